//
// Generated by NVIDIA NVVM Compiler
//
// Compiler Build ID: CL-36424714
// Cuda compilation tools, release 13.0, V13.0.88
// Based on NVVM 20.0.0
//

.version 9.0
.target sm_100
.address_size 64

	// .globl	_ZN6thrust24THRUST_300001_SM_1000_NS8cuda_cub4core6detail13_kernel_agentINS1_8__unique9InitAgentIN3cub18CUB_300001_SM_100013ScanTileStateIiLb1EEEPiiEEJSA_mSB_EEEvDpT0_
// _ZZN3cub18CUB_300001_SM_10006detail6reduce28DeviceReduceSingleTileKernelINS2_10policy_hubIjjN4cuda3std3__44plusIjEEE10Policy1000EN6thrust24THRUST_300001_SM_1000_NS6detail15normal_iteratorINSD_10device_ptrIjEEEEPjjS9_jjNS7_10__identityEEEvT0_T1_T2_T3_T4_T6_E12temp_storage has been demoted
// _ZZN3cub18CUB_300001_SM_10006detail6reduce18DeviceReduceKernelINS2_10policy_hubIjjN4cuda3std3__44plusIjEEE10Policy1000EN6thrust24THRUST_300001_SM_1000_NS6detail15normal_iteratorINSD_10device_ptrIjEEEEjS9_jNS7_10__identityEEEvT0_PT3_T1_NS0_13GridEvenShareISN_EET2_T4_E12temp_storage has been demoted
// _ZZN3cub18CUB_300001_SM_10006detail6reduce28DeviceReduceSingleTileKernelINS2_10policy_hubIjjN4cuda3std3__44plusIjEEE10Policy1000EPjSC_iS9_jjNS7_10__identityEEEvT0_T1_T2_T3_T4_T6_E12temp_storage has been demoted
// _ZZN3cub18CUB_300001_SM_10006detail6reduce28DeviceReduceSingleTileKernelINS2_10policy_hubIjyN4cuda3std3__44plusIjEEE10Policy1000EN6thrust24THRUST_300001_SM_1000_NS6detail15normal_iteratorINSD_10device_ptrIjEEEEPjyS9_jjNS7_10__identityEEEvT0_T1_T2_T3_T4_T6_E12temp_storage has been demoted
// _ZZN3cub18CUB_300001_SM_10006detail6reduce18DeviceReduceKernelINS2_10policy_hubIjyN4cuda3std3__44plusIjEEE10Policy1000EN6thrust24THRUST_300001_SM_1000_NS6detail15normal_iteratorINSD_10device_ptrIjEEEEyS9_jNS7_10__identityEEEvT0_PT3_T1_NS0_13GridEvenShareISN_EET2_T4_E12temp_storage has been demoted
// _ZZN3cub18CUB_300001_SM_10006detail6reduce28DeviceReduceSingleTileKernelINS2_10policy_hubIjyN4cuda3std3__44plusIjEEE10Policy1000EPjSC_iS9_jjNS7_10__identityEEEvT0_T1_T2_T3_T4_T6_E12temp_storage has been demoted
// _ZZN3cub18CUB_300001_SM_10006detail6reduce28DeviceReduceSingleTileKernelINS2_10policy_hubIljN4cuda3std3__44plusIlEEE10Policy1000EN6thrust24THRUST_300001_SM_1000_NS18transform_iteratorINSD_6detail14equal_to_valueIjEENSF_15normal_iteratorINSD_10device_ptrIjEEEEllEEPljS9_llNS7_10__identityEEEvT0_T1_T2_T3_T4_T6_E12temp_storage has been demoted
// _ZZN3cub18CUB_300001_SM_10006detail6reduce18DeviceReduceKernelINS2_10policy_hubIljN4cuda3std3__44plusIlEEE10Policy1000EN6thrust24THRUST_300001_SM_1000_NS18transform_iteratorINSD_6detail14equal_to_valueIjEENSF_15normal_iteratorINSD_10device_ptrIjEEEEllEEjS9_lNS7_10__identityEEEvT0_PT3_T1_NS0_13GridEvenShareISR_EET2_T4_E12temp_storage has been demoted
// _ZZN3cub18CUB_300001_SM_10006detail6reduce28DeviceReduceSingleTileKernelINS2_10policy_hubIljN4cuda3std3__44plusIlEEE10Policy1000EPlSC_iS9_llNS7_10__identityEEEvT0_T1_T2_T3_T4_T6_E12temp_storage has been demoted
// _ZZN3cub18CUB_300001_SM_10006detail6reduce28DeviceReduceSingleTileKernelINS2_10policy_hubIlyN4cuda3std3__44plusIlEEE10Policy1000EN6thrust24THRUST_300001_SM_1000_NS18transform_iteratorINSD_6detail14equal_to_valueIjEENSF_15normal_iteratorINSD_10device_ptrIjEEEEllEEPlyS9_llNS7_10__identityEEEvT0_T1_T2_T3_T4_T6_E12temp_storage has been demoted
// _ZZN3cub18CUB_300001_SM_10006detail6reduce18DeviceReduceKernelINS2_10policy_hubIlyN4cuda3std3__44plusIlEEE10Policy1000EN6thrust24THRUST_300001_SM_1000_NS18transform_iteratorINSD_6detail14equal_to_valueIjEENSF_15normal_iteratorINSD_10device_ptrIjEEEEllEEyS9_lNS7_10__identityEEEvT0_PT3_T1_NS0_13GridEvenShareISR_EET2_T4_E12temp_storage has been demoted
// _ZZN3cub18CUB_300001_SM_10006detail6reduce28DeviceReduceSingleTileKernelINS2_10policy_hubIlyN4cuda3std3__44plusIlEEE10Policy1000EPlSC_iS9_llNS7_10__identityEEEvT0_T1_T2_T3_T4_T6_E12temp_storage has been demoted
// _ZZN3cub18CUB_300001_SM_10006detail10radix_sort31DeviceRadixSortSingleTileKernelINS1_5radix10policy_hubIjNS0_8NullTypeEyE10Policy1000ELNS0_9SortOrderE0EjS6_yNS1_21identity_decomposer_tEEEvPKT1_PSB_PKT2_PSF_T3_iiT4_E12temp_storage has been demoted
// _ZZN3cub18CUB_300001_SM_10006detail10radix_sort30DeviceRadixSortHistogramKernelINS1_5radix10policy_hubIjNS0_8NullTypeEyE10Policy1000ELNS0_9SortOrderE0EjyNS1_21identity_decomposer_tEEEvPT2_PKT1_SB_iiT3_E12temp_storage has been demoted
// _ZZN3cub18CUB_300001_SM_10006detail10radix_sort33DeviceRadixSortExclusiveSumKernelINS1_5radix10policy_hubIjNS0_8NullTypeEyE10Policy1000EyEEvPT0_E12temp_storage has been demoted
// _ZZN3cub18CUB_300001_SM_10006detail10radix_sort29DeviceRadixSortOnesweepKernelINS1_5radix10policy_hubIjNS0_8NullTypeEyE10Policy1000ELNS0_9SortOrderE0EjS6_yiiNS1_21identity_decomposer_tEEEvPT5_SC_PT3_PKSD_PT1_PKSH_PT2_PKSL_T4_iiT6_E1s has been demoted
// _ZZN3cub18CUB_300001_SM_10006detail6reduce28DeviceReduceSingleTileKernelINS2_10policy_hubIljN4cuda3std3__44plusIlEEE10Policy1000EN6thrust24THRUST_300001_SM_1000_NS18transform_iteratorI16greater_than_tenNSD_6detail15normal_iteratorINSD_10device_ptrIjEEEEllEEPljS9_llNS7_10__identityEEEvT0_T1_T2_T3_T4_T6_E12temp_storage has been demoted
// _ZZN3cub18CUB_300001_SM_10006detail6reduce18DeviceReduceKernelINS2_10policy_hubIljN4cuda3std3__44plusIlEEE10Policy1000EN6thrust24THRUST_300001_SM_1000_NS18transform_iteratorI16greater_than_tenNSD_6detail15normal_iteratorINSD_10device_ptrIjEEEEllEEjS9_lNS7_10__identityEEEvT0_PT3_T1_NS0_13GridEvenShareISQ_EET2_T4_E12temp_storage has been demoted
// _ZZN3cub18CUB_300001_SM_10006detail6reduce28DeviceReduceSingleTileKernelINS2_10policy_hubIlyN4cuda3std3__44plusIlEEE10Policy1000EN6thrust24THRUST_300001_SM_1000_NS18transform_iteratorI16greater_than_tenNSD_6detail15normal_iteratorINSD_10device_ptrIjEEEEllEEPlyS9_llNS7_10__identityEEEvT0_T1_T2_T3_T4_T6_E12temp_storage has been demoted
// _ZZN3cub18CUB_300001_SM_10006detail6reduce18DeviceReduceKernelINS2_10policy_hubIlyN4cuda3std3__44plusIlEEE10Policy1000EN6thrust24THRUST_300001_SM_1000_NS18transform_iteratorI16greater_than_tenNSD_6detail15normal_iteratorINSD_10device_ptrIjEEEEllEEyS9_lNS7_10__identityEEEvT0_PT3_T1_NS0_13GridEvenShareISQ_EET2_T4_E12temp_storage has been demoted
// _ZZN3cub18CUB_300001_SM_10006detail9transform23transform_kernel_ublkcpINS2_19async_copy_policy_tILi128EEEiN4cuda3std3__44plusIjEEN6thrust24THRUST_300001_SM_1000_NS6detail15normal_iteratorINSC_10device_ptrIjEEEEJjjEEEvT0_iT1_T2_DpNS2_16aligned_base_ptrIT3_EEE3bar has been demoted
// _ZZN3cub18CUB_300001_SM_10006detail9transform23transform_kernel_ublkcpINS2_19async_copy_policy_tILi128EEElN4cuda3std3__44plusIjEEN6thrust24THRUST_300001_SM_1000_NS6detail15normal_iteratorINSC_10device_ptrIjEEEEJjjEEEvT0_iT1_T2_DpNS2_16aligned_base_ptrIT3_EEE3bar has been demoted
.global .align 1 .b8 _ZN34_INTERNAL_a4463160_4_k_cu_e8e9d5b84cuda3std3__45__cpo5beginE[1];
.global .align 1 .b8 _ZN34_INTERNAL_a4463160_4_k_cu_e8e9d5b84cuda3std3__45__cpo3endE[1];
.global .align 1 .b8 _ZN34_INTERNAL_a4463160_4_k_cu_e8e9d5b84cuda3std3__45__cpo6cbeginE[1];
.global .align 1 .b8 _ZN34_INTERNAL_a4463160_4_k_cu_e8e9d5b84cuda3std3__45__cpo4cendE[1];
.global .align 1 .b8 _ZN34_INTERNAL_a4463160_4_k_cu_e8e9d5b84cuda3std3__45__cpo6rbeginE[1];
.global .align 1 .b8 _ZN34_INTERNAL_a4463160_4_k_cu_e8e9d5b84cuda3std3__45__cpo4rendE[1];
.global .align 1 .b8 _ZN34_INTERNAL_a4463160_4_k_cu_e8e9d5b84cuda3std3__45__cpo7crbeginE[1];
.global .align 1 .b8 _ZN34_INTERNAL_a4463160_4_k_cu_e8e9d5b84cuda3std3__45__cpo5crendE[1];
.global .align 1 .b8 _ZN34_INTERNAL_a4463160_4_k_cu_e8e9d5b84cuda3std3__436_GLOBAL__N__a4463160_4_k_cu_e8e9d5b86ignoreE[1];
.global .align 1 .b8 _ZN34_INTERNAL_a4463160_4_k_cu_e8e9d5b84cuda3std3__419piecewise_constructE[1];
.global .align 1 .b8 _ZN34_INTERNAL_a4463160_4_k_cu_e8e9d5b84cuda3std3__48in_placeE[1];
.global .align 1 .b8 _ZN34_INTERNAL_a4463160_4_k_cu_e8e9d5b84cuda3std3__420unreachable_sentinelE[1];
.global .align 1 .b8 _ZN34_INTERNAL_a4463160_4_k_cu_e8e9d5b84cuda3std3__47nulloptE[1];
.global .align 1 .b8 _ZN34_INTERNAL_a4463160_4_k_cu_e8e9d5b84cuda3std3__48unexpectE[1];
.global .align 1 .b8 _ZN34_INTERNAL_a4463160_4_k_cu_e8e9d5b84cuda3std6ranges3__45__cpo4swapE[1];
.global .align 1 .b8 _ZN34_INTERNAL_a4463160_4_k_cu_e8e9d5b84cuda3std6ranges3__45__cpo9iter_moveE[1];
.global .align 1 .b8 _ZN34_INTERNAL_a4463160_4_k_cu_e8e9d5b84cuda3std6ranges3__45__cpo5beginE[1];
.global .align 1 .b8 _ZN34_INTERNAL_a4463160_4_k_cu_e8e9d5b84cuda3std6ranges3__45__cpo3endE[1];
.global .align 1 .b8 _ZN34_INTERNAL_a4463160_4_k_cu_e8e9d5b84cuda3std6ranges3__45__cpo6cbeginE[1];
.global .align 1 .b8 _ZN34_INTERNAL_a4463160_4_k_cu_e8e9d5b84cuda3std6ranges3__45__cpo4cendE[1];
.global .align 1 .b8 _ZN34_INTERNAL_a4463160_4_k_cu_e8e9d5b84cuda3std6ranges3__45__cpo7advanceE[1];
.global .align 1 .b8 _ZN34_INTERNAL_a4463160_4_k_cu_e8e9d5b84cuda3std6ranges3__45__cpo9iter_swapE[1];
.global .align 1 .b8 _ZN34_INTERNAL_a4463160_4_k_cu_e8e9d5b84cuda3std6ranges3__45__cpo4nextE[1];
.global .align 1 .b8 _ZN34_INTERNAL_a4463160_4_k_cu_e8e9d5b84cuda3std6ranges3__45__cpo4prevE[1];
.global .align 1 .b8 _ZN34_INTERNAL_a4463160_4_k_cu_e8e9d5b84cuda3std6ranges3__45__cpo4dataE[1];
.global .align 1 .b8 _ZN34_INTERNAL_a4463160_4_k_cu_e8e9d5b84cuda3std6ranges3__45__cpo5cdataE[1];
.global .align 1 .b8 _ZN34_INTERNAL_a4463160_4_k_cu_e8e9d5b84cuda3std6ranges3__45__cpo4sizeE[1];
.global .align 1 .b8 _ZN34_INTERNAL_a4463160_4_k_cu_e8e9d5b84cuda3std6ranges3__45__cpo5ssizeE[1];
.global .align 1 .b8 _ZN34_INTERNAL_a4463160_4_k_cu_e8e9d5b84cuda3std6ranges3__45__cpo8distanceE[1];
.global .align 1 .b8 _ZN34_INTERNAL_a4463160_4_k_cu_e8e9d5b86thrust24THRUST_300001_SM_1000_NS8cuda_cub3parE[1];
.global .align 1 .b8 _ZN34_INTERNAL_a4463160_4_k_cu_e8e9d5b86thrust24THRUST_300001_SM_1000_NS8cuda_cub10par_nosyncE[1];
.global .align 1 .b8 _ZN34_INTERNAL_a4463160_4_k_cu_e8e9d5b86thrust24THRUST_300001_SM_1000_NS6system6detail10sequential3seqE[1];
.global .align 1 .b8 _ZN34_INTERNAL_a4463160_4_k_cu_e8e9d5b86thrust24THRUST_300001_SM_1000_NS6system3cpp3parE[1];
.global .align 1 .b8 _ZN34_INTERNAL_a4463160_4_k_cu_e8e9d5b86thrust24THRUST_300001_SM_1000_NS12placeholders2_1E[1];
.global .align 1 .b8 _ZN34_INTERNAL_a4463160_4_k_cu_e8e9d5b86thrust24THRUST_300001_SM_1000_NS12placeholders2_2E[1];
.global .align 1 .b8 _ZN34_INTERNAL_a4463160_4_k_cu_e8e9d5b86thrust24THRUST_300001_SM_1000_NS12placeholders2_3E[1];
.global .align 1 .b8 _ZN34_INTERNAL_a4463160_4_k_cu_e8e9d5b86thrust24THRUST_300001_SM_1000_NS12placeholders2_4E[1];
.global .align 1 .b8 _ZN34_INTERNAL_a4463160_4_k_cu_e8e9d5b86thrust24THRUST_300001_SM_1000_NS12placeholders2_5E[1];
.global .align 1 .b8 _ZN34_INTERNAL_a4463160_4_k_cu_e8e9d5b86thrust24THRUST_300001_SM_1000_NS12placeholders2_6E[1];
.global .align 1 .b8 _ZN34_INTERNAL_a4463160_4_k_cu_e8e9d5b86thrust24THRUST_300001_SM_1000_NS12placeholders2_7E[1];
.global .align 1 .b8 _ZN34_INTERNAL_a4463160_4_k_cu_e8e9d5b86thrust24THRUST_300001_SM_1000_NS12placeholders2_8E[1];
.global .align 1 .b8 _ZN34_INTERNAL_a4463160_4_k_cu_e8e9d5b86thrust24THRUST_300001_SM_1000_NS12placeholders2_9E[1];
.global .align 1 .b8 _ZN34_INTERNAL_a4463160_4_k_cu_e8e9d5b86thrust24THRUST_300001_SM_1000_NS12placeholders3_10E[1];
.global .align 1 .b8 _ZN34_INTERNAL_a4463160_4_k_cu_e8e9d5b86thrust24THRUST_300001_SM_1000_NS3seqE[1];
.global .align 1 .b8 _ZN34_INTERNAL_a4463160_4_k_cu_e8e9d5b86thrust24THRUST_300001_SM_1000_NS6deviceE[1];
.extern .shared .align 16 .b8 _ZN6thrust24THRUST_300001_SM_1000_NS8cuda_cub4core6detail5shmemE[];
.extern .shared .align 128 .b8 _ZN3cub18CUB_300001_SM_10006detail9transform4smemE[];

.visible .entry _ZN6thrust24THRUST_300001_SM_1000_NS8cuda_cub4core6detail13_kernel_agentINS1_8__unique9InitAgentIN3cub18CUB_300001_SM_100013ScanTileStateIiLb1EEEPiiEEJSA_mSB_EEEvDpT0_(
	.param .align 8 .b8 _ZN6thrust24THRUST_300001_SM_1000_NS8cuda_cub4core6detail13_kernel_agentINS1_8__unique9InitAgentIN3cub18CUB_300001_SM_100013ScanTileStateIiLb1EEEPiiEEJSA_mSB_EEEvDpT0__param_0[8],
	.param .u64 _ZN6thrust24THRUST_300001_SM_1000_NS8cuda_cub4core6detail13_kernel_agentINS1_8__unique9InitAgentIN3cub18CUB_300001_SM_100013ScanTileStateIiLb1EEEPiiEEJSA_mSB_EEEvDpT0__param_1,
	.param .u64 .ptr .align 1 _ZN6thrust24THRUST_300001_SM_1000_NS8cuda_cub4core6detail13_kernel_agentINS1_8__unique9InitAgentIN3cub18CUB_300001_SM_100013ScanTileStateIiLb1EEEPiiEEJSA_mSB_EEEvDpT0__param_2
)
.maxntid 128
{
	.reg .pred 	%p<6>;
	.reg .b32 	%r<12>;
	.reg .b64 	%rd<9>;

	ld.param.u64 	%rd3, [_ZN6thrust24THRUST_300001_SM_1000_NS8cuda_cub4core6detail13_kernel_agentINS1_8__unique9InitAgentIN3cub18CUB_300001_SM_100013ScanTileStateIiLb1EEEPiiEEJSA_mSB_EEEvDpT0__param_0];
	ld.param.u32 	%r4, [_ZN6thrust24THRUST_300001_SM_1000_NS8cuda_cub4core6detail13_kernel_agentINS1_8__unique9InitAgentIN3cub18CUB_300001_SM_100013ScanTileStateIiLb1EEEPiiEEJSA_mSB_EEEvDpT0__param_1];
	ld.param.u64 	%rd2, [_ZN6thrust24THRUST_300001_SM_1000_NS8cuda_cub4core6detail13_kernel_agentINS1_8__unique9InitAgentIN3cub18CUB_300001_SM_100013ScanTileStateIiLb1EEEPiiEEJSA_mSB_EEEvDpT0__param_2];
	cvta.to.global.u64 	%rd1, %rd3;
	mov.u32 	%r1, %ctaid.x;
	mov.u32 	%r5, %ntid.x;
	mov.u32 	%r2, %tid.x;
	mad.lo.s32 	%r3, %r1, %r5, %r2;
	setp.ge.s32 	%p1, %r3, %r4;
	@%p1 bra 	$L__BB0_2;
	mul.wide.s32 	%rd4, %r3, 8;
	add.s64 	%rd5, %rd1, %rd4;
	mov.b32 	%r6, 0;
	mov.b32 	%r7, 99;
	st.global.v2.u32 	[%rd5+256], {%r7, %r6};
$L__BB0_2:
	setp.ne.s32 	%p2, %r1, 0;
	setp.gt.u32 	%p3, %r2, 31;
	or.pred  	%p4, %p2, %p3;
	@%p4 bra 	$L__BB0_4;
	mul.wide.u32 	%rd6, %r2, 8;
	add.s64 	%rd7, %rd1, %rd6;
	mov.b32 	%r9, 0;
	st.global.v2.u32 	[%rd7], {%r9, %r9};
$L__BB0_4:
	or.b32  	%r10, %r1, %r2;
	setp.ne.s32 	%p5, %r10, 0;
	@%p5 bra 	$L__BB0_6;
	cvta.to.global.u64 	%rd8, %rd2;
	mov.b32 	%r11, 0;
	st.global.u32 	[%rd8], %r11;
$L__BB0_6:
	ret;

}
	// .globl	_ZN6thrust24THRUST_300001_SM_1000_NS8cuda_cub4core6detail13_kernel_agentINS1_8__unique11UniqueAgentINS0_6detail15normal_iteratorINS0_10device_ptrIjEEEESB_N4cuda3std3__48equal_toIjEEiPiEEJSB_SB_SG_SH_iN3cub18CUB_300001_SM_100013ScanTileStateIiLb1EEEmEEEvDpT0_
.visible .entry _ZN6thrust24THRUST_300001_SM_1000_NS8cuda_cub4core6detail13_kernel_agentINS1_8__unique11UniqueAgentINS0_6detail15normal_iteratorINS0_10device_ptrIjEEEESB_N4cuda3std3__48equal_toIjEEiPiEEJSB_SB_SG_SH_iN3cub18CUB_300001_SM_100013ScanTileStateIiLb1EEEmEEEvDpT0_(
	.param .align 8 .b8 _ZN6thrust24THRUST_300001_SM_1000_NS8cuda_cub4core6detail13_kernel_agentINS1_8__unique11UniqueAgentINS0_6detail15normal_iteratorINS0_10device_ptrIjEEEESB_N4cuda3std3__48equal_toIjEEiPiEEJSB_SB_SG_SH_iN3cub18CUB_300001_SM_100013ScanTileStateIiLb1EEEmEEEvDpT0__param_0[8],
	.param .align 8 .b8 _ZN6thrust24THRUST_300001_SM_1000_NS8cuda_cub4core6detail13_kernel_agentINS1_8__unique11UniqueAgentINS0_6detail15normal_iteratorINS0_10device_ptrIjEEEESB_N4cuda3std3__48equal_toIjEEiPiEEJSB_SB_SG_SH_iN3cub18CUB_300001_SM_100013ScanTileStateIiLb1EEEmEEEvDpT0__param_1[8],
	.param .align 1 .b8 _ZN6thrust24THRUST_300001_SM_1000_NS8cuda_cub4core6detail13_kernel_agentINS1_8__unique11UniqueAgentINS0_6detail15normal_iteratorINS0_10device_ptrIjEEEESB_N4cuda3std3__48equal_toIjEEiPiEEJSB_SB_SG_SH_iN3cub18CUB_300001_SM_100013ScanTileStateIiLb1EEEmEEEvDpT0__param_2[1],
	.param .u64 .ptr .align 1 _ZN6thrust24THRUST_300001_SM_1000_NS8cuda_cub4core6detail13_kernel_agentINS1_8__unique11UniqueAgentINS0_6detail15normal_iteratorINS0_10device_ptrIjEEEESB_N4cuda3std3__48equal_toIjEEiPiEEJSB_SB_SG_SH_iN3cub18CUB_300001_SM_100013ScanTileStateIiLb1EEEmEEEvDpT0__param_3,
	.param .u32 _ZN6thrust24THRUST_300001_SM_1000_NS8cuda_cub4core6detail13_kernel_agentINS1_8__unique11UniqueAgentINS0_6detail15normal_iteratorINS0_10device_ptrIjEEEESB_N4cuda3std3__48equal_toIjEEiPiEEJSB_SB_SG_SH_iN3cub18CUB_300001_SM_100013ScanTileStateIiLb1EEEmEEEvDpT0__param_4,
	.param .align 8 .b8 _ZN6thrust24THRUST_300001_SM_1000_NS8cuda_cub4core6detail13_kernel_agentINS1_8__unique11UniqueAgentINS0_6detail15normal_iteratorINS0_10device_ptrIjEEEESB_N4cuda3std3__48equal_toIjEEiPiEEJSB_SB_SG_SH_iN3cub18CUB_300001_SM_100013ScanTileStateIiLb1EEEmEEEvDpT0__param_5[8],
	.param .u64 _ZN6thrust24THRUST_300001_SM_1000_NS8cuda_cub4core6detail13_kernel_agentINS1_8__unique11UniqueAgentINS0_6detail15normal_iteratorINS0_10device_ptrIjEEEESB_N4cuda3std3__48equal_toIjEEiPiEEJSB_SB_SG_SH_iN3cub18CUB_300001_SM_100013ScanTileStateIiLb1EEEmEEEvDpT0__param_6
)
.maxntid 64
{
	.reg .pred 	%p<257>;
	.reg .b32 	%r<1191>;
	.reg .b64 	%rd<135>;

	ld.param.u64 	%rd1, [_ZN6thrust24THRUST_300001_SM_1000_NS8cuda_cub4core6detail13_kernel_agentINS1_8__unique11UniqueAgentINS0_6detail15normal_iteratorINS0_10device_ptrIjEEEESB_N4cuda3std3__48equal_toIjEEiPiEEJSB_SB_SG_SH_iN3cub18CUB_300001_SM_100013ScanTileStateIiLb1EEEmEEEvDpT0__param_5];
	ld.param.u64 	%rd2, [_ZN6thrust24THRUST_300001_SM_1000_NS8cuda_cub4core6detail13_kernel_agentINS1_8__unique11UniqueAgentINS0_6detail15normal_iteratorINS0_10device_ptrIjEEEESB_N4cuda3std3__48equal_toIjEEiPiEEJSB_SB_SG_SH_iN3cub18CUB_300001_SM_100013ScanTileStateIiLb1EEEmEEEvDpT0__param_0];
	ld.param.u64 	%rd31, [_ZN6thrust24THRUST_300001_SM_1000_NS8cuda_cub4core6detail13_kernel_agentINS1_8__unique11UniqueAgentINS0_6detail15normal_iteratorINS0_10device_ptrIjEEEESB_N4cuda3std3__48equal_toIjEEiPiEEJSB_SB_SG_SH_iN3cub18CUB_300001_SM_100013ScanTileStateIiLb1EEEmEEEvDpT0__param_1];
	ld.param.u32 	%r342, [_ZN6thrust24THRUST_300001_SM_1000_NS8cuda_cub4core6detail13_kernel_agentINS1_8__unique11UniqueAgentINS0_6detail15normal_iteratorINS0_10device_ptrIjEEEESB_N4cuda3std3__48equal_toIjEEiPiEEJSB_SB_SG_SH_iN3cub18CUB_300001_SM_100013ScanTileStateIiLb1EEEmEEEvDpT0__param_4];
	ld.param.u32 	%r343, [_ZN6thrust24THRUST_300001_SM_1000_NS8cuda_cub4core6detail13_kernel_agentINS1_8__unique11UniqueAgentINS0_6detail15normal_iteratorINS0_10device_ptrIjEEEESB_N4cuda3std3__48equal_toIjEEiPiEEJSB_SB_SG_SH_iN3cub18CUB_300001_SM_100013ScanTileStateIiLb1EEEmEEEvDpT0__param_6];
	cvta.to.global.u64 	%rd3, %rd31;
	mov.u32 	%r1, %ctaid.x;
	mul.lo.s32 	%r2, %r1, 704;
	add.s32 	%r344, %r343, -1;
	setp.ge.s32 	%p22, %r1, %r344;
	@%p22 bra 	$L__BB1_99;
	setp.ne.s32 	%p162, %r1, 0;
	@%p162 bra 	$L__BB1_38;
	mov.u32 	%r1127, %tid.x;
	and.b32  	%r1000, %r1127, 31;
	and.b32  	%r1001, %r1127, 992;
	add.s32 	%r1002, %r2, %r1000;
	mad.lo.s32 	%r1003, %r1001, 11, %r1002;
	mul.wide.u32 	%rd125, %r1003, 4;
	add.s64 	%rd114, %rd2, %rd125;
	// begin inline asm
	ld.global.nc.u32 %r987, [%rd114];
	// end inline asm
	add.s64 	%rd115, %rd114, 128;
	// begin inline asm
	ld.global.nc.u32 %r988, [%rd115];
	// end inline asm
	add.s64 	%rd116, %rd114, 256;
	// begin inline asm
	ld.global.nc.u32 %r989, [%rd116];
	// end inline asm
	add.s64 	%rd117, %rd114, 384;
	// begin inline asm
	ld.global.nc.u32 %r990, [%rd117];
	// end inline asm
	add.s64 	%rd118, %rd114, 512;
	// begin inline asm
	ld.global.nc.u32 %r991, [%rd118];
	// end inline asm
	add.s64 	%rd119, %rd114, 640;
	// begin inline asm
	ld.global.nc.u32 %r992, [%rd119];
	// end inline asm
	add.s64 	%rd120, %rd114, 768;
	// begin inline asm
	ld.global.nc.u32 %r993, [%rd120];
	// end inline asm
	add.s64 	%rd121, %rd114, 896;
	// begin inline asm
	ld.global.nc.u32 %r994, [%rd121];
	// end inline asm
	add.s64 	%rd122, %rd114, 1024;
	// begin inline asm
	ld.global.nc.u32 %r995, [%rd122];
	// end inline asm
	add.s64 	%rd123, %rd114, 1152;
	// begin inline asm
	ld.global.nc.u32 %r996, [%rd123];
	// end inline asm
	add.s64 	%rd124, %rd114, 1280;
	// begin inline asm
	ld.global.nc.u32 %r997, [%rd124];
	// end inline asm
	// begin inline asm
	mov.u32 %r998, %laneid;
	// end inline asm
	shr.u32 	%r5, %r1127, 5;
	mad.lo.s32 	%r1004, %r5, 352, %r998;
	shl.b32 	%r1005, %r1004, 2;
	mov.u32 	%r1006, _ZN6thrust24THRUST_300001_SM_1000_NS8cuda_cub4core6detail5shmemE;
	add.s32 	%r1007, %r1006, %r1005;
	st.shared.u32 	[%r1007], %r987;
	st.shared.u32 	[%r1007+128], %r988;
	st.shared.u32 	[%r1007+256], %r989;
	st.shared.u32 	[%r1007+384], %r990;
	st.shared.u32 	[%r1007+512], %r991;
	st.shared.u32 	[%r1007+640], %r992;
	st.shared.u32 	[%r1007+768], %r993;
	st.shared.u32 	[%r1007+896], %r994;
	st.shared.u32 	[%r1007+1024], %r995;
	st.shared.u32 	[%r1007+1152], %r996;
	st.shared.u32 	[%r1007+1280], %r997;
	bar.warp.sync 	-1;
	mad.lo.s32 	%r1008, %r998, 40, %r1007;
	ld.shared.u32 	%r6, [%r1008];
	ld.shared.u32 	%r7, [%r1008+4];
	ld.shared.u32 	%r8, [%r1008+8];
	ld.shared.u32 	%r9, [%r1008+12];
	ld.shared.u32 	%r10, [%r1008+16];
	ld.shared.u32 	%r11, [%r1008+20];
	ld.shared.u32 	%r12, [%r1008+24];
	ld.shared.u32 	%r13, [%r1008+28];
	ld.shared.u32 	%r14, [%r1008+32];
	ld.shared.u32 	%r15, [%r1008+36];
	ld.shared.u32 	%r16, [%r1008+40];
	bar.sync 	0;
	shl.b32 	%r1009, %r1127, 2;
	add.s32 	%r1124, %r1006, %r1009;
	add.s32 	%r17, %r1124, 304;
	st.shared.u32 	[%r1124+304], %r16;
	bar.sync 	0;
	setp.eq.s32 	%p225, %r1127, 0;
	mov.b32 	%r1122, 1;
	@%p225 bra 	$L__BB1_4;
	ld.shared.u32 	%r1011, [%r17+-4];
	setp.ne.s32 	%p226, %r1011, %r6;
	selp.u32 	%r1122, 1, 0, %p226;
$L__BB1_4:
	setp.ne.s32 	%p227, %r6, %r7;
	selp.u32 	%r1042, 1, 0, %p227;
	setp.ne.s32 	%p228, %r7, %r8;
	selp.u32 	%r1043, 1, 0, %p228;
	setp.ne.s32 	%p229, %r8, %r9;
	selp.u32 	%r1044, 1, 0, %p229;
	setp.ne.s32 	%p230, %r9, %r10;
	selp.u32 	%r1045, 1, 0, %p230;
	setp.ne.s32 	%p231, %r10, %r11;
	selp.u32 	%r1046, 1, 0, %p231;
	setp.ne.s32 	%p232, %r11, %r12;
	selp.u32 	%r1047, 1, 0, %p232;
	setp.ne.s32 	%p233, %r12, %r13;
	selp.u32 	%r1048, 1, 0, %p233;
	setp.ne.s32 	%p234, %r13, %r14;
	selp.u32 	%r1049, 1, 0, %p234;
	setp.ne.s32 	%p235, %r14, %r15;
	selp.u32 	%r1050, 1, 0, %p235;
	setp.ne.s32 	%p236, %r15, %r16;
	selp.u32 	%r1051, 1, 0, %p236;
	bar.sync 	0;
	add.s32 	%r20, %r1122, %r1042;
	add.s32 	%r21, %r20, %r1043;
	add.s32 	%r22, %r21, %r1044;
	add.s32 	%r23, %r22, %r1045;
	add.s32 	%r24, %r23, %r1046;
	add.s32 	%r25, %r24, %r1047;
	add.s32 	%r26, %r25, %r1048;
	add.s32 	%r27, %r26, %r1049;
	add.s32 	%r28, %r27, %r1050;
	add.s32 	%r1016, %r28, %r1051;
	mov.b32 	%r1014, 1;
	mov.b32 	%r1039, 0;
	mov.b32 	%r1041, -1;
	// begin inline asm
	{  .reg .s32 r0;  .reg .pred p;  shfl.sync.up.b32 r0|p, %r1016, %r1014, %r1039, %r1041;  @p add.s32 r0, r0, %r1016;  mov.s32 %r1012, r0;}
	// end inline asm
	mov.b32 	%r1020, 2;
	// begin inline asm
	{  .reg .s32 r0;  .reg .pred p;  shfl.sync.up.b32 r0|p, %r1012, %r1020, %r1039, %r1041;  @p add.s32 r0, r0, %r1012;  mov.s32 %r1018, r0;}
	// end inline asm
	mov.b32 	%r1026, 4;
	// begin inline asm
	{  .reg .s32 r0;  .reg .pred p;  shfl.sync.up.b32 r0|p, %r1018, %r1026, %r1039, %r1041;  @p add.s32 r0, r0, %r1018;  mov.s32 %r1024, r0;}
	// end inline asm
	mov.b32 	%r1032, 8;
	// begin inline asm
	{  .reg .s32 r0;  .reg .pred p;  shfl.sync.up.b32 r0|p, %r1024, %r1032, %r1039, %r1041;  @p add.s32 r0, r0, %r1024;  mov.s32 %r1030, r0;}
	// end inline asm
	mov.b32 	%r1038, 16;
	// begin inline asm
	{  .reg .s32 r0;  .reg .pred p;  shfl.sync.up.b32 r0|p, %r1030, %r1038, %r1039, %r1041;  @p add.s32 r0, r0, %r1030;  mov.s32 %r1036, r0;}
	// end inline asm
	setp.ne.s32 	%p237, %r998, 31;
	@%p237 bra 	$L__BB1_6;
	shl.b32 	%r1052, %r5, 2;
	add.s32 	%r1054, %r1006, %r1052;
	st.shared.u32 	[%r1054], %r1036;
$L__BB1_6:
	setp.ne.s32 	%p238, %r1127, 0;
	bar.sync 	0;
	ld.shared.v2.u32 	{%r1055, %r1056}, [_ZN6thrust24THRUST_300001_SM_1000_NS8cuda_cub4core6detail5shmemE];
	add.s32 	%r31, %r1056, %r1055;
	setp.lt.u32 	%p239, %r1127, 32;
	selp.b32 	%r1057, 0, %r1055, %p239;
	setp.eq.s32 	%p240, %r998, 0;
	sub.s32 	%r1058, %r1036, %r1016;
	selp.b32 	%r1059, 0, %r1058, %p240;
	add.s32 	%r32, %r1057, %r1059;
	@%p238 bra 	$L__BB1_8;
	add.s64 	%rd126, %rd1, 256;
	mov.b32 	%r1060, 101;
	// begin inline asm
	st.relaxed.gpu.v2.u32 [%rd126], {%r1060, %r31};
	// end inline asm
$L__BB1_8:
	bar.sync 	0;
	setp.eq.s32 	%p241, %r1122, 0;
	@%p241 bra 	$L__BB1_10;
	shl.b32 	%r1062, %r32, 2;
	add.s32 	%r1064, %r1006, %r1062;
	st.shared.u32 	[%r1064], %r6;
$L__BB1_10:
	setp.eq.s32 	%p242, %r6, %r7;
	@%p242 bra 	$L__BB1_12;
	add.s32 	%r1065, %r32, %r1122;
	shl.b32 	%r1066, %r1065, 2;
	add.s32 	%r1068, %r1006, %r1066;
	st.shared.u32 	[%r1068], %r7;
$L__BB1_12:
	setp.eq.s32 	%p243, %r7, %r8;
	@%p243 bra 	$L__BB1_14;
	add.s32 	%r1069, %r20, %r32;
	shl.b32 	%r1070, %r1069, 2;
	add.s32 	%r1072, %r1006, %r1070;
	st.shared.u32 	[%r1072], %r8;
$L__BB1_14:
	setp.eq.s32 	%p244, %r8, %r9;
	@%p244 bra 	$L__BB1_16;
	add.s32 	%r1073, %r21, %r32;
	shl.b32 	%r1074, %r1073, 2;
	add.s32 	%r1076, %r1006, %r1074;
	st.shared.u32 	[%r1076], %r9;
$L__BB1_16:
	setp.eq.s32 	%p245, %r9, %r10;
	@%p245 bra 	$L__BB1_18;
	add.s32 	%r1077, %r22, %r32;
	shl.b32 	%r1078, %r1077, 2;
	add.s32 	%r1080, %r1006, %r1078;
	st.shared.u32 	[%r1080], %r10;
$L__BB1_18:
	setp.eq.s32 	%p246, %r10, %r11;
	@%p246 bra 	$L__BB1_20;
	add.s32 	%r1081, %r23, %r32;
	shl.b32 	%r1082, %r1081, 2;
	add.s32 	%r1084, %r1006, %r1082;
	st.shared.u32 	[%r1084], %r11;
$L__BB1_20:
	setp.eq.s32 	%p247, %r11, %r12;
	@%p247 bra 	$L__BB1_22;
	add.s32 	%r1085, %r24, %r32;
	shl.b32 	%r1086, %r1085, 2;
	add.s32 	%r1088, %r1006, %r1086;
	st.shared.u32 	[%r1088], %r12;
$L__BB1_22:
	setp.eq.s32 	%p248, %r12, %r13;
	@%p248 bra 	$L__BB1_24;
	add.s32 	%r1089, %r25, %r32;
	shl.b32 	%r1090, %r1089, 2;
	add.s32 	%r1092, %r1006, %r1090;
	st.shared.u32 	[%r1092], %r13;
$L__BB1_24:
	setp.eq.s32 	%p249, %r13, %r14;
	@%p249 bra 	$L__BB1_26;
	add.s32 	%r1093, %r26, %r32;
	shl.b32 	%r1094, %r1093, 2;
	add.s32 	%r1096, %r1006, %r1094;
	st.shared.u32 	[%r1096], %r14;
$L__BB1_26:
	setp.eq.s32 	%p250, %r14, %r15;
	@%p250 bra 	$L__BB1_28;
	add.s32 	%r1097, %r27, %r32;
	shl.b32 	%r1098, %r1097, 2;
	add.s32 	%r1100, %r1006, %r1098;
	st.shared.u32 	[%r1100], %r15;
$L__BB1_28:
	setp.eq.s32 	%p251, %r15, %r16;
	@%p251 bra 	$L__BB1_30;
	add.s32 	%r1101, %r28, %r32;
	shl.b32 	%r1102, %r1101, 2;
	add.s32 	%r1104, %r1006, %r1102;
	st.shared.u32 	[%r1104], %r16;
$L__BB1_30:
	bar.sync 	0;
	setp.ge.s32 	%p252, %r1127, %r31;
	@%p252 bra 	$L__BB1_37;
	not.b32 	%r1105, %r1127;
	add.s32 	%r33, %r31, %r1105;
	and.b32  	%r1106, %r33, 192;
	setp.eq.s32 	%p253, %r1106, 192;
	@%p253 bra 	$L__BB1_34;
	shr.u32 	%r1107, %r33, 6;
	add.s32 	%r1108, %r1107, 1;
	and.b32  	%r1109, %r1108, 3;
	mul.wide.u32 	%rd127, %r1127, 4;
	add.s64 	%rd131, %rd3, %rd127;
	neg.s32 	%r1123, %r1109;
	shl.b32 	%r1112, %r1108, 6;
	and.b32  	%r1113, %r1112, 192;
	add.s32 	%r1127, %r1127, %r1113;
$L__BB1_33:
	.pragma "nounroll";
	ld.shared.u32 	%r1114, [%r1124];
	st.global.u32 	[%rd131], %r1114;
	add.s64 	%rd131, %rd131, 256;
	add.s32 	%r1124, %r1124, 256;
	add.s32 	%r1123, %r1123, 1;
	setp.ne.s32 	%p254, %r1123, 0;
	@%p254 bra 	$L__BB1_33;
$L__BB1_34:
	setp.lt.u32 	%p255, %r33, 192;
	@%p255 bra 	$L__BB1_37;
	mul.wide.u32 	%rd128, %r1127, 4;
	add.s64 	%rd129, %rd128, %rd3;
	add.s64 	%rd132, %rd129, 512;
	shl.b32 	%r1115, %r1127, 2;
	add.s32 	%r1117, %r1115, %r1006;
	add.s32 	%r1126, %r1117, 512;
$L__BB1_36:
	ld.shared.u32 	%r1118, [%r1126+-512];
	st.global.u32 	[%rd132+-512], %r1118;
	ld.shared.u32 	%r1119, [%r1126+-256];
	st.global.u32 	[%rd132+-256], %r1119;
	ld.shared.u32 	%r1120, [%r1126];
	st.global.u32 	[%rd132], %r1120;
	ld.shared.u32 	%r1121, [%r1126+256];
	st.global.u32 	[%rd132+256], %r1121;
	add.s32 	%r1127, %r1127, 256;
	add.s64 	%rd132, %rd132, 1024;
	add.s32 	%r1126, %r1126, 1024;
	setp.lt.s32 	%p256, %r1127, %r31;
	@%p256 bra 	$L__BB1_36;
$L__BB1_37:
	bar.sync 	0;
	bra.uni 	$L__BB1_241;
$L__BB1_38:
	mov.u32 	%r1144, %tid.x;
	and.b32  	%r772, %r1144, 31;
	and.b32  	%r773, %r1144, 992;
	add.s32 	%r774, %r2, %r772;
	mad.lo.s32 	%r775, %r773, 11, %r774;
	mul.wide.u32 	%rd96, %r775, 4;
	add.s64 	%rd84, %rd2, %rd96;
	// begin inline asm
	ld.global.nc.u32 %r759, [%rd84];
	// end inline asm
	add.s64 	%rd85, %rd84, 128;
	// begin inline asm
	ld.global.nc.u32 %r760, [%rd85];
	// end inline asm
	add.s64 	%rd86, %rd84, 256;
	// begin inline asm
	ld.global.nc.u32 %r761, [%rd86];
	// end inline asm
	add.s64 	%rd87, %rd84, 384;
	// begin inline asm
	ld.global.nc.u32 %r762, [%rd87];
	// end inline asm
	add.s64 	%rd88, %rd84, 512;
	// begin inline asm
	ld.global.nc.u32 %r763, [%rd88];
	// end inline asm
	add.s64 	%rd89, %rd84, 640;
	// begin inline asm
	ld.global.nc.u32 %r764, [%rd89];
	// end inline asm
	add.s64 	%rd90, %rd84, 768;
	// begin inline asm
	ld.global.nc.u32 %r765, [%rd90];
	// end inline asm
	add.s64 	%rd91, %rd84, 896;
	// begin inline asm
	ld.global.nc.u32 %r766, [%rd91];
	// end inline asm
	add.s64 	%rd92, %rd84, 1024;
	// begin inline asm
	ld.global.nc.u32 %r767, [%rd92];
	// end inline asm
	add.s64 	%rd93, %rd84, 1152;
	// begin inline asm
	ld.global.nc.u32 %r768, [%rd93];
	// end inline asm
	add.s64 	%rd94, %rd84, 1280;
	// begin inline asm
	ld.global.nc.u32 %r769, [%rd94];
	// end inline asm
	// begin inline asm
	mov.u32 %r770, %laneid;
	// end inline asm
	shr.u32 	%r49, %r1144, 5;
	mad.lo.s32 	%r776, %r49, 352, %r770;
	shl.b32 	%r777, %r776, 2;
	mov.u32 	%r778, _ZN6thrust24THRUST_300001_SM_1000_NS8cuda_cub4core6detail5shmemE;
	add.s32 	%r779, %r778, %r777;
	st.shared.u32 	[%r779], %r759;
	st.shared.u32 	[%r779+128], %r760;
	st.shared.u32 	[%r779+256], %r761;
	st.shared.u32 	[%r779+384], %r762;
	st.shared.u32 	[%r779+512], %r763;
	st.shared.u32 	[%r779+640], %r764;
	st.shared.u32 	[%r779+768], %r765;
	st.shared.u32 	[%r779+896], %r766;
	st.shared.u32 	[%r779+1024], %r767;
	st.shared.u32 	[%r779+1152], %r768;
	st.shared.u32 	[%r779+1280], %r769;
	bar.warp.sync 	-1;
	mad.lo.s32 	%r780, %r770, 40, %r779;
	ld.shared.u32 	%r50, [%r780];
	ld.shared.u32 	%r51, [%r780+4];
	ld.shared.u32 	%r52, [%r780+8];
	ld.shared.u32 	%r53, [%r780+12];
	ld.shared.u32 	%r54, [%r780+16];
	ld.shared.u32 	%r55, [%r780+20];
	ld.shared.u32 	%r56, [%r780+24];
	ld.shared.u32 	%r57, [%r780+28];
	ld.shared.u32 	%r58, [%r780+32];
	ld.shared.u32 	%r59, [%r780+36];
	ld.shared.u32 	%r60, [%r780+40];
	bar.sync 	0;
	mul.wide.s32 	%rd97, %r2, 4;
	add.s64 	%rd98, %rd2, %rd97;
	add.s64 	%rd95, %rd98, -4;
	// begin inline asm
	ld.global.nc.u32 %r1128, [%rd95];
	// end inline asm
	shl.b32 	%r781, %r1144, 2;
	add.s32 	%r782, %r778, %r781;
	add.s32 	%r62, %r782, 304;
	st.shared.u32 	[%r782+304], %r60;
	bar.sync 	0;
	setp.eq.s32 	%p163, %r1144, 0;
	@%p163 bra 	$L__BB1_40;
	ld.shared.u32 	%r1128, [%r62+-4];
$L__BB1_40:
	setp.ne.s32 	%p164, %r1128, %r50;
	selp.u32 	%r65, 1, 0, %p164;
	setp.ne.s32 	%p165, %r50, %r51;
	selp.u32 	%r813, 1, 0, %p165;
	setp.ne.s32 	%p166, %r51, %r52;
	selp.u32 	%r814, 1, 0, %p166;
	setp.ne.s32 	%p167, %r52, %r53;
	selp.u32 	%r815, 1, 0, %p167;
	setp.ne.s32 	%p168, %r53, %r54;
	selp.u32 	%r816, 1, 0, %p168;
	setp.ne.s32 	%p169, %r54, %r55;
	selp.u32 	%r817, 1, 0, %p169;
	setp.ne.s32 	%p170, %r55, %r56;
	selp.u32 	%r818, 1, 0, %p170;
	setp.ne.s32 	%p171, %r56, %r57;
	selp.u32 	%r819, 1, 0, %p171;
	setp.ne.s32 	%p172, %r57, %r58;
	selp.u32 	%r820, 1, 0, %p172;
	setp.ne.s32 	%p173, %r58, %r59;
	selp.u32 	%r821, 1, 0, %p173;
	setp.ne.s32 	%p174, %r59, %r60;
	selp.u32 	%r822, 1, 0, %p174;
	bar.sync 	0;
	add.s32 	%r66, %r813, %r65;
	add.s32 	%r67, %r66, %r814;
	add.s32 	%r68, %r67, %r815;
	add.s32 	%r69, %r68, %r816;
	add.s32 	%r70, %r69, %r817;
	add.s32 	%r71, %r70, %r818;
	add.s32 	%r72, %r71, %r819;
	add.s32 	%r73, %r72, %r820;
	add.s32 	%r74, %r73, %r821;
	add.s32 	%r787, %r74, %r822;
	mov.b32 	%r785, 1;
	mov.b32 	%r810, 0;
	mov.b32 	%r812, -1;
	// begin inline asm
	{  .reg .s32 r0;  .reg .pred p;  shfl.sync.up.b32 r0|p, %r787, %r785, %r810, %r812;  @p add.s32 r0, r0, %r787;  mov.s32 %r783, r0;}
	// end inline asm
	mov.b32 	%r791, 2;
	// begin inline asm
	{  .reg .s32 r0;  .reg .pred p;  shfl.sync.up.b32 r0|p, %r783, %r791, %r810, %r812;  @p add.s32 r0, r0, %r783;  mov.s32 %r789, r0;}
	// end inline asm
	mov.b32 	%r797, 4;
	// begin inline asm
	{  .reg .s32 r0;  .reg .pred p;  shfl.sync.up.b32 r0|p, %r789, %r797, %r810, %r812;  @p add.s32 r0, r0, %r789;  mov.s32 %r795, r0;}
	// end inline asm
	mov.b32 	%r803, 8;
	// begin inline asm
	{  .reg .s32 r0;  .reg .pred p;  shfl.sync.up.b32 r0|p, %r795, %r803, %r810, %r812;  @p add.s32 r0, r0, %r795;  mov.s32 %r801, r0;}
	// end inline asm
	mov.b32 	%r809, 16;
	// begin inline asm
	{  .reg .s32 r0;  .reg .pred p;  shfl.sync.up.b32 r0|p, %r801, %r809, %r810, %r812;  @p add.s32 r0, r0, %r801;  mov.s32 %r807, r0;}
	// end inline asm
	setp.ne.s32 	%p175, %r770, 31;
	@%p175 bra 	$L__BB1_42;
	shl.b32 	%r823, %r49, 2;
	add.s32 	%r825, %r778, %r823;
	st.shared.u32 	[%r825], %r807;
$L__BB1_42:
	sub.s32 	%r826, %r807, %r787;
	bar.sync 	0;
	ld.shared.v2.u32 	{%r827, %r828}, [_ZN6thrust24THRUST_300001_SM_1000_NS8cuda_cub4core6detail5shmemE];
	add.s32 	%r77, %r828, %r827;
	setp.gt.u32 	%p176, %r1144, 31;
	setp.lt.u32 	%p177, %r1144, 32;
	setp.eq.s32 	%p178, %r770, 0;
	selp.b32 	%r829, 0, %r826, %p178;
	add.s32 	%r1136, %r827, %r829;
	selp.b32 	%r79, %r826, %r1136, %p177;
	@%p176 bra 	$L__BB1_67;
	setp.ne.s32 	%p179, %r1144, 0;
	mul.wide.u32 	%rd99, %r1, 8;
	add.s64 	%rd10, %rd1, %rd99;
	@%p179 bra 	$L__BB1_45;
	st.shared.u32 	[_ZN6thrust24THRUST_300001_SM_1000_NS8cuda_cub4core6detail5shmemE+44], %r77;
	add.s64 	%rd100, %rd10, 256;
	mov.b32 	%r830, 100;
	// begin inline asm
	st.relaxed.gpu.v2.u32 [%rd100], {%r830, %r77};
	// end inline asm
$L__BB1_45:
	not.b32 	%r80, %r1144;
	mov.u32 	%r81, %nctaid.x;
	setp.gt.u32 	%p180, %r81, 499;
	@%p180 bra 	$L__BB1_47;
	membar.cta;
	bra.uni 	$L__BB1_48;
$L__BB1_47:
	mov.b32 	%r832, 450;
	// begin inline asm
	nanosleep.u32 %r832;
	// end inline asm
$L__BB1_48:
	mul.wide.s32 	%rd102, %r80, 8;
	add.s64 	%rd103, %rd10, %rd102;
	add.s64 	%rd101, %rd103, 256;
	// begin inline asm
	ld.relaxed.gpu.v2.u32 {%r1134, %r1130}, [%rd101];
	// end inline asm
$L__BB1_49:
	setp.eq.s32 	%p181, %r1134, 99;
	mov.b32 	%r835, -1;
	vote.sync.any.pred 	%p182, %p181, %r835;
	not.pred 	%p183, %p182;
	@%p183 bra 	$L__BB1_54;
	@%p180 bra 	$L__BB1_52;
	membar.cta;
	bra.uni 	$L__BB1_53;
$L__BB1_52:
	mov.b32 	%r984, 350;
	// begin inline asm
	nanosleep.u32 %r984;
	// end inline asm
$L__BB1_53:
	// begin inline asm
	ld.relaxed.gpu.v2.u32 {%r1134, %r1130}, [%rd101];
	// end inline asm
	bra.uni 	$L__BB1_49;
$L__BB1_54:
	setp.eq.s32 	%p184, %r1134, 101;
	mov.b32 	%r862, -1;
	vote.sync.ballot.b32 	%r863, %p184, %r862;
	// begin inline asm
	mov.u32 %r837, %lanemask_ge;
	// end inline asm
	and.b32  	%r864, %r863, %r837;
	or.b32  	%r865, %r864, -2147483648;
	add.s32 	%r866, %r865, -1;
	not.b32 	%r867, %r865;
	and.b32  	%r868, %r867, %r866;
	popc.b32 	%r841, %r868;
	mov.b32 	%r840, 1;
	// begin inline asm
	shfl.sync.down.b32 %r838, %r1130, %r840, %r841, %r862;
	// end inline asm
	setp.lt.s32 	%p186, %r770, %r841;
	selp.b32 	%r869, %r838, 0, %p186;
	add.s32 	%r844, %r869, %r1130;
	mov.b32 	%r845, 2;
	// begin inline asm
	shfl.sync.down.b32 %r843, %r844, %r845, %r841, %r862;
	// end inline asm
	add.s32 	%r91, %r770, 2;
	setp.gt.s32 	%p187, %r91, %r841;
	selp.b32 	%r870, 0, %r843, %p187;
	add.s32 	%r849, %r844, %r870;
	mov.b32 	%r850, 4;
	// begin inline asm
	shfl.sync.down.b32 %r848, %r849, %r850, %r841, %r862;
	// end inline asm
	add.s32 	%r92, %r770, 4;
	setp.gt.s32 	%p188, %r92, %r841;
	selp.b32 	%r871, 0, %r848, %p188;
	add.s32 	%r854, %r849, %r871;
	mov.b32 	%r855, 8;
	// begin inline asm
	shfl.sync.down.b32 %r853, %r854, %r855, %r841, %r862;
	// end inline asm
	add.s32 	%r93, %r770, 8;
	setp.gt.s32 	%p189, %r93, %r841;
	selp.b32 	%r872, 0, %r853, %p189;
	add.s32 	%r859, %r854, %r872;
	mov.b32 	%r860, 16;
	// begin inline asm
	shfl.sync.down.b32 %r858, %r859, %r860, %r841, %r862;
	// end inline asm
	add.s32 	%r94, %r770, 16;
	setp.gt.s32 	%p190, %r94, %r841;
	selp.b32 	%r873, 0, %r858, %p190;
	add.s32 	%r1131, %r859, %r873;
	add.s32 	%r1133, %r1, %r80;
	add.s64 	%rd12, %rd1, 256;
$L__BB1_55:
	setp.ne.s32 	%p191, %r1134, 101;
	mov.b32 	%r874, -1;
	vote.sync.all.pred 	%p192, %p191, %r874;
	not.pred 	%p193, %p192;
	@%p193 bra 	$L__BB1_63;
	mul.wide.s32 	%rd110, %r1133, 8;
	add.s64 	%rd111, %rd12, %rd110;
	add.s64 	%rd109, %rd111, -256;
	// begin inline asm
	ld.relaxed.gpu.v2.u32 {%r1134, %r1135}, [%rd109];
	// end inline asm
$L__BB1_57:
	setp.eq.s32 	%p213, %r1134, 99;
	mov.b32 	%r942, -1;
	vote.sync.any.pred 	%p214, %p213, %r942;
	not.pred 	%p215, %p214;
	@%p215 bra 	$L__BB1_62;
	@%p180 bra 	$L__BB1_60;
	membar.cta;
	bra.uni 	$L__BB1_61;
$L__BB1_60:
	mov.b32 	%r981, 350;
	// begin inline asm
	nanosleep.u32 %r981;
	// end inline asm
$L__BB1_61:
	// begin inline asm
	ld.relaxed.gpu.v2.u32 {%r1134, %r1135}, [%rd109];
	// end inline asm
	bra.uni 	$L__BB1_57;
$L__BB1_62:
	setp.eq.s32 	%p216, %r1134, 101;
	mov.b32 	%r968, -1;
	vote.sync.ballot.b32 	%r969, %p216, %r968;
	and.b32  	%r970, %r969, %r837;
	or.b32  	%r971, %r970, -2147483648;
	add.s32 	%r972, %r971, -1;
	not.b32 	%r973, %r971;
	and.b32  	%r974, %r973, %r972;
	popc.b32 	%r947, %r974;
	mov.b32 	%r946, 1;
	// begin inline asm
	shfl.sync.down.b32 %r944, %r1135, %r946, %r947, %r968;
	// end inline asm
	setp.lt.s32 	%p218, %r770, %r947;
	selp.b32 	%r975, %r944, 0, %p218;
	add.s32 	%r950, %r975, %r1135;
	mov.b32 	%r951, 2;
	// begin inline asm
	shfl.sync.down.b32 %r949, %r950, %r951, %r947, %r968;
	// end inline asm
	setp.gt.s32 	%p219, %r91, %r947;
	selp.b32 	%r976, 0, %r949, %p219;
	add.s32 	%r955, %r950, %r976;
	mov.b32 	%r956, 4;
	// begin inline asm
	shfl.sync.down.b32 %r954, %r955, %r956, %r947, %r968;
	// end inline asm
	setp.gt.s32 	%p220, %r92, %r947;
	selp.b32 	%r977, 0, %r954, %p220;
	add.s32 	%r960, %r955, %r977;
	mov.b32 	%r961, 8;
	// begin inline asm
	shfl.sync.down.b32 %r959, %r960, %r961, %r947, %r968;
	// end inline asm
	setp.gt.s32 	%p221, %r93, %r947;
	selp.b32 	%r978, 0, %r959, %p221;
	add.s32 	%r965, %r960, %r978;
	mov.b32 	%r966, 16;
	// begin inline asm
	shfl.sync.down.b32 %r964, %r965, %r966, %r947, %r968;
	// end inline asm
	setp.gt.s32 	%p222, %r94, %r947;
	selp.b32 	%r979, 0, %r964, %p222;
	add.s32 	%r980, %r979, %r1131;
	add.s32 	%r1131, %r980, %r965;
	add.s32 	%r1133, %r1133, -32;
	bra.uni 	$L__BB1_55;
$L__BB1_63:
	setp.ne.s32 	%p194, %r1144, 0;
	@%p194 bra 	$L__BB1_65;
	add.s32 	%r877, %r1131, %r77;
	add.s64 	%rd104, %rd10, 256;
	mov.b32 	%r876, 101;
	// begin inline asm
	st.relaxed.gpu.v2.u32 [%rd104], {%r876, %r877};
	// end inline asm
	st.shared.u32 	[_ZN6thrust24THRUST_300001_SM_1000_NS8cuda_cub4core6detail5shmemE+36], %r1131;
	st.shared.u32 	[_ZN6thrust24THRUST_300001_SM_1000_NS8cuda_cub4core6detail5shmemE+40], %r877;
$L__BB1_65:
	setp.ne.s32 	%p195, %r770, 0;
	mov.u32 	%r1136, %r79;
	@%p195 bra 	$L__BB1_67;
	st.shared.u32 	[_ZN6thrust24THRUST_300001_SM_1000_NS8cuda_cub4core6detail5shmemE+12], %r1131;
	mov.u32 	%r1136, %r1131;
$L__BB1_67:
	setp.eq.s32 	%p196, %r1144, 0;
	bar.sync 	0;
	@%p196 bra 	$L__BB1_69;
	ld.shared.u32 	%r878, [_ZN6thrust24THRUST_300001_SM_1000_NS8cuda_cub4core6detail5shmemE+12];
	add.s32 	%r1136, %r878, %r1136;
$L__BB1_69:
	setp.eq.s32 	%p197, %r1128, %r50;
	add.s32 	%r113, %r1136, %r65;
	add.s32 	%r114, %r66, %r1136;
	add.s32 	%r115, %r67, %r1136;
	add.s32 	%r116, %r68, %r1136;
	add.s32 	%r117, %r69, %r1136;
	add.s32 	%r118, %r70, %r1136;
	add.s32 	%r119, %r71, %r1136;
	add.s32 	%r120, %r72, %r1136;
	add.s32 	%r121, %r73, %r1136;
	add.s32 	%r122, %r74, %r1136;
	ld.shared.u32 	%r123, [_ZN6thrust24THRUST_300001_SM_1000_NS8cuda_cub4core6detail5shmemE+44];
	ld.shared.u32 	%r124, [_ZN6thrust24THRUST_300001_SM_1000_NS8cuda_cub4core6detail5shmemE+36];
	bar.sync 	0;
	@%p197 bra 	$L__BB1_71;
	sub.s32 	%r879, %r1136, %r124;
	shl.b32 	%r880, %r879, 2;
	mov.u32 	%r881, _ZN6thrust24THRUST_300001_SM_1000_NS8cuda_cub4core6detail5shmemE;
	add.s32 	%r882, %r881, %r880;
	st.shared.u32 	[%r882], %r50;
$L__BB1_71:
	setp.eq.s32 	%p198, %r50, %r51;
	@%p198 bra 	$L__BB1_73;
	sub.s32 	%r883, %r113, %r124;
	shl.b32 	%r884, %r883, 2;
	mov.u32 	%r885, _ZN6thrust24THRUST_300001_SM_1000_NS8cuda_cub4core6detail5shmemE;
	add.s32 	%r886, %r885, %r884;
	st.shared.u32 	[%r886], %r51;
$L__BB1_73:
	setp.eq.s32 	%p199, %r51, %r52;
	@%p199 bra 	$L__BB1_75;
	sub.s32 	%r887, %r114, %r124;
	shl.b32 	%r888, %r887, 2;
	mov.u32 	%r889, _ZN6thrust24THRUST_300001_SM_1000_NS8cuda_cub4core6detail5shmemE;
	add.s32 	%r890, %r889, %r888;
	st.shared.u32 	[%r890], %r52;
$L__BB1_75:
	setp.eq.s32 	%p200, %r52, %r53;
	@%p200 bra 	$L__BB1_77;
	sub.s32 	%r891, %r115, %r124;
	shl.b32 	%r892, %r891, 2;
	mov.u32 	%r893, _ZN6thrust24THRUST_300001_SM_1000_NS8cuda_cub4core6detail5shmemE;
	add.s32 	%r894, %r893, %r892;
	st.shared.u32 	[%r894], %r53;
$L__BB1_77:
	setp.eq.s32 	%p201, %r53, %r54;
	@%p201 bra 	$L__BB1_79;
	sub.s32 	%r895, %r116, %r124;
	shl.b32 	%r896, %r895, 2;
	mov.u32 	%r897, _ZN6thrust24THRUST_300001_SM_1000_NS8cuda_cub4core6detail5shmemE;
	add.s32 	%r898, %r897, %r896;
	st.shared.u32 	[%r898], %r54;
$L__BB1_79:
	setp.eq.s32 	%p202, %r54, %r55;
	@%p202 bra 	$L__BB1_81;
	sub.s32 	%r899, %r117, %r124;
	shl.b32 	%r900, %r899, 2;
	mov.u32 	%r901, _ZN6thrust24THRUST_300001_SM_1000_NS8cuda_cub4core6detail5shmemE;
	add.s32 	%r902, %r901, %r900;
	st.shared.u32 	[%r902], %r55;
$L__BB1_81:
	setp.eq.s32 	%p203, %r55, %r56;
	@%p203 bra 	$L__BB1_83;
	sub.s32 	%r903, %r118, %r124;
	shl.b32 	%r904, %r903, 2;
	mov.u32 	%r905, _ZN6thrust24THRUST_300001_SM_1000_NS8cuda_cub4core6detail5shmemE;
	add.s32 	%r906, %r905, %r904;
	st.shared.u32 	[%r906], %r56;
$L__BB1_83:
	setp.eq.s32 	%p204, %r56, %r57;
	@%p204 bra 	$L__BB1_85;
	sub.s32 	%r907, %r119, %r124;
	shl.b32 	%r908, %r907, 2;
	mov.u32 	%r909, _ZN6thrust24THRUST_300001_SM_1000_NS8cuda_cub4core6detail5shmemE;
	add.s32 	%r910, %r909, %r908;
	st.shared.u32 	[%r910], %r57;
$L__BB1_85:
	setp.eq.s32 	%p205, %r57, %r58;
	@%p205 bra 	$L__BB1_87;
	sub.s32 	%r911, %r120, %r124;
	shl.b32 	%r912, %r911, 2;
	mov.u32 	%r913, _ZN6thrust24THRUST_300001_SM_1000_NS8cuda_cub4core6detail5shmemE;
	add.s32 	%r914, %r913, %r912;
	st.shared.u32 	[%r914], %r58;
$L__BB1_87:
	setp.eq.s32 	%p206, %r58, %r59;
	@%p206 bra 	$L__BB1_89;
	sub.s32 	%r915, %r121, %r124;
	shl.b32 	%r916, %r915, 2;
	mov.u32 	%r917, _ZN6thrust24THRUST_300001_SM_1000_NS8cuda_cub4core6detail5shmemE;
	add.s32 	%r918, %r917, %r916;
	st.shared.u32 	[%r918], %r59;
$L__BB1_89:
	setp.eq.s32 	%p207, %r59, %r60;
	@%p207 bra 	$L__BB1_91;
	sub.s32 	%r919, %r122, %r124;
	shl.b32 	%r920, %r919, 2;
	mov.u32 	%r921, _ZN6thrust24THRUST_300001_SM_1000_NS8cuda_cub4core6detail5shmemE;
	add.s32 	%r922, %r921, %r920;
	st.shared.u32 	[%r922], %r60;
$L__BB1_91:
	bar.sync 	0;
	setp.ge.s32 	%p208, %r1144, %r123;
	@%p208 bra 	$L__BB1_98;
	not.b32 	%r923, %r1144;
	add.s32 	%r125, %r123, %r923;
	and.b32  	%r924, %r125, 192;
	setp.eq.s32 	%p209, %r924, 192;
	@%p209 bra 	$L__BB1_95;
	shr.u32 	%r925, %r125, 6;
	add.s32 	%r926, %r925, 1;
	and.b32  	%r927, %r926, 3;
	add.s32 	%r1140, %r1144, %r124;
	shl.b32 	%r928, %r1144, 2;
	mov.u32 	%r929, _ZN6thrust24THRUST_300001_SM_1000_NS8cuda_cub4core6detail5shmemE;
	add.s32 	%r1139, %r929, %r928;
	neg.s32 	%r1138, %r927;
	shl.b32 	%r930, %r926, 6;
	and.b32  	%r931, %r930, 192;
	add.s32 	%r1144, %r1144, %r931;
$L__BB1_94:
	.pragma "nounroll";
	mul.wide.s32 	%rd105, %r1140, 4;
	add.s64 	%rd106, %rd3, %rd105;
	ld.shared.u32 	%r932, [%r1139];
	st.global.u32 	[%rd106], %r932;
	add.s32 	%r1140, %r1140, 64;
	add.s32 	%r1139, %r1139, 256;
	add.s32 	%r1138, %r1138, 1;
	setp.ne.s32 	%p210, %r1138, 0;
	@%p210 bra 	$L__BB1_94;
$L__BB1_95:
	setp.lt.u32 	%p211, %r125, 192;
	@%p211 bra 	$L__BB1_98;
	add.s64 	%rd14, %rd3, 512;
	add.s32 	%r1143, %r1144, %r124;
	shl.b32 	%r933, %r1144, 2;
	mov.u32 	%r934, _ZN6thrust24THRUST_300001_SM_1000_NS8cuda_cub4core6detail5shmemE;
	add.s32 	%r935, %r933, %r934;
	add.s32 	%r1142, %r935, 512;
$L__BB1_97:
	mul.wide.s32 	%rd107, %r1143, 4;
	add.s64 	%rd108, %rd14, %rd107;
	ld.shared.u32 	%r936, [%r1142+-512];
	st.global.u32 	[%rd108+-512], %r936;
	ld.shared.u32 	%r937, [%r1142+-256];
	st.global.u32 	[%rd108+-256], %r937;
	ld.shared.u32 	%r938, [%r1142];
	st.global.u32 	[%rd108], %r938;
	ld.shared.u32 	%r939, [%r1142+256];
	st.global.u32 	[%rd108+256], %r939;
	add.s32 	%r1144, %r1144, 256;
	add.s32 	%r1143, %r1143, 256;
	add.s32 	%r1142, %r1142, 1024;
	setp.lt.s32 	%p212, %r1144, %r123;
	@%p212 bra 	$L__BB1_97;
$L__BB1_98:
	bar.sync 	0;
	bra.uni 	$L__BB1_241;
$L__BB1_99:
	sub.s32 	%r145, %r342, %r2;
	setp.ne.s32 	%p23, %r1, 0;
	@%p23 bra 	$L__BB1_156;
	mul.wide.u32 	%rd66, %r2, 4;
	add.s64 	%rd65, %rd2, %rd66;
	// begin inline asm
	ld.global.nc.u32 %r1155, [%rd65];
	// end inline asm
	mov.u32 	%r1161, %tid.x;
	and.b32  	%r601, %r1161, 31;
	and.b32  	%r602, %r1161, 992;
	mul.lo.s32 	%r603, %r602, 11;
	or.b32  	%r148, %r603, %r601;
	setp.ge.s32 	%p108, %r148, %r145;
	mov.u32 	%r1145, %r1155;
	@%p108 bra 	$L__BB1_102;
	add.s32 	%r605, %r148, %r2;
	mul.wide.u32 	%rd68, %r605, 4;
	add.s64 	%rd67, %rd2, %rd68;
	// begin inline asm
	ld.global.nc.u32 %r1145, [%rd67];
	// end inline asm
$L__BB1_102:
	add.s32 	%r606, %r148, 32;
	setp.ge.s32 	%p109, %r606, %r145;
	shl.b32 	%r607, %r148, 2;
	cvt.u64.u32 	%rd69, %r607;
	add.s64 	%rd16, %rd65, %rd69;
	mov.u32 	%r1146, %r1155;
	@%p109 bra 	$L__BB1_104;
	add.s64 	%rd70, %rd16, 128;
	// begin inline asm
	ld.global.nc.u32 %r1146, [%rd70];
	// end inline asm
$L__BB1_104:
	add.s32 	%r609, %r148, 64;
	setp.ge.s32 	%p110, %r609, %r145;
	mov.u32 	%r1147, %r1155;
	@%p110 bra 	$L__BB1_106;
	add.s64 	%rd71, %rd16, 256;
	// begin inline asm
	ld.global.nc.u32 %r1147, [%rd71];
	// end inline asm
$L__BB1_106:
	add.s32 	%r611, %r148, 96;
	setp.ge.s32 	%p111, %r611, %r145;
	mov.u32 	%r1148, %r1155;
	@%p111 bra 	$L__BB1_108;
	add.s64 	%rd72, %rd16, 384;
	// begin inline asm
	ld.global.nc.u32 %r1148, [%rd72];
	// end inline asm
$L__BB1_108:
	add.s32 	%r613, %r148, 128;
	setp.ge.s32 	%p112, %r613, %r145;
	mov.u32 	%r1149, %r1155;
	@%p112 bra 	$L__BB1_110;
	add.s64 	%rd73, %rd16, 512;
	// begin inline asm
	ld.global.nc.u32 %r1149, [%rd73];
	// end inline asm
$L__BB1_110:
	add.s32 	%r615, %r148, 160;
	setp.ge.s32 	%p113, %r615, %r145;
	mov.u32 	%r1150, %r1155;
	@%p113 bra 	$L__BB1_112;
	add.s64 	%rd74, %rd16, 640;
	// begin inline asm
	ld.global.nc.u32 %r1150, [%rd74];
	// end inline asm
$L__BB1_112:
	add.s32 	%r617, %r148, 192;
	setp.ge.s32 	%p114, %r617, %r145;
	mov.u32 	%r1151, %r1155;
	@%p114 bra 	$L__BB1_114;
	add.s64 	%rd75, %rd16, 768;
	// begin inline asm
	ld.global.nc.u32 %r1151, [%rd75];
	// end inline asm
$L__BB1_114:
	add.s32 	%r619, %r148, 224;
	setp.ge.s32 	%p115, %r619, %r145;
	mov.u32 	%r1152, %r1155;
	@%p115 bra 	$L__BB1_116;
	add.s64 	%rd76, %rd16, 896;
	// begin inline asm
	ld.global.nc.u32 %r1152, [%rd76];
	// end inline asm
$L__BB1_116:
	add.s32 	%r621, %r148, 256;
	setp.ge.s32 	%p116, %r621, %r145;
	mov.u32 	%r1153, %r1155;
	@%p116 bra 	$L__BB1_118;
	add.s64 	%rd77, %rd16, 1024;
	// begin inline asm
	ld.global.nc.u32 %r1153, [%rd77];
	// end inline asm
$L__BB1_118:
	add.s32 	%r623, %r148, 288;
	setp.ge.s32 	%p117, %r623, %r145;
	mov.u32 	%r1154, %r1155;
	@%p117 bra 	$L__BB1_120;
	add.s64 	%rd78, %rd16, 1152;
	// begin inline asm
	ld.global.nc.u32 %r1154, [%rd78];
	// end inline asm
$L__BB1_120:
	add.s32 	%r625, %r148, 320;
	setp.ge.s32 	%p118, %r625, %r145;
	@%p118 bra 	$L__BB1_122;
	add.s64 	%rd79, %rd16, 1280;
	// begin inline asm
	ld.global.nc.u32 %r1155, [%rd79];
	// end inline asm
$L__BB1_122:
	// begin inline asm
	mov.u32 %r627, %laneid;
	// end inline asm
	shr.u32 	%r172, %r1161, 5;
	mad.lo.s32 	%r629, %r172, 352, %r627;
	shl.b32 	%r630, %r629, 2;
	mov.u32 	%r631, _ZN6thrust24THRUST_300001_SM_1000_NS8cuda_cub4core6detail5shmemE;
	add.s32 	%r632, %r631, %r630;
	st.shared.u32 	[%r632], %r1145;
	st.shared.u32 	[%r632+128], %r1146;
	st.shared.u32 	[%r632+256], %r1147;
	st.shared.u32 	[%r632+384], %r1148;
	st.shared.u32 	[%r632+512], %r1149;
	st.shared.u32 	[%r632+640], %r1150;
	st.shared.u32 	[%r632+768], %r1151;
	st.shared.u32 	[%r632+896], %r1152;
	st.shared.u32 	[%r632+1024], %r1153;
	st.shared.u32 	[%r632+1152], %r1154;
	st.shared.u32 	[%r632+1280], %r1155;
	bar.warp.sync 	-1;
	mad.lo.s32 	%r633, %r627, 40, %r632;
	ld.shared.u32 	%r173, [%r633];
	ld.shared.u32 	%r174, [%r633+4];
	ld.shared.u32 	%r175, [%r633+8];
	ld.shared.u32 	%r176, [%r633+12];
	ld.shared.u32 	%r177, [%r633+16];
	ld.shared.u32 	%r178, [%r633+20];
	ld.shared.u32 	%r179, [%r633+24];
	ld.shared.u32 	%r180, [%r633+28];
	ld.shared.u32 	%r181, [%r633+32];
	ld.shared.u32 	%r182, [%r633+36];
	ld.shared.u32 	%r183, [%r633+40];
	bar.sync 	0;
	shl.b32 	%r634, %r1161, 2;
	add.s32 	%r635, %r631, %r634;
	add.s32 	%r184, %r635, 304;
	st.shared.u32 	[%r635+304], %r183;
	bar.sync 	0;
	setp.eq.s32 	%p119, %r1161, 0;
	mov.b32 	%r1156, 1;
	@%p119 bra 	$L__BB1_124;
	ld.shared.u32 	%r636, [%r184+-4];
	setp.ne.s32 	%p120, %r636, %r173;
	selp.u32 	%r1156, 1, 0, %p120;
$L__BB1_124:
	setp.ne.s32 	%p121, %r173, %r174;
	setp.ne.s32 	%p122, %r174, %r175;
	setp.ne.s32 	%p123, %r175, %r176;
	setp.ne.s32 	%p124, %r176, %r177;
	setp.ne.s32 	%p125, %r177, %r178;
	setp.ne.s32 	%p126, %r178, %r179;
	setp.ne.s32 	%p127, %r179, %r180;
	setp.ne.s32 	%p128, %r180, %r181;
	setp.ne.s32 	%p129, %r181, %r182;
	setp.ne.s32 	%p130, %r182, %r183;
	mul.lo.s32 	%r667, %r1161, 11;
	setp.lt.s32 	%p131, %r667, %r145;
	selp.b32 	%r187, %r1156, 1, %p131;
	add.s32 	%r668, %r667, 1;
	setp.ge.s32 	%p132, %r668, %r145;
	or.pred  	%p1, %p132, %p121;
	selp.u32 	%r669, 1, 0, %p1;
	add.s32 	%r670, %r667, 2;
	setp.ge.s32 	%p133, %r670, %r145;
	or.pred  	%p2, %p133, %p122;
	selp.u32 	%r671, 1, 0, %p2;
	add.s32 	%r672, %r667, 3;
	setp.ge.s32 	%p134, %r672, %r145;
	or.pred  	%p3, %p134, %p123;
	selp.u32 	%r673, 1, 0, %p3;
	add.s32 	%r674, %r667, 4;
	setp.ge.s32 	%p135, %r674, %r145;
	or.pred  	%p4, %p135, %p124;
	selp.u32 	%r675, 1, 0, %p4;
	add.s32 	%r676, %r667, 5;
	setp.ge.s32 	%p136, %r676, %r145;
	or.pred  	%p5, %p136, %p125;
	selp.u32 	%r677, 1, 0, %p5;
	add.s32 	%r678, %r667, 6;
	setp.ge.s32 	%p137, %r678, %r145;
	or.pred  	%p6, %p137, %p126;
	selp.u32 	%r679, 1, 0, %p6;
	add.s32 	%r680, %r667, 7;
	setp.ge.s32 	%p138, %r680, %r145;
	or.pred  	%p7, %p138, %p127;
	selp.u32 	%r681, 1, 0, %p7;
	add.s32 	%r682, %r667, 8;
	setp.ge.s32 	%p139, %r682, %r145;
	or.pred  	%p8, %p139, %p128;
	selp.u32 	%r683, 1, 0, %p8;
	add.s32 	%r684, %r667, 9;
	setp.ge.s32 	%p140, %r684, %r145;
	or.pred  	%p9, %p140, %p129;
	selp.u32 	%r685, 1, 0, %p9;
	add.s32 	%r686, %r667, 10;
	setp.ge.s32 	%p141, %r686, %r145;
	or.pred  	%p10, %p141, %p130;
	selp.u32 	%r687, 1, 0, %p10;
	bar.sync 	0;
	add.s32 	%r188, %r187, %r669;
	add.s32 	%r189, %r188, %r671;
	add.s32 	%r190, %r189, %r673;
	add.s32 	%r191, %r190, %r675;
	add.s32 	%r192, %r191, %r677;
	add.s32 	%r193, %r192, %r679;
	add.s32 	%r194, %r193, %r681;
	add.s32 	%r195, %r194, %r683;
	add.s32 	%r196, %r195, %r685;
	add.s32 	%r641, %r196, %r687;
	mov.b32 	%r639, 1;
	mov.b32 	%r664, 0;
	mov.b32 	%r666, -1;
	// begin inline asm
	{  .reg .s32 r0;  .reg .pred p;  shfl.sync.up.b32 r0|p, %r641, %r639, %r664, %r666;  @p add.s32 r0, r0, %r641;  mov.s32 %r637, r0;}
	// end inline asm
	mov.b32 	%r645, 2;
	// begin inline asm
	{  .reg .s32 r0;  .reg .pred p;  shfl.sync.up.b32 r0|p, %r637, %r645, %r664, %r666;  @p add.s32 r0, r0, %r637;  mov.s32 %r643, r0;}
	// end inline asm
	mov.b32 	%r651, 4;
	// begin inline asm
	{  .reg .s32 r0;  .reg .pred p;  shfl.sync.up.b32 r0|p, %r643, %r651, %r664, %r666;  @p add.s32 r0, r0, %r643;  mov.s32 %r649, r0;}
	// end inline asm
	mov.b32 	%r657, 8;
	// begin inline asm
	{  .reg .s32 r0;  .reg .pred p;  shfl.sync.up.b32 r0|p, %r649, %r657, %r664, %r666;  @p add.s32 r0, r0, %r649;  mov.s32 %r655, r0;}
	// end inline asm
	mov.b32 	%r663, 16;
	// begin inline asm
	{  .reg .s32 r0;  .reg .pred p;  shfl.sync.up.b32 r0|p, %r655, %r663, %r664, %r666;  @p add.s32 r0, r0, %r655;  mov.s32 %r661, r0;}
	// end inline asm
	setp.ne.s32 	%p142, %r627, 31;
	@%p142 bra 	$L__BB1_126;
	shl.b32 	%r688, %r172, 2;
	mov.u32 	%r689, _ZN6thrust24THRUST_300001_SM_1000_NS8cuda_cub4core6detail5shmemE;
	add.s32 	%r690, %r689, %r688;
	st.shared.u32 	[%r690], %r661;
$L__BB1_126:
	bar.sync 	0;
	ld.shared.v2.u32 	{%r199, %r200}, [_ZN6thrust24THRUST_300001_SM_1000_NS8cuda_cub4core6detail5shmemE];
	setp.lt.u32 	%p143, %r1161, 32;
	selp.b32 	%r691, 0, %r199, %p143;
	setp.eq.s32 	%p144, %r627, 0;
	sub.s32 	%r692, %r661, %r641;
	selp.b32 	%r693, 0, %r692, %p144;
	add.s32 	%r201, %r691, %r693;
	add.s32 	%r694, %r145, %r199;
	add.s32 	%r695, %r694, %r200;
	add.s32 	%r1190, %r695, -704;
	bar.sync 	0;
	setp.eq.s32 	%p145, %r187, 0;
	@%p145 bra 	$L__BB1_128;
	shl.b32 	%r696, %r201, 2;
	mov.u32 	%r697, _ZN6thrust24THRUST_300001_SM_1000_NS8cuda_cub4core6detail5shmemE;
	add.s32 	%r698, %r697, %r696;
	st.shared.u32 	[%r698], %r173;
$L__BB1_128:
	not.pred 	%p146, %p1;
	@%p146 bra 	$L__BB1_130;
	add.s32 	%r699, %r201, %r187;
	shl.b32 	%r700, %r699, 2;
	mov.u32 	%r701, _ZN6thrust24THRUST_300001_SM_1000_NS8cuda_cub4core6detail5shmemE;
	add.s32 	%r702, %r701, %r700;
	st.shared.u32 	[%r702], %r174;
$L__BB1_130:
	not.pred 	%p147, %p2;
	@%p147 bra 	$L__BB1_132;
	add.s32 	%r703, %r188, %r201;
	shl.b32 	%r704, %r703, 2;
	mov.u32 	%r705, _ZN6thrust24THRUST_300001_SM_1000_NS8cuda_cub4core6detail5shmemE;
	add.s32 	%r706, %r705, %r704;
	st.shared.u32 	[%r706], %r175;
$L__BB1_132:
	not.pred 	%p148, %p3;
	@%p148 bra 	$L__BB1_134;
	add.s32 	%r707, %r189, %r201;
	shl.b32 	%r708, %r707, 2;
	mov.u32 	%r709, _ZN6thrust24THRUST_300001_SM_1000_NS8cuda_cub4core6detail5shmemE;
	add.s32 	%r710, %r709, %r708;
	st.shared.u32 	[%r710], %r176;
$L__BB1_134:
	not.pred 	%p149, %p4;
	@%p149 bra 	$L__BB1_136;
	add.s32 	%r711, %r190, %r201;
	shl.b32 	%r712, %r711, 2;
	mov.u32 	%r713, _ZN6thrust24THRUST_300001_SM_1000_NS8cuda_cub4core6detail5shmemE;
	add.s32 	%r714, %r713, %r712;
	st.shared.u32 	[%r714], %r177;
$L__BB1_136:
	not.pred 	%p150, %p5;
	@%p150 bra 	$L__BB1_138;
	add.s32 	%r715, %r191, %r201;
	shl.b32 	%r716, %r715, 2;
	mov.u32 	%r717, _ZN6thrust24THRUST_300001_SM_1000_NS8cuda_cub4core6detail5shmemE;
	add.s32 	%r718, %r717, %r716;
	st.shared.u32 	[%r718], %r178;
$L__BB1_138:
	not.pred 	%p151, %p6;
	@%p151 bra 	$L__BB1_140;
	add.s32 	%r719, %r192, %r201;
	shl.b32 	%r720, %r719, 2;
	mov.u32 	%r721, _ZN6thrust24THRUST_300001_SM_1000_NS8cuda_cub4core6detail5shmemE;
	add.s32 	%r722, %r721, %r720;
	st.shared.u32 	[%r722], %r179;
$L__BB1_140:
	not.pred 	%p152, %p7;
	@%p152 bra 	$L__BB1_142;
	add.s32 	%r723, %r193, %r201;
	shl.b32 	%r724, %r723, 2;
	mov.u32 	%r725, _ZN6thrust24THRUST_300001_SM_1000_NS8cuda_cub4core6detail5shmemE;
	add.s32 	%r726, %r725, %r724;
	st.shared.u32 	[%r726], %r180;
$L__BB1_142:
	not.pred 	%p153, %p8;
	@%p153 bra 	$L__BB1_144;
	add.s32 	%r727, %r194, %r201;
	shl.b32 	%r728, %r727, 2;
	mov.u32 	%r729, _ZN6thrust24THRUST_300001_SM_1000_NS8cuda_cub4core6detail5shmemE;
	add.s32 	%r730, %r729, %r728;
	st.shared.u32 	[%r730], %r181;
$L__BB1_144:
	not.pred 	%p154, %p9;
	@%p154 bra 	$L__BB1_146;
	add.s32 	%r731, %r195, %r201;
	shl.b32 	%r732, %r731, 2;
	mov.u32 	%r733, _ZN6thrust24THRUST_300001_SM_1000_NS8cuda_cub4core6detail5shmemE;
	add.s32 	%r734, %r733, %r732;
	st.shared.u32 	[%r734], %r182;
$L__BB1_146:
	not.pred 	%p155, %p10;
	@%p155 bra 	$L__BB1_148;
	add.s32 	%r735, %r196, %r201;
	shl.b32 	%r736, %r735, 2;
	mov.u32 	%r737, _ZN6thrust24THRUST_300001_SM_1000_NS8cuda_cub4core6detail5shmemE;
	add.s32 	%r738, %r737, %r736;
	st.shared.u32 	[%r738], %r183;
$L__BB1_148:
	bar.sync 	0;
	setp.ge.s32 	%p156, %r1161, %r1190;
	@%p156 bra 	$L__BB1_155;
	add.s32 	%r739, %r200, %r199;
	add.s32 	%r740, %r739, %r342;
	sub.s32 	%r741, %r740, %r1161;
	add.s32 	%r203, %r741, -705;
	and.b32  	%r742, %r203, 192;
	setp.eq.s32 	%p157, %r742, 192;
	@%p157 bra 	$L__BB1_152;
	shr.u32 	%r743, %r203, 6;
	add.s32 	%r744, %r743, 1;
	and.b32  	%r745, %r744, 3;
	mul.wide.u32 	%rd80, %r1161, 4;
	add.s64 	%rd133, %rd3, %rd80;
	shl.b32 	%r746, %r1161, 2;
	mov.u32 	%r747, _ZN6thrust24THRUST_300001_SM_1000_NS8cuda_cub4core6detail5shmemE;
	add.s32 	%r1158, %r747, %r746;
	neg.s32 	%r1157, %r745;
	shl.b32 	%r748, %r744, 6;
	and.b32  	%r749, %r748, 192;
	add.s32 	%r1161, %r1161, %r749;
$L__BB1_151:
	.pragma "nounroll";
	ld.shared.u32 	%r750, [%r1158];
	st.global.u32 	[%rd133], %r750;
	add.s64 	%rd133, %rd133, 256;
	add.s32 	%r1158, %r1158, 256;
	add.s32 	%r1157, %r1157, 1;
	setp.ne.s32 	%p158, %r1157, 0;
	@%p158 bra 	$L__BB1_151;
$L__BB1_152:
	setp.lt.u32 	%p159, %r203, 192;
	@%p159 bra 	$L__BB1_155;
	mul.wide.u32 	%rd81, %r1161, 4;
	add.s64 	%rd82, %rd81, %rd3;
	add.s64 	%rd134, %rd82, 512;
	shl.b32 	%r751, %r1161, 2;
	mov.u32 	%r752, _ZN6thrust24THRUST_300001_SM_1000_NS8cuda_cub4core6detail5shmemE;
	add.s32 	%r753, %r751, %r752;
	add.s32 	%r1160, %r753, 512;
$L__BB1_154:
	ld.shared.u32 	%r754, [%r1160+-512];
	st.global.u32 	[%rd134+-512], %r754;
	ld.shared.u32 	%r755, [%r1160+-256];
	st.global.u32 	[%rd134+-256], %r755;
	ld.shared.u32 	%r756, [%r1160];
	st.global.u32 	[%rd134], %r756;
	ld.shared.u32 	%r757, [%r1160+256];
	st.global.u32 	[%rd134+256], %r757;
	add.s32 	%r1161, %r1161, 256;
	add.s64 	%rd134, %rd134, 1024;
	add.s32 	%r1160, %r1160, 1024;
	setp.lt.s32 	%p160, %r1161, %r1190;
	@%p160 bra 	$L__BB1_154;
$L__BB1_155:
	bar.sync 	0;
	bra.uni 	$L__BB1_239;
$L__BB1_156:
	mul.wide.u32 	%rd33, %r2, 4;
	add.s64 	%rd32, %rd2, %rd33;
	// begin inline asm
	ld.global.nc.u32 %r1172, [%rd32];
	// end inline asm
	mov.u32 	%r1189, %tid.x;
	and.b32  	%r346, %r1189, 31;
	and.b32  	%r347, %r1189, 992;
	mul.lo.s32 	%r348, %r347, 11;
	or.b32  	%r219, %r348, %r346;
	setp.ge.s32 	%p24, %r219, %r145;
	mov.u32 	%r1162, %r1172;
	@%p24 bra 	$L__BB1_158;
	add.s32 	%r350, %r219, %r2;
	mul.wide.u32 	%rd35, %r350, 4;
	add.s64 	%rd34, %rd2, %rd35;
	// begin inline asm
	ld.global.nc.u32 %r1162, [%rd34];
	// end inline asm
$L__BB1_158:
	add.s32 	%r351, %r219, 32;
	setp.ge.s32 	%p25, %r351, %r145;
	shl.b32 	%r352, %r219, 2;
	cvt.u64.u32 	%rd36, %r352;
	add.s64 	%rd24, %rd32, %rd36;
	mov.u32 	%r1163, %r1172;
	@%p25 bra 	$L__BB1_160;
	add.s64 	%rd37, %rd24, 128;
	// begin inline asm
	ld.global.nc.u32 %r1163, [%rd37];
	// end inline asm
$L__BB1_160:
	add.s32 	%r354, %r219, 64;
	setp.ge.s32 	%p26, %r354, %r145;
	mov.u32 	%r1164, %r1172;
	@%p26 bra 	$L__BB1_162;
	add.s64 	%rd38, %rd24, 256;
	// begin inline asm
	ld.global.nc.u32 %r1164, [%rd38];
	// end inline asm
$L__BB1_162:
	add.s32 	%r356, %r219, 96;
	setp.ge.s32 	%p27, %r356, %r145;
	mov.u32 	%r1165, %r1172;
	@%p27 bra 	$L__BB1_164;
	add.s64 	%rd39, %rd24, 384;
	// begin inline asm
	ld.global.nc.u32 %r1165, [%rd39];
	// end inline asm
$L__BB1_164:
	add.s32 	%r358, %r219, 128;
	setp.ge.s32 	%p28, %r358, %r145;
	mov.u32 	%r1166, %r1172;
	@%p28 bra 	$L__BB1_166;
	add.s64 	%rd40, %rd24, 512;
	// begin inline asm
	ld.global.nc.u32 %r1166, [%rd40];
	// end inline asm
$L__BB1_166:
	add.s32 	%r360, %r219, 160;
	setp.ge.s32 	%p29, %r360, %r145;
	mov.u32 	%r1167, %r1172;
	@%p29 bra 	$L__BB1_168;
	add.s64 	%rd41, %rd24, 640;
	// begin inline asm
	ld.global.nc.u32 %r1167, [%rd41];
	// end inline asm
$L__BB1_168:
	add.s32 	%r362, %r219, 192;
	setp.ge.s32 	%p30, %r362, %r145;
	mov.u32 	%r1168, %r1172;
	@%p30 bra 	$L__BB1_170;
	add.s64 	%rd42, %rd24, 768;
	// begin inline asm
	ld.global.nc.u32 %r1168, [%rd42];
	// end inline asm
$L__BB1_170:
	add.s32 	%r364, %r219, 224;
	setp.ge.s32 	%p31, %r364, %r145;
	mov.u32 	%r1169, %r1172;
	@%p31 bra 	$L__BB1_172;
	add.s64 	%rd43, %rd24, 896;
	// begin inline asm
	ld.global.nc.u32 %r1169, [%rd43];
	// end inline asm
$L__BB1_172:
	add.s32 	%r366, %r219, 256;
	setp.ge.s32 	%p32, %r366, %r145;
	mov.u32 	%r1170, %r1172;
	@%p32 bra 	$L__BB1_174;
	add.s64 	%rd44, %rd24, 1024;
	// begin inline asm
	ld.global.nc.u32 %r1170, [%rd44];
	// end inline asm
$L__BB1_174:
	add.s32 	%r368, %r219, 288;
	setp.ge.s32 	%p33, %r368, %r145;
	mov.u32 	%r1171, %r1172;
	@%p33 bra 	$L__BB1_176;
	add.s64 	%rd45, %rd24, 1152;
	// begin inline asm
	ld.global.nc.u32 %r1171, [%rd45];
	// end inline asm
$L__BB1_176:
	add.s32 	%r370, %r219, 320;
	setp.ge.s32 	%p34, %r370, %r145;
	@%p34 bra 	$L__BB1_178;
	add.s64 	%rd46, %rd24, 1280;
	// begin inline asm
	ld.global.nc.u32 %r1172, [%rd46];
	// end inline asm
$L__BB1_178:
	// begin inline asm
	mov.u32 %r372, %laneid;
	// end inline asm
	shr.u32 	%r243, %r1189, 5;
	mad.lo.s32 	%r374, %r243, 352, %r372;
	shl.b32 	%r375, %r374, 2;
	mov.u32 	%r376, _ZN6thrust24THRUST_300001_SM_1000_NS8cuda_cub4core6detail5shmemE;
	add.s32 	%r377, %r376, %r375;
	st.shared.u32 	[%r377], %r1162;
	st.shared.u32 	[%r377+128], %r1163;
	st.shared.u32 	[%r377+256], %r1164;
	st.shared.u32 	[%r377+384], %r1165;
	st.shared.u32 	[%r377+512], %r1166;
	st.shared.u32 	[%r377+640], %r1167;
	st.shared.u32 	[%r377+768], %r1168;
	st.shared.u32 	[%r377+896], %r1169;
	st.shared.u32 	[%r377+1024], %r1170;
	st.shared.u32 	[%r377+1152], %r1171;
	st.shared.u32 	[%r377+1280], %r1172;
	bar.warp.sync 	-1;
	mad.lo.s32 	%r378, %r372, 40, %r377;
	ld.shared.u32 	%r244, [%r378];
	ld.shared.u32 	%r245, [%r378+4];
	ld.shared.u32 	%r246, [%r378+8];
	ld.shared.u32 	%r247, [%r378+12];
	ld.shared.u32 	%r248, [%r378+16];
	ld.shared.u32 	%r249, [%r378+20];
	ld.shared.u32 	%r250, [%r378+24];
	ld.shared.u32 	%r251, [%r378+28];
	ld.shared.u32 	%r252, [%r378+32];
	ld.shared.u32 	%r253, [%r378+36];
	ld.shared.u32 	%r254, [%r378+40];
	bar.sync 	0;
	mul.wide.s32 	%rd48, %r2, 4;
	add.s64 	%rd49, %rd2, %rd48;
	add.s64 	%rd47, %rd49, -4;
	// begin inline asm
	ld.global.nc.u32 %r1173, [%rd47];
	// end inline asm
	shl.b32 	%r379, %r1189, 2;
	add.s32 	%r380, %r376, %r379;
	add.s32 	%r256, %r380, 304;
	st.shared.u32 	[%r380+304], %r254;
	bar.sync 	0;
	setp.eq.s32 	%p35, %r1189, 0;
	@%p35 bra 	$L__BB1_180;
	ld.shared.u32 	%r1173, [%r256+-4];
$L__BB1_180:
	setp.ne.s32 	%p36, %r1173, %r244;
	setp.ne.s32 	%p37, %r244, %r245;
	setp.ne.s32 	%p38, %r245, %r246;
	setp.ne.s32 	%p39, %r246, %r247;
	setp.ne.s32 	%p40, %r247, %r248;
	setp.ne.s32 	%p41, %r248, %r249;
	setp.ne.s32 	%p42, %r249, %r250;
	setp.ne.s32 	%p43, %r250, %r251;
	setp.ne.s32 	%p44, %r251, %r252;
	setp.ne.s32 	%p45, %r252, %r253;
	setp.ne.s32 	%p46, %r253, %r254;
	mul.lo.s32 	%r411, %r1189, 11;
	setp.ge.s32 	%p47, %r411, %r145;
	or.pred  	%p11, %p47, %p36;
	selp.u32 	%r259, 1, 0, %p11;
	add.s32 	%r412, %r411, 1;
	setp.ge.s32 	%p48, %r412, %r145;
	or.pred  	%p12, %p48, %p37;
	selp.u32 	%r413, 1, 0, %p12;
	add.s32 	%r414, %r411, 2;
	setp.ge.s32 	%p49, %r414, %r145;
	or.pred  	%p13, %p49, %p38;
	selp.u32 	%r415, 1, 0, %p13;
	add.s32 	%r416, %r411, 3;
	setp.ge.s32 	%p50, %r416, %r145;
	or.pred  	%p14, %p50, %p39;
	selp.u32 	%r417, 1, 0, %p14;
	add.s32 	%r418, %r411, 4;
	setp.ge.s32 	%p51, %r418, %r145;
	or.pred  	%p15, %p51, %p40;
	selp.u32 	%r419, 1, 0, %p15;
	add.s32 	%r420, %r411, 5;
	setp.ge.s32 	%p52, %r420, %r145;
	or.pred  	%p16, %p52, %p41;
	selp.u32 	%r421, 1, 0, %p16;
	add.s32 	%r422, %r411, 6;
	setp.ge.s32 	%p53, %r422, %r145;
	or.pred  	%p17, %p53, %p42;
	selp.u32 	%r423, 1, 0, %p17;
	add.s32 	%r424, %r411, 7;
	setp.ge.s32 	%p54, %r424, %r145;
	or.pred  	%p18, %p54, %p43;
	selp.u32 	%r425, 1, 0, %p18;
	add.s32 	%r426, %r411, 8;
	setp.ge.s32 	%p55, %r426, %r145;
	or.pred  	%p19, %p55, %p44;
	selp.u32 	%r427, 1, 0, %p19;
	add.s32 	%r428, %r411, 9;
	setp.ge.s32 	%p56, %r428, %r145;
	or.pred  	%p20, %p56, %p45;
	selp.u32 	%r429, 1, 0, %p20;
	add.s32 	%r430, %r411, 10;
	setp.ge.s32 	%p57, %r430, %r145;
	or.pred  	%p21, %p57, %p46;
	selp.u32 	%r431, 1, 0, %p21;
	bar.sync 	0;
	add.s32 	%r260, %r413, %r259;
	add.s32 	%r261, %r260, %r415;
	add.s32 	%r262, %r261, %r417;
	add.s32 	%r263, %r262, %r419;
	add.s32 	%r264, %r263, %r421;
	add.s32 	%r265, %r264, %r423;
	add.s32 	%r266, %r265, %r425;
	add.s32 	%r267, %r266, %r427;
	add.s32 	%r268, %r267, %r429;
	add.s32 	%r385, %r268, %r431;
	mov.b32 	%r383, 1;
	mov.b32 	%r408, 0;
	mov.b32 	%r410, -1;
	// begin inline asm
	{  .reg .s32 r0;  .reg .pred p;  shfl.sync.up.b32 r0|p, %r385, %r383, %r408, %r410;  @p add.s32 r0, r0, %r385;  mov.s32 %r381, r0;}
	// end inline asm
	mov.b32 	%r389, 2;
	// begin inline asm
	{  .reg .s32 r0;  .reg .pred p;  shfl.sync.up.b32 r0|p, %r381, %r389, %r408, %r410;  @p add.s32 r0, r0, %r381;  mov.s32 %r387, r0;}
	// end inline asm
	mov.b32 	%r395, 4;
	// begin inline asm
	{  .reg .s32 r0;  .reg .pred p;  shfl.sync.up.b32 r0|p, %r387, %r395, %r408, %r410;  @p add.s32 r0, r0, %r387;  mov.s32 %r393, r0;}
	// end inline asm
	mov.b32 	%r401, 8;
	// begin inline asm
	{  .reg .s32 r0;  .reg .pred p;  shfl.sync.up.b32 r0|p, %r393, %r401, %r408, %r410;  @p add.s32 r0, r0, %r393;  mov.s32 %r399, r0;}
	// end inline asm
	mov.b32 	%r407, 16;
	// begin inline asm
	{  .reg .s32 r0;  .reg .pred p;  shfl.sync.up.b32 r0|p, %r399, %r407, %r408, %r410;  @p add.s32 r0, r0, %r399;  mov.s32 %r405, r0;}
	// end inline asm
	setp.ne.s32 	%p58, %r372, 31;
	@%p58 bra 	$L__BB1_182;
	shl.b32 	%r432, %r243, 2;
	mov.u32 	%r433, _ZN6thrust24THRUST_300001_SM_1000_NS8cuda_cub4core6detail5shmemE;
	add.s32 	%r434, %r433, %r432;
	st.shared.u32 	[%r434], %r405;
$L__BB1_182:
	sub.s32 	%r435, %r405, %r385;
	bar.sync 	0;
	ld.shared.v2.u32 	{%r436, %r437}, [_ZN6thrust24THRUST_300001_SM_1000_NS8cuda_cub4core6detail5shmemE];
	add.s32 	%r271, %r437, %r436;
	setp.gt.u32 	%p59, %r1189, 31;
	setp.lt.u32 	%p60, %r1189, 32;
	setp.eq.s32 	%p61, %r372, 0;
	selp.b32 	%r438, 0, %r435, %p61;
	add.s32 	%r1181, %r436, %r438;
	selp.b32 	%r273, %r435, %r1181, %p60;
	@%p59 bra 	$L__BB1_207;
	setp.ne.s32 	%p62, %r1189, 0;
	mul.wide.u32 	%rd50, %r1, 8;
	add.s64 	%rd25, %rd1, %rd50;
	@%p62 bra 	$L__BB1_185;
	st.shared.u32 	[_ZN6thrust24THRUST_300001_SM_1000_NS8cuda_cub4core6detail5shmemE+44], %r271;
	add.s64 	%rd51, %rd25, 256;
	mov.b32 	%r439, 100;
	// begin inline asm
	st.relaxed.gpu.v2.u32 [%rd51], {%r439, %r271};
	// end inline asm
$L__BB1_185:
	not.b32 	%r274, %r1189;
	mov.u32 	%r275, %nctaid.x;
	setp.gt.u32 	%p63, %r275, 499;
	@%p63 bra 	$L__BB1_187;
	membar.cta;
	bra.uni 	$L__BB1_188;
$L__BB1_187:
	mov.b32 	%r441, 450;
	// begin inline asm
	nanosleep.u32 %r441;
	// end inline asm
$L__BB1_188:
	mul.wide.s32 	%rd53, %r274, 8;
	add.s64 	%rd54, %rd25, %rd53;
	add.s64 	%rd52, %rd54, 256;
	// begin inline asm
	ld.relaxed.gpu.v2.u32 {%r1179, %r1175}, [%rd52];
	// end inline asm
$L__BB1_189:
	setp.eq.s32 	%p64, %r1179, 99;
	mov.b32 	%r444, -1;
	vote.sync.any.pred 	%p65, %p64, %r444;
	not.pred 	%p66, %p65;
	@%p66 bra 	$L__BB1_194;
	setp.gt.u32 	%p107, %r275, 499;
	@%p107 bra 	$L__BB1_192;
	membar.cta;
	bra.uni 	$L__BB1_193;
$L__BB1_192:
	mov.b32 	%r597, 350;
	// begin inline asm
	nanosleep.u32 %r597;
	// end inline asm
$L__BB1_193:
	// begin inline asm
	ld.relaxed.gpu.v2.u32 {%r1179, %r1175}, [%rd52];
	// end inline asm
	bra.uni 	$L__BB1_189;
$L__BB1_194:
	setp.eq.s32 	%p67, %r1179, 101;
	mov.b32 	%r471, -1;
	vote.sync.ballot.b32 	%r472, %p67, %r471;
	// begin inline asm
	mov.u32 %r446, %lanemask_ge;
	// end inline asm
	and.b32  	%r473, %r472, %r446;
	or.b32  	%r474, %r473, -2147483648;
	add.s32 	%r475, %r474, -1;
	not.b32 	%r476, %r474;
	and.b32  	%r477, %r476, %r475;
	popc.b32 	%r450, %r477;
	mov.b32 	%r449, 1;
	// begin inline asm
	shfl.sync.down.b32 %r447, %r1175, %r449, %r450, %r471;
	// end inline asm
	setp.lt.s32 	%p69, %r372, %r450;
	selp.b32 	%r478, %r447, 0, %p69;
	add.s32 	%r453, %r478, %r1175;
	mov.b32 	%r454, 2;
	// begin inline asm
	shfl.sync.down.b32 %r452, %r453, %r454, %r450, %r471;
	// end inline asm
	add.s32 	%r285, %r372, 2;
	setp.gt.s32 	%p70, %r285, %r450;
	selp.b32 	%r479, 0, %r452, %p70;
	add.s32 	%r458, %r453, %r479;
	mov.b32 	%r459, 4;
	// begin inline asm
	shfl.sync.down.b32 %r457, %r458, %r459, %r450, %r471;
	// end inline asm
	add.s32 	%r286, %r372, 4;
	setp.gt.s32 	%p71, %r286, %r450;
	selp.b32 	%r480, 0, %r457, %p71;
	add.s32 	%r463, %r458, %r480;
	mov.b32 	%r464, 8;
	// begin inline asm
	shfl.sync.down.b32 %r462, %r463, %r464, %r450, %r471;
	// end inline asm
	add.s32 	%r287, %r372, 8;
	setp.gt.s32 	%p72, %r287, %r450;
	selp.b32 	%r481, 0, %r462, %p72;
	add.s32 	%r468, %r463, %r481;
	mov.b32 	%r469, 16;
	// begin inline asm
	shfl.sync.down.b32 %r467, %r468, %r469, %r450, %r471;
	// end inline asm
	add.s32 	%r288, %r372, 16;
	setp.gt.s32 	%p73, %r288, %r450;
	selp.b32 	%r482, 0, %r467, %p73;
	add.s32 	%r1176, %r468, %r482;
	add.s32 	%r1178, %r1, %r274;
	add.s64 	%rd27, %rd1, 256;
$L__BB1_195:
	setp.ne.s32 	%p74, %r1179, 101;
	mov.b32 	%r483, -1;
	vote.sync.all.pred 	%p75, %p74, %r483;
	not.pred 	%p76, %p75;
	@%p76 bra 	$L__BB1_203;
	mul.wide.s32 	%rd61, %r1178, 8;
	add.s64 	%rd62, %rd27, %rd61;
	add.s64 	%rd60, %rd62, -256;
	// begin inline asm
	ld.relaxed.gpu.v2.u32 {%r1179, %r1180}, [%rd60];
	// end inline asm
$L__BB1_197:
	setp.eq.s32 	%p96, %r1179, 99;
	mov.b32 	%r555, -1;
	vote.sync.any.pred 	%p97, %p96, %r555;
	not.pred 	%p98, %p97;
	@%p98 bra 	$L__BB1_202;
	setp.gt.u32 	%p106, %r275, 499;
	@%p106 bra 	$L__BB1_200;
	membar.cta;
	bra.uni 	$L__BB1_201;
$L__BB1_200:
	mov.b32 	%r594, 350;
	// begin inline asm
	nanosleep.u32 %r594;
	// end inline asm
$L__BB1_201:
	// begin inline asm
	ld.relaxed.gpu.v2.u32 {%r1179, %r1180}, [%rd60];
	// end inline asm
	bra.uni 	$L__BB1_197;
$L__BB1_202:
	setp.eq.s32 	%p99, %r1179, 101;
	mov.b32 	%r581, -1;
	vote.sync.ballot.b32 	%r582, %p99, %r581;
	and.b32  	%r583, %r582, %r446;
	or.b32  	%r584, %r583, -2147483648;
	add.s32 	%r585, %r584, -1;
	not.b32 	%r586, %r584;
	and.b32  	%r587, %r586, %r585;
	popc.b32 	%r560, %r587;
	mov.b32 	%r559, 1;
	// begin inline asm
	shfl.sync.down.b32 %r557, %r1180, %r559, %r560, %r581;
	// end inline asm
	setp.lt.s32 	%p101, %r372, %r560;
	selp.b32 	%r588, %r557, 0, %p101;
	add.s32 	%r563, %r588, %r1180;
	mov.b32 	%r564, 2;
	// begin inline asm
	shfl.sync.down.b32 %r562, %r563, %r564, %r560, %r581;
	// end inline asm
	setp.gt.s32 	%p102, %r285, %r560;
	selp.b32 	%r589, 0, %r562, %p102;
	add.s32 	%r568, %r563, %r589;
	mov.b32 	%r569, 4;
	// begin inline asm
	shfl.sync.down.b32 %r567, %r568, %r569, %r560, %r581;
	// end inline asm
	setp.gt.s32 	%p103, %r286, %r560;
	selp.b32 	%r590, 0, %r567, %p103;
	add.s32 	%r573, %r568, %r590;
	mov.b32 	%r574, 8;
	// begin inline asm
	shfl.sync.down.b32 %r572, %r573, %r574, %r560, %r581;
	// end inline asm
	setp.gt.s32 	%p104, %r287, %r560;
	selp.b32 	%r591, 0, %r572, %p104;
	add.s32 	%r578, %r573, %r591;
	mov.b32 	%r579, 16;
	// begin inline asm
	shfl.sync.down.b32 %r577, %r578, %r579, %r560, %r581;
	// end inline asm
	setp.gt.s32 	%p105, %r288, %r560;
	selp.b32 	%r592, 0, %r577, %p105;
	add.s32 	%r593, %r592, %r1176;
	add.s32 	%r1176, %r593, %r578;
	add.s32 	%r1178, %r1178, -32;
	bra.uni 	$L__BB1_195;
$L__BB1_203:
	setp.ne.s32 	%p77, %r1189, 0;
	@%p77 bra 	$L__BB1_205;
	add.s32 	%r486, %r1176, %r271;
	add.s64 	%rd55, %rd25, 256;
	mov.b32 	%r485, 101;
	// begin inline asm
	st.relaxed.gpu.v2.u32 [%rd55], {%r485, %r486};
	// end inline asm
	st.shared.u32 	[_ZN6thrust24THRUST_300001_SM_1000_NS8cuda_cub4core6detail5shmemE+36], %r1176;
	st.shared.u32 	[_ZN6thrust24THRUST_300001_SM_1000_NS8cuda_cub4core6detail5shmemE+40], %r486;
$L__BB1_205:
	setp.ne.s32 	%p78, %r372, 0;
	mov.u32 	%r1181, %r273;
	@%p78 bra 	$L__BB1_207;
	st.shared.u32 	[_ZN6thrust24THRUST_300001_SM_1000_NS8cuda_cub4core6detail5shmemE+12], %r1176;
	mov.u32 	%r1181, %r1176;
$L__BB1_207:
	setp.eq.s32 	%p79, %r1189, 0;
	bar.sync 	0;
	@%p79 bra 	$L__BB1_209;
	ld.shared.u32 	%r487, [_ZN6thrust24THRUST_300001_SM_1000_NS8cuda_cub4core6detail5shmemE+12];
	add.s32 	%r1181, %r487, %r1181;
$L__BB1_209:
	add.s32 	%r307, %r1181, %r259;
	add.s32 	%r308, %r260, %r1181;
	add.s32 	%r309, %r261, %r1181;
	add.s32 	%r310, %r262, %r1181;
	add.s32 	%r311, %r263, %r1181;
	add.s32 	%r312, %r264, %r1181;
	add.s32 	%r313, %r265, %r1181;
	add.s32 	%r314, %r266, %r1181;
	add.s32 	%r315, %r267, %r1181;
	add.s32 	%r316, %r268, %r1181;
	ld.shared.v2.u32 	{%r488, %r317}, [_ZN6thrust24THRUST_300001_SM_1000_NS8cuda_cub4core6detail5shmemE+40];
	ld.shared.u32 	%r318, [_ZN6thrust24THRUST_300001_SM_1000_NS8cuda_cub4core6detail5shmemE+36];
	sub.s32 	%r489, 704, %r145;
	sub.s32 	%r319, %r317, %r489;
	sub.s32 	%r1190, %r488, %r489;
	bar.sync 	0;
	not.pred 	%p80, %p11;
	@%p80 bra 	$L__BB1_211;
	sub.s32 	%r490, %r1181, %r318;
	shl.b32 	%r491, %r490, 2;
	mov.u32 	%r492, _ZN6thrust24THRUST_300001_SM_1000_NS8cuda_cub4core6detail5shmemE;
	add.s32 	%r493, %r492, %r491;
	st.shared.u32 	[%r493], %r244;
$L__BB1_211:
	not.pred 	%p81, %p12;
	@%p81 bra 	$L__BB1_213;
	sub.s32 	%r494, %r307, %r318;
	shl.b32 	%r495, %r494, 2;
	mov.u32 	%r496, _ZN6thrust24THRUST_300001_SM_1000_NS8cuda_cub4core6detail5shmemE;
	add.s32 	%r497, %r496, %r495;
	st.shared.u32 	[%r497], %r245;
$L__BB1_213:
	not.pred 	%p82, %p13;
	@%p82 bra 	$L__BB1_215;
	sub.s32 	%r498, %r308, %r318;
	shl.b32 	%r499, %r498, 2;
	mov.u32 	%r500, _ZN6thrust24THRUST_300001_SM_1000_NS8cuda_cub4core6detail5shmemE;
	add.s32 	%r501, %r500, %r499;
	st.shared.u32 	[%r501], %r246;
$L__BB1_215:
	not.pred 	%p83, %p14;
	@%p83 bra 	$L__BB1_217;
	sub.s32 	%r502, %r309, %r318;
	shl.b32 	%r503, %r502, 2;
	mov.u32 	%r504, _ZN6thrust24THRUST_300001_SM_1000_NS8cuda_cub4core6detail5shmemE;
	add.s32 	%r505, %r504, %r503;
	st.shared.u32 	[%r505], %r247;
$L__BB1_217:
	not.pred 	%p84, %p15;
	@%p84 bra 	$L__BB1_219;
	sub.s32 	%r506, %r310, %r318;
	shl.b32 	%r507, %r506, 2;
	mov.u32 	%r508, _ZN6thrust24THRUST_300001_SM_1000_NS8cuda_cub4core6detail5shmemE;
	add.s32 	%r509, %r508, %r507;
	st.shared.u32 	[%r509], %r248;
$L__BB1_219:
	not.pred 	%p85, %p16;
	@%p85 bra 	$L__BB1_221;
	sub.s32 	%r510, %r311, %r318;
	shl.b32 	%r511, %r510, 2;
	mov.u32 	%r512, _ZN6thrust24THRUST_300001_SM_1000_NS8cuda_cub4core6detail5shmemE;
	add.s32 	%r513, %r512, %r511;
	st.shared.u32 	[%r513], %r249;
$L__BB1_221:
	not.pred 	%p86, %p17;
	@%p86 bra 	$L__BB1_223;
	sub.s32 	%r514, %r312, %r318;
	shl.b32 	%r515, %r514, 2;
	mov.u32 	%r516, _ZN6thrust24THRUST_300001_SM_1000_NS8cuda_cub4core6detail5shmemE;
	add.s32 	%r517, %r516, %r515;
	st.shared.u32 	[%r517], %r250;
$L__BB1_223:
	not.pred 	%p87, %p18;
	@%p87 bra 	$L__BB1_225;
	sub.s32 	%r518, %r313, %r318;
	shl.b32 	%r519, %r518, 2;
	mov.u32 	%r520, _ZN6thrust24THRUST_300001_SM_1000_NS8cuda_cub4core6detail5shmemE;
	add.s32 	%r521, %r520, %r519;
	st.shared.u32 	[%r521], %r251;
$L__BB1_225:
	not.pred 	%p88, %p19;
	@%p88 bra 	$L__BB1_227;
	sub.s32 	%r522, %r314, %r318;
	shl.b32 	%r523, %r522, 2;
	mov.u32 	%r524, _ZN6thrust24THRUST_300001_SM_1000_NS8cuda_cub4core6detail5shmemE;
	add.s32 	%r525, %r524, %r523;
	st.shared.u32 	[%r525], %r252;
$L__BB1_227:
	not.pred 	%p89, %p20;
	@%p89 bra 	$L__BB1_229;
	sub.s32 	%r526, %r315, %r318;
	shl.b32 	%r527, %r526, 2;
	mov.u32 	%r528, _ZN6thrust24THRUST_300001_SM_1000_NS8cuda_cub4core6detail5shmemE;
	add.s32 	%r529, %r528, %r527;
	st.shared.u32 	[%r529], %r253;
$L__BB1_229:
	not.pred 	%p90, %p21;
	@%p90 bra 	$L__BB1_231;
	sub.s32 	%r530, %r316, %r318;
	shl.b32 	%r531, %r530, 2;
	mov.u32 	%r532, _ZN6thrust24THRUST_300001_SM_1000_NS8cuda_cub4core6detail5shmemE;
	add.s32 	%r533, %r532, %r531;
	st.shared.u32 	[%r533], %r254;
$L__BB1_231:
	bar.sync 	0;
	setp.ge.s32 	%p91, %r1189, %r319;
	@%p91 bra 	$L__BB1_238;
	add.s32 	%r534, %r317, %r342;
	add.s32 	%r535, %r1189, %r2;
	sub.s32 	%r536, %r534, %r535;
	add.s32 	%r321, %r536, -705;
	and.b32  	%r537, %r321, 192;
	setp.eq.s32 	%p92, %r537, 192;
	@%p92 bra 	$L__BB1_235;
	shr.u32 	%r538, %r321, 6;
	add.s32 	%r539, %r538, 1;
	and.b32  	%r540, %r539, 3;
	add.s32 	%r1185, %r1189, %r318;
	shl.b32 	%r541, %r1189, 2;
	mov.u32 	%r542, _ZN6thrust24THRUST_300001_SM_1000_NS8cuda_cub4core6detail5shmemE;
	add.s32 	%r1184, %r542, %r541;
	neg.s32 	%r1183, %r540;
	shl.b32 	%r543, %r539, 6;
	and.b32  	%r544, %r543, 192;
	add.s32 	%r1189, %r1189, %r544;
$L__BB1_234:
	.pragma "nounroll";
	mul.wide.s32 	%rd56, %r1185, 4;
	add.s64 	%rd57, %rd3, %rd56;
	ld.shared.u32 	%r545, [%r1184];
	st.global.u32 	[%rd57], %r545;
	add.s32 	%r1185, %r1185, 64;
	add.s32 	%r1184, %r1184, 256;
	add.s32 	%r1183, %r1183, 1;
	setp.ne.s32 	%p93, %r1183, 0;
	@%p93 bra 	$L__BB1_234;
$L__BB1_235:
	setp.lt.u32 	%p94, %r321, 192;
	@%p94 bra 	$L__BB1_238;
	add.s64 	%rd29, %rd3, 512;
	add.s32 	%r1188, %r1189, %r318;
	shl.b32 	%r546, %r1189, 2;
	mov.u32 	%r547, _ZN6thrust24THRUST_300001_SM_1000_NS8cuda_cub4core6detail5shmemE;
	add.s32 	%r548, %r546, %r547;
	add.s32 	%r1187, %r548, 512;
$L__BB1_237:
	mul.wide.s32 	%rd58, %r1188, 4;
	add.s64 	%rd59, %rd29, %rd58;
	ld.shared.u32 	%r549, [%r1187+-512];
	st.global.u32 	[%rd59+-512], %r549;
	ld.shared.u32 	%r550, [%r1187+-256];
	st.global.u32 	[%rd59+-256], %r550;
	ld.shared.u32 	%r551, [%r1187];
	st.global.u32 	[%rd59], %r551;
	ld.shared.u32 	%r552, [%r1187+256];
	st.global.u32 	[%rd59+256], %r552;
	add.s32 	%r1189, %r1189, 256;
	add.s32 	%r1188, %r1188, 256;
	add.s32 	%r1187, %r1187, 1024;
	setp.lt.s32 	%p95, %r1189, %r319;
	@%p95 bra 	$L__BB1_237;
$L__BB1_238:
	bar.sync 	0;
$L__BB1_239:
	mov.u32 	%r758, %tid.x;
	setp.ne.s32 	%p161, %r758, 0;
	@%p161 bra 	$L__BB1_241;
	ld.param.u64 	%rd130, [_ZN6thrust24THRUST_300001_SM_1000_NS8cuda_cub4core6detail13_kernel_agentINS1_8__unique11UniqueAgentINS0_6detail15normal_iteratorINS0_10device_ptrIjEEEESB_N4cuda3std3__48equal_toIjEEiPiEEJSB_SB_SG_SH_iN3cub18CUB_300001_SM_100013ScanTileStateIiLb1EEEmEEEvDpT0__param_3];
	cvta.to.global.u64 	%rd83, %rd130;
	st.global.u32 	[%rd83], %r1190;
$L__BB1_241:
	ret;

}
	// .globl	_ZN6thrust24THRUST_300001_SM_1000_NS8cuda_cub4core6detail13_kernel_agentINS1_15__reduce_by_key9InitAgentIN3cub18CUB_300001_SM_100024ReduceByKeyScanTileStateIjiLb1EEEiPiEEJSA_iSB_EEEvDpT0_
.visible .entry _ZN6thrust24THRUST_300001_SM_1000_NS8cuda_cub4core6detail13_kernel_agentINS1_15__reduce_by_key9InitAgentIN3cub18CUB_300001_SM_100024ReduceByKeyScanTileStateIjiLb1EEEiPiEEJSA_iSB_EEEvDpT0_(
	.param .align 8 .b8 _ZN6thrust24THRUST_300001_SM_1000_NS8cuda_cub4core6detail13_kernel_agentINS1_15__reduce_by_key9InitAgentIN3cub18CUB_300001_SM_100024ReduceByKeyScanTileStateIjiLb1EEEiPiEEJSA_iSB_EEEvDpT0__param_0[8],
	.param .u32 _ZN6thrust24THRUST_300001_SM_1000_NS8cuda_cub4core6detail13_kernel_agentINS1_15__reduce_by_key9InitAgentIN3cub18CUB_300001_SM_100024ReduceByKeyScanTileStateIjiLb1EEEiPiEEJSA_iSB_EEEvDpT0__param_1,
	.param .u64 .ptr .align 1 _ZN6thrust24THRUST_300001_SM_1000_NS8cuda_cub4core6detail13_kernel_agentINS1_15__reduce_by_key9InitAgentIN3cub18CUB_300001_SM_100024ReduceByKeyScanTileStateIjiLb1EEEiPiEEJSA_iSB_EEEvDpT0__param_2
)
.maxntid 128
{
	.reg .pred 	%p<6>;
	.reg .b32 	%r<9>;
	.reg .b64 	%rd<12>;

	ld.param.u64 	%rd3, [_ZN6thrust24THRUST_300001_SM_1000_NS8cuda_cub4core6detail13_kernel_agentINS1_15__reduce_by_key9InitAgentIN3cub18CUB_300001_SM_100024ReduceByKeyScanTileStateIjiLb1EEEiPiEEJSA_iSB_EEEvDpT0__param_0];
	ld.param.u32 	%r4, [_ZN6thrust24THRUST_300001_SM_1000_NS8cuda_cub4core6detail13_kernel_agentINS1_15__reduce_by_key9InitAgentIN3cub18CUB_300001_SM_100024ReduceByKeyScanTileStateIjiLb1EEEiPiEEJSA_iSB_EEEvDpT0__param_1];
	ld.param.u64 	%rd2, [_ZN6thrust24THRUST_300001_SM_1000_NS8cuda_cub4core6detail13_kernel_agentINS1_15__reduce_by_key9InitAgentIN3cub18CUB_300001_SM_100024ReduceByKeyScanTileStateIjiLb1EEEiPiEEJSA_iSB_EEEvDpT0__param_2];
	cvta.to.global.u64 	%rd1, %rd3;
	mov.u32 	%r1, %ctaid.x;
	mov.u32 	%r5, %ntid.x;
	mov.u32 	%r2, %tid.x;
	mad.lo.s32 	%r3, %r1, %r5, %r2;
	setp.ge.s32 	%p1, %r3, %r4;
	@%p1 bra 	$L__BB2_2;
	mul.wide.s32 	%rd4, %r3, 16;
	add.s64 	%rd5, %rd1, %rd4;
	mov.b64 	%rd6, 99;
	mov.b64 	%rd7, 0;
	st.global.v2.u64 	[%rd5+512], {%rd7, %rd6};
$L__BB2_2:
	setp.ne.s32 	%p2, %r1, 0;
	setp.gt.u32 	%p3, %r2, 31;
	or.pred  	%p4, %p2, %p3;
	@%p4 bra 	$L__BB2_4;
	mul.wide.u32 	%rd8, %r2, 16;
	add.s64 	%rd9, %rd1, %rd8;
	mov.b64 	%rd10, 0;
	st.global.v2.u64 	[%rd9], {%rd10, %rd10};
$L__BB2_4:
	or.b32  	%r7, %r1, %r2;
	setp.ne.s32 	%p5, %r7, 0;
	@%p5 bra 	$L__BB2_6;
	cvta.to.global.u64 	%rd11, %rd2;
	mov.b32 	%r8, 0;
	st.global.u32 	[%rd11], %r8;
$L__BB2_6:
	ret;

}
	// .globl	_ZN6thrust24THRUST_300001_SM_1000_NS8cuda_cub4core6detail13_kernel_agentINS1_15__reduce_by_key16ReduceByKeyAgentINS0_6detail15normal_iteratorINS0_10device_ptrIjEEEESB_SB_SB_N4cuda3std3__48equal_toIjEENSE_4plusIjEEPiiEEJSB_SB_SB_SB_SJ_N3cub18CUB_300001_SM_100024ReduceByKeyScanTileStateIjiLb1EEESG_SI_iiEEEvDpT0_
.visible .entry _ZN6thrust24THRUST_300001_SM_1000_NS8cuda_cub4core6detail13_kernel_agentINS1_15__reduce_by_key16ReduceByKeyAgentINS0_6detail15normal_iteratorINS0_10device_ptrIjEEEESB_SB_SB_N4cuda3std3__48equal_toIjEENSE_4plusIjEEPiiEEJSB_SB_SB_SB_SJ_N3cub18CUB_300001_SM_100024ReduceByKeyScanTileStateIjiLb1EEESG_SI_iiEEEvDpT0_(
	.param .align 8 .b8 _ZN6thrust24THRUST_300001_SM_1000_NS8cuda_cub4core6detail13_kernel_agentINS1_15__reduce_by_key16ReduceByKeyAgentINS0_6detail15normal_iteratorINS0_10device_ptrIjEEEESB_SB_SB_N4cuda3std3__48equal_toIjEENSE_4plusIjEEPiiEEJSB_SB_SB_SB_SJ_N3cub18CUB_300001_SM_100024ReduceByKeyScanTileStateIjiLb1EEESG_SI_iiEEEvDpT0__param_0[8],
	.param .align 8 .b8 _ZN6thrust24THRUST_300001_SM_1000_NS8cuda_cub4core6detail13_kernel_agentINS1_15__reduce_by_key16ReduceByKeyAgentINS0_6detail15normal_iteratorINS0_10device_ptrIjEEEESB_SB_SB_N4cuda3std3__48equal_toIjEENSE_4plusIjEEPiiEEJSB_SB_SB_SB_SJ_N3cub18CUB_300001_SM_100024ReduceByKeyScanTileStateIjiLb1EEESG_SI_iiEEEvDpT0__param_1[8],
	.param .align 8 .b8 _ZN6thrust24THRUST_300001_SM_1000_NS8cuda_cub4core6detail13_kernel_agentINS1_15__reduce_by_key16ReduceByKeyAgentINS0_6detail15normal_iteratorINS0_10device_ptrIjEEEESB_SB_SB_N4cuda3std3__48equal_toIjEENSE_4plusIjEEPiiEEJSB_SB_SB_SB_SJ_N3cub18CUB_300001_SM_100024ReduceByKeyScanTileStateIjiLb1EEESG_SI_iiEEEvDpT0__param_2[8],
	.param .align 8 .b8 _ZN6thrust24THRUST_300001_SM_1000_NS8cuda_cub4core6detail13_kernel_agentINS1_15__reduce_by_key16ReduceByKeyAgentINS0_6detail15normal_iteratorINS0_10device_ptrIjEEEESB_SB_SB_N4cuda3std3__48equal_toIjEENSE_4plusIjEEPiiEEJSB_SB_SB_SB_SJ_N3cub18CUB_300001_SM_100024ReduceByKeyScanTileStateIjiLb1EEESG_SI_iiEEEvDpT0__param_3[8],
	.param .u64 .ptr .align 1 _ZN6thrust24THRUST_300001_SM_1000_NS8cuda_cub4core6detail13_kernel_agentINS1_15__reduce_by_key16ReduceByKeyAgentINS0_6detail15normal_iteratorINS0_10device_ptrIjEEEESB_SB_SB_N4cuda3std3__48equal_toIjEENSE_4plusIjEEPiiEEJSB_SB_SB_SB_SJ_N3cub18CUB_300001_SM_100024ReduceByKeyScanTileStateIjiLb1EEESG_SI_iiEEEvDpT0__param_4,
	.param .align 8 .b8 _ZN6thrust24THRUST_300001_SM_1000_NS8cuda_cub4core6detail13_kernel_agentINS1_15__reduce_by_key16ReduceByKeyAgentINS0_6detail15normal_iteratorINS0_10device_ptrIjEEEESB_SB_SB_N4cuda3std3__48equal_toIjEENSE_4plusIjEEPiiEEJSB_SB_SB_SB_SJ_N3cub18CUB_300001_SM_100024ReduceByKeyScanTileStateIjiLb1EEESG_SI_iiEEEvDpT0__param_5[8],
	.param .align 1 .b8 _ZN6thrust24THRUST_300001_SM_1000_NS8cuda_cub4core6detail13_kernel_agentINS1_15__reduce_by_key16ReduceByKeyAgentINS0_6detail15normal_iteratorINS0_10device_ptrIjEEEESB_SB_SB_N4cuda3std3__48equal_toIjEENSE_4plusIjEEPiiEEJSB_SB_SB_SB_SJ_N3cub18CUB_300001_SM_100024ReduceByKeyScanTileStateIjiLb1EEESG_SI_iiEEEvDpT0__param_6[1],
	.param .align 1 .b8 _ZN6thrust24THRUST_300001_SM_1000_NS8cuda_cub4core6detail13_kernel_agentINS1_15__reduce_by_key16ReduceByKeyAgentINS0_6detail15normal_iteratorINS0_10device_ptrIjEEEESB_SB_SB_N4cuda3std3__48equal_toIjEENSE_4plusIjEEPiiEEJSB_SB_SB_SB_SJ_N3cub18CUB_300001_SM_100024ReduceByKeyScanTileStateIjiLb1EEESG_SI_iiEEEvDpT0__param_7[1],
	.param .u32 _ZN6thrust24THRUST_300001_SM_1000_NS8cuda_cub4core6detail13_kernel_agentINS1_15__reduce_by_key16ReduceByKeyAgentINS0_6detail15normal_iteratorINS0_10device_ptrIjEEEESB_SB_SB_N4cuda3std3__48equal_toIjEENSE_4plusIjEEPiiEEJSB_SB_SB_SB_SJ_N3cub18CUB_300001_SM_100024ReduceByKeyScanTileStateIjiLb1EEESG_SI_iiEEEvDpT0__param_8,
	.param .u32 _ZN6thrust24THRUST_300001_SM_1000_NS8cuda_cub4core6detail13_kernel_agentINS1_15__reduce_by_key16ReduceByKeyAgentINS0_6detail15normal_iteratorINS0_10device_ptrIjEEEESB_SB_SB_N4cuda3std3__48equal_toIjEENSE_4plusIjEEPiiEEJSB_SB_SB_SB_SJ_N3cub18CUB_300001_SM_100024ReduceByKeyScanTileStateIjiLb1EEESG_SI_iiEEEvDpT0__param_9
)
.maxntid 256
{
	.reg .pred 	%p<468>;
	.reg .b32 	%r<1954>;
	.reg .b64 	%rd<340>;

	ld.param.u64 	%rd1, [_ZN6thrust24THRUST_300001_SM_1000_NS8cuda_cub4core6detail13_kernel_agentINS1_15__reduce_by_key16ReduceByKeyAgentINS0_6detail15normal_iteratorINS0_10device_ptrIjEEEESB_SB_SB_N4cuda3std3__48equal_toIjEENSE_4plusIjEEPiiEEJSB_SB_SB_SB_SJ_N3cub18CUB_300001_SM_100024ReduceByKeyScanTileStateIjiLb1EEESG_SI_iiEEEvDpT0__param_5];
	ld.param.u64 	%rd2, [_ZN6thrust24THRUST_300001_SM_1000_NS8cuda_cub4core6detail13_kernel_agentINS1_15__reduce_by_key16ReduceByKeyAgentINS0_6detail15normal_iteratorINS0_10device_ptrIjEEEESB_SB_SB_N4cuda3std3__48equal_toIjEENSE_4plusIjEEPiiEEJSB_SB_SB_SB_SJ_N3cub18CUB_300001_SM_100024ReduceByKeyScanTileStateIjiLb1EEESG_SI_iiEEEvDpT0__param_0];
	ld.param.u64 	%rd3, [_ZN6thrust24THRUST_300001_SM_1000_NS8cuda_cub4core6detail13_kernel_agentINS1_15__reduce_by_key16ReduceByKeyAgentINS0_6detail15normal_iteratorINS0_10device_ptrIjEEEESB_SB_SB_N4cuda3std3__48equal_toIjEENSE_4plusIjEEPiiEEJSB_SB_SB_SB_SJ_N3cub18CUB_300001_SM_100024ReduceByKeyScanTileStateIjiLb1EEESG_SI_iiEEEvDpT0__param_1];
	ld.param.u64 	%rd58, [_ZN6thrust24THRUST_300001_SM_1000_NS8cuda_cub4core6detail13_kernel_agentINS1_15__reduce_by_key16ReduceByKeyAgentINS0_6detail15normal_iteratorINS0_10device_ptrIjEEEESB_SB_SB_N4cuda3std3__48equal_toIjEENSE_4plusIjEEPiiEEJSB_SB_SB_SB_SJ_N3cub18CUB_300001_SM_100024ReduceByKeyScanTileStateIjiLb1EEESG_SI_iiEEEvDpT0__param_3];
	ld.param.u64 	%rd59, [_ZN6thrust24THRUST_300001_SM_1000_NS8cuda_cub4core6detail13_kernel_agentINS1_15__reduce_by_key16ReduceByKeyAgentINS0_6detail15normal_iteratorINS0_10device_ptrIjEEEESB_SB_SB_N4cuda3std3__48equal_toIjEENSE_4plusIjEEPiiEEJSB_SB_SB_SB_SJ_N3cub18CUB_300001_SM_100024ReduceByKeyScanTileStateIjiLb1EEESG_SI_iiEEEvDpT0__param_2];
	ld.param.u32 	%r443, [_ZN6thrust24THRUST_300001_SM_1000_NS8cuda_cub4core6detail13_kernel_agentINS1_15__reduce_by_key16ReduceByKeyAgentINS0_6detail15normal_iteratorINS0_10device_ptrIjEEEESB_SB_SB_N4cuda3std3__48equal_toIjEENSE_4plusIjEEPiiEEJSB_SB_SB_SB_SJ_N3cub18CUB_300001_SM_100024ReduceByKeyScanTileStateIjiLb1EEESG_SI_iiEEEvDpT0__param_8];
	cvta.to.global.u64 	%rd4, %rd59;
	cvta.to.global.u64 	%rd5, %rd58;
	mov.u32 	%r1, %ctaid.x;
	mul.lo.s32 	%r2, %r1, 2304;
	sub.s32 	%r3, %r443, %r2;
	setp.lt.s32 	%p12, %r3, 2305;
	@%p12 bra 	$L__BB3_122;
	setp.ne.s32 	%p288, %r1, 0;
	@%p288 bra 	$L__BB3_52;
	mov.u32 	%r1876, %tid.x;
	and.b32  	%r1628, %r1876, 31;
	and.b32  	%r1629, %r1876, 992;
	add.s32 	%r1630, %r2, %r1628;
	mad.lo.s32 	%r1631, %r1629, 9, %r1630;
	mul.wide.u32 	%rd294, %r1631, 4;
	add.s64 	%rd276, %rd2, %rd294;
	// begin inline asm
	ld.global.nc.u32 %r1607, [%rd276];
	// end inline asm
	add.s64 	%rd277, %rd276, 128;
	// begin inline asm
	ld.global.nc.u32 %r1608, [%rd277];
	// end inline asm
	add.s64 	%rd278, %rd276, 256;
	// begin inline asm
	ld.global.nc.u32 %r1609, [%rd278];
	// end inline asm
	add.s64 	%rd279, %rd276, 384;
	// begin inline asm
	ld.global.nc.u32 %r1610, [%rd279];
	// end inline asm
	add.s64 	%rd280, %rd276, 512;
	// begin inline asm
	ld.global.nc.u32 %r1611, [%rd280];
	// end inline asm
	add.s64 	%rd281, %rd276, 640;
	// begin inline asm
	ld.global.nc.u32 %r1612, [%rd281];
	// end inline asm
	add.s64 	%rd282, %rd276, 768;
	// begin inline asm
	ld.global.nc.u32 %r1613, [%rd282];
	// end inline asm
	add.s64 	%rd283, %rd276, 896;
	// begin inline asm
	ld.global.nc.u32 %r1614, [%rd283];
	// end inline asm
	add.s64 	%rd284, %rd276, 1024;
	// begin inline asm
	ld.global.nc.u32 %r1615, [%rd284];
	// end inline asm
	// begin inline asm
	mov.u32 %r1616, %laneid;
	// end inline asm
	shr.u32 	%r6, %r1876, 5;
	mad.lo.s32 	%r1632, %r6, 288, %r1616;
	shl.b32 	%r1633, %r1632, 2;
	mov.u32 	%r1634, _ZN6thrust24THRUST_300001_SM_1000_NS8cuda_cub4core6detail5shmemE;
	add.s32 	%r1635, %r1634, %r1633;
	st.shared.u32 	[%r1635], %r1607;
	st.shared.u32 	[%r1635+128], %r1608;
	st.shared.u32 	[%r1635+256], %r1609;
	st.shared.u32 	[%r1635+384], %r1610;
	st.shared.u32 	[%r1635+512], %r1611;
	st.shared.u32 	[%r1635+640], %r1612;
	st.shared.u32 	[%r1635+768], %r1613;
	st.shared.u32 	[%r1635+896], %r1614;
	st.shared.u32 	[%r1635+1024], %r1615;
	bar.warp.sync 	-1;
	shl.b32 	%r1636, %r1616, 5;
	add.s32 	%r1637, %r1635, %r1636;
	ld.shared.u32 	%r7, [%r1637];
	ld.shared.u32 	%r8, [%r1637+4];
	ld.shared.u32 	%r9, [%r1637+8];
	ld.shared.u32 	%r10, [%r1637+12];
	ld.shared.u32 	%r11, [%r1637+16];
	ld.shared.u32 	%r12, [%r1637+20];
	ld.shared.u32 	%r13, [%r1637+24];
	ld.shared.u32 	%r14, [%r1637+28];
	ld.shared.u32 	%r15, [%r1637+32];
	bar.sync 	0;
	add.s64 	%rd285, %rd3, %rd294;
	// begin inline asm
	ld.global.nc.u32 %r1617, [%rd285];
	// end inline asm
	add.s64 	%rd286, %rd285, 128;
	// begin inline asm
	ld.global.nc.u32 %r1618, [%rd286];
	// end inline asm
	add.s64 	%rd287, %rd285, 256;
	// begin inline asm
	ld.global.nc.u32 %r1619, [%rd287];
	// end inline asm
	add.s64 	%rd288, %rd285, 384;
	// begin inline asm
	ld.global.nc.u32 %r1620, [%rd288];
	// end inline asm
	add.s64 	%rd289, %rd285, 512;
	// begin inline asm
	ld.global.nc.u32 %r1621, [%rd289];
	// end inline asm
	add.s64 	%rd290, %rd285, 640;
	// begin inline asm
	ld.global.nc.u32 %r1622, [%rd290];
	// end inline asm
	add.s64 	%rd291, %rd285, 768;
	// begin inline asm
	ld.global.nc.u32 %r1623, [%rd291];
	// end inline asm
	add.s64 	%rd292, %rd285, 896;
	// begin inline asm
	ld.global.nc.u32 %r1624, [%rd292];
	// end inline asm
	add.s64 	%rd293, %rd285, 1024;
	// begin inline asm
	ld.global.nc.u32 %r1625, [%rd293];
	// end inline asm
	st.shared.u32 	[%r1635], %r1617;
	st.shared.u32 	[%r1635+128], %r1618;
	st.shared.u32 	[%r1635+256], %r1619;
	st.shared.u32 	[%r1635+384], %r1620;
	st.shared.u32 	[%r1635+512], %r1621;
	st.shared.u32 	[%r1635+640], %r1622;
	st.shared.u32 	[%r1635+768], %r1623;
	st.shared.u32 	[%r1635+896], %r1624;
	st.shared.u32 	[%r1635+1024], %r1625;
	bar.warp.sync 	-1;
	ld.shared.u32 	%r16, [%r1637];
	ld.shared.u32 	%r17, [%r1637+4];
	ld.shared.u32 	%r18, [%r1637+8];
	ld.shared.u32 	%r19, [%r1637+12];
	ld.shared.u32 	%r20, [%r1637+16];
	ld.shared.u32 	%r21, [%r1637+20];
	ld.shared.u32 	%r22, [%r1637+24];
	ld.shared.u32 	%r23, [%r1637+28];
	ld.shared.u32 	%r24, [%r1637+32];
	bar.sync 	0;
	shl.b32 	%r1638, %r1876, 2;
	add.s32 	%r1639, %r1634, %r1638;
	add.s32 	%r25, %r1639, 1148;
	st.shared.u32 	[%r1639+1148], %r15;
	bar.sync 	0;
	setp.eq.s32 	%p398, %r1876, 0;
	mov.b32 	%r1870, 0;
	@%p398 bra 	$L__BB3_4;
	ld.shared.u32 	%r1871, [%r25+-4];
	setp.ne.s32 	%p399, %r1871, %r7;
	selp.u32 	%r1870, 1, 0, %p399;
$L__BB3_4:
	setp.ne.s32 	%p400, %r7, %r8;
	selp.u32 	%r1700, 1, 0, %p400;
	setp.ne.s32 	%p401, %r8, %r9;
	selp.u32 	%r1701, 1, 0, %p401;
	setp.ne.s32 	%p402, %r9, %r10;
	selp.u32 	%r1702, 1, 0, %p402;
	setp.ne.s32 	%p403, %r10, %r11;
	selp.u32 	%r1703, 1, 0, %p403;
	setp.ne.s32 	%p404, %r11, %r12;
	selp.u32 	%r1704, 1, 0, %p404;
	setp.ne.s32 	%p405, %r12, %r13;
	selp.u32 	%r1705, 1, 0, %p405;
	setp.ne.s32 	%p406, %r13, %r14;
	selp.u32 	%r1706, 1, 0, %p406;
	setp.ne.s32 	%p407, %r14, %r15;
	selp.u32 	%r1707, 1, 0, %p407;
	add.s32 	%r1708, %r1870, %r1700;
	selp.b32 	%r1709, 0, %r16, %p400;
	add.s32 	%r1710, %r17, %r1709;
	add.s32 	%r30, %r1708, %r1701;
	selp.b32 	%r1711, 0, %r1710, %p401;
	add.s32 	%r1712, %r18, %r1711;
	add.s32 	%r31, %r30, %r1702;
	selp.b32 	%r1713, 0, %r1712, %p402;
	add.s32 	%r1714, %r19, %r1713;
	add.s32 	%r1715, %r31, %r1703;
	selp.b32 	%r1716, 0, %r1714, %p403;
	add.s32 	%r1717, %r20, %r1716;
	add.s32 	%r1718, %r1715, %r1704;
	selp.b32 	%r1719, 0, %r1717, %p404;
	add.s32 	%r1720, %r21, %r1719;
	add.s32 	%r32, %r1718, %r1705;
	selp.b32 	%r1721, 0, %r1720, %p405;
	add.s32 	%r1722, %r22, %r1721;
	add.s32 	%r33, %r32, %r1706;
	selp.b32 	%r1723, 0, %r1722, %p406;
	add.s32 	%r1724, %r23, %r1723;
	add.s32 	%r1641, %r33, %r1707;
	selp.b32 	%r1725, 0, %r1724, %p407;
	add.s32 	%r1646, %r24, %r1725;
	mov.b32 	%r1697, 1;
	mov.b32 	%r1698, 0;
	mov.b32 	%r1699, -1;
	// begin inline asm
	shfl.sync.up.b32 %r1640, %r1641, %r1697, %r1698, %r1699;
	// end inline asm
	// begin inline asm
	shfl.sync.up.b32 %r1645, %r1646, %r1697, %r1698, %r1699;
	// end inline asm
	setp.eq.s32 	%p408, %r1641, 0;
	selp.b32 	%r1726, %r1645, 0, %p408;
	setp.lt.s32 	%p409, %r1616, 1;
	selp.b32 	%r1727, 0, %r1726, %p409;
	add.s32 	%r1656, %r1727, %r1646;
	selp.b32 	%r1728, 0, %r1640, %p409;
	add.s32 	%r1651, %r1728, %r1641;
	mov.b32 	%r1657, 2;
	// begin inline asm
	shfl.sync.up.b32 %r1650, %r1651, %r1657, %r1698, %r1699;
	// end inline asm
	// begin inline asm
	shfl.sync.up.b32 %r1655, %r1656, %r1657, %r1698, %r1699;
	// end inline asm
	setp.eq.s32 	%p410, %r1651, 0;
	selp.b32 	%r1729, %r1655, 0, %p410;
	setp.lt.s32 	%p411, %r1616, 2;
	selp.b32 	%r1730, 0, %r1729, %p411;
	add.s32 	%r1666, %r1730, %r1656;
	selp.b32 	%r1731, 0, %r1650, %p411;
	add.s32 	%r1661, %r1731, %r1651;
	mov.b32 	%r1667, 4;
	// begin inline asm
	shfl.sync.up.b32 %r1660, %r1661, %r1667, %r1698, %r1699;
	// end inline asm
	// begin inline asm
	shfl.sync.up.b32 %r1665, %r1666, %r1667, %r1698, %r1699;
	// end inline asm
	setp.eq.s32 	%p412, %r1661, 0;
	selp.b32 	%r1732, %r1665, 0, %p412;
	setp.lt.s32 	%p413, %r1616, 4;
	selp.b32 	%r1733, 0, %r1732, %p413;
	add.s32 	%r1676, %r1733, %r1666;
	selp.b32 	%r1734, 0, %r1660, %p413;
	add.s32 	%r1671, %r1734, %r1661;
	mov.b32 	%r1677, 8;
	// begin inline asm
	shfl.sync.up.b32 %r1670, %r1671, %r1677, %r1698, %r1699;
	// end inline asm
	// begin inline asm
	shfl.sync.up.b32 %r1675, %r1676, %r1677, %r1698, %r1699;
	// end inline asm
	setp.eq.s32 	%p414, %r1671, 0;
	selp.b32 	%r1735, %r1675, 0, %p414;
	setp.lt.s32 	%p415, %r1616, 8;
	selp.b32 	%r1736, 0, %r1735, %p415;
	add.s32 	%r1686, %r1736, %r1676;
	selp.b32 	%r1737, 0, %r1670, %p415;
	add.s32 	%r1681, %r1737, %r1671;
	mov.b32 	%r1687, 16;
	// begin inline asm
	shfl.sync.up.b32 %r1680, %r1681, %r1687, %r1698, %r1699;
	// end inline asm
	// begin inline asm
	shfl.sync.up.b32 %r1685, %r1686, %r1687, %r1698, %r1699;
	// end inline asm
	setp.eq.s32 	%p416, %r1681, 0;
	selp.b32 	%r1738, %r1685, 0, %p416;
	setp.lt.s32 	%p417, %r1616, 16;
	selp.b32 	%r1739, 0, %r1738, %p417;
	add.s32 	%r1696, %r1739, %r1686;
	selp.b32 	%r1740, 0, %r1680, %p417;
	add.s32 	%r1691, %r1740, %r1681;
	// begin inline asm
	shfl.sync.up.b32 %r1690, %r1691, %r1697, %r1698, %r1699;
	// end inline asm
	// begin inline asm
	shfl.sync.up.b32 %r1695, %r1696, %r1697, %r1698, %r1699;
	// end inline asm
	setp.ne.s32 	%p418, %r1616, 31;
	@%p418 bra 	$L__BB3_6;
	shl.b32 	%r1741, %r6, 3;
	mov.u32 	%r1742, _ZN6thrust24THRUST_300001_SM_1000_NS8cuda_cub4core6detail5shmemE;
	add.s32 	%r1743, %r1742, %r1741;
	st.shared.v2.u32 	[%r1743], {%r1691, %r1696};
$L__BB3_6:
	setp.ne.s32 	%p419, %r13, %r14;
	setp.ne.s32 	%p420, %r12, %r13;
	setp.ne.s32 	%p421, %r11, %r12;
	setp.ne.s32 	%p422, %r10, %r11;
	setp.ne.s32 	%p423, %r9, %r10;
	setp.ne.s32 	%p424, %r8, %r9;
	setp.ne.s32 	%p425, %r7, %r8;
	setp.ne.s32 	%p426, %r1876, 0;
	bar.sync 	0;
	ld.shared.v4.u32 	{%r38, %r1744, %r39, %r1745}, [_ZN6thrust24THRUST_300001_SM_1000_NS8cuda_cub4core6detail5shmemE];
	shr.u32 	%r1746, %r1876, 5;
	add.s32 	%r1747, %r39, %r38;
	setp.eq.s32 	%p427, %r39, 0;
	selp.b32 	%r1748, %r1744, 0, %p427;
	add.s32 	%r1749, %r1748, %r1745;
	setp.eq.s32 	%p428, %r1746, 2;
	selp.b32 	%r1750, %r1749, %r1744, %p428;
	selp.b32 	%r1751, %r1747, %r38, %p428;
	ld.shared.v4.u32 	{%r40, %r1752, %r41, %r1753}, [_ZN6thrust24THRUST_300001_SM_1000_NS8cuda_cub4core6detail5shmemE+16];
	add.s32 	%r1754, %r40, %r1747;
	setp.eq.s32 	%p429, %r40, 0;
	selp.b32 	%r1755, %r1749, 0, %p429;
	add.s32 	%r1756, %r1755, %r1752;
	setp.eq.s32 	%p430, %r1746, 3;
	selp.b32 	%r1757, %r1756, %r1750, %p430;
	selp.b32 	%r1758, %r1754, %r1751, %p430;
	add.s32 	%r1759, %r41, %r1754;
	setp.eq.s32 	%p431, %r41, 0;
	selp.b32 	%r1760, %r1756, 0, %p431;
	add.s32 	%r1761, %r1760, %r1753;
	setp.eq.s32 	%p432, %r1746, 4;
	selp.b32 	%r1762, %r1761, %r1757, %p432;
	selp.b32 	%r1763, %r1759, %r1758, %p432;
	ld.shared.v4.u32 	{%r42, %r1764, %r43, %r1765}, [_ZN6thrust24THRUST_300001_SM_1000_NS8cuda_cub4core6detail5shmemE+32];
	add.s32 	%r1766, %r42, %r1759;
	setp.eq.s32 	%p433, %r42, 0;
	selp.b32 	%r1767, %r1761, 0, %p433;
	add.s32 	%r1768, %r1767, %r1764;
	setp.eq.s32 	%p434, %r1746, 5;
	selp.b32 	%r1769, %r1768, %r1762, %p434;
	selp.b32 	%r1770, %r1766, %r1763, %p434;
	add.s32 	%r1771, %r43, %r1766;
	setp.eq.s32 	%p435, %r43, 0;
	selp.b32 	%r1772, %r1768, 0, %p435;
	add.s32 	%r1773, %r1772, %r1765;
	setp.eq.s32 	%p436, %r1746, 6;
	selp.b32 	%r1774, %r1773, %r1769, %p436;
	selp.b32 	%r1775, %r1771, %r1770, %p436;
	ld.shared.v4.u32 	{%r44, %r1776, %r45, %r1777}, [_ZN6thrust24THRUST_300001_SM_1000_NS8cuda_cub4core6detail5shmemE+48];
	add.s32 	%r1778, %r44, %r1771;
	setp.eq.s32 	%p437, %r44, 0;
	selp.b32 	%r1779, %r1773, 0, %p437;
	add.s32 	%r1780, %r1779, %r1776;
	setp.eq.s32 	%p438, %r1746, 7;
	selp.b32 	%r1781, %r1780, %r1774, %p438;
	selp.b32 	%r1782, %r1778, %r1775, %p438;
	setp.eq.s32 	%p439, %r45, 0;
	selp.b32 	%r1783, %r1780, 0, %p439;
	add.s32 	%r46, %r1783, %r1777;
	setp.lt.u32 	%p440, %r1876, 32;
	selp.b32 	%r1784, 0, %r1781, %p440;
	selp.b32 	%r1785, 0, %r1782, %p440;
	setp.eq.s32 	%p441, %r1690, 0;
	selp.b32 	%r1786, %r1784, 0, %p441;
	add.s32 	%r1787, %r1786, %r1695;
	setp.eq.s32 	%p442, %r1616, 0;
	selp.b32 	%r47, %r1784, %r1787, %p442;
	selp.b32 	%r1788, 0, %r1690, %p442;
	add.s32 	%r48, %r1785, %r1788;
	add.s32 	%r49, %r48, %r1870;
	setp.eq.s32 	%p443, %r1870, 0;
	selp.b32 	%r1789, %r47, 0, %p443;
	add.s32 	%r50, %r1789, %r16;
	selp.u32 	%r1790, 1, 0, %p425;
	add.s32 	%r1791, %r1870, %r1790;
	add.s32 	%r51, %r1791, %r48;
	selp.b32 	%r1792, 0, %r50, %p425;
	add.s32 	%r52, %r17, %r1792;
	add.s32 	%r53, %r30, %r48;
	selp.b32 	%r1793, 0, %r52, %p424;
	add.s32 	%r54, %r18, %r1793;
	add.s32 	%r55, %r31, %r48;
	selp.b32 	%r1794, 0, %r54, %p423;
	add.s32 	%r56, %r19, %r1794;
	selp.u32 	%r1795, 1, 0, %p422;
	add.s32 	%r57, %r55, %r1795;
	selp.b32 	%r1796, 0, %r56, %p422;
	add.s32 	%r58, %r20, %r1796;
	selp.u32 	%r1797, 1, 0, %p421;
	add.s32 	%r59, %r57, %r1797;
	selp.b32 	%r1798, 0, %r58, %p421;
	add.s32 	%r60, %r21, %r1798;
	add.s32 	%r61, %r32, %r48;
	selp.b32 	%r1799, 0, %r60, %p420;
	add.s32 	%r62, %r22, %r1799;
	add.s32 	%r63, %r33, %r48;
	selp.b32 	%r1800, 0, %r62, %p419;
	add.s32 	%r64, %r23, %r1800;
	@%p426 bra 	$L__BB3_8;
	add.s32 	%r1801, %r39, %r38;
	add.s32 	%r1802, %r40, %r1801;
	add.s32 	%r1803, %r41, %r1802;
	add.s32 	%r1804, %r42, %r1803;
	add.s32 	%r1805, %r43, %r1804;
	add.s32 	%r1806, %r44, %r1805;
	add.s32 	%r1807, %r45, %r1806;
	mov.b64 	%rd296, {%r1807, %r46};
	add.s64 	%rd295, %rd1, 512;
	mov.b64 	%rd297, 101;
	// begin inline asm
	st.relaxed.gpu.v2.u64 [%rd295], {%rd296, %rd297};
	// end inline asm
$L__BB3_8:
	add.s32 	%r1808, %r39, %r38;
	add.s32 	%r1809, %r40, %r1808;
	add.s32 	%r1810, %r41, %r1809;
	add.s32 	%r1811, %r42, %r1810;
	add.s32 	%r1812, %r43, %r1811;
	add.s32 	%r1813, %r44, %r1812;
	add.s32 	%r65, %r45, %r1813;
	setp.lt.s32 	%p444, %r65, 257;
	@%p444 bra 	$L__BB3_34;
	bar.sync 	0;
	@%p443 bra 	$L__BB3_11;
	shl.b32 	%r1814, %r48, 3;
	mov.u32 	%r1815, _ZN6thrust24THRUST_300001_SM_1000_NS8cuda_cub4core6detail5shmemE;
	add.s32 	%r1816, %r1815, %r1814;
	st.shared.v2.u32 	[%r1816], {%r1871, %r47};
$L__BB3_11:
	setp.eq.s32 	%p455, %r7, %r8;
	@%p455 bra 	$L__BB3_13;
	shl.b32 	%r1817, %r49, 3;
	mov.u32 	%r1818, _ZN6thrust24THRUST_300001_SM_1000_NS8cuda_cub4core6detail5shmemE;
	add.s32 	%r1819, %r1818, %r1817;
	st.shared.v2.u32 	[%r1819], {%r7, %r50};
$L__BB3_13:
	setp.eq.s32 	%p456, %r8, %r9;
	@%p456 bra 	$L__BB3_15;
	shl.b32 	%r1820, %r51, 3;
	mov.u32 	%r1821, _ZN6thrust24THRUST_300001_SM_1000_NS8cuda_cub4core6detail5shmemE;
	add.s32 	%r1822, %r1821, %r1820;
	st.shared.v2.u32 	[%r1822], {%r8, %r52};
$L__BB3_15:
	setp.eq.s32 	%p457, %r9, %r10;
	@%p457 bra 	$L__BB3_17;
	shl.b32 	%r1823, %r53, 3;
	mov.u32 	%r1824, _ZN6thrust24THRUST_300001_SM_1000_NS8cuda_cub4core6detail5shmemE;
	add.s32 	%r1825, %r1824, %r1823;
	st.shared.v2.u32 	[%r1825], {%r9, %r54};
$L__BB3_17:
	setp.eq.s32 	%p458, %r10, %r11;
	@%p458 bra 	$L__BB3_19;
	shl.b32 	%r1826, %r55, 3;
	mov.u32 	%r1827, _ZN6thrust24THRUST_300001_SM_1000_NS8cuda_cub4core6detail5shmemE;
	add.s32 	%r1828, %r1827, %r1826;
	st.shared.v2.u32 	[%r1828], {%r10, %r56};
$L__BB3_19:
	setp.eq.s32 	%p459, %r11, %r12;
	@%p459 bra 	$L__BB3_21;
	shl.b32 	%r1829, %r57, 3;
	mov.u32 	%r1830, _ZN6thrust24THRUST_300001_SM_1000_NS8cuda_cub4core6detail5shmemE;
	add.s32 	%r1831, %r1830, %r1829;
	st.shared.v2.u32 	[%r1831], {%r11, %r58};
$L__BB3_21:
	setp.eq.s32 	%p460, %r12, %r13;
	@%p460 bra 	$L__BB3_23;
	shl.b32 	%r1832, %r59, 3;
	mov.u32 	%r1833, _ZN6thrust24THRUST_300001_SM_1000_NS8cuda_cub4core6detail5shmemE;
	add.s32 	%r1834, %r1833, %r1832;
	st.shared.v2.u32 	[%r1834], {%r12, %r60};
$L__BB3_23:
	setp.eq.s32 	%p461, %r13, %r14;
	@%p461 bra 	$L__BB3_25;
	shl.b32 	%r1835, %r61, 3;
	mov.u32 	%r1836, _ZN6thrust24THRUST_300001_SM_1000_NS8cuda_cub4core6detail5shmemE;
	add.s32 	%r1837, %r1836, %r1835;
	st.shared.v2.u32 	[%r1837], {%r13, %r62};
$L__BB3_25:
	setp.eq.s32 	%p462, %r14, %r15;
	@%p462 bra 	$L__BB3_27;
	shl.b32 	%r1838, %r63, 3;
	mov.u32 	%r1839, _ZN6thrust24THRUST_300001_SM_1000_NS8cuda_cub4core6detail5shmemE;
	add.s32 	%r1840, %r1839, %r1838;
	st.shared.v2.u32 	[%r1840], {%r14, %r64};
$L__BB3_27:
	bar.sync 	0;
	setp.ge.u32 	%p463, %r1876, %r65;
	@%p463 bra 	$L__BB3_322;
	add.s32 	%r1841, %r39, %r40;
	add.s32 	%r1842, %r1841, %r41;
	add.s32 	%r1843, %r1842, %r42;
	add.s32 	%r1844, %r1843, %r43;
	add.s32 	%r1845, %r1844, %r44;
	add.s32 	%r1846, %r1845, %r45;
	add.s32 	%r1847, %r1846, %r38;
	not.b32 	%r1848, %r1876;
	add.s32 	%r66, %r1847, %r1848;
	and.b32  	%r1849, %r66, 768;
	setp.eq.s32 	%p464, %r1849, 768;
	@%p464 bra 	$L__BB3_31;
	shr.u32 	%r1850, %r66, 8;
	add.s32 	%r1851, %r1850, 1;
	and.b32  	%r1852, %r1851, 3;
	mul.wide.u32 	%rd325, %r1876, 4;
	add.s64 	%rd331, %rd5, %rd325;
	add.s64 	%rd330, %rd4, %rd325;
	shl.b32 	%r1853, %r1876, 3;
	mov.u32 	%r1854, _ZN6thrust24THRUST_300001_SM_1000_NS8cuda_cub4core6detail5shmemE;
	add.s32 	%r1873, %r1854, %r1853;
	neg.s32 	%r1872, %r1852;
	shl.b32 	%r1855, %r1851, 8;
	and.b32  	%r1856, %r1855, 768;
	add.s32 	%r1876, %r1876, %r1856;
$L__BB3_30:
	.pragma "nounroll";
	ld.shared.v2.u32 	{%r1857, %r1858}, [%r1873];
	st.global.u32 	[%rd330], %r1857;
	st.global.u32 	[%rd331], %r1858;
	add.s64 	%rd331, %rd331, 1024;
	add.s64 	%rd330, %rd330, 1024;
	add.s32 	%r1873, %r1873, 2048;
	add.s32 	%r1872, %r1872, 1;
	setp.ne.s32 	%p465, %r1872, 0;
	@%p465 bra 	$L__BB3_30;
$L__BB3_31:
	setp.lt.u32 	%p466, %r66, 768;
	@%p466 bra 	$L__BB3_322;
	mul.wide.u32 	%rd326, %r1876, 4;
	add.s64 	%rd327, %rd326, 2048;
	add.s64 	%rd333, %rd4, %rd327;
	add.s64 	%rd332, %rd5, %rd327;
	shl.b32 	%r1859, %r1876, 3;
	mov.u32 	%r1860, _ZN6thrust24THRUST_300001_SM_1000_NS8cuda_cub4core6detail5shmemE;
	add.s32 	%r1861, %r1859, %r1860;
	add.s32 	%r1875, %r1861, 4096;
$L__BB3_33:
	ld.shared.v2.u32 	{%r1862, %r1863}, [%r1875+-4096];
	st.global.u32 	[%rd333+-2048], %r1862;
	st.global.u32 	[%rd332+-2048], %r1863;
	ld.shared.v2.u32 	{%r1864, %r1865}, [%r1875+-2048];
	st.global.u32 	[%rd333+-1024], %r1864;
	st.global.u32 	[%rd332+-1024], %r1865;
	ld.shared.v2.u32 	{%r1866, %r1867}, [%r1875];
	st.global.u32 	[%rd333], %r1866;
	st.global.u32 	[%rd332], %r1867;
	ld.shared.v2.u32 	{%r1868, %r1869}, [%r1875+2048];
	st.global.u32 	[%rd333+1024], %r1868;
	st.global.u32 	[%rd332+1024], %r1869;
	add.s32 	%r1876, %r1876, 1024;
	add.s64 	%rd333, %rd333, 4096;
	add.s64 	%rd332, %rd332, 4096;
	add.s32 	%r1875, %r1875, 8192;
	setp.lt.s32 	%p467, %r1876, %r65;
	@%p467 bra 	$L__BB3_33;
	bra.uni 	$L__BB3_322;
$L__BB3_34:
	@%p443 bra 	$L__BB3_36;
	mul.wide.s32 	%rd298, %r48, 4;
	add.s64 	%rd299, %rd4, %rd298;
	st.global.u32 	[%rd299], %r1871;
	add.s64 	%rd300, %rd5, %rd298;
	st.global.u32 	[%rd300], %r47;
$L__BB3_36:
	setp.eq.s32 	%p446, %r7, %r8;
	@%p446 bra 	$L__BB3_38;
	mul.wide.s32 	%rd301, %r49, 4;
	add.s64 	%rd302, %rd4, %rd301;
	st.global.u32 	[%rd302], %r7;
	add.s64 	%rd303, %rd5, %rd301;
	st.global.u32 	[%rd303], %r50;
$L__BB3_38:
	setp.eq.s32 	%p447, %r8, %r9;
	@%p447 bra 	$L__BB3_40;
	mul.wide.s32 	%rd304, %r51, 4;
	add.s64 	%rd305, %rd4, %rd304;
	st.global.u32 	[%rd305], %r8;
	add.s64 	%rd306, %rd5, %rd304;
	st.global.u32 	[%rd306], %r52;
$L__BB3_40:
	setp.eq.s32 	%p448, %r9, %r10;
	@%p448 bra 	$L__BB3_42;
	mul.wide.s32 	%rd307, %r53, 4;
	add.s64 	%rd308, %rd4, %rd307;
	st.global.u32 	[%rd308], %r9;
	add.s64 	%rd309, %rd5, %rd307;
	st.global.u32 	[%rd309], %r54;
$L__BB3_42:
	setp.eq.s32 	%p449, %r10, %r11;
	@%p449 bra 	$L__BB3_44;
	mul.wide.s32 	%rd310, %r55, 4;
	add.s64 	%rd311, %rd4, %rd310;
	st.global.u32 	[%rd311], %r10;
	add.s64 	%rd312, %rd5, %rd310;
	st.global.u32 	[%rd312], %r56;
$L__BB3_44:
	setp.eq.s32 	%p450, %r11, %r12;
	@%p450 bra 	$L__BB3_46;
	mul.wide.s32 	%rd313, %r57, 4;
	add.s64 	%rd314, %rd4, %rd313;
	st.global.u32 	[%rd314], %r11;
	add.s64 	%rd315, %rd5, %rd313;
	st.global.u32 	[%rd315], %r58;
$L__BB3_46:
	setp.eq.s32 	%p451, %r12, %r13;
	@%p451 bra 	$L__BB3_48;
	mul.wide.s32 	%rd316, %r59, 4;
	add.s64 	%rd317, %rd4, %rd316;
	st.global.u32 	[%rd317], %r12;
	add.s64 	%rd318, %rd5, %rd316;
	st.global.u32 	[%rd318], %r60;
$L__BB3_48:
	setp.eq.s32 	%p452, %r13, %r14;
	@%p452 bra 	$L__BB3_50;
	mul.wide.s32 	%rd319, %r61, 4;
	add.s64 	%rd320, %rd4, %rd319;
	st.global.u32 	[%rd320], %r13;
	add.s64 	%rd321, %rd5, %rd319;
	st.global.u32 	[%rd321], %r62;
$L__BB3_50:
	setp.eq.s32 	%p453, %r14, %r15;
	@%p453 bra 	$L__BB3_322;
	mul.wide.s32 	%rd322, %r63, 4;
	add.s64 	%rd323, %rd4, %rd322;
	st.global.u32 	[%rd323], %r14;
	add.s64 	%rd324, %rd5, %rd322;
	st.global.u32 	[%rd324], %r64;
	bra.uni 	$L__BB3_322;
$L__BB3_52:
	mov.u32 	%r1892, %tid.x;
	and.b32  	%r1186, %r1892, 31;
	and.b32  	%r1187, %r1892, 992;
	add.s32 	%r1188, %r2, %r1186;
	mad.lo.s32 	%r81, %r1187, 9, %r1188;
	mul.wide.u32 	%rd211, %r81, 4;
	add.s64 	%rd202, %rd2, %rd211;
	// begin inline asm
	ld.global.nc.u32 %r1175, [%rd202];
	// end inline asm
	add.s64 	%rd203, %rd202, 128;
	// begin inline asm
	ld.global.nc.u32 %r1176, [%rd203];
	// end inline asm
	add.s64 	%rd204, %rd202, 256;
	// begin inline asm
	ld.global.nc.u32 %r1177, [%rd204];
	// end inline asm
	add.s64 	%rd205, %rd202, 384;
	// begin inline asm
	ld.global.nc.u32 %r1178, [%rd205];
	// end inline asm
	add.s64 	%rd206, %rd202, 512;
	// begin inline asm
	ld.global.nc.u32 %r1179, [%rd206];
	// end inline asm
	add.s64 	%rd207, %rd202, 640;
	// begin inline asm
	ld.global.nc.u32 %r1180, [%rd207];
	// end inline asm
	add.s64 	%rd208, %rd202, 768;
	// begin inline asm
	ld.global.nc.u32 %r1181, [%rd208];
	// end inline asm
	add.s64 	%rd209, %rd202, 896;
	// begin inline asm
	ld.global.nc.u32 %r1182, [%rd209];
	// end inline asm
	add.s64 	%rd210, %rd202, 1024;
	// begin inline asm
	ld.global.nc.u32 %r1183, [%rd210];
	// end inline asm
	// begin inline asm
	mov.u32 %r1184, %laneid;
	// end inline asm
	shr.u32 	%r83, %r1892, 5;
	mad.lo.s32 	%r1189, %r83, 288, %r1184;
	shl.b32 	%r1190, %r1189, 2;
	mov.u32 	%r1191, _ZN6thrust24THRUST_300001_SM_1000_NS8cuda_cub4core6detail5shmemE;
	add.s32 	%r84, %r1191, %r1190;
	st.shared.u32 	[%r84], %r1175;
	st.shared.u32 	[%r84+128], %r1176;
	st.shared.u32 	[%r84+256], %r1177;
	st.shared.u32 	[%r84+384], %r1178;
	st.shared.u32 	[%r84+512], %r1179;
	st.shared.u32 	[%r84+640], %r1180;
	st.shared.u32 	[%r84+768], %r1181;
	st.shared.u32 	[%r84+896], %r1182;
	st.shared.u32 	[%r84+1024], %r1183;
	bar.warp.sync 	-1;
	shl.b32 	%r1192, %r1184, 5;
	add.s32 	%r85, %r84, %r1192;
	ld.shared.u32 	%r86, [%r85];
	ld.shared.u32 	%r87, [%r85+4];
	ld.shared.u32 	%r88, [%r85+8];
	ld.shared.u32 	%r89, [%r85+12];
	ld.shared.u32 	%r90, [%r85+16];
	ld.shared.u32 	%r91, [%r85+20];
	ld.shared.u32 	%r92, [%r85+24];
	ld.shared.u32 	%r93, [%r85+28];
	ld.shared.u32 	%r94, [%r85+32];
	setp.ne.s32 	%p289, %r1892, 0;
	mov.b32 	%r1878, 0;
	@%p289 bra 	$L__BB3_54;
	mul.wide.u32 	%rd213, %r2, 4;
	add.s64 	%rd214, %rd2, %rd213;
	add.s64 	%rd212, %rd214, -4;
	// begin inline asm
	ld.global.nc.u32 %r1878, [%rd212];
	// end inline asm
$L__BB3_54:
	setp.eq.s32 	%p290, %r1892, 0;
	bar.sync 	0;
	add.s64 	%rd215, %rd3, %rd211;
	// begin inline asm
	ld.global.nc.u32 %r1194, [%rd215];
	// end inline asm
	add.s64 	%rd216, %rd215, 128;
	// begin inline asm
	ld.global.nc.u32 %r1195, [%rd216];
	// end inline asm
	add.s64 	%rd217, %rd215, 256;
	// begin inline asm
	ld.global.nc.u32 %r1196, [%rd217];
	// end inline asm
	add.s64 	%rd218, %rd215, 384;
	// begin inline asm
	ld.global.nc.u32 %r1197, [%rd218];
	// end inline asm
	add.s64 	%rd219, %rd215, 512;
	// begin inline asm
	ld.global.nc.u32 %r1198, [%rd219];
	// end inline asm
	add.s64 	%rd220, %rd215, 640;
	// begin inline asm
	ld.global.nc.u32 %r1199, [%rd220];
	// end inline asm
	add.s64 	%rd221, %rd215, 768;
	// begin inline asm
	ld.global.nc.u32 %r1200, [%rd221];
	// end inline asm
	add.s64 	%rd222, %rd215, 896;
	// begin inline asm
	ld.global.nc.u32 %r1201, [%rd222];
	// end inline asm
	add.s64 	%rd223, %rd215, 1024;
	// begin inline asm
	ld.global.nc.u32 %r1202, [%rd223];
	// end inline asm
	st.shared.u32 	[%r84], %r1194;
	st.shared.u32 	[%r84+128], %r1195;
	st.shared.u32 	[%r84+256], %r1196;
	st.shared.u32 	[%r84+384], %r1197;
	st.shared.u32 	[%r84+512], %r1198;
	st.shared.u32 	[%r84+640], %r1199;
	st.shared.u32 	[%r84+768], %r1200;
	st.shared.u32 	[%r84+896], %r1201;
	st.shared.u32 	[%r84+1024], %r1202;
	bar.warp.sync 	-1;
	ld.shared.u32 	%r97, [%r85];
	ld.shared.u32 	%r98, [%r85+4];
	ld.shared.u32 	%r99, [%r85+8];
	ld.shared.u32 	%r100, [%r85+12];
	ld.shared.u32 	%r101, [%r85+16];
	ld.shared.u32 	%r102, [%r85+20];
	ld.shared.u32 	%r103, [%r85+24];
	ld.shared.u32 	%r104, [%r85+28];
	ld.shared.u32 	%r105, [%r85+32];
	bar.sync 	0;
	shl.b32 	%r1203, %r1892, 2;
	add.s32 	%r1205, %r1191, %r1203;
	add.s32 	%r106, %r1205, 1148;
	st.shared.u32 	[%r1205+1148], %r94;
	bar.sync 	0;
	@%p290 bra 	$L__BB3_56;
	ld.shared.u32 	%r1878, [%r106+-4];
$L__BB3_56:
	setp.ne.s32 	%p291, %r1878, %r86;
	selp.u32 	%r1266, 1, 0, %p291;
	setp.ne.s32 	%p292, %r86, %r87;
	selp.u32 	%r1267, 1, 0, %p292;
	setp.ne.s32 	%p293, %r87, %r88;
	selp.u32 	%r1268, 1, 0, %p293;
	setp.ne.s32 	%p294, %r88, %r89;
	selp.u32 	%r1269, 1, 0, %p294;
	setp.ne.s32 	%p295, %r89, %r90;
	selp.u32 	%r1270, 1, 0, %p295;
	setp.ne.s32 	%p296, %r90, %r91;
	selp.u32 	%r1271, 1, 0, %p296;
	setp.ne.s32 	%p297, %r91, %r92;
	selp.u32 	%r1272, 1, 0, %p297;
	setp.ne.s32 	%p298, %r92, %r93;
	selp.u32 	%r1273, 1, 0, %p298;
	setp.ne.s32 	%p299, %r93, %r94;
	selp.u32 	%r1274, 1, 0, %p299;
	add.s32 	%r1275, %r1267, %r1266;
	selp.b32 	%r1276, 0, %r97, %p292;
	add.s32 	%r1277, %r98, %r1276;
	add.s32 	%r1278, %r1275, %r1268;
	selp.b32 	%r1279, 0, %r1277, %p293;
	add.s32 	%r1280, %r99, %r1279;
	add.s32 	%r1281, %r1278, %r1269;
	selp.b32 	%r1282, 0, %r1280, %p294;
	add.s32 	%r1283, %r100, %r1282;
	add.s32 	%r1284, %r1281, %r1270;
	selp.b32 	%r1285, 0, %r1283, %p295;
	add.s32 	%r1286, %r101, %r1285;
	add.s32 	%r1287, %r1284, %r1271;
	selp.b32 	%r1288, 0, %r1286, %p296;
	add.s32 	%r1289, %r102, %r1288;
	add.s32 	%r1290, %r1287, %r1272;
	selp.b32 	%r1291, 0, %r1289, %p297;
	add.s32 	%r1292, %r103, %r1291;
	add.s32 	%r1293, %r1290, %r1273;
	selp.b32 	%r1294, 0, %r1292, %p298;
	add.s32 	%r1295, %r104, %r1294;
	add.s32 	%r1207, %r1293, %r1274;
	selp.b32 	%r1296, 0, %r1295, %p299;
	add.s32 	%r1212, %r105, %r1296;
	mov.b32 	%r1263, 1;
	mov.b32 	%r1264, 0;
	mov.b32 	%r1265, -1;
	// begin inline asm
	shfl.sync.up.b32 %r1206, %r1207, %r1263, %r1264, %r1265;
	// end inline asm
	// begin inline asm
	shfl.sync.up.b32 %r1211, %r1212, %r1263, %r1264, %r1265;
	// end inline asm
	setp.eq.s32 	%p300, %r1207, 0;
	selp.b32 	%r1297, %r1211, 0, %p300;
	setp.lt.s32 	%p301, %r1184, 1;
	selp.b32 	%r1298, 0, %r1206, %p301;
	add.s32 	%r1217, %r1298, %r1207;
	selp.b32 	%r1299, 0, %r1297, %p301;
	add.s32 	%r1222, %r1299, %r1212;
	mov.b32 	%r1223, 2;
	// begin inline asm
	shfl.sync.up.b32 %r1216, %r1217, %r1223, %r1264, %r1265;
	// end inline asm
	// begin inline asm
	shfl.sync.up.b32 %r1221, %r1222, %r1223, %r1264, %r1265;
	// end inline asm
	setp.eq.s32 	%p302, %r1217, 0;
	selp.b32 	%r1300, %r1221, 0, %p302;
	setp.lt.s32 	%p303, %r1184, 2;
	selp.b32 	%r1301, 0, %r1216, %p303;
	add.s32 	%r1227, %r1301, %r1217;
	selp.b32 	%r1302, 0, %r1300, %p303;
	add.s32 	%r1232, %r1302, %r1222;
	mov.b32 	%r1233, 4;
	// begin inline asm
	shfl.sync.up.b32 %r1226, %r1227, %r1233, %r1264, %r1265;
	// end inline asm
	// begin inline asm
	shfl.sync.up.b32 %r1231, %r1232, %r1233, %r1264, %r1265;
	// end inline asm
	setp.eq.s32 	%p304, %r1227, 0;
	selp.b32 	%r1303, %r1231, 0, %p304;
	setp.lt.s32 	%p305, %r1184, 4;
	selp.b32 	%r1304, 0, %r1226, %p305;
	add.s32 	%r1237, %r1304, %r1227;
	selp.b32 	%r1305, 0, %r1303, %p305;
	add.s32 	%r1242, %r1305, %r1232;
	mov.b32 	%r1243, 8;
	// begin inline asm
	shfl.sync.up.b32 %r1236, %r1237, %r1243, %r1264, %r1265;
	// end inline asm
	// begin inline asm
	shfl.sync.up.b32 %r1241, %r1242, %r1243, %r1264, %r1265;
	// end inline asm
	setp.eq.s32 	%p306, %r1237, 0;
	selp.b32 	%r1306, %r1241, 0, %p306;
	setp.lt.s32 	%p307, %r1184, 8;
	selp.b32 	%r1307, 0, %r1236, %p307;
	add.s32 	%r1247, %r1307, %r1237;
	selp.b32 	%r1308, 0, %r1306, %p307;
	add.s32 	%r1252, %r1308, %r1242;
	mov.b32 	%r1253, 16;
	// begin inline asm
	shfl.sync.up.b32 %r1246, %r1247, %r1253, %r1264, %r1265;
	// end inline asm
	// begin inline asm
	shfl.sync.up.b32 %r1251, %r1252, %r1253, %r1264, %r1265;
	// end inline asm
	setp.eq.s32 	%p308, %r1247, 0;
	selp.b32 	%r1309, %r1251, 0, %p308;
	setp.lt.s32 	%p309, %r1184, 16;
	selp.b32 	%r1310, 0, %r1246, %p309;
	add.s32 	%r1257, %r1310, %r1247;
	selp.b32 	%r1311, 0, %r1309, %p309;
	add.s32 	%r1262, %r1311, %r1252;
	// begin inline asm
	shfl.sync.up.b32 %r1882, %r1257, %r1263, %r1264, %r1265;
	// end inline asm
	// begin inline asm
	shfl.sync.up.b32 %r1883, %r1262, %r1263, %r1264, %r1265;
	// end inline asm
	setp.ne.s32 	%p310, %r1184, 31;
	@%p310 bra 	$L__BB3_58;
	shl.b32 	%r1312, %r83, 3;
	mov.u32 	%r1313, _ZN6thrust24THRUST_300001_SM_1000_NS8cuda_cub4core6detail5shmemE;
	add.s32 	%r1314, %r1313, %r1312;
	st.shared.v2.u32 	[%r1314], {%r1257, %r1262};
$L__BB3_58:
	bar.sync 	0;
	ld.shared.v4.u32 	{%r1315, %r1316, %r1317, %r1318}, [_ZN6thrust24THRUST_300001_SM_1000_NS8cuda_cub4core6detail5shmemE];
	add.s32 	%r1319, %r1317, %r1315;
	setp.eq.s32 	%p311, %r1317, 0;
	selp.b32 	%r1320, %r1316, 0, %p311;
	add.s32 	%r1321, %r1320, %r1318;
	setp.eq.s32 	%p312, %r83, 2;
	selp.b32 	%r1322, %r1319, %r1315, %p312;
	selp.b32 	%r1323, %r1321, %r1316, %p312;
	ld.shared.v4.u32 	{%r1324, %r1325, %r1326, %r1327}, [_ZN6thrust24THRUST_300001_SM_1000_NS8cuda_cub4core6detail5shmemE+16];
	add.s32 	%r1328, %r1324, %r1319;
	setp.eq.s32 	%p313, %r1324, 0;
	selp.b32 	%r1329, %r1321, 0, %p313;
	add.s32 	%r1330, %r1329, %r1325;
	setp.eq.s32 	%p314, %r83, 3;
	selp.b32 	%r1331, %r1328, %r1322, %p314;
	selp.b32 	%r1332, %r1330, %r1323, %p314;
	add.s32 	%r1333, %r1326, %r1328;
	setp.eq.s32 	%p315, %r1326, 0;
	selp.b32 	%r1334, %r1330, 0, %p315;
	add.s32 	%r1335, %r1334, %r1327;
	setp.eq.s32 	%p316, %r83, 4;
	selp.b32 	%r1336, %r1333, %r1331, %p316;
	selp.b32 	%r1337, %r1335, %r1332, %p316;
	ld.shared.v4.u32 	{%r1338, %r1339, %r1340, %r1341}, [_ZN6thrust24THRUST_300001_SM_1000_NS8cuda_cub4core6detail5shmemE+32];
	add.s32 	%r1342, %r1338, %r1333;
	setp.eq.s32 	%p317, %r1338, 0;
	selp.b32 	%r1343, %r1335, 0, %p317;
	add.s32 	%r1344, %r1343, %r1339;
	setp.eq.s32 	%p318, %r83, 5;
	selp.b32 	%r1345, %r1342, %r1336, %p318;
	selp.b32 	%r1346, %r1344, %r1337, %p318;
	add.s32 	%r1347, %r1340, %r1342;
	setp.eq.s32 	%p319, %r1340, 0;
	selp.b32 	%r1348, %r1344, 0, %p319;
	add.s32 	%r1349, %r1348, %r1341;
	setp.eq.s32 	%p320, %r83, 6;
	selp.b32 	%r1350, %r1347, %r1345, %p320;
	selp.b32 	%r1351, %r1349, %r1346, %p320;
	ld.shared.v4.u32 	{%r1352, %r1353, %r1354, %r1355}, [_ZN6thrust24THRUST_300001_SM_1000_NS8cuda_cub4core6detail5shmemE+48];
	add.s32 	%r1356, %r1352, %r1347;
	setp.eq.s32 	%p321, %r1352, 0;
	selp.b32 	%r1357, %r1349, 0, %p321;
	add.s32 	%r1358, %r1357, %r1353;
	setp.eq.s32 	%p322, %r83, 7;
	selp.b32 	%r113, %r1356, %r1350, %p322;
	selp.b32 	%r114, %r1358, %r1351, %p322;
	add.s32 	%r115, %r1354, %r1356;
	setp.eq.s32 	%p323, %r1354, 0;
	selp.b32 	%r1359, %r1358, 0, %p323;
	add.s32 	%r116, %r1359, %r1355;
	setp.lt.u32 	%p324, %r1892, 32;
	@%p324 bra 	$L__BB3_60;
	setp.eq.s32 	%p325, %r1882, 0;
	selp.b32 	%r1360, %r114, 0, %p325;
	add.s32 	%r1361, %r1360, %r1883;
	setp.eq.s32 	%p326, %r1184, 0;
	selp.b32 	%r1362, 0, %r1882, %p326;
	add.s32 	%r1882, %r113, %r1362;
	selp.b32 	%r1883, %r114, %r1361, %p326;
	bra.uni 	$L__BB3_76;
$L__BB3_60:
	setp.ne.s32 	%p327, %r1892, 0;
	mul.wide.u32 	%rd225, %r1, 16;
	add.s64 	%rd18, %rd1, %rd225;
	@%p327 bra 	$L__BB3_62;
	st.shared.u32 	[_ZN6thrust24THRUST_300001_SM_1000_NS8cuda_cub4core6detail5shmemE+116], %r115;
	st.shared.u32 	[_ZN6thrust24THRUST_300001_SM_1000_NS8cuda_cub4core6detail5shmemE+120], %r116;
	mov.b64 	%rd227, {%r115, %r116};
	add.s64 	%rd226, %rd18, 512;
	mov.b64 	%rd228, 100;
	// begin inline asm
	st.relaxed.gpu.v2.u64 [%rd226], {%rd227, %rd228};
	// end inline asm
$L__BB3_62:
	mov.u32 	%r1363, %nctaid.x;
	setp.gt.u32 	%p328, %r1363, 499;
	@%p328 bra 	$L__BB3_64;
	membar.cta;
	bra.uni 	$L__BB3_65;
$L__BB3_64:
	mov.b32 	%r1364, 450;
	// begin inline asm
	nanosleep.u32 %r1364;
	// end inline asm
$L__BB3_65:
	mul.wide.u32 	%rd229, %r1892, 16;
	xor.b64  	%rd230, %rd229, -16;
	add.s64 	%rd231, %rd18, %rd230;
	add.s64 	%rd19, %rd231, 512;
$L__BB3_66:
	// begin inline asm
	ld.relaxed.gpu.v2.u64 {%rd232, %rd334}, [%rd19];
	// end inline asm
	setp.eq.s64 	%p329, %rd334, 99;
	mov.b32 	%r1365, -1;
	vote.sync.any.pred 	%p330, %p329, %r1365;
	@%p330 bra 	$L__BB3_66;
	mov.b64 	{%r1369, %r1374}, %rd232;
	setp.eq.s64 	%p331, %rd334, 101;
	mov.b32 	%r1417, -1;
	vote.sync.ballot.b32 	%r1418, %p331, %r1417;
	// begin inline asm
	mov.u32 %r1367, %lanemask_ge;
	// end inline asm
	and.b32  	%r1419, %r1418, %r1367;
	or.b32  	%r1420, %r1419, -2147483648;
	add.s32 	%r1421, %r1420, -1;
	not.b32 	%r1422, %r1420;
	and.b32  	%r1423, %r1422, %r1421;
	popc.b32 	%r1371, %r1423;
	mov.b32 	%r1375, 1;
	// begin inline asm
	shfl.sync.down.b32 %r1368, %r1369, %r1375, %r1371, %r1417;
	// end inline asm
	// begin inline asm
	shfl.sync.down.b32 %r1373, %r1374, %r1375, %r1371, %r1417;
	// end inline asm
	setp.lt.s32 	%p333, %r1184, %r1371;
	setp.eq.s32 	%p334, %r1369, 0;
	selp.b32 	%r1424, %r1368, 0, %p333;
	add.s32 	%r1379, %r1424, %r1369;
	selp.b32 	%r1425, %r1373, 0, %p334;
	selp.b32 	%r1426, %r1425, 0, %p333;
	add.s32 	%r1384, %r1426, %r1374;
	mov.b32 	%r1385, 2;
	// begin inline asm
	shfl.sync.down.b32 %r1378, %r1379, %r1385, %r1371, %r1417;
	// end inline asm
	// begin inline asm
	shfl.sync.down.b32 %r1383, %r1384, %r1385, %r1371, %r1417;
	// end inline asm
	add.s32 	%r1427, %r1184, 2;
	setp.gt.s32 	%p335, %r1427, %r1371;
	setp.eq.s32 	%p336, %r1379, 0;
	selp.b32 	%r1428, %r1383, 0, %p336;
	selp.b32 	%r1429, 0, %r1378, %p335;
	add.s32 	%r1389, %r1379, %r1429;
	selp.b32 	%r1430, 0, %r1428, %p335;
	add.s32 	%r1394, %r1430, %r1384;
	mov.b32 	%r1395, 4;
	// begin inline asm
	shfl.sync.down.b32 %r1388, %r1389, %r1395, %r1371, %r1417;
	// end inline asm
	// begin inline asm
	shfl.sync.down.b32 %r1393, %r1394, %r1395, %r1371, %r1417;
	// end inline asm
	add.s32 	%r1431, %r1184, 4;
	setp.gt.s32 	%p337, %r1431, %r1371;
	setp.eq.s32 	%p338, %r1389, 0;
	selp.b32 	%r1432, %r1393, 0, %p338;
	selp.b32 	%r1433, 0, %r1388, %p337;
	add.s32 	%r1399, %r1389, %r1433;
	selp.b32 	%r1434, 0, %r1432, %p337;
	add.s32 	%r1404, %r1394, %r1434;
	mov.b32 	%r1405, 8;
	// begin inline asm
	shfl.sync.down.b32 %r1398, %r1399, %r1405, %r1371, %r1417;
	// end inline asm
	// begin inline asm
	shfl.sync.down.b32 %r1403, %r1404, %r1405, %r1371, %r1417;
	// end inline asm
	add.s32 	%r1435, %r1184, 8;
	setp.gt.s32 	%p339, %r1435, %r1371;
	setp.eq.s32 	%p340, %r1399, 0;
	selp.b32 	%r1436, %r1403, 0, %p340;
	selp.b32 	%r1437, 0, %r1398, %p339;
	add.s32 	%r1409, %r1399, %r1437;
	selp.b32 	%r1438, 0, %r1436, %p339;
	add.s32 	%r1414, %r1404, %r1438;
	mov.b32 	%r1415, 16;
	// begin inline asm
	shfl.sync.down.b32 %r1408, %r1409, %r1415, %r1371, %r1417;
	// end inline asm
	// begin inline asm
	shfl.sync.down.b32 %r1413, %r1414, %r1415, %r1371, %r1417;
	// end inline asm
	add.s32 	%r1439, %r1184, 16;
	setp.gt.s32 	%p341, %r1439, %r1371;
	setp.eq.s32 	%p342, %r1409, 0;
	selp.b32 	%r1440, %r1413, 0, %p342;
	selp.b32 	%r1441, 0, %r1408, %p341;
	add.s32 	%r1879, %r1441, %r1409;
	selp.b32 	%r1442, 0, %r1440, %p341;
	add.s32 	%r1880, %r1414, %r1442;
	not.b32 	%r1443, %r1892;
	add.s32 	%r1881, %r1, %r1443;
	add.s64 	%rd22, %rd1, 512;
$L__BB3_68:
	setp.ne.s64 	%p343, %rd334, 101;
	mov.b32 	%r1444, -1;
	vote.sync.all.pred 	%p344, %p343, %r1444;
	not.pred 	%p345, %p344;
	@%p345 bra 	$L__BB3_72;
	mul.wide.s32 	%rd274, %r1881, 16;
	add.s64 	%rd275, %rd22, %rd274;
	add.s64 	%rd273, %rd275, -512;
$L__BB3_70:
	// begin inline asm
	ld.relaxed.gpu.v2.u64 {%rd271, %rd334}, [%rd273];
	// end inline asm
	setp.eq.s64 	%p383, %rd334, 99;
	mov.b32 	%r1527, -1;
	vote.sync.any.pred 	%p384, %p383, %r1527;
	@%p384 bra 	$L__BB3_70;
	mov.b64 	{%r1530, %r1535}, %rd271;
	setp.eq.s64 	%p385, %rd334, 101;
	mov.b32 	%r1578, -1;
	vote.sync.ballot.b32 	%r1579, %p385, %r1578;
	and.b32  	%r1580, %r1579, %r1367;
	or.b32  	%r1581, %r1580, -2147483648;
	add.s32 	%r1582, %r1581, -1;
	not.b32 	%r1583, %r1581;
	and.b32  	%r1584, %r1583, %r1582;
	popc.b32 	%r1532, %r1584;
	mov.b32 	%r1536, 1;
	// begin inline asm
	shfl.sync.down.b32 %r1529, %r1530, %r1536, %r1532, %r1578;
	// end inline asm
	// begin inline asm
	shfl.sync.down.b32 %r1534, %r1535, %r1536, %r1532, %r1578;
	// end inline asm
	setp.lt.s32 	%p387, %r1184, %r1532;
	setp.eq.s32 	%p388, %r1530, 0;
	selp.b32 	%r1585, %r1529, 0, %p387;
	add.s32 	%r1540, %r1585, %r1530;
	selp.b32 	%r1586, %r1534, 0, %p388;
	selp.b32 	%r1587, %r1586, 0, %p387;
	add.s32 	%r1545, %r1587, %r1535;
	mov.b32 	%r1546, 2;
	// begin inline asm
	shfl.sync.down.b32 %r1539, %r1540, %r1546, %r1532, %r1578;
	// end inline asm
	// begin inline asm
	shfl.sync.down.b32 %r1544, %r1545, %r1546, %r1532, %r1578;
	// end inline asm
	add.s32 	%r1588, %r1184, 2;
	setp.gt.s32 	%p389, %r1588, %r1532;
	setp.eq.s32 	%p390, %r1540, 0;
	selp.b32 	%r1589, %r1544, 0, %p390;
	selp.b32 	%r1590, 0, %r1539, %p389;
	add.s32 	%r1550, %r1540, %r1590;
	selp.b32 	%r1591, 0, %r1589, %p389;
	add.s32 	%r1555, %r1591, %r1545;
	mov.b32 	%r1556, 4;
	// begin inline asm
	shfl.sync.down.b32 %r1549, %r1550, %r1556, %r1532, %r1578;
	// end inline asm
	// begin inline asm
	shfl.sync.down.b32 %r1554, %r1555, %r1556, %r1532, %r1578;
	// end inline asm
	add.s32 	%r1592, %r1184, 4;
	setp.gt.s32 	%p391, %r1592, %r1532;
	setp.eq.s32 	%p392, %r1550, 0;
	selp.b32 	%r1593, %r1554, 0, %p392;
	selp.b32 	%r1594, 0, %r1549, %p391;
	add.s32 	%r1560, %r1550, %r1594;
	selp.b32 	%r1595, 0, %r1593, %p391;
	add.s32 	%r1565, %r1555, %r1595;
	mov.b32 	%r1566, 8;
	// begin inline asm
	shfl.sync.down.b32 %r1559, %r1560, %r1566, %r1532, %r1578;
	// end inline asm
	// begin inline asm
	shfl.sync.down.b32 %r1564, %r1565, %r1566, %r1532, %r1578;
	// end inline asm
	add.s32 	%r1596, %r1184, 8;
	setp.gt.s32 	%p393, %r1596, %r1532;
	setp.eq.s32 	%p394, %r1560, 0;
	selp.b32 	%r1597, %r1564, 0, %p394;
	selp.b32 	%r1598, 0, %r1559, %p393;
	add.s32 	%r1570, %r1560, %r1598;
	selp.b32 	%r1599, 0, %r1597, %p393;
	add.s32 	%r1575, %r1565, %r1599;
	mov.b32 	%r1576, 16;
	// begin inline asm
	shfl.sync.down.b32 %r1569, %r1570, %r1576, %r1532, %r1578;
	// end inline asm
	// begin inline asm
	shfl.sync.down.b32 %r1574, %r1575, %r1576, %r1532, %r1578;
	// end inline asm
	add.s32 	%r1600, %r1184, 16;
	setp.gt.s32 	%p395, %r1600, %r1532;
	setp.eq.s32 	%p396, %r1570, 0;
	selp.b32 	%r1601, %r1574, 0, %p396;
	selp.b32 	%r1602, 0, %r1569, %p395;
	selp.b32 	%r1603, 0, %r1601, %p395;
	add.s32 	%r1604, %r1575, %r1603;
	add.s32 	%r1605, %r1602, %r1879;
	add.s32 	%r126, %r1605, %r1570;
	setp.eq.s32 	%p397, %r1879, 0;
	selp.b32 	%r1606, %r1604, 0, %p397;
	add.s32 	%r1880, %r1606, %r1880;
	add.s32 	%r1881, %r1881, -32;
	mov.u32 	%r1879, %r126;
	bra.uni 	$L__BB3_68;
$L__BB3_72:
	@%p327 bra 	$L__BB3_74;
	add.s32 	%r1446, %r1879, %r115;
	setp.eq.s32 	%p347, %r115, 0;
	selp.b32 	%r1447, %r1880, 0, %p347;
	add.s32 	%r1448, %r1447, %r116;
	mov.b64 	%rd236, {%r1446, %r1448};
	add.s64 	%rd235, %rd18, 512;
	mov.b64 	%rd237, 101;
	// begin inline asm
	st.relaxed.gpu.v2.u64 [%rd235], {%rd236, %rd237};
	// end inline asm
	st.shared.u32 	[_ZN6thrust24THRUST_300001_SM_1000_NS8cuda_cub4core6detail5shmemE+100], %r1879;
	st.shared.v2.u32 	[_ZN6thrust24THRUST_300001_SM_1000_NS8cuda_cub4core6detail5shmemE+104], {%r1880, %r1446};
	st.shared.u32 	[_ZN6thrust24THRUST_300001_SM_1000_NS8cuda_cub4core6detail5shmemE+112], %r1448;
$L__BB3_74:
	setp.ne.s32 	%p348, %r1184, 0;
	@%p348 bra 	$L__BB3_76;
	st.shared.v2.u32 	[_ZN6thrust24THRUST_300001_SM_1000_NS8cuda_cub4core6detail5shmemE+72], {%r1879, %r1880};
	mov.u32 	%r1882, %r1879;
	mov.u32 	%r1883, %r1880;
$L__BB3_76:
	setp.eq.s32 	%p349, %r1892, 0;
	bar.sync 	0;
	@%p349 bra 	$L__BB3_78;
	ld.shared.v2.u32 	{%r1449, %r1450}, [_ZN6thrust24THRUST_300001_SM_1000_NS8cuda_cub4core6detail5shmemE+72];
	add.s32 	%r131, %r1449, %r1882;
	setp.eq.s32 	%p350, %r1882, 0;
	selp.b32 	%r1451, %r1450, 0, %p350;
	add.s32 	%r1883, %r1451, %r1883;
	mov.u32 	%r1882, %r131;
$L__BB3_78:
	setp.ne.s32 	%p351, %r92, %r93;
	setp.ne.s32 	%p352, %r91, %r92;
	setp.ne.s32 	%p353, %r90, %r91;
	setp.ne.s32 	%p354, %r89, %r90;
	setp.ne.s32 	%p355, %r88, %r89;
	setp.ne.s32 	%p356, %r87, %r88;
	setp.ne.s32 	%p357, %r86, %r87;
	setp.ne.s32 	%p358, %r1878, %r86;
	selp.u32 	%r1452, 1, 0, %p358;
	add.s32 	%r135, %r1882, %r1452;
	selp.b32 	%r1453, 0, %r1883, %p358;
	add.s32 	%r136, %r1453, %r97;
	selp.u32 	%r1454, 1, 0, %p357;
	add.s32 	%r1455, %r1454, %r1452;
	add.s32 	%r137, %r1455, %r1882;
	selp.b32 	%r1456, 0, %r136, %p357;
	add.s32 	%r138, %r98, %r1456;
	selp.u32 	%r1457, 1, 0, %p356;
	add.s32 	%r139, %r137, %r1457;
	selp.b32 	%r1458, 0, %r138, %p356;
	add.s32 	%r140, %r99, %r1458;
	selp.u32 	%r1459, 1, 0, %p355;
	add.s32 	%r141, %r139, %r1459;
	selp.b32 	%r1460, 0, %r140, %p355;
	add.s32 	%r142, %r100, %r1460;
	selp.u32 	%r1461, 1, 0, %p354;
	add.s32 	%r143, %r141, %r1461;
	selp.b32 	%r1462, 0, %r142, %p354;
	add.s32 	%r144, %r101, %r1462;
	selp.u32 	%r1463, 1, 0, %p353;
	add.s32 	%r145, %r143, %r1463;
	selp.b32 	%r1464, 0, %r144, %p353;
	add.s32 	%r146, %r102, %r1464;
	selp.u32 	%r1465, 1, 0, %p352;
	add.s32 	%r147, %r145, %r1465;
	selp.b32 	%r1466, 0, %r146, %p352;
	add.s32 	%r148, %r103, %r1466;
	selp.u32 	%r1467, 1, 0, %p351;
	add.s32 	%r149, %r147, %r1467;
	selp.b32 	%r1468, 0, %r148, %p351;
	add.s32 	%r150, %r104, %r1468;
	ld.shared.u32 	%r151, [_ZN6thrust24THRUST_300001_SM_1000_NS8cuda_cub4core6detail5shmemE+116];
	ld.shared.u32 	%r152, [_ZN6thrust24THRUST_300001_SM_1000_NS8cuda_cub4core6detail5shmemE+100];
	setp.lt.s32 	%p359, %r151, 257;
	@%p359 bra 	$L__BB3_104;
	setp.eq.s32 	%p369, %r1878, %r86;
	bar.sync 	0;
	@%p369 bra 	$L__BB3_81;
	sub.s32 	%r1469, %r1882, %r152;
	shl.b32 	%r1470, %r1469, 3;
	mov.u32 	%r1471, _ZN6thrust24THRUST_300001_SM_1000_NS8cuda_cub4core6detail5shmemE;
	add.s32 	%r1472, %r1471, %r1470;
	st.shared.v2.u32 	[%r1472], {%r1878, %r1883};
$L__BB3_81:
	setp.eq.s32 	%p370, %r86, %r87;
	@%p370 bra 	$L__BB3_83;
	sub.s32 	%r1473, %r135, %r152;
	shl.b32 	%r1474, %r1473, 3;
	mov.u32 	%r1475, _ZN6thrust24THRUST_300001_SM_1000_NS8cuda_cub4core6detail5shmemE;
	add.s32 	%r1476, %r1475, %r1474;
	st.shared.v2.u32 	[%r1476], {%r86, %r136};
$L__BB3_83:
	setp.eq.s32 	%p371, %r87, %r88;
	@%p371 bra 	$L__BB3_85;
	sub.s32 	%r1477, %r137, %r152;
	shl.b32 	%r1478, %r1477, 3;
	mov.u32 	%r1479, _ZN6thrust24THRUST_300001_SM_1000_NS8cuda_cub4core6detail5shmemE;
	add.s32 	%r1480, %r1479, %r1478;
	st.shared.v2.u32 	[%r1480], {%r87, %r138};
$L__BB3_85:
	setp.eq.s32 	%p372, %r88, %r89;
	@%p372 bra 	$L__BB3_87;
	sub.s32 	%r1481, %r139, %r152;
	shl.b32 	%r1482, %r1481, 3;
	mov.u32 	%r1483, _ZN6thrust24THRUST_300001_SM_1000_NS8cuda_cub4core6detail5shmemE;
	add.s32 	%r1484, %r1483, %r1482;
	st.shared.v2.u32 	[%r1484], {%r88, %r140};
$L__BB3_87:
	setp.eq.s32 	%p373, %r89, %r90;
	@%p373 bra 	$L__BB3_89;
	sub.s32 	%r1485, %r141, %r152;
	shl.b32 	%r1486, %r1485, 3;
	mov.u32 	%r1487, _ZN6thrust24THRUST_300001_SM_1000_NS8cuda_cub4core6detail5shmemE;
	add.s32 	%r1488, %r1487, %r1486;
	st.shared.v2.u32 	[%r1488], {%r89, %r142};
$L__BB3_89:
	setp.eq.s32 	%p374, %r90, %r91;
	@%p374 bra 	$L__BB3_91;
	sub.s32 	%r1489, %r143, %r152;
	shl.b32 	%r1490, %r1489, 3;
	mov.u32 	%r1491, _ZN6thrust24THRUST_300001_SM_1000_NS8cuda_cub4core6detail5shmemE;
	add.s32 	%r1492, %r1491, %r1490;
	st.shared.v2.u32 	[%r1492], {%r90, %r144};
$L__BB3_91:
	setp.eq.s32 	%p375, %r91, %r92;
	@%p375 bra 	$L__BB3_93;
	sub.s32 	%r1493, %r145, %r152;
	shl.b32 	%r1494, %r1493, 3;
	mov.u32 	%r1495, _ZN6thrust24THRUST_300001_SM_1000_NS8cuda_cub4core6detail5shmemE;
	add.s32 	%r1496, %r1495, %r1494;
	st.shared.v2.u32 	[%r1496], {%r91, %r146};
$L__BB3_93:
	setp.eq.s32 	%p376, %r92, %r93;
	@%p376 bra 	$L__BB3_95;
	sub.s32 	%r1497, %r147, %r152;
	shl.b32 	%r1498, %r1497, 3;
	mov.u32 	%r1499, _ZN6thrust24THRUST_300001_SM_1000_NS8cuda_cub4core6detail5shmemE;
	add.s32 	%r1500, %r1499, %r1498;
	st.shared.v2.u32 	[%r1500], {%r92, %r148};
$L__BB3_95:
	setp.eq.s32 	%p377, %r93, %r94;
	@%p377 bra 	$L__BB3_97;
	sub.s32 	%r1501, %r149, %r152;
	shl.b32 	%r1502, %r1501, 3;
	mov.u32 	%r1503, _ZN6thrust24THRUST_300001_SM_1000_NS8cuda_cub4core6detail5shmemE;
	add.s32 	%r1504, %r1503, %r1502;
	st.shared.v2.u32 	[%r1504], {%r93, %r150};
$L__BB3_97:
	bar.sync 	0;
	setp.ge.s32 	%p378, %r1892, %r151;
	@%p378 bra 	$L__BB3_322;
	not.b32 	%r1505, %r1892;
	add.s32 	%r153, %r151, %r1505;
	and.b32  	%r1506, %r153, 768;
	setp.eq.s32 	%p379, %r1506, 768;
	@%p379 bra 	$L__BB3_101;
	shr.u32 	%r1507, %r153, 8;
	add.s32 	%r1508, %r1507, 1;
	and.b32  	%r1509, %r1508, 3;
	shl.b32 	%r1510, %r1892, 3;
	mov.u32 	%r1511, _ZN6thrust24THRUST_300001_SM_1000_NS8cuda_cub4core6detail5shmemE;
	add.s32 	%r1888, %r1511, %r1510;
	add.s32 	%r1887, %r1892, %r152;
	neg.s32 	%r1886, %r1509;
	shl.b32 	%r1512, %r1508, 8;
	and.b32  	%r1513, %r1512, 768;
	add.s32 	%r1892, %r1892, %r1513;
$L__BB3_100:
	.pragma "nounroll";
	mul.wide.s32 	%rd265, %r1887, 4;
	add.s64 	%rd266, %rd5, %rd265;
	add.s64 	%rd267, %rd4, %rd265;
	ld.shared.v2.u32 	{%r1514, %r1515}, [%r1888];
	st.global.u32 	[%rd267], %r1514;
	st.global.u32 	[%rd266], %r1515;
	add.s32 	%r1888, %r1888, 2048;
	add.s32 	%r1887, %r1887, 256;
	add.s32 	%r1886, %r1886, 1;
	setp.ne.s32 	%p380, %r1886, 0;
	@%p380 bra 	$L__BB3_100;
$L__BB3_101:
	setp.lt.u32 	%p381, %r153, 768;
	@%p381 bra 	$L__BB3_322;
	add.s64 	%rd26, %rd4, 2048;
	add.s32 	%r1891, %r1892, %r152;
	add.s64 	%rd27, %rd5, 2048;
	shl.b32 	%r1516, %r1892, 3;
	mov.u32 	%r1517, _ZN6thrust24THRUST_300001_SM_1000_NS8cuda_cub4core6detail5shmemE;
	add.s32 	%r1518, %r1516, %r1517;
	add.s32 	%r1890, %r1518, 4096;
$L__BB3_103:
	mul.wide.s32 	%rd268, %r1891, 4;
	add.s64 	%rd269, %rd26, %rd268;
	add.s64 	%rd270, %rd27, %rd268;
	ld.shared.v2.u32 	{%r1519, %r1520}, [%r1890+-4096];
	st.global.u32 	[%rd269+-2048], %r1519;
	st.global.u32 	[%rd270+-2048], %r1520;
	ld.shared.v2.u32 	{%r1521, %r1522}, [%r1890+-2048];
	st.global.u32 	[%rd269+-1024], %r1521;
	st.global.u32 	[%rd270+-1024], %r1522;
	ld.shared.v2.u32 	{%r1523, %r1524}, [%r1890];
	st.global.u32 	[%rd269], %r1523;
	st.global.u32 	[%rd270], %r1524;
	ld.shared.v2.u32 	{%r1525, %r1526}, [%r1890+2048];
	st.global.u32 	[%rd269+1024], %r1525;
	st.global.u32 	[%rd270+1024], %r1526;
	add.s32 	%r1892, %r1892, 1024;
	add.s32 	%r1891, %r1891, 1024;
	add.s32 	%r1890, %r1890, 8192;
	setp.lt.s32 	%p382, %r1892, %r151;
	@%p382 bra 	$L__BB3_103;
	bra.uni 	$L__BB3_322;
$L__BB3_104:
	setp.eq.s32 	%p360, %r1878, %r86;
	@%p360 bra 	$L__BB3_106;
	mul.wide.s32 	%rd238, %r1882, 4;
	add.s64 	%rd239, %rd4, %rd238;
	st.global.u32 	[%rd239], %r1878;
	add.s64 	%rd240, %rd5, %rd238;
	st.global.u32 	[%rd240], %r1883;
$L__BB3_106:
	setp.eq.s32 	%p361, %r86, %r87;
	@%p361 bra 	$L__BB3_108;
	mul.wide.s32 	%rd241, %r135, 4;
	add.s64 	%rd242, %rd4, %rd241;
	st.global.u32 	[%rd242], %r86;
	add.s64 	%rd243, %rd5, %rd241;
	st.global.u32 	[%rd243], %r136;
$L__BB3_108:
	setp.eq.s32 	%p362, %r87, %r88;
	@%p362 bra 	$L__BB3_110;
	mul.wide.s32 	%rd244, %r137, 4;
	add.s64 	%rd245, %rd4, %rd244;
	st.global.u32 	[%rd245], %r87;
	add.s64 	%rd246, %rd5, %rd244;
	st.global.u32 	[%rd246], %r138;
$L__BB3_110:
	setp.eq.s32 	%p363, %r88, %r89;
	@%p363 bra 	$L__BB3_112;
	mul.wide.s32 	%rd247, %r139, 4;
	add.s64 	%rd248, %rd4, %rd247;
	st.global.u32 	[%rd248], %r88;
	add.s64 	%rd249, %rd5, %rd247;
	st.global.u32 	[%rd249], %r140;
$L__BB3_112:
	setp.eq.s32 	%p364, %r89, %r90;
	@%p364 bra 	$L__BB3_114;
	mul.wide.s32 	%rd250, %r141, 4;
	add.s64 	%rd251, %rd4, %rd250;
	st.global.u32 	[%rd251], %r89;
	add.s64 	%rd252, %rd5, %rd250;
	st.global.u32 	[%rd252], %r142;
$L__BB3_114:
	setp.eq.s32 	%p365, %r90, %r91;
	@%p365 bra 	$L__BB3_116;
	mul.wide.s32 	%rd253, %r143, 4;
	add.s64 	%rd254, %rd4, %rd253;
	st.global.u32 	[%rd254], %r90;
	add.s64 	%rd255, %rd5, %rd253;
	st.global.u32 	[%rd255], %r144;
$L__BB3_116:
	setp.eq.s32 	%p366, %r91, %r92;
	@%p366 bra 	$L__BB3_118;
	mul.wide.s32 	%rd256, %r145, 4;
	add.s64 	%rd257, %rd4, %rd256;
	st.global.u32 	[%rd257], %r91;
	add.s64 	%rd258, %rd5, %rd256;
	st.global.u32 	[%rd258], %r146;
$L__BB3_118:
	setp.eq.s32 	%p367, %r92, %r93;
	@%p367 bra 	$L__BB3_120;
	mul.wide.s32 	%rd259, %r147, 4;
	add.s64 	%rd260, %rd4, %rd259;
	st.global.u32 	[%rd260], %r92;
	add.s64 	%rd261, %rd5, %rd259;
	st.global.u32 	[%rd261], %r148;
$L__BB3_120:
	setp.eq.s32 	%p368, %r93, %r94;
	@%p368 bra 	$L__BB3_322;
	mul.wide.s32 	%rd262, %r149, 4;
	add.s64 	%rd263, %rd4, %rd262;
	st.global.u32 	[%rd263], %r93;
	add.s64 	%rd264, %rd5, %rd262;
	st.global.u32 	[%rd264], %r150;
	bra.uni 	$L__BB3_322;
$L__BB3_122:
	setp.lt.s32 	%p13, %r3, 1;
	@%p13 bra 	$L__BB3_322;
	setp.ne.s32 	%p14, %r1, 0;
	@%p14 bra 	$L__BB3_212;
	mul.wide.u32 	%rd143, %r2, 4;
	add.s64 	%rd142, %rd2, %rd143;
	// begin inline asm
	ld.global.nc.u32 %r1901, [%rd142];
	// end inline asm
	mov.u32 	%r174, %tid.x;
	and.b32  	%r899, %r174, 31;
	and.b32  	%r900, %r174, 992;
	mul.lo.s32 	%r901, %r900, 9;
	or.b32  	%r175, %r901, %r899;
	setp.ge.u32 	%p175, %r175, %r3;
	mov.u32 	%r1893, %r1901;
	@%p175 bra 	$L__BB3_126;
	mul.wide.u32 	%rd145, %r175, 4;
	add.s64 	%rd144, %rd142, %rd145;
	// begin inline asm
	ld.global.nc.u32 %r1893, [%rd144];
	// end inline asm
$L__BB3_126:
	add.s32 	%r178, %r175, 32;
	setp.ge.u32 	%p176, %r178, %r3;
	shl.b32 	%r179, %r175, 2;
	cvt.u64.u32 	%rd146, %r179;
	add.s64 	%rd29, %rd142, %rd146;
	mov.u32 	%r1894, %r1901;
	@%p176 bra 	$L__BB3_128;
	add.s64 	%rd147, %rd29, 128;
	// begin inline asm
	ld.global.nc.u32 %r1894, [%rd147];
	// end inline asm
$L__BB3_128:
	add.s32 	%r182, %r175, 64;
	setp.ge.u32 	%p177, %r182, %r3;
	mov.u32 	%r1895, %r1901;
	@%p177 bra 	$L__BB3_130;
	add.s64 	%rd148, %rd29, 256;
	// begin inline asm
	ld.global.nc.u32 %r1895, [%rd148];
	// end inline asm
$L__BB3_130:
	add.s32 	%r185, %r175, 96;
	setp.ge.u32 	%p178, %r185, %r3;
	mov.u32 	%r1896, %r1901;
	@%p178 bra 	$L__BB3_132;
	add.s64 	%rd149, %rd29, 384;
	// begin inline asm
	ld.global.nc.u32 %r1896, [%rd149];
	// end inline asm
$L__BB3_132:
	add.s32 	%r188, %r175, 128;
	setp.ge.u32 	%p179, %r188, %r3;
	mov.u32 	%r1897, %r1901;
	@%p179 bra 	$L__BB3_134;
	add.s64 	%rd150, %rd29, 512;
	// begin inline asm
	ld.global.nc.u32 %r1897, [%rd150];
	// end inline asm
$L__BB3_134:
	add.s32 	%r191, %r175, 160;
	setp.ge.u32 	%p180, %r191, %r3;
	mov.u32 	%r1898, %r1901;
	@%p180 bra 	$L__BB3_136;
	add.s64 	%rd151, %rd29, 640;
	// begin inline asm
	ld.global.nc.u32 %r1898, [%rd151];
	// end inline asm
$L__BB3_136:
	add.s32 	%r194, %r175, 192;
	setp.ge.u32 	%p181, %r194, %r3;
	mov.u32 	%r1899, %r1901;
	@%p181 bra 	$L__BB3_138;
	add.s64 	%rd152, %rd29, 768;
	// begin inline asm
	ld.global.nc.u32 %r1899, [%rd152];
	// end inline asm
$L__BB3_138:
	add.s32 	%r197, %r175, 224;
	setp.ge.u32 	%p182, %r197, %r3;
	mov.u32 	%r1900, %r1901;
	@%p182 bra 	$L__BB3_140;
	add.s64 	%rd153, %rd29, 896;
	// begin inline asm
	ld.global.nc.u32 %r1900, [%rd153];
	// end inline asm
$L__BB3_140:
	add.s32 	%r200, %r175, 256;
	setp.ge.u32 	%p183, %r200, %r3;
	@%p183 bra 	$L__BB3_142;
	add.s64 	%rd154, %rd29, 1024;
	// begin inline asm
	ld.global.nc.u32 %r1901, [%rd154];
	// end inline asm
$L__BB3_142:
	setp.ge.u32 	%p184, %r175, %r3;
	// begin inline asm
	mov.u32 %r911, %laneid;
	// end inline asm
	shr.u32 	%r204, %r174, 5;
	mad.lo.s32 	%r913, %r204, 288, %r911;
	shl.b32 	%r914, %r913, 2;
	mov.u32 	%r915, _ZN6thrust24THRUST_300001_SM_1000_NS8cuda_cub4core6detail5shmemE;
	add.s32 	%r205, %r915, %r914;
	st.shared.u32 	[%r205], %r1893;
	st.shared.u32 	[%r205+128], %r1894;
	st.shared.u32 	[%r205+256], %r1895;
	st.shared.u32 	[%r205+384], %r1896;
	st.shared.u32 	[%r205+512], %r1897;
	st.shared.u32 	[%r205+640], %r1898;
	st.shared.u32 	[%r205+768], %r1899;
	st.shared.u32 	[%r205+896], %r1900;
	st.shared.u32 	[%r205+1024], %r1901;
	bar.warp.sync 	-1;
	shl.b32 	%r916, %r911, 5;
	add.s32 	%r206, %r205, %r916;
	ld.shared.u32 	%r207, [%r206];
	ld.shared.u32 	%r208, [%r206+4];
	ld.shared.u32 	%r209, [%r206+8];
	ld.shared.u32 	%r210, [%r206+12];
	ld.shared.u32 	%r211, [%r206+16];
	ld.shared.u32 	%r212, [%r206+20];
	ld.shared.u32 	%r213, [%r206+24];
	ld.shared.u32 	%r214, [%r206+28];
	ld.shared.u32 	%r215, [%r206+32];
	bar.sync 	0;
	add.s64 	%rd155, %rd3, %rd143;
	// begin inline asm
	ld.global.nc.u32 %r1910, [%rd155];
	// end inline asm
	mov.u32 	%r1902, %r1910;
	@%p184 bra 	$L__BB3_144;
	mul.wide.u32 	%rd158, %r175, 4;
	add.s64 	%rd157, %rd155, %rd158;
	// begin inline asm
	ld.global.nc.u32 %r1902, [%rd157];
	// end inline asm
$L__BB3_144:
	setp.ge.u32 	%p185, %r178, %r3;
	add.s64 	%rd31, %rd155, %rd146;
	mov.u32 	%r1903, %r1910;
	@%p185 bra 	$L__BB3_146;
	add.s64 	%rd160, %rd31, 128;
	// begin inline asm
	ld.global.nc.u32 %r1903, [%rd160];
	// end inline asm
$L__BB3_146:
	setp.ge.u32 	%p186, %r182, %r3;
	mov.u32 	%r1904, %r1910;
	@%p186 bra 	$L__BB3_148;
	add.s64 	%rd161, %rd31, 256;
	// begin inline asm
	ld.global.nc.u32 %r1904, [%rd161];
	// end inline asm
$L__BB3_148:
	setp.ge.u32 	%p187, %r185, %r3;
	mov.u32 	%r1905, %r1910;
	@%p187 bra 	$L__BB3_150;
	add.s64 	%rd162, %rd31, 384;
	// begin inline asm
	ld.global.nc.u32 %r1905, [%rd162];
	// end inline asm
$L__BB3_150:
	setp.ge.u32 	%p188, %r188, %r3;
	mov.u32 	%r1906, %r1910;
	@%p188 bra 	$L__BB3_152;
	add.s64 	%rd163, %rd31, 512;
	// begin inline asm
	ld.global.nc.u32 %r1906, [%rd163];
	// end inline asm
$L__BB3_152:
	setp.ge.u32 	%p189, %r191, %r3;
	mov.u32 	%r1907, %r1910;
	@%p189 bra 	$L__BB3_154;
	add.s64 	%rd164, %rd31, 640;
	// begin inline asm
	ld.global.nc.u32 %r1907, [%rd164];
	// end inline asm
$L__BB3_154:
	setp.ge.u32 	%p190, %r194, %r3;
	mov.u32 	%r1908, %r1910;
	@%p190 bra 	$L__BB3_156;
	add.s64 	%rd165, %rd31, 768;
	// begin inline asm
	ld.global.nc.u32 %r1908, [%rd165];
	// end inline asm
$L__BB3_156:
	setp.ge.u32 	%p191, %r197, %r3;
	mov.u32 	%r1909, %r1910;
	@%p191 bra 	$L__BB3_158;
	add.s64 	%rd166, %rd31, 896;
	// begin inline asm
	ld.global.nc.u32 %r1909, [%rd166];
	// end inline asm
$L__BB3_158:
	setp.ge.u32 	%p192, %r200, %r3;
	@%p192 bra 	$L__BB3_160;
	add.s64 	%rd167, %rd31, 1024;
	// begin inline asm
	ld.global.nc.u32 %r1910, [%rd167];
	// end inline asm
$L__BB3_160:
	st.shared.u32 	[%r205], %r1902;
	st.shared.u32 	[%r205+128], %r1903;
	st.shared.u32 	[%r205+256], %r1904;
	st.shared.u32 	[%r205+384], %r1905;
	st.shared.u32 	[%r205+512], %r1906;
	st.shared.u32 	[%r205+640], %r1907;
	st.shared.u32 	[%r205+768], %r1908;
	st.shared.u32 	[%r205+896], %r1909;
	st.shared.u32 	[%r205+1024], %r1910;
	bar.warp.sync 	-1;
	ld.shared.u32 	%r235, [%r206];
	ld.shared.u32 	%r236, [%r206+4];
	ld.shared.u32 	%r237, [%r206+8];
	ld.shared.u32 	%r238, [%r206+12];
	ld.shared.u32 	%r239, [%r206+16];
	ld.shared.u32 	%r240, [%r206+20];
	ld.shared.u32 	%r241, [%r206+24];
	ld.shared.u32 	%r242, [%r206+28];
	ld.shared.u32 	%r243, [%r206+32];
	bar.sync 	0;
	shl.b32 	%r928, %r174, 2;
	add.s32 	%r930, %r915, %r928;
	add.s32 	%r244, %r930, 1148;
	st.shared.u32 	[%r930+1148], %r215;
	bar.sync 	0;
	setp.eq.s32 	%p193, %r174, 0;
	mov.b32 	%r1912, 1;
	@%p193 bra 	$L__BB3_162;
	ld.shared.u32 	%r1911, [%r244+-4];
	setp.ne.s32 	%p194, %r1911, %r207;
	selp.u32 	%r1912, 1, 0, %p194;
$L__BB3_162:
	setp.eq.s32 	%p195, %r174, 0;
	setp.ne.s32 	%p196, %r207, %r208;
	setp.ne.s32 	%p197, %r208, %r209;
	setp.ne.s32 	%p198, %r209, %r210;
	setp.ne.s32 	%p199, %r210, %r211;
	setp.ne.s32 	%p200, %r211, %r212;
	setp.ne.s32 	%p201, %r212, %r213;
	setp.ne.s32 	%p202, %r213, %r214;
	setp.ne.s32 	%p203, %r214, %r215;
	mul.lo.s32 	%r991, %r174, 9;
	setp.eq.s32 	%p204, %r991, %r3;
	selp.u32 	%r992, 1, 0, %p204;
	selp.b32 	%r993, %r992, %r1912, %p204;
	selp.b32 	%r249, %r992, %r993, %p195;
	add.s32 	%r994, %r991, 1;
	setp.eq.s32 	%p205, %r994, %r3;
	or.pred  	%p206, %p205, %p196;
	selp.u32 	%r995, 1, 0, %p206;
	add.s32 	%r996, %r991, 2;
	setp.eq.s32 	%p207, %r996, %r3;
	or.pred  	%p1, %p207, %p197;
	selp.u32 	%r997, 1, 0, %p1;
	add.s32 	%r998, %r991, 3;
	setp.eq.s32 	%p208, %r998, %r3;
	or.pred  	%p2, %p208, %p198;
	selp.u32 	%r999, 1, 0, %p2;
	add.s32 	%r1000, %r991, 4;
	setp.eq.s32 	%p209, %r1000, %r3;
	or.pred  	%p210, %p209, %p199;
	selp.u32 	%r1001, 1, 0, %p210;
	add.s32 	%r1002, %r991, 5;
	setp.eq.s32 	%p211, %r1002, %r3;
	or.pred  	%p3, %p211, %p200;
	selp.u32 	%r1003, 1, 0, %p3;
	add.s32 	%r1004, %r991, 6;
	setp.eq.s32 	%p212, %r1004, %r3;
	or.pred  	%p4, %p212, %p201;
	selp.u32 	%r1005, 1, 0, %p4;
	add.s32 	%r1006, %r991, 7;
	setp.eq.s32 	%p213, %r1006, %r3;
	or.pred  	%p5, %p213, %p202;
	selp.u32 	%r1007, 1, 0, %p5;
	add.s32 	%r1008, %r991, 8;
	setp.eq.s32 	%p214, %r1008, %r3;
	or.pred  	%p215, %p214, %p203;
	selp.u32 	%r1009, 1, 0, %p215;
	add.s32 	%r1010, %r249, %r995;
	selp.b32 	%r1011, 0, %r235, %p206;
	add.s32 	%r1012, %r236, %r1011;
	add.s32 	%r1013, %r1010, %r997;
	selp.b32 	%r1014, 0, %r1012, %p1;
	add.s32 	%r1015, %r237, %r1014;
	add.s32 	%r1016, %r1013, %r999;
	selp.b32 	%r1017, 0, %r1015, %p2;
	add.s32 	%r1018, %r238, %r1017;
	add.s32 	%r1019, %r1016, %r1001;
	selp.b32 	%r1020, 0, %r1018, %p210;
	add.s32 	%r1021, %r239, %r1020;
	add.s32 	%r1022, %r1019, %r1003;
	selp.b32 	%r1023, 0, %r1021, %p3;
	add.s32 	%r1024, %r240, %r1023;
	add.s32 	%r1025, %r1022, %r1005;
	selp.b32 	%r1026, 0, %r1024, %p4;
	add.s32 	%r1027, %r241, %r1026;
	add.s32 	%r1028, %r1025, %r1007;
	selp.b32 	%r1029, 0, %r1027, %p5;
	add.s32 	%r1030, %r242, %r1029;
	add.s32 	%r932, %r1028, %r1009;
	selp.b32 	%r1031, 0, %r1030, %p215;
	add.s32 	%r937, %r243, %r1031;
	mov.b32 	%r988, 1;
	mov.b32 	%r989, 0;
	mov.b32 	%r990, -1;
	// begin inline asm
	shfl.sync.up.b32 %r931, %r932, %r988, %r989, %r990;
	// end inline asm
	// begin inline asm
	shfl.sync.up.b32 %r936, %r937, %r988, %r989, %r990;
	// end inline asm
	setp.eq.s32 	%p216, %r932, 0;
	selp.b32 	%r1032, %r936, 0, %p216;
	setp.lt.s32 	%p217, %r911, 1;
	selp.b32 	%r1033, 0, %r931, %p217;
	add.s32 	%r942, %r1033, %r932;
	selp.b32 	%r1034, 0, %r1032, %p217;
	add.s32 	%r947, %r1034, %r937;
	mov.b32 	%r948, 2;
	// begin inline asm
	shfl.sync.up.b32 %r941, %r942, %r948, %r989, %r990;
	// end inline asm
	// begin inline asm
	shfl.sync.up.b32 %r946, %r947, %r948, %r989, %r990;
	// end inline asm
	setp.eq.s32 	%p218, %r942, 0;
	selp.b32 	%r1035, %r946, 0, %p218;
	setp.lt.s32 	%p219, %r911, 2;
	selp.b32 	%r1036, 0, %r941, %p219;
	add.s32 	%r952, %r1036, %r942;
	selp.b32 	%r1037, 0, %r1035, %p219;
	add.s32 	%r957, %r1037, %r947;
	mov.b32 	%r958, 4;
	// begin inline asm
	shfl.sync.up.b32 %r951, %r952, %r958, %r989, %r990;
	// end inline asm
	// begin inline asm
	shfl.sync.up.b32 %r956, %r957, %r958, %r989, %r990;
	// end inline asm
	setp.eq.s32 	%p220, %r952, 0;
	selp.b32 	%r1038, %r956, 0, %p220;
	setp.lt.s32 	%p221, %r911, 4;
	selp.b32 	%r1039, 0, %r951, %p221;
	add.s32 	%r962, %r1039, %r952;
	selp.b32 	%r1040, 0, %r1038, %p221;
	add.s32 	%r967, %r1040, %r957;
	mov.b32 	%r968, 8;
	// begin inline asm
	shfl.sync.up.b32 %r961, %r962, %r968, %r989, %r990;
	// end inline asm
	// begin inline asm
	shfl.sync.up.b32 %r966, %r967, %r968, %r989, %r990;
	// end inline asm
	setp.eq.s32 	%p222, %r962, 0;
	selp.b32 	%r1041, %r966, 0, %p222;
	setp.lt.s32 	%p223, %r911, 8;
	selp.b32 	%r1042, 0, %r961, %p223;
	add.s32 	%r972, %r1042, %r962;
	selp.b32 	%r1043, 0, %r1041, %p223;
	add.s32 	%r977, %r1043, %r967;
	mov.b32 	%r978, 16;
	// begin inline asm
	shfl.sync.up.b32 %r971, %r972, %r978, %r989, %r990;
	// end inline asm
	// begin inline asm
	shfl.sync.up.b32 %r976, %r977, %r978, %r989, %r990;
	// end inline asm
	setp.eq.s32 	%p224, %r972, 0;
	selp.b32 	%r1044, %r976, 0, %p224;
	setp.lt.s32 	%p225, %r911, 16;
	selp.b32 	%r1045, 0, %r971, %p225;
	add.s32 	%r982, %r1045, %r972;
	selp.b32 	%r1046, 0, %r1044, %p225;
	add.s32 	%r987, %r1046, %r977;
	// begin inline asm
	shfl.sync.up.b32 %r981, %r982, %r988, %r989, %r990;
	// end inline asm
	// begin inline asm
	shfl.sync.up.b32 %r986, %r987, %r988, %r989, %r990;
	// end inline asm
	setp.ne.s32 	%p226, %r911, 31;
	@%p226 bra 	$L__BB3_164;
	shl.b32 	%r1047, %r204, 3;
	mov.u32 	%r1048, _ZN6thrust24THRUST_300001_SM_1000_NS8cuda_cub4core6detail5shmemE;
	add.s32 	%r1049, %r1048, %r1047;
	st.shared.v2.u32 	[%r1049], {%r982, %r987};
$L__BB3_164:
	bar.sync 	0;
	ld.shared.v4.u32 	{%r254, %r1050, %r255, %r1051}, [_ZN6thrust24THRUST_300001_SM_1000_NS8cuda_cub4core6detail5shmemE];
	add.s32 	%r1052, %r255, %r254;
	setp.eq.s32 	%p227, %r255, 0;
	selp.b32 	%r1053, %r1050, 0, %p227;
	add.s32 	%r1054, %r1053, %r1051;
	setp.eq.s32 	%p228, %r204, 2;
	selp.b32 	%r1055, %r1052, %r254, %p228;
	selp.b32 	%r1056, %r1054, %r1050, %p228;
	ld.shared.v4.u32 	{%r256, %r1057, %r257, %r1058}, [_ZN6thrust24THRUST_300001_SM_1000_NS8cuda_cub4core6detail5shmemE+16];
	add.s32 	%r1059, %r256, %r1052;
	setp.eq.s32 	%p229, %r256, 0;
	selp.b32 	%r1060, %r1054, 0, %p229;
	add.s32 	%r1061, %r1060, %r1057;
	setp.eq.s32 	%p230, %r204, 3;
	selp.b32 	%r1062, %r1059, %r1055, %p230;
	selp.b32 	%r1063, %r1061, %r1056, %p230;
	add.s32 	%r1064, %r257, %r1059;
	setp.eq.s32 	%p231, %r257, 0;
	selp.b32 	%r1065, %r1061, 0, %p231;
	add.s32 	%r1066, %r1065, %r1058;
	setp.eq.s32 	%p232, %r204, 4;
	selp.b32 	%r1067, %r1064, %r1062, %p232;
	selp.b32 	%r1068, %r1066, %r1063, %p232;
	ld.shared.v4.u32 	{%r258, %r1069, %r259, %r1070}, [_ZN6thrust24THRUST_300001_SM_1000_NS8cuda_cub4core6detail5shmemE+32];
	add.s32 	%r1071, %r258, %r1064;
	setp.eq.s32 	%p233, %r258, 0;
	selp.b32 	%r1072, %r1066, 0, %p233;
	add.s32 	%r1073, %r1072, %r1069;
	setp.eq.s32 	%p234, %r204, 5;
	selp.b32 	%r1074, %r1071, %r1067, %p234;
	selp.b32 	%r1075, %r1073, %r1068, %p234;
	add.s32 	%r1076, %r259, %r1071;
	setp.eq.s32 	%p235, %r259, 0;
	selp.b32 	%r1077, %r1073, 0, %p235;
	add.s32 	%r1078, %r1077, %r1070;
	setp.eq.s32 	%p236, %r204, 6;
	selp.b32 	%r1079, %r1076, %r1074, %p236;
	selp.b32 	%r1080, %r1078, %r1075, %p236;
	ld.shared.v4.u32 	{%r260, %r1081, %r261, %r1082}, [_ZN6thrust24THRUST_300001_SM_1000_NS8cuda_cub4core6detail5shmemE+48];
	add.s32 	%r1083, %r260, %r1076;
	setp.eq.s32 	%p237, %r260, 0;
	selp.b32 	%r1084, %r1078, 0, %p237;
	add.s32 	%r1085, %r1084, %r1081;
	setp.eq.s32 	%p238, %r204, 7;
	selp.b32 	%r1086, %r1083, %r1079, %p238;
	selp.b32 	%r1087, %r1085, %r1080, %p238;
	add.s32 	%r1918, %r261, %r1083;
	setp.eq.s32 	%p239, %r261, 0;
	selp.b32 	%r1088, %r1085, 0, %p239;
	add.s32 	%r263, %r1088, %r1082;
	setp.lt.u32 	%p240, %r174, 32;
	selp.b32 	%r1089, 0, %r1086, %p240;
	selp.b32 	%r1090, 0, %r1087, %p240;
	setp.eq.s32 	%p241, %r981, 0;
	selp.b32 	%r1091, %r1090, 0, %p241;
	add.s32 	%r1092, %r1091, %r986;
	setp.eq.s32 	%p242, %r911, 0;
	selp.b32 	%r1093, 0, %r981, %p242;
	add.s32 	%r264, %r1089, %r1093;
	selp.b32 	%r265, %r1090, %r1092, %p242;
	add.s32 	%r266, %r264, %r249;
	setp.eq.s32 	%p243, %r249, 0;
	selp.b32 	%r1094, %r265, 0, %p243;
	add.s32 	%r267, %r1094, %r235;
	mul.lo.s32 	%r1095, %r174, 9;
	add.s32 	%r1096, %r1095, 1;
	setp.eq.s32 	%p244, %r1096, %r3;
	setp.ne.s32 	%p245, %r207, %r208;
	or.pred  	%p246, %p244, %p245;
	selp.u32 	%r1097, 1, 0, %p246;
	add.s32 	%r1098, %r249, %r1097;
	add.s32 	%r268, %r1098, %r264;
	selp.b32 	%r1099, 0, %r267, %p246;
	add.s32 	%r269, %r236, %r1099;
	selp.u32 	%r1100, 1, 0, %p1;
	add.s32 	%r270, %r268, %r1100;
	selp.b32 	%r1101, 0, %r269, %p1;
	add.s32 	%r271, %r237, %r1101;
	selp.u32 	%r1102, 1, 0, %p2;
	add.s32 	%r272, %r270, %r1102;
	selp.b32 	%r1103, 0, %r271, %p2;
	add.s32 	%r273, %r238, %r1103;
	add.s32 	%r1104, %r1095, 4;
	setp.eq.s32 	%p247, %r1104, %r3;
	setp.ne.s32 	%p248, %r210, %r211;
	or.pred  	%p249, %p247, %p248;
	selp.u32 	%r1105, 1, 0, %p249;
	add.s32 	%r274, %r272, %r1105;
	selp.b32 	%r1106, 0, %r273, %p249;
	add.s32 	%r275, %r239, %r1106;
	selp.u32 	%r1107, 1, 0, %p3;
	add.s32 	%r276, %r274, %r1107;
	selp.b32 	%r1108, 0, %r275, %p3;
	add.s32 	%r277, %r240, %r1108;
	selp.u32 	%r1109, 1, 0, %p4;
	add.s32 	%r278, %r276, %r1109;
	selp.b32 	%r1110, 0, %r277, %p4;
	add.s32 	%r279, %r241, %r1110;
	selp.u32 	%r1111, 1, 0, %p5;
	add.s32 	%r280, %r278, %r1111;
	selp.b32 	%r1112, 0, %r279, %p5;
	add.s32 	%r281, %r242, %r1112;
	setp.lt.s32 	%p250, %r1918, 257;
	@%p250 bra 	$L__BB3_190;
	bar.sync 	0;
	@%p243 bra 	$L__BB3_167;
	shl.b32 	%r1116, %r264, 3;
	mov.u32 	%r1117, _ZN6thrust24THRUST_300001_SM_1000_NS8cuda_cub4core6detail5shmemE;
	add.s32 	%r1118, %r1117, %r1116;
	st.shared.v2.u32 	[%r1118], {%r1911, %r265};
$L__BB3_167:
	mad.lo.s32 	%r1119, %r174, 9, 1;
	setp.ne.s32 	%p267, %r1119, %r3;
	setp.eq.s32 	%p268, %r207, %r208;
	and.pred  	%p269, %p267, %p268;
	@%p269 bra 	$L__BB3_169;
	shl.b32 	%r1120, %r266, 3;
	mov.u32 	%r1121, _ZN6thrust24THRUST_300001_SM_1000_NS8cuda_cub4core6detail5shmemE;
	add.s32 	%r1122, %r1121, %r1120;
	st.shared.v2.u32 	[%r1122], {%r207, %r267};
$L__BB3_169:
	not.pred 	%p270, %p1;
	@%p270 bra 	$L__BB3_171;
	shl.b32 	%r1123, %r268, 3;
	mov.u32 	%r1124, _ZN6thrust24THRUST_300001_SM_1000_NS8cuda_cub4core6detail5shmemE;
	add.s32 	%r1125, %r1124, %r1123;
	st.shared.v2.u32 	[%r1125], {%r208, %r269};
$L__BB3_171:
	not.pred 	%p271, %p2;
	@%p271 bra 	$L__BB3_173;
	shl.b32 	%r1126, %r270, 3;
	mov.u32 	%r1127, _ZN6thrust24THRUST_300001_SM_1000_NS8cuda_cub4core6detail5shmemE;
	add.s32 	%r1128, %r1127, %r1126;
	st.shared.v2.u32 	[%r1128], {%r209, %r271};
$L__BB3_173:
	mad.lo.s32 	%r1129, %r174, 9, 4;
	setp.ne.s32 	%p272, %r1129, %r3;
	setp.eq.s32 	%p273, %r210, %r211;
	and.pred  	%p274, %p272, %p273;
	@%p274 bra 	$L__BB3_175;
	shl.b32 	%r1130, %r272, 3;
	mov.u32 	%r1131, _ZN6thrust24THRUST_300001_SM_1000_NS8cuda_cub4core6detail5shmemE;
	add.s32 	%r1132, %r1131, %r1130;
	st.shared.v2.u32 	[%r1132], {%r210, %r273};
$L__BB3_175:
	not.pred 	%p275, %p3;
	@%p275 bra 	$L__BB3_177;
	shl.b32 	%r1133, %r274, 3;
	mov.u32 	%r1134, _ZN6thrust24THRUST_300001_SM_1000_NS8cuda_cub4core6detail5shmemE;
	add.s32 	%r1135, %r1134, %r1133;
	st.shared.v2.u32 	[%r1135], {%r211, %r275};
$L__BB3_177:
	not.pred 	%p276, %p4;
	@%p276 bra 	$L__BB3_179;
	shl.b32 	%r1136, %r276, 3;
	mov.u32 	%r1137, _ZN6thrust24THRUST_300001_SM_1000_NS8cuda_cub4core6detail5shmemE;
	add.s32 	%r1138, %r1137, %r1136;
	st.shared.v2.u32 	[%r1138], {%r212, %r277};
$L__BB3_179:
	not.pred 	%p277, %p5;
	@%p277 bra 	$L__BB3_181;
	shl.b32 	%r1139, %r278, 3;
	mov.u32 	%r1140, _ZN6thrust24THRUST_300001_SM_1000_NS8cuda_cub4core6detail5shmemE;
	add.s32 	%r1141, %r1140, %r1139;
	st.shared.v2.u32 	[%r1141], {%r213, %r279};
$L__BB3_181:
	mad.lo.s32 	%r1142, %r174, 9, 8;
	setp.ne.s32 	%p278, %r1142, %r3;
	setp.eq.s32 	%p279, %r214, %r215;
	and.pred  	%p280, %p278, %p279;
	@%p280 bra 	$L__BB3_183;
	shl.b32 	%r1143, %r280, 3;
	mov.u32 	%r1144, _ZN6thrust24THRUST_300001_SM_1000_NS8cuda_cub4core6detail5shmemE;
	add.s32 	%r1145, %r1144, %r1143;
	st.shared.v2.u32 	[%r1145], {%r214, %r281};
$L__BB3_183:
	bar.sync 	0;
	setp.ge.u32 	%p281, %r174, %r1918;
	@%p281 bra 	$L__BB3_208;
	add.s32 	%r1146, %r255, %r256;
	add.s32 	%r1147, %r1146, %r257;
	add.s32 	%r1148, %r1147, %r258;
	add.s32 	%r1149, %r1148, %r259;
	add.s32 	%r1150, %r1149, %r260;
	add.s32 	%r1151, %r1150, %r261;
	add.s32 	%r1152, %r1151, %r254;
	not.b32 	%r1153, %r174;
	add.s32 	%r282, %r1152, %r1153;
	and.b32  	%r1154, %r282, 768;
	setp.eq.s32 	%p282, %r1154, 768;
	mov.u32 	%r1917, %r174;
	@%p282 bra 	$L__BB3_187;
	shr.u32 	%r1155, %r282, 8;
	add.s32 	%r1156, %r1155, 1;
	and.b32  	%r1157, %r1156, 3;
	mul.wide.u32 	%rd195, %r174, 4;
	add.s64 	%rd336, %rd5, %rd195;
	add.s64 	%rd335, %rd4, %rd195;
	shl.b32 	%r1158, %r174, 3;
	mov.u32 	%r1159, _ZN6thrust24THRUST_300001_SM_1000_NS8cuda_cub4core6detail5shmemE;
	add.s32 	%r1914, %r1159, %r1158;
	neg.s32 	%r1913, %r1157;
	shl.b32 	%r1160, %r1156, 8;
	and.b32  	%r1161, %r1160, 768;
	add.s32 	%r1917, %r174, %r1161;
$L__BB3_186:
	.pragma "nounroll";
	ld.shared.v2.u32 	{%r1162, %r1163}, [%r1914];
	st.global.u32 	[%rd335], %r1162;
	st.global.u32 	[%rd336], %r1163;
	add.s64 	%rd336, %rd336, 1024;
	add.s64 	%rd335, %rd335, 1024;
	add.s32 	%r1914, %r1914, 2048;
	add.s32 	%r1913, %r1913, 1;
	setp.ne.s32 	%p283, %r1913, 0;
	@%p283 bra 	$L__BB3_186;
$L__BB3_187:
	setp.lt.u32 	%p284, %r282, 768;
	@%p284 bra 	$L__BB3_208;
	mul.wide.u32 	%rd196, %r1917, 4;
	add.s64 	%rd197, %rd196, 2048;
	add.s64 	%rd338, %rd4, %rd197;
	add.s64 	%rd337, %rd5, %rd197;
	shl.b32 	%r1164, %r1917, 3;
	mov.u32 	%r1165, _ZN6thrust24THRUST_300001_SM_1000_NS8cuda_cub4core6detail5shmemE;
	add.s32 	%r1166, %r1164, %r1165;
	add.s32 	%r1916, %r1166, 4096;
$L__BB3_189:
	ld.shared.v2.u32 	{%r1167, %r1168}, [%r1916+-4096];
	st.global.u32 	[%rd338+-2048], %r1167;
	st.global.u32 	[%rd337+-2048], %r1168;
	ld.shared.v2.u32 	{%r1169, %r1170}, [%r1916+-2048];
	st.global.u32 	[%rd338+-1024], %r1169;
	st.global.u32 	[%rd337+-1024], %r1170;
	ld.shared.v2.u32 	{%r1171, %r1172}, [%r1916];
	st.global.u32 	[%rd338], %r1171;
	st.global.u32 	[%rd337], %r1172;
	ld.shared.v2.u32 	{%r1173, %r1174}, [%r1916+2048];
	st.global.u32 	[%rd338+1024], %r1173;
	st.global.u32 	[%rd337+1024], %r1174;
	add.s32 	%r1917, %r1917, 1024;
	add.s64 	%rd338, %rd338, 4096;
	add.s64 	%rd337, %rd337, 4096;
	add.s32 	%r1916, %r1916, 8192;
	setp.lt.s32 	%p285, %r1917, %r1918;
	@%p285 bra 	$L__BB3_189;
	bra.uni 	$L__BB3_208;
$L__BB3_190:
	@%p243 bra 	$L__BB3_192;
	mul.wide.s32 	%rd168, %r264, 4;
	add.s64 	%rd169, %rd4, %rd168;
	st.global.u32 	[%rd169], %r1911;
	add.s64 	%rd170, %rd5, %rd168;
	st.global.u32 	[%rd170], %r265;
$L__BB3_192:
	mad.lo.s32 	%r1113, %r174, 9, 1;
	setp.ne.s32 	%p252, %r1113, %r3;
	setp.eq.s32 	%p253, %r207, %r208;
	and.pred  	%p254, %p252, %p253;
	@%p254 bra 	$L__BB3_194;
	mul.wide.s32 	%rd171, %r266, 4;
	add.s64 	%rd172, %rd4, %rd171;
	st.global.u32 	[%rd172], %r207;
	add.s64 	%rd173, %rd5, %rd171;
	st.global.u32 	[%rd173], %r267;
$L__BB3_194:
	not.pred 	%p255, %p1;
	@%p255 bra 	$L__BB3_196;
	mul.wide.s32 	%rd174, %r268, 4;
	add.s64 	%rd175, %rd4, %rd174;
	st.global.u32 	[%rd175], %r208;
	add.s64 	%rd176, %rd5, %rd174;
	st.global.u32 	[%rd176], %r269;
$L__BB3_196:
	not.pred 	%p256, %p2;
	@%p256 bra 	$L__BB3_198;
	mul.wide.s32 	%rd177, %r270, 4;
	add.s64 	%rd178, %rd4, %rd177;
	st.global.u32 	[%rd178], %r209;
	add.s64 	%rd179, %rd5, %rd177;
	st.global.u32 	[%rd179], %r271;
$L__BB3_198:
	mad.lo.s32 	%r1114, %r174, 9, 4;
	setp.ne.s32 	%p257, %r1114, %r3;
	setp.eq.s32 	%p258, %r210, %r211;
	and.pred  	%p259, %p257, %p258;
	@%p259 bra 	$L__BB3_200;
	mul.wide.s32 	%rd180, %r272, 4;
	add.s64 	%rd181, %rd4, %rd180;
	st.global.u32 	[%rd181], %r210;
	add.s64 	%rd182, %rd5, %rd180;
	st.global.u32 	[%rd182], %r273;
$L__BB3_200:
	not.pred 	%p260, %p3;
	@%p260 bra 	$L__BB3_202;
	mul.wide.s32 	%rd183, %r274, 4;
	add.s64 	%rd184, %rd4, %rd183;
	st.global.u32 	[%rd184], %r211;
	add.s64 	%rd185, %rd5, %rd183;
	st.global.u32 	[%rd185], %r275;
$L__BB3_202:
	not.pred 	%p261, %p4;
	@%p261 bra 	$L__BB3_204;
	mul.wide.s32 	%rd186, %r276, 4;
	add.s64 	%rd187, %rd4, %rd186;
	st.global.u32 	[%rd187], %r212;
	add.s64 	%rd188, %rd5, %rd186;
	st.global.u32 	[%rd188], %r277;
$L__BB3_204:
	not.pred 	%p262, %p5;
	@%p262 bra 	$L__BB3_206;
	mul.wide.s32 	%rd189, %r278, 4;
	add.s64 	%rd190, %rd4, %rd189;
	st.global.u32 	[%rd190], %r213;
	add.s64 	%rd191, %rd5, %rd189;
	st.global.u32 	[%rd191], %r279;
$L__BB3_206:
	mad.lo.s32 	%r1115, %r174, 9, 8;
	setp.ne.s32 	%p263, %r1115, %r3;
	setp.eq.s32 	%p264, %r214, %r215;
	and.pred  	%p265, %p263, %p264;
	@%p265 bra 	$L__BB3_208;
	mul.wide.s32 	%rd192, %r280, 4;
	add.s64 	%rd193, %rd4, %rd192;
	st.global.u32 	[%rd193], %r214;
	add.s64 	%rd194, %rd5, %rd192;
	st.global.u32 	[%rd194], %r281;
$L__BB3_208:
	setp.ne.s32 	%p286, %r174, 255;
	@%p286 bra 	$L__BB3_322;
	setp.ne.s32 	%p287, %r3, 2304;
	@%p287 bra 	$L__BB3_211;
	mul.wide.s32 	%rd198, %r1918, 4;
	add.s64 	%rd199, %rd4, %rd198;
	st.global.u32 	[%rd199], %r215;
	add.s64 	%rd200, %rd5, %rd198;
	st.global.u32 	[%rd200], %r263;
	add.s32 	%r1918, %r1918, 1;
$L__BB3_211:
	ld.param.u64 	%rd329, [_ZN6thrust24THRUST_300001_SM_1000_NS8cuda_cub4core6detail13_kernel_agentINS1_15__reduce_by_key16ReduceByKeyAgentINS0_6detail15normal_iteratorINS0_10device_ptrIjEEEESB_SB_SB_N4cuda3std3__48equal_toIjEENSE_4plusIjEEPiiEEJSB_SB_SB_SB_SJ_N3cub18CUB_300001_SM_100024ReduceByKeyScanTileStateIjiLb1EEESG_SI_iiEEEvDpT0__param_4];
	cvta.to.global.u64 	%rd201, %rd329;
	st.global.u32 	[%rd201], %r1918;
	bra.uni 	$L__BB3_322;
$L__BB3_212:
	mul.wide.u32 	%rd61, %r2, 4;
	add.s64 	%rd60, %rd2, %rd61;
	// begin inline asm
	ld.global.nc.u32 %r1927, [%rd60];
	// end inline asm
	mov.u32 	%r299, %tid.x;
	and.b32  	%r445, %r299, 31;
	and.b32  	%r446, %r299, 992;
	mul.lo.s32 	%r447, %r446, 9;
	or.b32  	%r300, %r447, %r445;
	setp.ge.u32 	%p15, %r300, %r3;
	mov.u32 	%r1919, %r1927;
	@%p15 bra 	$L__BB3_214;
	add.s32 	%r449, %r300, %r2;
	mul.wide.u32 	%rd63, %r449, 4;
	add.s64 	%rd62, %rd2, %rd63;
	// begin inline asm
	ld.global.nc.u32 %r1919, [%rd62];
	// end inline asm
$L__BB3_214:
	add.s32 	%r303, %r300, 32;
	setp.ge.u32 	%p16, %r303, %r3;
	shl.b32 	%r304, %r300, 2;
	cvt.u64.u32 	%rd64, %r304;
	add.s64 	%rd45, %rd60, %rd64;
	mov.u32 	%r1920, %r1927;
	@%p16 bra 	$L__BB3_216;
	add.s64 	%rd65, %rd45, 128;
	// begin inline asm
	ld.global.nc.u32 %r1920, [%rd65];
	// end inline asm
$L__BB3_216:
	add.s32 	%r307, %r300, 64;
	setp.ge.u32 	%p17, %r307, %r3;
	mov.u32 	%r1921, %r1927;
	@%p17 bra 	$L__BB3_218;
	add.s64 	%rd66, %rd45, 256;
	// begin inline asm
	ld.global.nc.u32 %r1921, [%rd66];
	// end inline asm
$L__BB3_218:
	add.s32 	%r310, %r300, 96;
	setp.ge.u32 	%p18, %r310, %r3;
	mov.u32 	%r1922, %r1927;
	@%p18 bra 	$L__BB3_220;
	add.s64 	%rd67, %rd45, 384;
	// begin inline asm
	ld.global.nc.u32 %r1922, [%rd67];
	// end inline asm
$L__BB3_220:
	add.s32 	%r313, %r300, 128;
	setp.ge.u32 	%p19, %r313, %r3;
	mov.u32 	%r1923, %r1927;
	@%p19 bra 	$L__BB3_222;
	add.s64 	%rd68, %rd45, 512;
	// begin inline asm
	ld.global.nc.u32 %r1923, [%rd68];
	// end inline asm
$L__BB3_222:
	add.s32 	%r316, %r300, 160;
	setp.ge.u32 	%p20, %r316, %r3;
	mov.u32 	%r1924, %r1927;
	@%p20 bra 	$L__BB3_224;
	add.s64 	%rd69, %rd45, 640;
	// begin inline asm
	ld.global.nc.u32 %r1924, [%rd69];
	// end inline asm
$L__BB3_224:
	add.s32 	%r319, %r300, 192;
	setp.ge.u32 	%p21, %r319, %r3;
	mov.u32 	%r1925, %r1927;
	@%p21 bra 	$L__BB3_226;
	add.s64 	%rd70, %rd45, 768;
	// begin inline asm
	ld.global.nc.u32 %r1925, [%rd70];
	// end inline asm
$L__BB3_226:
	add.s32 	%r322, %r300, 224;
	setp.ge.u32 	%p22, %r322, %r3;
	mov.u32 	%r1926, %r1927;
	@%p22 bra 	$L__BB3_228;
	add.s64 	%rd71, %rd45, 896;
	// begin inline asm
	ld.global.nc.u32 %r1926, [%rd71];
	// end inline asm
$L__BB3_228:
	add.s32 	%r325, %r300, 256;
	setp.ge.u32 	%p23, %r325, %r3;
	@%p23 bra 	$L__BB3_230;
	add.s64 	%rd72, %rd45, 1024;
	// begin inline asm
	ld.global.nc.u32 %r1927, [%rd72];
	// end inline asm
$L__BB3_230:
	// begin inline asm
	mov.u32 %r458, %laneid;
	// end inline asm
	shr.u32 	%r329, %r299, 5;
	mad.lo.s32 	%r460, %r329, 288, %r458;
	shl.b32 	%r461, %r460, 2;
	mov.u32 	%r462, _ZN6thrust24THRUST_300001_SM_1000_NS8cuda_cub4core6detail5shmemE;
	add.s32 	%r330, %r462, %r461;
	st.shared.u32 	[%r330], %r1919;
	st.shared.u32 	[%r330+128], %r1920;
	st.shared.u32 	[%r330+256], %r1921;
	st.shared.u32 	[%r330+384], %r1922;
	st.shared.u32 	[%r330+512], %r1923;
	st.shared.u32 	[%r330+640], %r1924;
	st.shared.u32 	[%r330+768], %r1925;
	st.shared.u32 	[%r330+896], %r1926;
	st.shared.u32 	[%r330+1024], %r1927;
	bar.warp.sync 	-1;
	shl.b32 	%r463, %r458, 5;
	add.s32 	%r331, %r330, %r463;
	ld.shared.u32 	%r332, [%r331];
	ld.shared.u32 	%r333, [%r331+4];
	ld.shared.u32 	%r334, [%r331+8];
	ld.shared.u32 	%r335, [%r331+12];
	ld.shared.u32 	%r336, [%r331+16];
	ld.shared.u32 	%r337, [%r331+20];
	ld.shared.u32 	%r338, [%r331+24];
	ld.shared.u32 	%r339, [%r331+28];
	ld.shared.u32 	%r340, [%r331+32];
	setp.ne.s32 	%p24, %r299, 0;
	mov.b32 	%r1938, 0;
	@%p24 bra 	$L__BB3_232;
	add.s64 	%rd73, %rd60, -4;
	// begin inline asm
	ld.global.nc.u32 %r1938, [%rd73];
	// end inline asm
$L__BB3_232:
	setp.ge.u32 	%p25, %r300, %r3;
	bar.sync 	0;
	mul.wide.u32 	%rd75, %r2, 4;
	add.s64 	%rd74, %rd3, %rd75;
	// begin inline asm
	ld.global.nc.u32 %r1937, [%rd74];
	// end inline asm
	mov.u32 	%r1929, %r1937;
	@%p25 bra 	$L__BB3_234;
	add.s32 	%r467, %r300, %r2;
	mul.wide.u32 	%rd77, %r467, 4;
	add.s64 	%rd76, %rd3, %rd77;
	// begin inline asm
	ld.global.nc.u32 %r1929, [%rd76];
	// end inline asm
$L__BB3_234:
	cvt.u64.u32 	%rd78, %r304;
	setp.ge.u32 	%p26, %r303, %r3;
	add.s64 	%rd47, %rd74, %rd78;
	mov.u32 	%r1930, %r1937;
	@%p26 bra 	$L__BB3_236;
	add.s64 	%rd79, %rd47, 128;
	// begin inline asm
	ld.global.nc.u32 %r1930, [%rd79];
	// end inline asm
$L__BB3_236:
	setp.ge.u32 	%p27, %r307, %r3;
	mov.u32 	%r1931, %r1937;
	@%p27 bra 	$L__BB3_238;
	add.s64 	%rd80, %rd47, 256;
	// begin inline asm
	ld.global.nc.u32 %r1931, [%rd80];
	// end inline asm
$L__BB3_238:
	setp.ge.u32 	%p28, %r310, %r3;
	mov.u32 	%r1932, %r1937;
	@%p28 bra 	$L__BB3_240;
	add.s64 	%rd81, %rd47, 384;
	// begin inline asm
	ld.global.nc.u32 %r1932, [%rd81];
	// end inline asm
$L__BB3_240:
	setp.ge.u32 	%p29, %r313, %r3;
	mov.u32 	%r1933, %r1937;
	@%p29 bra 	$L__BB3_242;
	add.s64 	%rd82, %rd47, 512;
	// begin inline asm
	ld.global.nc.u32 %r1933, [%rd82];
	// end inline asm
$L__BB3_242:
	setp.ge.u32 	%p30, %r316, %r3;
	mov.u32 	%r1934, %r1937;
	@%p30 bra 	$L__BB3_244;
	add.s64 	%rd83, %rd47, 640;
	// begin inline asm
	ld.global.nc.u32 %r1934, [%rd83];
	// end inline asm
$L__BB3_244:
	mov.u32 	%r1935, %r1937;
	@%p21 bra 	$L__BB3_246;
	add.s64 	%rd84, %rd47, 768;
	// begin inline asm
	ld.global.nc.u32 %r1935, [%rd84];
	// end inline asm
$L__BB3_246:
	mov.u32 	%r1936, %r1937;
	@%p22 bra 	$L__BB3_248;
	add.s64 	%rd85, %rd47, 896;
	// begin inline asm
	ld.global.nc.u32 %r1936, [%rd85];
	// end inline asm
$L__BB3_248:
	@%p23 bra 	$L__BB3_250;
	add.s64 	%rd86, %rd47, 1024;
	// begin inline asm
	ld.global.nc.u32 %r1937, [%rd86];
	// end inline asm
$L__BB3_250:
	setp.eq.s32 	%p34, %r299, 0;
	st.shared.u32 	[%r330], %r1929;
	st.shared.u32 	[%r330+128], %r1930;
	st.shared.u32 	[%r330+256], %r1931;
	st.shared.u32 	[%r330+384], %r1932;
	st.shared.u32 	[%r330+512], %r1933;
	st.shared.u32 	[%r330+640], %r1934;
	st.shared.u32 	[%r330+768], %r1935;
	st.shared.u32 	[%r330+896], %r1936;
	st.shared.u32 	[%r330+1024], %r1937;
	bar.warp.sync 	-1;
	ld.shared.u32 	%r362, [%r331];
	ld.shared.u32 	%r363, [%r331+4];
	ld.shared.u32 	%r364, [%r331+8];
	ld.shared.u32 	%r365, [%r331+12];
	ld.shared.u32 	%r366, [%r331+16];
	ld.shared.u32 	%r367, [%r331+20];
	ld.shared.u32 	%r368, [%r331+24];
	ld.shared.u32 	%r369, [%r331+28];
	ld.shared.u32 	%r370, [%r331+32];
	bar.sync 	0;
	shl.b32 	%r476, %r299, 2;
	add.s32 	%r478, %r462, %r476;
	add.s32 	%r371, %r478, 1148;
	st.shared.u32 	[%r478+1148], %r340;
	bar.sync 	0;
	@%p34 bra 	$L__BB3_252;
	ld.shared.u32 	%r1938, [%r371+-4];
$L__BB3_252:
	setp.ne.s32 	%p35, %r1938, %r332;
	setp.ne.s32 	%p36, %r332, %r333;
	setp.ne.s32 	%p37, %r333, %r334;
	setp.ne.s32 	%p38, %r334, %r335;
	setp.ne.s32 	%p39, %r335, %r336;
	setp.ne.s32 	%p40, %r336, %r337;
	setp.ne.s32 	%p41, %r337, %r338;
	setp.ne.s32 	%p42, %r338, %r339;
	setp.ne.s32 	%p43, %r339, %r340;
	mul.lo.s32 	%r539, %r299, 9;
	setp.eq.s32 	%p44, %r539, %r3;
	or.pred  	%p45, %p44, %p35;
	selp.u32 	%r540, 1, 0, %p45;
	add.s32 	%r541, %r539, 1;
	setp.eq.s32 	%p46, %r541, %r3;
	or.pred  	%p6, %p46, %p36;
	selp.u32 	%r542, 1, 0, %p6;
	add.s32 	%r543, %r539, 2;
	setp.eq.s32 	%p47, %r543, %r3;
	or.pred  	%p7, %p47, %p37;
	selp.u32 	%r544, 1, 0, %p7;
	add.s32 	%r545, %r539, 3;
	setp.eq.s32 	%p48, %r545, %r3;
	or.pred  	%p49, %p48, %p38;
	selp.u32 	%r546, 1, 0, %p49;
	add.s32 	%r547, %r539, 4;
	setp.eq.s32 	%p50, %r547, %r3;
	or.pred  	%p51, %p50, %p39;
	selp.u32 	%r548, 1, 0, %p51;
	add.s32 	%r549, %r539, 5;
	setp.eq.s32 	%p52, %r549, %r3;
	or.pred  	%p53, %p52, %p40;
	selp.u32 	%r550, 1, 0, %p53;
	add.s32 	%r551, %r539, 6;
	setp.eq.s32 	%p54, %r551, %r3;
	or.pred  	%p8, %p54, %p41;
	selp.u32 	%r552, 1, 0, %p8;
	add.s32 	%r553, %r539, 7;
	setp.eq.s32 	%p55, %r553, %r3;
	or.pred  	%p56, %p55, %p42;
	selp.u32 	%r554, 1, 0, %p56;
	add.s32 	%r555, %r539, 8;
	setp.eq.s32 	%p57, %r555, %r3;
	or.pred  	%p58, %p57, %p43;
	selp.u32 	%r556, 1, 0, %p58;
	add.s32 	%r557, %r542, %r540;
	selp.b32 	%r558, 0, %r362, %p6;
	add.s32 	%r559, %r363, %r558;
	add.s32 	%r560, %r557, %r544;
	selp.b32 	%r561, 0, %r559, %p7;
	add.s32 	%r562, %r364, %r561;
	add.s32 	%r563, %r560, %r546;
	selp.b32 	%r564, 0, %r562, %p49;
	add.s32 	%r565, %r365, %r564;
	add.s32 	%r566, %r563, %r548;
	selp.b32 	%r567, 0, %r565, %p51;
	add.s32 	%r568, %r366, %r567;
	add.s32 	%r569, %r566, %r550;
	selp.b32 	%r570, 0, %r568, %p53;
	add.s32 	%r571, %r367, %r570;
	add.s32 	%r572, %r569, %r552;
	selp.b32 	%r573, 0, %r571, %p8;
	add.s32 	%r574, %r368, %r573;
	add.s32 	%r374, %r572, %r554;
	selp.b32 	%r575, 0, %r574, %p56;
	add.s32 	%r576, %r369, %r575;
	add.s32 	%r480, %r374, %r556;
	selp.b32 	%r577, 0, %r576, %p58;
	add.s32 	%r485, %r370, %r577;
	mov.b32 	%r536, 1;
	mov.b32 	%r537, 0;
	mov.b32 	%r538, -1;
	// begin inline asm
	shfl.sync.up.b32 %r479, %r480, %r536, %r537, %r538;
	// end inline asm
	// begin inline asm
	shfl.sync.up.b32 %r484, %r485, %r536, %r537, %r538;
	// end inline asm
	setp.eq.s32 	%p59, %r480, 0;
	selp.b32 	%r578, %r484, 0, %p59;
	setp.lt.s32 	%p60, %r458, 1;
	selp.b32 	%r579, 0, %r479, %p60;
	add.s32 	%r490, %r579, %r480;
	selp.b32 	%r580, 0, %r578, %p60;
	add.s32 	%r495, %r580, %r485;
	mov.b32 	%r496, 2;
	// begin inline asm
	shfl.sync.up.b32 %r489, %r490, %r496, %r537, %r538;
	// end inline asm
	// begin inline asm
	shfl.sync.up.b32 %r494, %r495, %r496, %r537, %r538;
	// end inline asm
	setp.eq.s32 	%p61, %r490, 0;
	selp.b32 	%r581, %r494, 0, %p61;
	setp.lt.s32 	%p62, %r458, 2;
	selp.b32 	%r582, 0, %r489, %p62;
	add.s32 	%r500, %r582, %r490;
	selp.b32 	%r583, 0, %r581, %p62;
	add.s32 	%r505, %r583, %r495;
	mov.b32 	%r506, 4;
	// begin inline asm
	shfl.sync.up.b32 %r499, %r500, %r506, %r537, %r538;
	// end inline asm
	// begin inline asm
	shfl.sync.up.b32 %r504, %r505, %r506, %r537, %r538;
	// end inline asm
	setp.eq.s32 	%p63, %r500, 0;
	selp.b32 	%r584, %r504, 0, %p63;
	setp.lt.s32 	%p64, %r458, 4;
	selp.b32 	%r585, 0, %r499, %p64;
	add.s32 	%r510, %r585, %r500;
	selp.b32 	%r586, 0, %r584, %p64;
	add.s32 	%r515, %r586, %r505;
	mov.b32 	%r516, 8;
	// begin inline asm
	shfl.sync.up.b32 %r509, %r510, %r516, %r537, %r538;
	// end inline asm
	// begin inline asm
	shfl.sync.up.b32 %r514, %r515, %r516, %r537, %r538;
	// end inline asm
	setp.eq.s32 	%p65, %r510, 0;
	selp.b32 	%r587, %r514, 0, %p65;
	setp.lt.s32 	%p66, %r458, 8;
	selp.b32 	%r588, 0, %r509, %p66;
	add.s32 	%r520, %r588, %r510;
	selp.b32 	%r589, 0, %r587, %p66;
	add.s32 	%r525, %r589, %r515;
	mov.b32 	%r526, 16;
	// begin inline asm
	shfl.sync.up.b32 %r519, %r520, %r526, %r537, %r538;
	// end inline asm
	// begin inline asm
	shfl.sync.up.b32 %r524, %r525, %r526, %r537, %r538;
	// end inline asm
	setp.eq.s32 	%p67, %r520, 0;
	selp.b32 	%r590, %r524, 0, %p67;
	setp.lt.s32 	%p68, %r458, 16;
	selp.b32 	%r591, 0, %r519, %p68;
	add.s32 	%r530, %r591, %r520;
	selp.b32 	%r592, 0, %r590, %p68;
	add.s32 	%r535, %r592, %r525;
	// begin inline asm
	shfl.sync.up.b32 %r1942, %r530, %r536, %r537, %r538;
	// end inline asm
	// begin inline asm
	shfl.sync.up.b32 %r1943, %r535, %r536, %r537, %r538;
	// end inline asm
	setp.ne.s32 	%p69, %r458, 31;
	@%p69 bra 	$L__BB3_254;
	shl.b32 	%r593, %r329, 3;
	mov.u32 	%r594, _ZN6thrust24THRUST_300001_SM_1000_NS8cuda_cub4core6detail5shmemE;
	add.s32 	%r595, %r594, %r593;
	st.shared.v2.u32 	[%r595], {%r530, %r535};
$L__BB3_254:
	bar.sync 	0;
	ld.shared.v4.u32 	{%r596, %r597, %r598, %r599}, [_ZN6thrust24THRUST_300001_SM_1000_NS8cuda_cub4core6detail5shmemE];
	add.s32 	%r600, %r598, %r596;
	setp.eq.s32 	%p70, %r598, 0;
	selp.b32 	%r601, %r597, 0, %p70;
	add.s32 	%r602, %r601, %r599;
	setp.eq.s32 	%p71, %r329, 2;
	selp.b32 	%r603, %r600, %r596, %p71;
	selp.b32 	%r604, %r602, %r597, %p71;
	ld.shared.v4.u32 	{%r605, %r606, %r607, %r608}, [_ZN6thrust24THRUST_300001_SM_1000_NS8cuda_cub4core6detail5shmemE+16];
	add.s32 	%r609, %r605, %r600;
	setp.eq.s32 	%p72, %r605, 0;
	selp.b32 	%r610, %r602, 0, %p72;
	add.s32 	%r611, %r610, %r606;
	setp.eq.s32 	%p73, %r329, 3;
	selp.b32 	%r612, %r609, %r603, %p73;
	selp.b32 	%r613, %r611, %r604, %p73;
	add.s32 	%r614, %r607, %r609;
	setp.eq.s32 	%p74, %r607, 0;
	selp.b32 	%r615, %r611, 0, %p74;
	add.s32 	%r616, %r615, %r608;
	setp.eq.s32 	%p75, %r329, 4;
	selp.b32 	%r617, %r614, %r612, %p75;
	selp.b32 	%r618, %r616, %r613, %p75;
	ld.shared.v4.u32 	{%r619, %r620, %r621, %r622}, [_ZN6thrust24THRUST_300001_SM_1000_NS8cuda_cub4core6detail5shmemE+32];
	add.s32 	%r623, %r619, %r614;
	setp.eq.s32 	%p76, %r619, 0;
	selp.b32 	%r624, %r616, 0, %p76;
	add.s32 	%r625, %r624, %r620;
	setp.eq.s32 	%p77, %r329, 5;
	selp.b32 	%r626, %r623, %r617, %p77;
	selp.b32 	%r627, %r625, %r618, %p77;
	add.s32 	%r628, %r621, %r623;
	setp.eq.s32 	%p78, %r621, 0;
	selp.b32 	%r629, %r625, 0, %p78;
	add.s32 	%r630, %r629, %r622;
	setp.eq.s32 	%p79, %r329, 6;
	selp.b32 	%r631, %r628, %r626, %p79;
	selp.b32 	%r632, %r630, %r627, %p79;
	ld.shared.v4.u32 	{%r633, %r634, %r635, %r636}, [_ZN6thrust24THRUST_300001_SM_1000_NS8cuda_cub4core6detail5shmemE+48];
	add.s32 	%r637, %r633, %r628;
	setp.eq.s32 	%p80, %r633, 0;
	selp.b32 	%r638, %r630, 0, %p80;
	add.s32 	%r639, %r638, %r634;
	setp.eq.s32 	%p81, %r329, 7;
	selp.b32 	%r379, %r637, %r631, %p81;
	selp.b32 	%r380, %r639, %r632, %p81;
	add.s32 	%r381, %r635, %r637;
	setp.eq.s32 	%p82, %r635, 0;
	selp.b32 	%r640, %r639, 0, %p82;
	add.s32 	%r382, %r640, %r636;
	setp.lt.u32 	%p83, %r299, 32;
	@%p83 bra 	$L__BB3_256;
	setp.eq.s32 	%p84, %r1942, 0;
	selp.b32 	%r641, %r380, 0, %p84;
	add.s32 	%r642, %r641, %r1943;
	setp.eq.s32 	%p85, %r458, 0;
	selp.b32 	%r643, 0, %r1942, %p85;
	add.s32 	%r1942, %r379, %r643;
	selp.b32 	%r1943, %r380, %r642, %p85;
	bra.uni 	$L__BB3_272;
$L__BB3_256:
	setp.ne.s32 	%p86, %r299, 0;
	mul.wide.u32 	%rd87, %r1, 16;
	add.s64 	%rd48, %rd1, %rd87;
	@%p86 bra 	$L__BB3_258;
	st.shared.u32 	[_ZN6thrust24THRUST_300001_SM_1000_NS8cuda_cub4core6detail5shmemE+116], %r381;
	st.shared.u32 	[_ZN6thrust24THRUST_300001_SM_1000_NS8cuda_cub4core6detail5shmemE+120], %r382;
	mov.b64 	%rd89, {%r381, %r382};
	add.s64 	%rd88, %rd48, 512;
	mov.b64 	%rd90, 100;
	// begin inline asm
	st.relaxed.gpu.v2.u64 [%rd88], {%rd89, %rd90};
	// end inline asm
$L__BB3_258:
	mov.u32 	%r644, %nctaid.x;
	setp.gt.u32 	%p87, %r644, 499;
	@%p87 bra 	$L__BB3_260;
	membar.cta;
	bra.uni 	$L__BB3_261;
$L__BB3_260:
	mov.b32 	%r645, 450;
	// begin inline asm
	nanosleep.u32 %r645;
	// end inline asm
$L__BB3_261:
	mul.wide.u32 	%rd94, %r299, 16;
	xor.b64  	%rd95, %rd94, -16;
	add.s64 	%rd96, %rd48, %rd95;
	add.s64 	%rd93, %rd96, 512;
$L__BB3_262:
	// begin inline asm
	ld.relaxed.gpu.v2.u64 {%rd91, %rd339}, [%rd93];
	// end inline asm
	setp.eq.s64 	%p88, %rd339, 99;
	mov.b32 	%r646, -1;
	vote.sync.any.pred 	%p89, %p88, %r646;
	@%p89 bra 	$L__BB3_262;
	mov.b64 	{%r650, %r655}, %rd91;
	setp.eq.s64 	%p90, %rd339, 101;
	mov.b32 	%r698, -1;
	vote.sync.ballot.b32 	%r699, %p90, %r698;
	// begin inline asm
	mov.u32 %r648, %lanemask_ge;
	// end inline asm
	and.b32  	%r700, %r699, %r648;
	or.b32  	%r701, %r700, -2147483648;
	add.s32 	%r702, %r701, -1;
	not.b32 	%r703, %r701;
	and.b32  	%r704, %r703, %r702;
	popc.b32 	%r652, %r704;
	mov.b32 	%r656, 1;
	// begin inline asm
	shfl.sync.down.b32 %r649, %r650, %r656, %r652, %r698;
	// end inline asm
	// begin inline asm
	shfl.sync.down.b32 %r654, %r655, %r656, %r652, %r698;
	// end inline asm
	setp.lt.s32 	%p92, %r458, %r652;
	setp.eq.s32 	%p93, %r650, 0;
	selp.b32 	%r705, %r649, 0, %p92;
	add.s32 	%r660, %r705, %r650;
	selp.b32 	%r706, %r654, 0, %p93;
	selp.b32 	%r707, %r706, 0, %p92;
	add.s32 	%r665, %r707, %r655;
	mov.b32 	%r666, 2;
	// begin inline asm
	shfl.sync.down.b32 %r659, %r660, %r666, %r652, %r698;
	// end inline asm
	// begin inline asm
	shfl.sync.down.b32 %r664, %r665, %r666, %r652, %r698;
	// end inline asm
	add.s32 	%r708, %r458, 2;
	setp.gt.s32 	%p94, %r708, %r652;
	setp.eq.s32 	%p95, %r660, 0;
	selp.b32 	%r709, %r664, 0, %p95;
	selp.b32 	%r710, 0, %r659, %p94;
	add.s32 	%r670, %r660, %r710;
	selp.b32 	%r711, 0, %r709, %p94;
	add.s32 	%r675, %r711, %r665;
	mov.b32 	%r676, 4;
	// begin inline asm
	shfl.sync.down.b32 %r669, %r670, %r676, %r652, %r698;
	// end inline asm
	// begin inline asm
	shfl.sync.down.b32 %r674, %r675, %r676, %r652, %r698;
	// end inline asm
	add.s32 	%r712, %r458, 4;
	setp.gt.s32 	%p96, %r712, %r652;
	setp.eq.s32 	%p97, %r670, 0;
	selp.b32 	%r713, %r674, 0, %p97;
	selp.b32 	%r714, 0, %r669, %p96;
	add.s32 	%r680, %r670, %r714;
	selp.b32 	%r715, 0, %r713, %p96;
	add.s32 	%r685, %r675, %r715;
	mov.b32 	%r686, 8;
	// begin inline asm
	shfl.sync.down.b32 %r679, %r680, %r686, %r652, %r698;
	// end inline asm
	// begin inline asm
	shfl.sync.down.b32 %r684, %r685, %r686, %r652, %r698;
	// end inline asm
	add.s32 	%r716, %r458, 8;
	setp.gt.s32 	%p98, %r716, %r652;
	setp.eq.s32 	%p99, %r680, 0;
	selp.b32 	%r717, %r684, 0, %p99;
	selp.b32 	%r718, 0, %r679, %p98;
	add.s32 	%r690, %r680, %r718;
	selp.b32 	%r719, 0, %r717, %p98;
	add.s32 	%r695, %r685, %r719;
	mov.b32 	%r696, 16;
	// begin inline asm
	shfl.sync.down.b32 %r689, %r690, %r696, %r652, %r698;
	// end inline asm
	// begin inline asm
	shfl.sync.down.b32 %r694, %r695, %r696, %r652, %r698;
	// end inline asm
	add.s32 	%r720, %r458, 16;
	setp.gt.s32 	%p100, %r720, %r652;
	setp.eq.s32 	%p101, %r690, 0;
	selp.b32 	%r721, %r694, 0, %p101;
	selp.b32 	%r722, 0, %r689, %p100;
	add.s32 	%r1939, %r722, %r690;
	selp.b32 	%r723, 0, %r721, %p100;
	add.s32 	%r1940, %r695, %r723;
	not.b32 	%r724, %r299;
	add.s32 	%r1941, %r1, %r724;
	add.s64 	%rd51, %rd1, 512;
$L__BB3_264:
	setp.ne.s64 	%p102, %rd339, 101;
	mov.b32 	%r725, -1;
	vote.sync.all.pred 	%p103, %p102, %r725;
	not.pred 	%p104, %p103;
	@%p104 bra 	$L__BB3_268;
	mul.wide.s32 	%rd140, %r1941, 16;
	add.s64 	%rd141, %rd51, %rd140;
	add.s64 	%rd139, %rd141, -512;
$L__BB3_266:
	// begin inline asm
	ld.relaxed.gpu.v2.u64 {%rd137, %rd339}, [%rd139];
	// end inline asm
	setp.eq.s64 	%p160, %rd339, 99;
	mov.b32 	%r818, -1;
	vote.sync.any.pred 	%p161, %p160, %r818;
	@%p161 bra 	$L__BB3_266;
	mov.b64 	{%r821, %r826}, %rd137;
	setp.eq.s64 	%p162, %rd339, 101;
	mov.b32 	%r869, -1;
	vote.sync.ballot.b32 	%r870, %p162, %r869;
	and.b32  	%r871, %r870, %r648;
	or.b32  	%r872, %r871, -2147483648;
	add.s32 	%r873, %r872, -1;
	not.b32 	%r874, %r872;
	and.b32  	%r875, %r874, %r873;
	popc.b32 	%r823, %r875;
	mov.b32 	%r827, 1;
	// begin inline asm
	shfl.sync.down.b32 %r820, %r821, %r827, %r823, %r869;
	// end inline asm
	// begin inline asm
	shfl.sync.down.b32 %r825, %r826, %r827, %r823, %r869;
	// end inline asm
	setp.lt.s32 	%p164, %r458, %r823;
	setp.eq.s32 	%p165, %r821, 0;
	selp.b32 	%r876, %r820, 0, %p164;
	add.s32 	%r831, %r876, %r821;
	selp.b32 	%r877, %r825, 0, %p165;
	selp.b32 	%r878, %r877, 0, %p164;
	add.s32 	%r836, %r878, %r826;
	mov.b32 	%r837, 2;
	// begin inline asm
	shfl.sync.down.b32 %r830, %r831, %r837, %r823, %r869;
	// end inline asm
	// begin inline asm
	shfl.sync.down.b32 %r835, %r836, %r837, %r823, %r869;
	// end inline asm
	add.s32 	%r879, %r458, 2;
	setp.gt.s32 	%p166, %r879, %r823;
	setp.eq.s32 	%p167, %r831, 0;
	selp.b32 	%r880, %r835, 0, %p167;
	selp.b32 	%r881, 0, %r830, %p166;
	add.s32 	%r841, %r831, %r881;
	selp.b32 	%r882, 0, %r880, %p166;
	add.s32 	%r846, %r882, %r836;
	mov.b32 	%r847, 4;
	// begin inline asm
	shfl.sync.down.b32 %r840, %r841, %r847, %r823, %r869;
	// end inline asm
	// begin inline asm
	shfl.sync.down.b32 %r845, %r846, %r847, %r823, %r869;
	// end inline asm
	add.s32 	%r883, %r458, 4;
	setp.gt.s32 	%p168, %r883, %r823;
	setp.eq.s32 	%p169, %r841, 0;
	selp.b32 	%r884, %r845, 0, %p169;
	selp.b32 	%r885, 0, %r840, %p168;
	add.s32 	%r851, %r841, %r885;
	selp.b32 	%r886, 0, %r884, %p168;
	add.s32 	%r856, %r846, %r886;
	mov.b32 	%r857, 8;
	// begin inline asm
	shfl.sync.down.b32 %r850, %r851, %r857, %r823, %r869;
	// end inline asm
	// begin inline asm
	shfl.sync.down.b32 %r855, %r856, %r857, %r823, %r869;
	// end inline asm
	add.s32 	%r887, %r458, 8;
	setp.gt.s32 	%p170, %r887, %r823;
	setp.eq.s32 	%p171, %r851, 0;
	selp.b32 	%r888, %r855, 0, %p171;
	selp.b32 	%r889, 0, %r850, %p170;
	add.s32 	%r861, %r851, %r889;
	selp.b32 	%r890, 0, %r888, %p170;
	add.s32 	%r866, %r856, %r890;
	mov.b32 	%r867, 16;
	// begin inline asm
	shfl.sync.down.b32 %r860, %r861, %r867, %r823, %r869;
	// end inline asm
	// begin inline asm
	shfl.sync.down.b32 %r865, %r866, %r867, %r823, %r869;
	// end inline asm
	add.s32 	%r891, %r458, 16;
	setp.gt.s32 	%p172, %r891, %r823;
	setp.eq.s32 	%p173, %r861, 0;
	selp.b32 	%r892, %r865, 0, %p173;
	selp.b32 	%r893, 0, %r860, %p172;
	selp.b32 	%r894, 0, %r892, %p172;
	add.s32 	%r895, %r866, %r894;
	add.s32 	%r896, %r893, %r1939;
	add.s32 	%r392, %r896, %r861;
	setp.eq.s32 	%p174, %r1939, 0;
	selp.b32 	%r897, %r895, 0, %p174;
	add.s32 	%r1940, %r897, %r1940;
	add.s32 	%r1941, %r1941, -32;
	mov.u32 	%r1939, %r392;
	bra.uni 	$L__BB3_264;
$L__BB3_268:
	@%p86 bra 	$L__BB3_270;
	add.s32 	%r727, %r1939, %r381;
	setp.eq.s32 	%p106, %r381, 0;
	selp.b32 	%r728, %r1940, 0, %p106;
	add.s32 	%r729, %r728, %r382;
	mov.b64 	%rd98, {%r727, %r729};
	add.s64 	%rd97, %rd48, 512;
	mov.b64 	%rd99, 101;
	// begin inline asm
	st.relaxed.gpu.v2.u64 [%rd97], {%rd98, %rd99};
	// end inline asm
	st.shared.u32 	[_ZN6thrust24THRUST_300001_SM_1000_NS8cuda_cub4core6detail5shmemE+100], %r1939;
	st.shared.v2.u32 	[_ZN6thrust24THRUST_300001_SM_1000_NS8cuda_cub4core6detail5shmemE+104], {%r1940, %r727};
	st.shared.u32 	[_ZN6thrust24THRUST_300001_SM_1000_NS8cuda_cub4core6detail5shmemE+112], %r729;
$L__BB3_270:
	setp.ne.s32 	%p107, %r458, 0;
	@%p107 bra 	$L__BB3_272;
	st.shared.v2.u32 	[_ZN6thrust24THRUST_300001_SM_1000_NS8cuda_cub4core6detail5shmemE+72], {%r1939, %r1940};
	mov.u32 	%r1942, %r1939;
	mov.u32 	%r1943, %r1940;
$L__BB3_272:
	setp.eq.s32 	%p108, %r299, 0;
	bar.sync 	0;
	@%p108 bra 	$L__BB3_274;
	ld.shared.v2.u32 	{%r730, %r731}, [_ZN6thrust24THRUST_300001_SM_1000_NS8cuda_cub4core6detail5shmemE+72];
	add.s32 	%r397, %r730, %r1942;
	setp.eq.s32 	%p109, %r1942, 0;
	selp.b32 	%r732, %r731, 0, %p109;
	add.s32 	%r1943, %r732, %r1943;
	mov.u32 	%r1942, %r397;
$L__BB3_274:
	mul.lo.s32 	%r733, %r299, 9;
	setp.eq.s32 	%p110, %r733, %r3;
	setp.ne.s32 	%p111, %r1938, %r332;
	or.pred  	%p112, %p110, %p111;
	selp.u32 	%r734, 1, 0, %p112;
	add.s32 	%r401, %r1942, %r734;
	selp.b32 	%r735, 0, %r1943, %p112;
	add.s32 	%r402, %r735, %r362;
	selp.u32 	%r736, 1, 0, %p6;
	add.s32 	%r737, %r736, %r734;
	add.s32 	%r403, %r737, %r1942;
	selp.b32 	%r738, 0, %r402, %p6;
	add.s32 	%r404, %r363, %r738;
	selp.u32 	%r739, 1, 0, %p7;
	add.s32 	%r405, %r403, %r739;
	selp.b32 	%r740, 0, %r404, %p7;
	add.s32 	%r406, %r364, %r740;
	add.s32 	%r741, %r733, 3;
	setp.eq.s32 	%p113, %r741, %r3;
	setp.ne.s32 	%p114, %r334, %r335;
	or.pred  	%p115, %p113, %p114;
	selp.u32 	%r742, 1, 0, %p115;
	add.s32 	%r407, %r405, %r742;
	selp.b32 	%r743, 0, %r406, %p115;
	add.s32 	%r408, %r365, %r743;
	add.s32 	%r744, %r733, 4;
	setp.eq.s32 	%p116, %r744, %r3;
	setp.ne.s32 	%p117, %r335, %r336;
	or.pred  	%p9, %p116, %p117;
	selp.u32 	%r745, 1, 0, %p9;
	add.s32 	%r409, %r407, %r745;
	selp.b32 	%r746, 0, %r408, %p9;
	add.s32 	%r410, %r366, %r746;
	add.s32 	%r747, %r733, 5;
	setp.eq.s32 	%p118, %r747, %r3;
	setp.ne.s32 	%p119, %r336, %r337;
	or.pred  	%p10, %p118, %p119;
	selp.u32 	%r748, 1, 0, %p10;
	add.s32 	%r411, %r409, %r748;
	selp.b32 	%r749, 0, %r410, %p10;
	add.s32 	%r412, %r367, %r749;
	selp.u32 	%r750, 1, 0, %p8;
	add.s32 	%r413, %r411, %r750;
	selp.b32 	%r751, 0, %r412, %p8;
	add.s32 	%r414, %r368, %r751;
	add.s32 	%r415, %r374, %r1942;
	add.s32 	%r752, %r733, 7;
	setp.eq.s32 	%p120, %r752, %r3;
	setp.ne.s32 	%p121, %r338, %r339;
	or.pred  	%p11, %p120, %p121;
	selp.b32 	%r753, 0, %r414, %p11;
	add.s32 	%r416, %r369, %r753;
	ld.shared.v2.u32 	{%r417, %r418}, [_ZN6thrust24THRUST_300001_SM_1000_NS8cuda_cub4core6detail5shmemE+112];
	ld.shared.u32 	%r1953, [_ZN6thrust24THRUST_300001_SM_1000_NS8cuda_cub4core6detail5shmemE+108];
	ld.shared.u32 	%r420, [_ZN6thrust24THRUST_300001_SM_1000_NS8cuda_cub4core6detail5shmemE+100];
	setp.lt.s32 	%p122, %r418, 257;
	@%p122 bra 	$L__BB3_300;
	bar.sync 	0;
	mul.lo.s32 	%r757, %r299, 9;
	setp.ne.s32 	%p138, %r757, %r3;
	setp.eq.s32 	%p139, %r1938, %r332;
	and.pred  	%p140, %p138, %p139;
	@%p140 bra 	$L__BB3_277;
	sub.s32 	%r758, %r1942, %r420;
	shl.b32 	%r759, %r758, 3;
	mov.u32 	%r760, _ZN6thrust24THRUST_300001_SM_1000_NS8cuda_cub4core6detail5shmemE;
	add.s32 	%r761, %r760, %r759;
	st.shared.v2.u32 	[%r761], {%r1938, %r1943};
$L__BB3_277:
	not.pred 	%p141, %p6;
	@%p141 bra 	$L__BB3_279;
	sub.s32 	%r762, %r401, %r420;
	shl.b32 	%r763, %r762, 3;
	mov.u32 	%r764, _ZN6thrust24THRUST_300001_SM_1000_NS8cuda_cub4core6detail5shmemE;
	add.s32 	%r765, %r764, %r763;
	st.shared.v2.u32 	[%r765], {%r332, %r402};
$L__BB3_279:
	not.pred 	%p142, %p7;
	@%p142 bra 	$L__BB3_281;
	sub.s32 	%r766, %r403, %r420;
	shl.b32 	%r767, %r766, 3;
	mov.u32 	%r768, _ZN6thrust24THRUST_300001_SM_1000_NS8cuda_cub4core6detail5shmemE;
	add.s32 	%r769, %r768, %r767;
	st.shared.v2.u32 	[%r769], {%r333, %r404};
$L__BB3_281:
	mad.lo.s32 	%r770, %r299, 9, 3;
	setp.ne.s32 	%p143, %r770, %r3;
	setp.eq.s32 	%p144, %r334, %r335;
	and.pred  	%p145, %p143, %p144;
	@%p145 bra 	$L__BB3_283;
	sub.s32 	%r771, %r405, %r420;
	shl.b32 	%r772, %r771, 3;
	mov.u32 	%r773, _ZN6thrust24THRUST_300001_SM_1000_NS8cuda_cub4core6detail5shmemE;
	add.s32 	%r774, %r773, %r772;
	st.shared.v2.u32 	[%r774], {%r334, %r406};
$L__BB3_283:
	not.pred 	%p146, %p9;
	@%p146 bra 	$L__BB3_285;
	sub.s32 	%r775, %r407, %r420;
	shl.b32 	%r776, %r775, 3;
	mov.u32 	%r777, _ZN6thrust24THRUST_300001_SM_1000_NS8cuda_cub4core6detail5shmemE;
	add.s32 	%r778, %r777, %r776;
	st.shared.v2.u32 	[%r778], {%r335, %r408};
$L__BB3_285:
	not.pred 	%p147, %p10;
	@%p147 bra 	$L__BB3_287;
	sub.s32 	%r779, %r409, %r420;
	shl.b32 	%r780, %r779, 3;
	mov.u32 	%r781, _ZN6thrust24THRUST_300001_SM_1000_NS8cuda_cub4core6detail5shmemE;
	add.s32 	%r782, %r781, %r780;
	st.shared.v2.u32 	[%r782], {%r336, %r410};
$L__BB3_287:
	not.pred 	%p148, %p8;
	@%p148 bra 	$L__BB3_289;
	sub.s32 	%r783, %r411, %r420;
	shl.b32 	%r784, %r783, 3;
	mov.u32 	%r785, _ZN6thrust24THRUST_300001_SM_1000_NS8cuda_cub4core6detail5shmemE;
	add.s32 	%r786, %r785, %r784;
	st.shared.v2.u32 	[%r786], {%r337, %r412};
$L__BB3_289:
	not.pred 	%p149, %p11;
	@%p149 bra 	$L__BB3_291;
	sub.s32 	%r787, %r413, %r420;
	shl.b32 	%r788, %r787, 3;
	mov.u32 	%r789, _ZN6thrust24THRUST_300001_SM_1000_NS8cuda_cub4core6detail5shmemE;
	add.s32 	%r790, %r789, %r788;
	st.shared.v2.u32 	[%r790], {%r338, %r414};
$L__BB3_291:
	mad.lo.s32 	%r791, %r299, 9, 8;
	setp.ne.s32 	%p150, %r791, %r3;
	setp.eq.s32 	%p151, %r339, %r340;
	and.pred  	%p152, %p150, %p151;
	@%p152 bra 	$L__BB3_293;
	sub.s32 	%r792, %r415, %r420;
	shl.b32 	%r793, %r792, 3;
	mov.u32 	%r794, _ZN6thrust24THRUST_300001_SM_1000_NS8cuda_cub4core6detail5shmemE;
	add.s32 	%r795, %r794, %r793;
	st.shared.v2.u32 	[%r795], {%r339, %r416};
$L__BB3_293:
	bar.sync 	0;
	setp.ge.s32 	%p153, %r299, %r418;
	@%p153 bra 	$L__BB3_318;
	not.b32 	%r796, %r299;
	add.s32 	%r421, %r418, %r796;
	and.b32  	%r797, %r421, 768;
	setp.eq.s32 	%p154, %r797, 768;
	mov.u32 	%r1952, %r299;
	@%p154 bra 	$L__BB3_297;
	shr.u32 	%r798, %r421, 8;
	add.s32 	%r799, %r798, 1;
	and.b32  	%r800, %r799, 3;
	shl.b32 	%r801, %r299, 3;
	mov.u32 	%r802, _ZN6thrust24THRUST_300001_SM_1000_NS8cuda_cub4core6detail5shmemE;
	add.s32 	%r1948, %r802, %r801;
	add.s32 	%r1947, %r299, %r420;
	neg.s32 	%r1946, %r800;
	shl.b32 	%r803, %r799, 8;
	and.b32  	%r804, %r803, 768;
	add.s32 	%r1952, %r299, %r804;
$L__BB3_296:
	.pragma "nounroll";
	mul.wide.s32 	%rd127, %r1947, 4;
	add.s64 	%rd128, %rd5, %rd127;
	add.s64 	%rd129, %rd4, %rd127;
	ld.shared.v2.u32 	{%r805, %r806}, [%r1948];
	st.global.u32 	[%rd129], %r805;
	st.global.u32 	[%rd128], %r806;
	add.s32 	%r1948, %r1948, 2048;
	add.s32 	%r1947, %r1947, 256;
	add.s32 	%r1946, %r1946, 1;
	setp.ne.s32 	%p155, %r1946, 0;
	@%p155 bra 	$L__BB3_296;
$L__BB3_297:
	setp.lt.u32 	%p156, %r421, 768;
	@%p156 bra 	$L__BB3_318;
	add.s64 	%rd55, %rd4, 2048;
	add.s32 	%r1951, %r1952, %r420;
	add.s64 	%rd56, %rd5, 2048;
	shl.b32 	%r807, %r1952, 3;
	mov.u32 	%r808, _ZN6thrust24THRUST_300001_SM_1000_NS8cuda_cub4core6detail5shmemE;
	add.s32 	%r809, %r807, %r808;
	add.s32 	%r1950, %r809, 4096;
$L__BB3_299:
	mul.wide.s32 	%rd130, %r1951, 4;
	add.s64 	%rd131, %rd55, %rd130;
	add.s64 	%rd132, %rd56, %rd130;
	ld.shared.v2.u32 	{%r810, %r811}, [%r1950+-4096];
	st.global.u32 	[%rd131+-2048], %r810;
	st.global.u32 	[%rd132+-2048], %r811;
	ld.shared.v2.u32 	{%r812, %r813}, [%r1950+-2048];
	st.global.u32 	[%rd131+-1024], %r812;
	st.global.u32 	[%rd132+-1024], %r813;
	ld.shared.v2.u32 	{%r814, %r815}, [%r1950];
	st.global.u32 	[%rd131], %r814;
	st.global.u32 	[%rd132], %r815;
	ld.shared.v2.u32 	{%r816, %r817}, [%r1950+2048];
	st.global.u32 	[%rd131+1024], %r816;
	st.global.u32 	[%rd132+1024], %r817;
	add.s32 	%r1952, %r1952, 1024;
	add.s32 	%r1951, %r1951, 1024;
	add.s32 	%r1950, %r1950, 8192;
	setp.lt.s32 	%p157, %r1952, %r418;
	@%p157 bra 	$L__BB3_299;
	bra.uni 	$L__BB3_318;
$L__BB3_300:
	mul.lo.s32 	%r754, %r299, 9;
	setp.ne.s32 	%p123, %r754, %r3;
	setp.eq.s32 	%p124, %r1938, %r332;
	and.pred  	%p125, %p123, %p124;
	@%p125 bra 	$L__BB3_302;
	mul.wide.s32 	%rd100, %r1942, 4;
	add.s64 	%rd101, %rd4, %rd100;
	st.global.u32 	[%rd101], %r1938;
	add.s64 	%rd102, %rd5, %rd100;
	st.global.u32 	[%rd102], %r1943;
$L__BB3_302:
	not.pred 	%p126, %p6;
	@%p126 bra 	$L__BB3_304;
	mul.wide.s32 	%rd103, %r401, 4;
	add.s64 	%rd104, %rd4, %rd103;
	st.global.u32 	[%rd104], %r332;
	add.s64 	%rd105, %rd5, %rd103;
	st.global.u32 	[%rd105], %r402;
$L__BB3_304:
	not.pred 	%p127, %p7;
	@%p127 bra 	$L__BB3_306;
	mul.wide.s32 	%rd106, %r403, 4;
	add.s64 	%rd107, %rd4, %rd106;
	st.global.u32 	[%rd107], %r333;
	add.s64 	%rd108, %rd5, %rd106;
	st.global.u32 	[%rd108], %r404;
$L__BB3_306:
	mad.lo.s32 	%r755, %r299, 9, 3;
	setp.ne.s32 	%p128, %r755, %r3;
	setp.eq.s32 	%p129, %r334, %r335;
	and.pred  	%p130, %p128, %p129;
	@%p130 bra 	$L__BB3_308;
	mul.wide.s32 	%rd109, %r405, 4;
	add.s64 	%rd110, %rd4, %rd109;
	st.global.u32 	[%rd110], %r334;
	add.s64 	%rd111, %rd5, %rd109;
	st.global.u32 	[%rd111], %r406;
$L__BB3_308:
	not.pred 	%p131, %p9;
	@%p131 bra 	$L__BB3_310;
	mul.wide.s32 	%rd112, %r407, 4;
	add.s64 	%rd113, %rd4, %rd112;
	st.global.u32 	[%rd113], %r335;
	add.s64 	%rd114, %rd5, %rd112;
	st.global.u32 	[%rd114], %r408;
$L__BB3_310:
	not.pred 	%p132, %p10;
	@%p132 bra 	$L__BB3_312;
	mul.wide.s32 	%rd115, %r409, 4;
	add.s64 	%rd116, %rd4, %rd115;
	st.global.u32 	[%rd116], %r336;
	add.s64 	%rd117, %rd5, %rd115;
	st.global.u32 	[%rd117], %r410;
$L__BB3_312:
	not.pred 	%p133, %p8;
	@%p133 bra 	$L__BB3_314;
	mul.wide.s32 	%rd118, %r411, 4;
	add.s64 	%rd119, %rd4, %rd118;
	st.global.u32 	[%rd119], %r337;
	add.s64 	%rd120, %rd5, %rd118;
	st.global.u32 	[%rd120], %r412;
$L__BB3_314:
	not.pred 	%p134, %p11;
	@%p134 bra 	$L__BB3_316;
	mul.wide.s32 	%rd121, %r413, 4;
	add.s64 	%rd122, %rd4, %rd121;
	st.global.u32 	[%rd122], %r338;
	add.s64 	%rd123, %rd5, %rd121;
	st.global.u32 	[%rd123], %r414;
$L__BB3_316:
	mad.lo.s32 	%r756, %r299, 9, 8;
	setp.ne.s32 	%p135, %r756, %r3;
	setp.eq.s32 	%p136, %r339, %r340;
	and.pred  	%p137, %p135, %p136;
	@%p137 bra 	$L__BB3_318;
	mul.wide.s32 	%rd124, %r415, 4;
	add.s64 	%rd125, %rd4, %rd124;
	st.global.u32 	[%rd125], %r339;
	add.s64 	%rd126, %rd5, %rd124;
	st.global.u32 	[%rd126], %r416;
$L__BB3_318:
	setp.ne.s32 	%p158, %r299, 255;
	@%p158 bra 	$L__BB3_322;
	setp.ne.s32 	%p159, %r3, 2304;
	@%p159 bra 	$L__BB3_321;
	mul.wide.s32 	%rd133, %r1953, 4;
	add.s64 	%rd134, %rd4, %rd133;
	st.global.u32 	[%rd134], %r340;
	add.s64 	%rd135, %rd5, %rd133;
	st.global.u32 	[%rd135], %r417;
	add.s32 	%r1953, %r1953, 1;
$L__BB3_321:
	ld.param.u64 	%rd328, [_ZN6thrust24THRUST_300001_SM_1000_NS8cuda_cub4core6detail13_kernel_agentINS1_15__reduce_by_key16ReduceByKeyAgentINS0_6detail15normal_iteratorINS0_10device_ptrIjEEEESB_SB_SB_N4cuda3std3__48equal_toIjEENSE_4plusIjEEPiiEEJSB_SB_SB_SB_SJ_N3cub18CUB_300001_SM_100024ReduceByKeyScanTileStateIjiLb1EEESG_SI_iiEEEvDpT0__param_4];
	cvta.to.global.u64 	%rd136, %rd328;
	st.global.u32 	[%rd136], %r1953;
$L__BB3_322:
	ret;

}
	// .globl	_ZN6thrust24THRUST_300001_SM_1000_NS8cuda_cub4core6detail13_kernel_agentINS1_15__reduce_by_key9InitAgentIN3cub18CUB_300001_SM_100024ReduceByKeyScanTileStateIjlLb1EEElPlEEJSA_lSB_EEEvDpT0_
.visible .entry _ZN6thrust24THRUST_300001_SM_1000_NS8cuda_cub4core6detail13_kernel_agentINS1_15__reduce_by_key9InitAgentIN3cub18CUB_300001_SM_100024ReduceByKeyScanTileStateIjlLb1EEElPlEEJSA_lSB_EEEvDpT0_(
	.param .align 8 .b8 _ZN6thrust24THRUST_300001_SM_1000_NS8cuda_cub4core6detail13_kernel_agentINS1_15__reduce_by_key9InitAgentIN3cub18CUB_300001_SM_100024ReduceByKeyScanTileStateIjlLb1EEElPlEEJSA_lSB_EEEvDpT0__param_0[8],
	.param .u64 _ZN6thrust24THRUST_300001_SM_1000_NS8cuda_cub4core6detail13_kernel_agentINS1_15__reduce_by_key9InitAgentIN3cub18CUB_300001_SM_100024ReduceByKeyScanTileStateIjlLb1EEElPlEEJSA_lSB_EEEvDpT0__param_1,
	.param .u64 .ptr .align 1 _ZN6thrust24THRUST_300001_SM_1000_NS8cuda_cub4core6detail13_kernel_agentINS1_15__reduce_by_key9InitAgentIN3cub18CUB_300001_SM_100024ReduceByKeyScanTileStateIjlLb1EEElPlEEJSA_lSB_EEEvDpT0__param_2
)
.maxntid 128
{
	.reg .pred 	%p<6>;
	.reg .b32 	%r<16>;
	.reg .b64 	%rd<12>;

	ld.param.u64 	%rd3, [_ZN6thrust24THRUST_300001_SM_1000_NS8cuda_cub4core6detail13_kernel_agentINS1_15__reduce_by_key9InitAgentIN3cub18CUB_300001_SM_100024ReduceByKeyScanTileStateIjlLb1EEElPlEEJSA_lSB_EEEvDpT0__param_0];
	ld.param.u32 	%r8, [_ZN6thrust24THRUST_300001_SM_1000_NS8cuda_cub4core6detail13_kernel_agentINS1_15__reduce_by_key9InitAgentIN3cub18CUB_300001_SM_100024ReduceByKeyScanTileStateIjlLb1EEElPlEEJSA_lSB_EEEvDpT0__param_1];
	ld.param.u64 	%rd2, [_ZN6thrust24THRUST_300001_SM_1000_NS8cuda_cub4core6detail13_kernel_agentINS1_15__reduce_by_key9InitAgentIN3cub18CUB_300001_SM_100024ReduceByKeyScanTileStateIjlLb1EEElPlEEJSA_lSB_EEEvDpT0__param_2];
	cvta.to.global.u64 	%rd1, %rd3;
	mov.u32 	%r1, %ctaid.x;
	mov.u32 	%r9, %ntid.x;
	mov.u32 	%r2, %tid.x;
	mad.lo.s32 	%r3, %r1, %r9, %r2;
	setp.ge.s32 	%p1, %r3, %r8;
	@%p1 bra 	$L__BB4_2;
	mul.wide.s32 	%rd4, %r3, 16;
	add.s64 	%rd5, %rd1, %rd4;
	mov.b64 	%rd6, 0;
	mov.b64 	%rd7, 425201762304;
	st.global.v2.u64 	[%rd5+512], {%rd7, %rd6};
$L__BB4_2:
	mov.b32 	%r15, 0;
	setp.ne.s32 	%p2, %r1, 0;
	setp.gt.u32 	%p3, %r2, 31;
	or.pred  	%p4, %p2, %p3;
	@%p4 bra 	$L__BB4_4;
	mul.wide.u32 	%rd8, %r2, 16;
	add.s64 	%rd9, %rd1, %rd8;
	st.global.v4.u32 	[%rd9], {%r15, %r15, %r15, %r15};
$L__BB4_4:
	or.b32  	%r14, %r1, %r2;
	setp.ne.s32 	%p5, %r14, 0;
	@%p5 bra 	$L__BB4_6;
	cvta.to.global.u64 	%rd10, %rd2;
	mov.b64 	%rd11, 0;
	st.global.u64 	[%rd10], %rd11;
$L__BB4_6:
	ret;

}
	// .globl	_ZN6thrust24THRUST_300001_SM_1000_NS8cuda_cub4core6detail13_kernel_agentINS1_15__reduce_by_key16ReduceByKeyAgentINS0_6detail15normal_iteratorINS0_10device_ptrIjEEEESB_SB_SB_N4cuda3std3__48equal_toIjEENSE_4plusIjEEPllEEJSB_SB_SB_SB_SJ_N3cub18CUB_300001_SM_100024ReduceByKeyScanTileStateIjlLb1EEESG_SI_llEEEvDpT0_
.visible .entry _ZN6thrust24THRUST_300001_SM_1000_NS8cuda_cub4core6detail13_kernel_agentINS1_15__reduce_by_key16ReduceByKeyAgentINS0_6detail15normal_iteratorINS0_10device_ptrIjEEEESB_SB_SB_N4cuda3std3__48equal_toIjEENSE_4plusIjEEPllEEJSB_SB_SB_SB_SJ_N3cub18CUB_300001_SM_100024ReduceByKeyScanTileStateIjlLb1EEESG_SI_llEEEvDpT0_(
	.param .align 8 .b8 _ZN6thrust24THRUST_300001_SM_1000_NS8cuda_cub4core6detail13_kernel_agentINS1_15__reduce_by_key16ReduceByKeyAgentINS0_6detail15normal_iteratorINS0_10device_ptrIjEEEESB_SB_SB_N4cuda3std3__48equal_toIjEENSE_4plusIjEEPllEEJSB_SB_SB_SB_SJ_N3cub18CUB_300001_SM_100024ReduceByKeyScanTileStateIjlLb1EEESG_SI_llEEEvDpT0__param_0[8],
	.param .align 8 .b8 _ZN6thrust24THRUST_300001_SM_1000_NS8cuda_cub4core6detail13_kernel_agentINS1_15__reduce_by_key16ReduceByKeyAgentINS0_6detail15normal_iteratorINS0_10device_ptrIjEEEESB_SB_SB_N4cuda3std3__48equal_toIjEENSE_4plusIjEEPllEEJSB_SB_SB_SB_SJ_N3cub18CUB_300001_SM_100024ReduceByKeyScanTileStateIjlLb1EEESG_SI_llEEEvDpT0__param_1[8],
	.param .align 8 .b8 _ZN6thrust24THRUST_300001_SM_1000_NS8cuda_cub4core6detail13_kernel_agentINS1_15__reduce_by_key16ReduceByKeyAgentINS0_6detail15normal_iteratorINS0_10device_ptrIjEEEESB_SB_SB_N4cuda3std3__48equal_toIjEENSE_4plusIjEEPllEEJSB_SB_SB_SB_SJ_N3cub18CUB_300001_SM_100024ReduceByKeyScanTileStateIjlLb1EEESG_SI_llEEEvDpT0__param_2[8],
	.param .align 8 .b8 _ZN6thrust24THRUST_300001_SM_1000_NS8cuda_cub4core6detail13_kernel_agentINS1_15__reduce_by_key16ReduceByKeyAgentINS0_6detail15normal_iteratorINS0_10device_ptrIjEEEESB_SB_SB_N4cuda3std3__48equal_toIjEENSE_4plusIjEEPllEEJSB_SB_SB_SB_SJ_N3cub18CUB_300001_SM_100024ReduceByKeyScanTileStateIjlLb1EEESG_SI_llEEEvDpT0__param_3[8],
	.param .u64 .ptr .align 1 _ZN6thrust24THRUST_300001_SM_1000_NS8cuda_cub4core6detail13_kernel_agentINS1_15__reduce_by_key16ReduceByKeyAgentINS0_6detail15normal_iteratorINS0_10device_ptrIjEEEESB_SB_SB_N4cuda3std3__48equal_toIjEENSE_4plusIjEEPllEEJSB_SB_SB_SB_SJ_N3cub18CUB_300001_SM_100024ReduceByKeyScanTileStateIjlLb1EEESG_SI_llEEEvDpT0__param_4,
	.param .align 8 .b8 _ZN6thrust24THRUST_300001_SM_1000_NS8cuda_cub4core6detail13_kernel_agentINS1_15__reduce_by_key16ReduceByKeyAgentINS0_6detail15normal_iteratorINS0_10device_ptrIjEEEESB_SB_SB_N4cuda3std3__48equal_toIjEENSE_4plusIjEEPllEEJSB_SB_SB_SB_SJ_N3cub18CUB_300001_SM_100024ReduceByKeyScanTileStateIjlLb1EEESG_SI_llEEEvDpT0__param_5[8],
	.param .align 1 .b8 _ZN6thrust24THRUST_300001_SM_1000_NS8cuda_cub4core6detail13_kernel_agentINS1_15__reduce_by_key16ReduceByKeyAgentINS0_6detail15normal_iteratorINS0_10device_ptrIjEEEESB_SB_SB_N4cuda3std3__48equal_toIjEENSE_4plusIjEEPllEEJSB_SB_SB_SB_SJ_N3cub18CUB_300001_SM_100024ReduceByKeyScanTileStateIjlLb1EEESG_SI_llEEEvDpT0__param_6[1],
	.param .align 1 .b8 _ZN6thrust24THRUST_300001_SM_1000_NS8cuda_cub4core6detail13_kernel_agentINS1_15__reduce_by_key16ReduceByKeyAgentINS0_6detail15normal_iteratorINS0_10device_ptrIjEEEESB_SB_SB_N4cuda3std3__48equal_toIjEENSE_4plusIjEEPllEEJSB_SB_SB_SB_SJ_N3cub18CUB_300001_SM_100024ReduceByKeyScanTileStateIjlLb1EEESG_SI_llEEEvDpT0__param_7[1],
	.param .u64 _ZN6thrust24THRUST_300001_SM_1000_NS8cuda_cub4core6detail13_kernel_agentINS1_15__reduce_by_key16ReduceByKeyAgentINS0_6detail15normal_iteratorINS0_10device_ptrIjEEEESB_SB_SB_N4cuda3std3__48equal_toIjEENSE_4plusIjEEPllEEJSB_SB_SB_SB_SJ_N3cub18CUB_300001_SM_100024ReduceByKeyScanTileStateIjlLb1EEESG_SI_llEEEvDpT0__param_8,
	.param .u64 _ZN6thrust24THRUST_300001_SM_1000_NS8cuda_cub4core6detail13_kernel_agentINS1_15__reduce_by_key16ReduceByKeyAgentINS0_6detail15normal_iteratorINS0_10device_ptrIjEEEESB_SB_SB_N4cuda3std3__48equal_toIjEENSE_4plusIjEEPllEEJSB_SB_SB_SB_SJ_N3cub18CUB_300001_SM_100024ReduceByKeyScanTileStateIjlLb1EEESG_SI_llEEEvDpT0__param_9
)
.maxntid 256
{
	.reg .pred 	%p<460>;
	.reg .b32 	%r<2120>;
	.reg .b64 	%rd<842>;

	ld.param.u64 	%rd1, [_ZN6thrust24THRUST_300001_SM_1000_NS8cuda_cub4core6detail13_kernel_agentINS1_15__reduce_by_key16ReduceByKeyAgentINS0_6detail15normal_iteratorINS0_10device_ptrIjEEEESB_SB_SB_N4cuda3std3__48equal_toIjEENSE_4plusIjEEPllEEJSB_SB_SB_SB_SJ_N3cub18CUB_300001_SM_100024ReduceByKeyScanTileStateIjlLb1EEESG_SI_llEEEvDpT0__param_5];
	ld.param.u64 	%rd2, [_ZN6thrust24THRUST_300001_SM_1000_NS8cuda_cub4core6detail13_kernel_agentINS1_15__reduce_by_key16ReduceByKeyAgentINS0_6detail15normal_iteratorINS0_10device_ptrIjEEEESB_SB_SB_N4cuda3std3__48equal_toIjEENSE_4plusIjEEPllEEJSB_SB_SB_SB_SJ_N3cub18CUB_300001_SM_100024ReduceByKeyScanTileStateIjlLb1EEESG_SI_llEEEvDpT0__param_0];
	ld.param.u64 	%rd3, [_ZN6thrust24THRUST_300001_SM_1000_NS8cuda_cub4core6detail13_kernel_agentINS1_15__reduce_by_key16ReduceByKeyAgentINS0_6detail15normal_iteratorINS0_10device_ptrIjEEEESB_SB_SB_N4cuda3std3__48equal_toIjEENSE_4plusIjEEPllEEJSB_SB_SB_SB_SJ_N3cub18CUB_300001_SM_100024ReduceByKeyScanTileStateIjlLb1EEESG_SI_llEEEvDpT0__param_1];
	ld.param.u64 	%rd217, [_ZN6thrust24THRUST_300001_SM_1000_NS8cuda_cub4core6detail13_kernel_agentINS1_15__reduce_by_key16ReduceByKeyAgentINS0_6detail15normal_iteratorINS0_10device_ptrIjEEEESB_SB_SB_N4cuda3std3__48equal_toIjEENSE_4plusIjEEPllEEJSB_SB_SB_SB_SJ_N3cub18CUB_300001_SM_100024ReduceByKeyScanTileStateIjlLb1EEESG_SI_llEEEvDpT0__param_3];
	ld.param.u64 	%rd218, [_ZN6thrust24THRUST_300001_SM_1000_NS8cuda_cub4core6detail13_kernel_agentINS1_15__reduce_by_key16ReduceByKeyAgentINS0_6detail15normal_iteratorINS0_10device_ptrIjEEEESB_SB_SB_N4cuda3std3__48equal_toIjEENSE_4plusIjEEPllEEJSB_SB_SB_SB_SJ_N3cub18CUB_300001_SM_100024ReduceByKeyScanTileStateIjlLb1EEESG_SI_llEEEvDpT0__param_2];
	ld.param.u64 	%rd216, [_ZN6thrust24THRUST_300001_SM_1000_NS8cuda_cub4core6detail13_kernel_agentINS1_15__reduce_by_key16ReduceByKeyAgentINS0_6detail15normal_iteratorINS0_10device_ptrIjEEEESB_SB_SB_N4cuda3std3__48equal_toIjEENSE_4plusIjEEPllEEJSB_SB_SB_SB_SJ_N3cub18CUB_300001_SM_100024ReduceByKeyScanTileStateIjlLb1EEESG_SI_llEEEvDpT0__param_8];
	cvta.to.global.u64 	%rd4, %rd218;
	cvta.to.global.u64 	%rd5, %rd217;
	mov.u32 	%r1, %ctaid.x;
	mul.wide.u32 	%rd6, %r1, 2304;
	sub.s64 	%rd7, %rd216, %rd6;
	setp.lt.s64 	%p12, %rd7, 2305;
	@%p12 bra 	$L__BB5_142;
	setp.ne.s32 	%p280, %r1, 0;
	@%p280 bra 	$L__BB5_52;
	mov.u32 	%r2, %tid.x;
	and.b32  	%r1793, %r2, 31;
	and.b32  	%r1794, %r2, 992;
	mul.lo.s32 	%r1795, %r1794, 9;
	or.b32  	%r1796, %r1795, %r1793;
	cvt.u64.u32 	%rd698, %r1796;
	add.s64 	%rd699, %rd6, %rd698;
	shl.b64 	%rd700, %rd699, 2;
	add.s64 	%rd679, %rd2, %rd700;
	// begin inline asm
	ld.global.nc.u32 %r1773, [%rd679];
	// end inline asm
	add.s64 	%rd680, %rd679, 128;
	// begin inline asm
	ld.global.nc.u32 %r1774, [%rd680];
	// end inline asm
	add.s64 	%rd681, %rd679, 256;
	// begin inline asm
	ld.global.nc.u32 %r1775, [%rd681];
	// end inline asm
	add.s64 	%rd682, %rd679, 384;
	// begin inline asm
	ld.global.nc.u32 %r1776, [%rd682];
	// end inline asm
	add.s64 	%rd683, %rd679, 512;
	// begin inline asm
	ld.global.nc.u32 %r1777, [%rd683];
	// end inline asm
	add.s64 	%rd684, %rd679, 640;
	// begin inline asm
	ld.global.nc.u32 %r1778, [%rd684];
	// end inline asm
	add.s64 	%rd685, %rd679, 768;
	// begin inline asm
	ld.global.nc.u32 %r1779, [%rd685];
	// end inline asm
	add.s64 	%rd686, %rd679, 896;
	// begin inline asm
	ld.global.nc.u32 %r1780, [%rd686];
	// end inline asm
	add.s64 	%rd687, %rd679, 1024;
	// begin inline asm
	ld.global.nc.u32 %r1781, [%rd687];
	// end inline asm
	// begin inline asm
	mov.u32 %r1782, %laneid;
	// end inline asm
	shr.u32 	%r4, %r2, 5;
	mad.lo.s32 	%r1797, %r4, 288, %r1782;
	shl.b32 	%r1798, %r1797, 2;
	mov.u32 	%r1799, _ZN6thrust24THRUST_300001_SM_1000_NS8cuda_cub4core6detail5shmemE;
	add.s32 	%r1800, %r1799, %r1798;
	st.shared.u32 	[%r1800], %r1773;
	st.shared.u32 	[%r1800+128], %r1774;
	st.shared.u32 	[%r1800+256], %r1775;
	st.shared.u32 	[%r1800+384], %r1776;
	st.shared.u32 	[%r1800+512], %r1777;
	st.shared.u32 	[%r1800+640], %r1778;
	st.shared.u32 	[%r1800+768], %r1779;
	st.shared.u32 	[%r1800+896], %r1780;
	st.shared.u32 	[%r1800+1024], %r1781;
	bar.warp.sync 	-1;
	shl.b32 	%r1801, %r1782, 5;
	add.s32 	%r1802, %r1800, %r1801;
	ld.shared.u32 	%r5, [%r1802];
	ld.shared.u32 	%r6, [%r1802+4];
	ld.shared.u32 	%r7, [%r1802+8];
	ld.shared.u32 	%r8, [%r1802+12];
	ld.shared.u32 	%r9, [%r1802+16];
	ld.shared.u32 	%r10, [%r1802+20];
	ld.shared.u32 	%r11, [%r1802+24];
	ld.shared.u32 	%r12, [%r1802+28];
	ld.shared.u32 	%r13, [%r1802+32];
	bar.sync 	0;
	add.s64 	%rd688, %rd3, %rd700;
	// begin inline asm
	ld.global.nc.u32 %r1783, [%rd688];
	// end inline asm
	add.s64 	%rd689, %rd688, 128;
	// begin inline asm
	ld.global.nc.u32 %r1784, [%rd689];
	// end inline asm
	add.s64 	%rd690, %rd688, 256;
	// begin inline asm
	ld.global.nc.u32 %r1785, [%rd690];
	// end inline asm
	add.s64 	%rd691, %rd688, 384;
	// begin inline asm
	ld.global.nc.u32 %r1786, [%rd691];
	// end inline asm
	add.s64 	%rd692, %rd688, 512;
	// begin inline asm
	ld.global.nc.u32 %r1787, [%rd692];
	// end inline asm
	add.s64 	%rd693, %rd688, 640;
	// begin inline asm
	ld.global.nc.u32 %r1788, [%rd693];
	// end inline asm
	add.s64 	%rd694, %rd688, 768;
	// begin inline asm
	ld.global.nc.u32 %r1789, [%rd694];
	// end inline asm
	add.s64 	%rd695, %rd688, 896;
	// begin inline asm
	ld.global.nc.u32 %r1790, [%rd695];
	// end inline asm
	add.s64 	%rd696, %rd688, 1024;
	// begin inline asm
	ld.global.nc.u32 %r1791, [%rd696];
	// end inline asm
	st.shared.u32 	[%r1800], %r1783;
	st.shared.u32 	[%r1800+128], %r1784;
	st.shared.u32 	[%r1800+256], %r1785;
	st.shared.u32 	[%r1800+384], %r1786;
	st.shared.u32 	[%r1800+512], %r1787;
	st.shared.u32 	[%r1800+640], %r1788;
	st.shared.u32 	[%r1800+768], %r1789;
	st.shared.u32 	[%r1800+896], %r1790;
	st.shared.u32 	[%r1800+1024], %r1791;
	bar.warp.sync 	-1;
	ld.shared.u32 	%r14, [%r1802];
	ld.shared.u32 	%r15, [%r1802+4];
	ld.shared.u32 	%r16, [%r1802+8];
	ld.shared.u32 	%r17, [%r1802+12];
	ld.shared.u32 	%r18, [%r1802+16];
	ld.shared.u32 	%r19, [%r1802+20];
	ld.shared.u32 	%r20, [%r1802+24];
	ld.shared.u32 	%r21, [%r1802+28];
	ld.shared.u32 	%r22, [%r1802+32];
	bar.sync 	0;
	shl.b32 	%r1803, %r2, 2;
	add.s32 	%r1804, %r1799, %r1803;
	add.s32 	%r23, %r1804, 1240;
	st.shared.u32 	[%r1804+1240], %r13;
	bar.sync 	0;
	setp.eq.s32 	%p390, %r2, 0;
	mov.b64 	%rd792, 0;
	@%p390 bra 	$L__BB5_4;
	ld.shared.u32 	%r2044, [%r23+-4];
	setp.ne.s32 	%p391, %r2044, %r5;
	selp.u64 	%rd792, 1, 0, %p391;
$L__BB5_4:
	setp.ne.s32 	%p392, %r5, %r6;
	selp.u64 	%rd701, 1, 0, %p392;
	setp.ne.s32 	%p393, %r6, %r7;
	selp.u64 	%rd702, 1, 0, %p393;
	setp.ne.s32 	%p394, %r7, %r8;
	selp.u64 	%rd703, 1, 0, %p394;
	setp.ne.s32 	%p395, %r8, %r9;
	selp.u64 	%rd704, 1, 0, %p395;
	setp.ne.s32 	%p396, %r9, %r10;
	selp.u64 	%rd705, 1, 0, %p396;
	setp.ne.s32 	%p397, %r10, %r11;
	selp.u64 	%rd706, 1, 0, %p397;
	setp.ne.s32 	%p398, %r11, %r12;
	selp.u64 	%rd707, 1, 0, %p398;
	setp.ne.s32 	%p399, %r12, %r13;
	selp.u64 	%rd708, 1, 0, %p399;
	add.s64 	%rd10, %rd792, %rd701;
	selp.b32 	%r1925, 0, %r14, %p392;
	add.s32 	%r1926, %r15, %r1925;
	add.s64 	%rd11, %rd10, %rd702;
	selp.b32 	%r1927, 0, %r1926, %p393;
	add.s32 	%r1928, %r16, %r1927;
	add.s64 	%rd12, %rd11, %rd703;
	selp.b32 	%r1929, 0, %r1928, %p394;
	add.s32 	%r1930, %r17, %r1929;
	add.s64 	%rd13, %rd12, %rd704;
	selp.b32 	%r1931, 0, %r1930, %p395;
	add.s32 	%r1932, %r18, %r1931;
	add.s64 	%rd14, %rd13, %rd705;
	selp.b32 	%r1933, 0, %r1932, %p396;
	add.s32 	%r1934, %r19, %r1933;
	add.s64 	%rd15, %rd14, %rd706;
	selp.b32 	%r1935, 0, %r1934, %p397;
	add.s32 	%r1936, %r20, %r1935;
	add.s64 	%rd16, %rd15, %rd707;
	selp.b32 	%r1937, 0, %r1936, %p398;
	add.s32 	%r1938, %r21, %r1937;
	add.s64 	%rd709, %rd16, %rd708;
	mov.b64 	{%r1806, %r1811}, %rd709;
	selp.b32 	%r1939, 0, %r1938, %p399;
	add.s32 	%r1816, %r22, %r1939;
	mov.b32 	%r1922, 1;
	mov.b32 	%r1923, 0;
	mov.b32 	%r1924, -1;
	// begin inline asm
	shfl.sync.up.b32 %r1805, %r1806, %r1922, %r1923, %r1924;
	// end inline asm
	// begin inline asm
	shfl.sync.up.b32 %r1810, %r1811, %r1922, %r1923, %r1924;
	// end inline asm
	mov.b64 	%rd710, {%r1805, %r1810};
	// begin inline asm
	shfl.sync.up.b32 %r1815, %r1816, %r1922, %r1923, %r1924;
	// end inline asm
	// begin inline asm
	shfl.sync.up.b32 %r1820, %r1821, %r1922, %r1923, %r1924;
	// end inline asm
	setp.eq.s64 	%p400, %rd709, 0;
	selp.b32 	%r1940, %r1815, 0, %p400;
	setp.lt.s32 	%p401, %r1782, 1;
	selp.b32 	%r1941, 0, %r1940, %p401;
	add.s32 	%r1836, %r1941, %r1816;
	selp.b64 	%rd711, 0, %rd710, %p401;
	add.s64 	%rd712, %rd711, %rd709;
	mov.b64 	{%r1826, %r1831}, %rd712;
	mov.b32 	%r1842, 2;
	// begin inline asm
	shfl.sync.up.b32 %r1825, %r1826, %r1842, %r1923, %r1924;
	// end inline asm
	// begin inline asm
	shfl.sync.up.b32 %r1830, %r1831, %r1842, %r1923, %r1924;
	// end inline asm
	mov.b64 	%rd713, {%r1825, %r1830};
	// begin inline asm
	shfl.sync.up.b32 %r1835, %r1836, %r1842, %r1923, %r1924;
	// end inline asm
	// begin inline asm
	shfl.sync.up.b32 %r1840, %r1841, %r1842, %r1923, %r1924;
	// end inline asm
	setp.eq.s64 	%p402, %rd712, 0;
	selp.b32 	%r1942, %r1835, 0, %p402;
	setp.lt.s32 	%p403, %r1782, 2;
	selp.b32 	%r1943, 0, %r1942, %p403;
	add.s32 	%r1856, %r1943, %r1836;
	selp.b64 	%rd714, 0, %rd713, %p403;
	add.s64 	%rd715, %rd714, %rd712;
	mov.b64 	{%r1846, %r1851}, %rd715;
	mov.b32 	%r1862, 4;
	// begin inline asm
	shfl.sync.up.b32 %r1845, %r1846, %r1862, %r1923, %r1924;
	// end inline asm
	// begin inline asm
	shfl.sync.up.b32 %r1850, %r1851, %r1862, %r1923, %r1924;
	// end inline asm
	mov.b64 	%rd716, {%r1845, %r1850};
	// begin inline asm
	shfl.sync.up.b32 %r1855, %r1856, %r1862, %r1923, %r1924;
	// end inline asm
	// begin inline asm
	shfl.sync.up.b32 %r1860, %r1861, %r1862, %r1923, %r1924;
	// end inline asm
	setp.eq.s64 	%p404, %rd715, 0;
	selp.b32 	%r1944, %r1855, 0, %p404;
	setp.lt.s32 	%p405, %r1782, 4;
	selp.b32 	%r1945, 0, %r1944, %p405;
	add.s32 	%r1876, %r1945, %r1856;
	selp.b64 	%rd717, 0, %rd716, %p405;
	add.s64 	%rd718, %rd717, %rd715;
	mov.b64 	{%r1866, %r1871}, %rd718;
	mov.b32 	%r1882, 8;
	// begin inline asm
	shfl.sync.up.b32 %r1865, %r1866, %r1882, %r1923, %r1924;
	// end inline asm
	// begin inline asm
	shfl.sync.up.b32 %r1870, %r1871, %r1882, %r1923, %r1924;
	// end inline asm
	mov.b64 	%rd719, {%r1865, %r1870};
	// begin inline asm
	shfl.sync.up.b32 %r1875, %r1876, %r1882, %r1923, %r1924;
	// end inline asm
	// begin inline asm
	shfl.sync.up.b32 %r1880, %r1881, %r1882, %r1923, %r1924;
	// end inline asm
	setp.eq.s64 	%p406, %rd718, 0;
	selp.b32 	%r1946, %r1875, 0, %p406;
	setp.lt.s32 	%p407, %r1782, 8;
	selp.b32 	%r1947, 0, %r1946, %p407;
	add.s32 	%r1896, %r1947, %r1876;
	selp.b64 	%rd720, 0, %rd719, %p407;
	add.s64 	%rd721, %rd720, %rd718;
	mov.b64 	{%r1886, %r1891}, %rd721;
	mov.b32 	%r1902, 16;
	// begin inline asm
	shfl.sync.up.b32 %r1885, %r1886, %r1902, %r1923, %r1924;
	// end inline asm
	// begin inline asm
	shfl.sync.up.b32 %r1890, %r1891, %r1902, %r1923, %r1924;
	// end inline asm
	mov.b64 	%rd722, {%r1885, %r1890};
	// begin inline asm
	shfl.sync.up.b32 %r1895, %r1896, %r1902, %r1923, %r1924;
	// end inline asm
	// begin inline asm
	shfl.sync.up.b32 %r1900, %r1901, %r1902, %r1923, %r1924;
	// end inline asm
	setp.eq.s64 	%p408, %rd721, 0;
	selp.b32 	%r1948, %r1895, 0, %p408;
	setp.lt.s32 	%p409, %r1782, 16;
	selp.b32 	%r1949, 0, %r1948, %p409;
	add.s32 	%r1916, %r1949, %r1896;
	selp.b64 	%rd723, 0, %rd722, %p409;
	add.s64 	%rd17, %rd723, %rd721;
	mov.b64 	{%r1906, %r1911}, %rd17;
	// begin inline asm
	shfl.sync.up.b32 %r1905, %r1906, %r1922, %r1923, %r1924;
	// end inline asm
	// begin inline asm
	shfl.sync.up.b32 %r1910, %r1911, %r1922, %r1923, %r1924;
	// end inline asm
	// begin inline asm
	shfl.sync.up.b32 %r1915, %r1916, %r1922, %r1923, %r1924;
	// end inline asm
	// begin inline asm
	shfl.sync.up.b32 %r1920, %r1921, %r1922, %r1923, %r1924;
	// end inline asm
	setp.ne.s32 	%p410, %r1782, 31;
	@%p410 bra 	$L__BB5_6;
	shl.b32 	%r1950, %r4, 4;
	mov.u32 	%r1951, _ZN6thrust24THRUST_300001_SM_1000_NS8cuda_cub4core6detail5shmemE;
	add.s32 	%r1952, %r1951, %r1950;
	st.shared.u64 	[%r1952], %rd17;
	st.shared.u32 	[%r1952+8], %r1916;
$L__BB5_6:
	mov.b64 	%rd724, {%r1905, %r1910};
	setp.ne.s32 	%p411, %r11, %r12;
	setp.ne.s32 	%p412, %r10, %r11;
	setp.ne.s32 	%p413, %r9, %r10;
	setp.ne.s32 	%p414, %r8, %r9;
	setp.ne.s32 	%p415, %r7, %r8;
	setp.ne.s32 	%p416, %r6, %r7;
	setp.ne.s32 	%p417, %r5, %r6;
	setp.ne.s32 	%p418, %r2, 0;
	bar.sync 	0;
	ld.shared.u64 	%rd725, [_ZN6thrust24THRUST_300001_SM_1000_NS8cuda_cub4core6detail5shmemE];
	ld.shared.u32 	%r1953, [_ZN6thrust24THRUST_300001_SM_1000_NS8cuda_cub4core6detail5shmemE+8];
	ld.shared.u64 	%rd726, [_ZN6thrust24THRUST_300001_SM_1000_NS8cuda_cub4core6detail5shmemE+16];
	ld.shared.u32 	%r1954, [_ZN6thrust24THRUST_300001_SM_1000_NS8cuda_cub4core6detail5shmemE+24];
	add.s64 	%rd727, %rd726, %rd725;
	setp.eq.s64 	%p419, %rd726, 0;
	selp.b32 	%r1955, %r1953, 0, %p419;
	add.s32 	%r1956, %r1955, %r1954;
	setp.eq.s32 	%p420, %r4, 2;
	selp.b64 	%rd728, %rd727, %rd725, %p420;
	selp.b32 	%r1957, %r1956, %r1953, %p420;
	ld.shared.u64 	%rd729, [_ZN6thrust24THRUST_300001_SM_1000_NS8cuda_cub4core6detail5shmemE+32];
	ld.shared.u32 	%r1958, [_ZN6thrust24THRUST_300001_SM_1000_NS8cuda_cub4core6detail5shmemE+40];
	add.s64 	%rd730, %rd729, %rd727;
	setp.eq.s64 	%p421, %rd729, 0;
	selp.b32 	%r1959, %r1956, 0, %p421;
	add.s32 	%r1960, %r1959, %r1958;
	setp.eq.s32 	%p422, %r4, 3;
	selp.b64 	%rd731, %rd730, %rd728, %p422;
	selp.b32 	%r1961, %r1960, %r1957, %p422;
	ld.shared.u64 	%rd732, [_ZN6thrust24THRUST_300001_SM_1000_NS8cuda_cub4core6detail5shmemE+48];
	ld.shared.u32 	%r1962, [_ZN6thrust24THRUST_300001_SM_1000_NS8cuda_cub4core6detail5shmemE+56];
	add.s64 	%rd733, %rd732, %rd730;
	setp.eq.s64 	%p423, %rd732, 0;
	selp.b32 	%r1963, %r1960, 0, %p423;
	add.s32 	%r1964, %r1963, %r1962;
	setp.eq.s32 	%p424, %r4, 4;
	selp.b64 	%rd734, %rd733, %rd731, %p424;
	selp.b32 	%r1965, %r1964, %r1961, %p424;
	ld.shared.u64 	%rd735, [_ZN6thrust24THRUST_300001_SM_1000_NS8cuda_cub4core6detail5shmemE+64];
	ld.shared.u32 	%r1966, [_ZN6thrust24THRUST_300001_SM_1000_NS8cuda_cub4core6detail5shmemE+72];
	add.s64 	%rd736, %rd735, %rd733;
	setp.eq.s64 	%p425, %rd735, 0;
	selp.b32 	%r1967, %r1964, 0, %p425;
	add.s32 	%r1968, %r1967, %r1966;
	setp.eq.s32 	%p426, %r4, 5;
	selp.b64 	%rd737, %rd736, %rd734, %p426;
	selp.b32 	%r1969, %r1968, %r1965, %p426;
	ld.shared.u64 	%rd738, [_ZN6thrust24THRUST_300001_SM_1000_NS8cuda_cub4core6detail5shmemE+80];
	ld.shared.u32 	%r1970, [_ZN6thrust24THRUST_300001_SM_1000_NS8cuda_cub4core6detail5shmemE+88];
	add.s64 	%rd739, %rd738, %rd736;
	setp.eq.s64 	%p427, %rd738, 0;
	selp.b32 	%r1971, %r1968, 0, %p427;
	add.s32 	%r1972, %r1971, %r1970;
	setp.eq.s32 	%p428, %r4, 6;
	selp.b64 	%rd740, %rd739, %rd737, %p428;
	selp.b32 	%r1973, %r1972, %r1969, %p428;
	ld.shared.u64 	%rd741, [_ZN6thrust24THRUST_300001_SM_1000_NS8cuda_cub4core6detail5shmemE+96];
	ld.shared.u32 	%r1974, [_ZN6thrust24THRUST_300001_SM_1000_NS8cuda_cub4core6detail5shmemE+104];
	add.s64 	%rd742, %rd741, %rd739;
	setp.eq.s64 	%p429, %rd741, 0;
	selp.b32 	%r1975, %r1972, 0, %p429;
	add.s32 	%r1976, %r1975, %r1974;
	setp.eq.s32 	%p430, %r4, 7;
	selp.b64 	%rd743, %rd742, %rd740, %p430;
	selp.b32 	%r1977, %r1976, %r1973, %p430;
	ld.shared.u64 	%rd744, [_ZN6thrust24THRUST_300001_SM_1000_NS8cuda_cub4core6detail5shmemE+112];
	ld.shared.u32 	%r1978, [_ZN6thrust24THRUST_300001_SM_1000_NS8cuda_cub4core6detail5shmemE+120];
	add.s64 	%rd18, %rd744, %rd742;
	setp.eq.s64 	%p431, %rd744, 0;
	selp.b32 	%r1979, %r1976, 0, %p431;
	add.s32 	%r30, %r1979, %r1978;
	setp.lt.u32 	%p432, %r2, 32;
	selp.b64 	%rd745, 0, %rd743, %p432;
	selp.b32 	%r1980, 0, %r1977, %p432;
	setp.eq.s64 	%p433, %rd724, 0;
	selp.b32 	%r1981, %r1980, 0, %p433;
	add.s32 	%r1982, %r1981, %r1915;
	setp.eq.s32 	%p434, %r1782, 0;
	selp.b32 	%r31, %r1980, %r1982, %p434;
	selp.b64 	%rd746, 0, %rd724, %p434;
	add.s64 	%rd19, %rd745, %rd746;
	add.s64 	%rd20, %rd19, %rd792;
	setp.eq.s64 	%p435, %rd792, 0;
	selp.b32 	%r1983, %r31, 0, %p435;
	add.s32 	%r32, %r1983, %r14;
	add.s64 	%rd21, %rd10, %rd19;
	selp.b32 	%r1984, 0, %r32, %p417;
	add.s32 	%r33, %r15, %r1984;
	add.s64 	%rd22, %rd11, %rd19;
	selp.b32 	%r1985, 0, %r33, %p416;
	add.s32 	%r34, %r16, %r1985;
	add.s64 	%rd23, %rd12, %rd19;
	selp.b32 	%r1986, 0, %r34, %p415;
	add.s32 	%r35, %r17, %r1986;
	add.s64 	%rd24, %rd13, %rd19;
	selp.b32 	%r1987, 0, %r35, %p414;
	add.s32 	%r36, %r18, %r1987;
	add.s64 	%rd25, %rd14, %rd19;
	selp.b32 	%r1988, 0, %r36, %p413;
	add.s32 	%r37, %r19, %r1988;
	add.s64 	%rd26, %rd15, %rd19;
	selp.b32 	%r1989, 0, %r37, %p412;
	add.s32 	%r38, %r20, %r1989;
	add.s64 	%rd27, %rd16, %rd19;
	selp.b32 	%r1990, 0, %r38, %p411;
	add.s32 	%r39, %r21, %r1990;
	@%p418 bra 	$L__BB5_8;
	mov.b32 	%r1991, 101;
	mov.b64 	%rd748, {%r30, %r1991};
	add.s64 	%rd747, %rd1, 512;
	// begin inline asm
	st.relaxed.gpu.v2.u64 [%rd747], {%rd748, %rd18};
	// end inline asm
$L__BB5_8:
	setp.lt.s64 	%p436, %rd18, 257;
	@%p436 bra 	$L__BB5_34;
	bar.sync 	0;
	@%p435 bra 	$L__BB5_11;
	cvt.u32.u64 	%r1992, %rd19;
	shl.b32 	%r1993, %r1992, 3;
	mov.u32 	%r1994, _ZN6thrust24THRUST_300001_SM_1000_NS8cuda_cub4core6detail5shmemE;
	add.s32 	%r1995, %r1994, %r1993;
	st.shared.v2.u32 	[%r1995], {%r2044, %r31};
$L__BB5_11:
	setp.eq.s32 	%p447, %r5, %r6;
	@%p447 bra 	$L__BB5_13;
	cvt.u32.u64 	%r1996, %rd20;
	shl.b32 	%r1997, %r1996, 3;
	mov.u32 	%r1998, _ZN6thrust24THRUST_300001_SM_1000_NS8cuda_cub4core6detail5shmemE;
	add.s32 	%r1999, %r1998, %r1997;
	st.shared.v2.u32 	[%r1999], {%r5, %r32};
$L__BB5_13:
	setp.eq.s32 	%p448, %r6, %r7;
	@%p448 bra 	$L__BB5_15;
	cvt.u32.u64 	%r2000, %rd21;
	shl.b32 	%r2001, %r2000, 3;
	mov.u32 	%r2002, _ZN6thrust24THRUST_300001_SM_1000_NS8cuda_cub4core6detail5shmemE;
	add.s32 	%r2003, %r2002, %r2001;
	st.shared.v2.u32 	[%r2003], {%r6, %r33};
$L__BB5_15:
	setp.eq.s32 	%p449, %r7, %r8;
	@%p449 bra 	$L__BB5_17;
	cvt.u32.u64 	%r2004, %rd22;
	shl.b32 	%r2005, %r2004, 3;
	mov.u32 	%r2006, _ZN6thrust24THRUST_300001_SM_1000_NS8cuda_cub4core6detail5shmemE;
	add.s32 	%r2007, %r2006, %r2005;
	st.shared.v2.u32 	[%r2007], {%r7, %r34};
$L__BB5_17:
	setp.eq.s32 	%p450, %r8, %r9;
	@%p450 bra 	$L__BB5_19;
	cvt.u32.u64 	%r2008, %rd23;
	shl.b32 	%r2009, %r2008, 3;
	mov.u32 	%r2010, _ZN6thrust24THRUST_300001_SM_1000_NS8cuda_cub4core6detail5shmemE;
	add.s32 	%r2011, %r2010, %r2009;
	st.shared.v2.u32 	[%r2011], {%r8, %r35};
$L__BB5_19:
	setp.eq.s32 	%p451, %r9, %r10;
	@%p451 bra 	$L__BB5_21;
	cvt.u32.u64 	%r2012, %rd24;
	shl.b32 	%r2013, %r2012, 3;
	mov.u32 	%r2014, _ZN6thrust24THRUST_300001_SM_1000_NS8cuda_cub4core6detail5shmemE;
	add.s32 	%r2015, %r2014, %r2013;
	st.shared.v2.u32 	[%r2015], {%r9, %r36};
$L__BB5_21:
	setp.eq.s32 	%p452, %r10, %r11;
	@%p452 bra 	$L__BB5_23;
	cvt.u32.u64 	%r2016, %rd25;
	shl.b32 	%r2017, %r2016, 3;
	mov.u32 	%r2018, _ZN6thrust24THRUST_300001_SM_1000_NS8cuda_cub4core6detail5shmemE;
	add.s32 	%r2019, %r2018, %r2017;
	st.shared.v2.u32 	[%r2019], {%r10, %r37};
$L__BB5_23:
	setp.eq.s32 	%p453, %r11, %r12;
	@%p453 bra 	$L__BB5_25;
	cvt.u32.u64 	%r2020, %rd26;
	shl.b32 	%r2021, %r2020, 3;
	mov.u32 	%r2022, _ZN6thrust24THRUST_300001_SM_1000_NS8cuda_cub4core6detail5shmemE;
	add.s32 	%r2023, %r2022, %r2021;
	st.shared.v2.u32 	[%r2023], {%r11, %r38};
$L__BB5_25:
	setp.eq.s32 	%p454, %r12, %r13;
	@%p454 bra 	$L__BB5_27;
	cvt.u32.u64 	%r2024, %rd27;
	shl.b32 	%r2025, %r2024, 3;
	mov.u32 	%r2026, _ZN6thrust24THRUST_300001_SM_1000_NS8cuda_cub4core6detail5shmemE;
	add.s32 	%r2027, %r2026, %r2025;
	st.shared.v2.u32 	[%r2027], {%r12, %r39};
$L__BB5_27:
	bar.sync 	0;
	cvt.u64.u32 	%rd797, %r2;
	setp.le.u64 	%p455, %rd18, %rd797;
	@%p455 bra 	$L__BB5_362;
	not.b64 	%rd777, %rd797;
	add.s64 	%rd29, %rd18, %rd777;
	shr.u64 	%rd778, %rd29, 8;
	add.s64 	%rd779, %rd778, 1;
	and.b64  	%rd793, %rd779, 3;
	and.b64  	%rd780, %rd29, 768;
	setp.eq.s64 	%p456, %rd780, 768;
	@%p456 bra 	$L__BB5_31;
	shl.b64 	%rd781, %rd797, 2;
	add.s64 	%rd795, %rd5, %rd781;
	add.s64 	%rd794, %rd4, %rd781;
	shl.b32 	%r2028, %r2, 3;
	mov.u32 	%r2029, _ZN6thrust24THRUST_300001_SM_1000_NS8cuda_cub4core6detail5shmemE;
	add.s32 	%r2045, %r2029, %r2028;
	shl.b64 	%rd782, %rd793, 8;
	add.s64 	%rd797, %rd782, %rd797;
$L__BB5_30:
	.pragma "nounroll";
	ld.shared.v2.u32 	{%r2030, %r2031}, [%r2045];
	st.global.u32 	[%rd794], %r2030;
	st.global.u32 	[%rd795], %r2031;
	add.s64 	%rd795, %rd795, 1024;
	add.s64 	%rd794, %rd794, 1024;
	add.s32 	%r2045, %r2045, 2048;
	add.s64 	%rd793, %rd793, -1;
	setp.ne.s64 	%p457, %rd793, 0;
	@%p457 bra 	$L__BB5_30;
$L__BB5_31:
	setp.lt.u64 	%p458, %rd29, 768;
	@%p458 bra 	$L__BB5_362;
	mov.u32 	%r2034, _ZN6thrust24THRUST_300001_SM_1000_NS8cuda_cub4core6detail5shmemE;
$L__BB5_33:
	cvt.u32.u64 	%r2032, %rd797;
	shl.b32 	%r2033, %r2032, 3;
	add.s32 	%r2035, %r2034, %r2033;
	ld.shared.v2.u32 	{%r2036, %r2037}, [%r2035];
	shl.b64 	%rd783, %rd797, 2;
	add.s64 	%rd784, %rd4, %rd783;
	st.global.u32 	[%rd784], %r2036;
	add.s64 	%rd785, %rd5, %rd783;
	st.global.u32 	[%rd785], %r2037;
	ld.shared.v2.u32 	{%r2038, %r2039}, [%r2035+2048];
	and.b64  	%rd786, %rd783, 17179869180;
	add.s64 	%rd787, %rd4, %rd786;
	st.global.u32 	[%rd787+1024], %r2038;
	add.s64 	%rd788, %rd5, %rd786;
	st.global.u32 	[%rd788+1024], %r2039;
	ld.shared.v2.u32 	{%r2040, %r2041}, [%r2035+4096];
	st.global.u32 	[%rd787+2048], %r2040;
	st.global.u32 	[%rd788+2048], %r2041;
	ld.shared.v2.u32 	{%r2042, %r2043}, [%r2035+6144];
	st.global.u32 	[%rd787+3072], %r2042;
	st.global.u32 	[%rd788+3072], %r2043;
	add.s64 	%rd789, %rd797, 1024;
	and.b64  	%rd797, %rd789, 4294967295;
	setp.gt.u64 	%p459, %rd18, %rd797;
	@%p459 bra 	$L__BB5_33;
	bra.uni 	$L__BB5_362;
$L__BB5_34:
	@%p435 bra 	$L__BB5_36;
	shl.b64 	%rd750, %rd19, 2;
	add.s64 	%rd751, %rd4, %rd750;
	st.global.u32 	[%rd751], %r2044;
	add.s64 	%rd752, %rd5, %rd750;
	st.global.u32 	[%rd752], %r31;
$L__BB5_36:
	setp.eq.s32 	%p438, %r5, %r6;
	@%p438 bra 	$L__BB5_38;
	shl.b64 	%rd753, %rd20, 2;
	add.s64 	%rd754, %rd4, %rd753;
	st.global.u32 	[%rd754], %r5;
	add.s64 	%rd755, %rd5, %rd753;
	st.global.u32 	[%rd755], %r32;
$L__BB5_38:
	setp.eq.s32 	%p439, %r6, %r7;
	@%p439 bra 	$L__BB5_40;
	shl.b64 	%rd756, %rd21, 2;
	add.s64 	%rd757, %rd4, %rd756;
	st.global.u32 	[%rd757], %r6;
	add.s64 	%rd758, %rd5, %rd756;
	st.global.u32 	[%rd758], %r33;
$L__BB5_40:
	setp.eq.s32 	%p440, %r7, %r8;
	@%p440 bra 	$L__BB5_42;
	shl.b64 	%rd759, %rd22, 2;
	add.s64 	%rd760, %rd4, %rd759;
	st.global.u32 	[%rd760], %r7;
	add.s64 	%rd761, %rd5, %rd759;
	st.global.u32 	[%rd761], %r34;
$L__BB5_42:
	setp.eq.s32 	%p441, %r8, %r9;
	@%p441 bra 	$L__BB5_44;
	shl.b64 	%rd762, %rd23, 2;
	add.s64 	%rd763, %rd4, %rd762;
	st.global.u32 	[%rd763], %r8;
	add.s64 	%rd764, %rd5, %rd762;
	st.global.u32 	[%rd764], %r35;
$L__BB5_44:
	setp.eq.s32 	%p442, %r9, %r10;
	@%p442 bra 	$L__BB5_46;
	shl.b64 	%rd765, %rd24, 2;
	add.s64 	%rd766, %rd4, %rd765;
	st.global.u32 	[%rd766], %r9;
	add.s64 	%rd767, %rd5, %rd765;
	st.global.u32 	[%rd767], %r36;
$L__BB5_46:
	setp.eq.s32 	%p443, %r10, %r11;
	@%p443 bra 	$L__BB5_48;
	shl.b64 	%rd768, %rd25, 2;
	add.s64 	%rd769, %rd4, %rd768;
	st.global.u32 	[%rd769], %r10;
	add.s64 	%rd770, %rd5, %rd768;
	st.global.u32 	[%rd770], %r37;
$L__BB5_48:
	setp.eq.s32 	%p444, %r11, %r12;
	@%p444 bra 	$L__BB5_50;
	shl.b64 	%rd771, %rd26, 2;
	add.s64 	%rd772, %rd4, %rd771;
	st.global.u32 	[%rd772], %r11;
	add.s64 	%rd773, %rd5, %rd771;
	st.global.u32 	[%rd773], %r38;
$L__BB5_50:
	setp.eq.s32 	%p445, %r12, %r13;
	@%p445 bra 	$L__BB5_362;
	shl.b64 	%rd774, %rd27, 2;
	add.s64 	%rd775, %rd4, %rd774;
	st.global.u32 	[%rd775], %r12;
	add.s64 	%rd776, %rd5, %rd774;
	st.global.u32 	[%rd776], %r39;
	bra.uni 	$L__BB5_362;
$L__BB5_52:
	mov.u32 	%r43, %tid.x;
	and.b32  	%r1259, %r43, 31;
	and.b32  	%r1260, %r43, 992;
	mul.lo.s32 	%r1261, %r1260, 9;
	or.b32  	%r1262, %r1261, %r1259;
	cvt.u64.u32 	%rd542, %r1262;
	add.s64 	%rd43, %rd6, %rd542;
	shl.b64 	%rd543, %rd43, 2;
	add.s64 	%rd533, %rd2, %rd543;
	// begin inline asm
	ld.global.nc.u32 %r1248, [%rd533];
	// end inline asm
	add.s64 	%rd534, %rd533, 128;
	// begin inline asm
	ld.global.nc.u32 %r1249, [%rd534];
	// end inline asm
	add.s64 	%rd535, %rd533, 256;
	// begin inline asm
	ld.global.nc.u32 %r1250, [%rd535];
	// end inline asm
	add.s64 	%rd536, %rd533, 384;
	// begin inline asm
	ld.global.nc.u32 %r1251, [%rd536];
	// end inline asm
	add.s64 	%rd537, %rd533, 512;
	// begin inline asm
	ld.global.nc.u32 %r1252, [%rd537];
	// end inline asm
	add.s64 	%rd538, %rd533, 640;
	// begin inline asm
	ld.global.nc.u32 %r1253, [%rd538];
	// end inline asm
	add.s64 	%rd539, %rd533, 768;
	// begin inline asm
	ld.global.nc.u32 %r1254, [%rd539];
	// end inline asm
	add.s64 	%rd540, %rd533, 896;
	// begin inline asm
	ld.global.nc.u32 %r1255, [%rd540];
	// end inline asm
	add.s64 	%rd541, %rd533, 1024;
	// begin inline asm
	ld.global.nc.u32 %r1256, [%rd541];
	// end inline asm
	// begin inline asm
	mov.u32 %r1257, %laneid;
	// end inline asm
	shr.u32 	%r45, %r43, 5;
	mad.lo.s32 	%r1263, %r45, 288, %r1257;
	shl.b32 	%r1264, %r1263, 2;
	mov.u32 	%r1265, _ZN6thrust24THRUST_300001_SM_1000_NS8cuda_cub4core6detail5shmemE;
	add.s32 	%r46, %r1265, %r1264;
	st.shared.u32 	[%r46], %r1248;
	st.shared.u32 	[%r46+128], %r1249;
	st.shared.u32 	[%r46+256], %r1250;
	st.shared.u32 	[%r46+384], %r1251;
	st.shared.u32 	[%r46+512], %r1252;
	st.shared.u32 	[%r46+640], %r1253;
	st.shared.u32 	[%r46+768], %r1254;
	st.shared.u32 	[%r46+896], %r1255;
	st.shared.u32 	[%r46+1024], %r1256;
	bar.warp.sync 	-1;
	shl.b32 	%r1266, %r1257, 5;
	add.s32 	%r47, %r46, %r1266;
	ld.shared.u32 	%r48, [%r47];
	ld.shared.u32 	%r49, [%r47+4];
	ld.shared.u32 	%r50, [%r47+8];
	ld.shared.u32 	%r51, [%r47+12];
	ld.shared.u32 	%r52, [%r47+16];
	ld.shared.u32 	%r53, [%r47+20];
	ld.shared.u32 	%r54, [%r47+24];
	ld.shared.u32 	%r55, [%r47+28];
	ld.shared.u32 	%r56, [%r47+32];
	setp.ne.s32 	%p281, %r43, 0;
	mov.b32 	%r2047, 0;
	@%p281 bra 	$L__BB5_54;
	shl.b64 	%rd545, %rd6, 2;
	add.s64 	%rd546, %rd2, %rd545;
	add.s64 	%rd544, %rd546, -4;
	// begin inline asm
	ld.global.nc.u32 %r2047, [%rd544];
	// end inline asm
$L__BB5_54:
	setp.eq.s32 	%p282, %r43, 0;
	bar.sync 	0;
	add.s64 	%rd547, %rd3, %rd543;
	// begin inline asm
	ld.global.nc.u32 %r1268, [%rd547];
	// end inline asm
	add.s64 	%rd548, %rd547, 128;
	// begin inline asm
	ld.global.nc.u32 %r1269, [%rd548];
	// end inline asm
	add.s64 	%rd549, %rd547, 256;
	// begin inline asm
	ld.global.nc.u32 %r1270, [%rd549];
	// end inline asm
	add.s64 	%rd550, %rd547, 384;
	// begin inline asm
	ld.global.nc.u32 %r1271, [%rd550];
	// end inline asm
	add.s64 	%rd551, %rd547, 512;
	// begin inline asm
	ld.global.nc.u32 %r1272, [%rd551];
	// end inline asm
	add.s64 	%rd552, %rd547, 640;
	// begin inline asm
	ld.global.nc.u32 %r1273, [%rd552];
	// end inline asm
	add.s64 	%rd553, %rd547, 768;
	// begin inline asm
	ld.global.nc.u32 %r1274, [%rd553];
	// end inline asm
	add.s64 	%rd554, %rd547, 896;
	// begin inline asm
	ld.global.nc.u32 %r1275, [%rd554];
	// end inline asm
	add.s64 	%rd555, %rd547, 1024;
	// begin inline asm
	ld.global.nc.u32 %r1276, [%rd555];
	// end inline asm
	st.shared.u32 	[%r46], %r1268;
	st.shared.u32 	[%r46+128], %r1269;
	st.shared.u32 	[%r46+256], %r1270;
	st.shared.u32 	[%r46+384], %r1271;
	st.shared.u32 	[%r46+512], %r1272;
	st.shared.u32 	[%r46+640], %r1273;
	st.shared.u32 	[%r46+768], %r1274;
	st.shared.u32 	[%r46+896], %r1275;
	st.shared.u32 	[%r46+1024], %r1276;
	bar.warp.sync 	-1;
	ld.shared.u32 	%r59, [%r47];
	ld.shared.u32 	%r60, [%r47+4];
	ld.shared.u32 	%r61, [%r47+8];
	ld.shared.u32 	%r62, [%r47+12];
	ld.shared.u32 	%r63, [%r47+16];
	ld.shared.u32 	%r64, [%r47+20];
	ld.shared.u32 	%r65, [%r47+24];
	ld.shared.u32 	%r66, [%r47+28];
	ld.shared.u32 	%r67, [%r47+32];
	bar.sync 	0;
	shl.b32 	%r1277, %r43, 2;
	add.s32 	%r1279, %r1265, %r1277;
	add.s32 	%r68, %r1279, 1240;
	st.shared.u32 	[%r1279+1240], %r56;
	bar.sync 	0;
	@%p282 bra 	$L__BB5_56;
	ld.shared.u32 	%r2047, [%r68+-4];
$L__BB5_56:
	setp.ne.s32 	%p283, %r2047, %r48;
	selp.u64 	%rd557, 1, 0, %p283;
	setp.ne.s32 	%p284, %r48, %r49;
	selp.u64 	%rd558, 1, 0, %p284;
	setp.ne.s32 	%p285, %r49, %r50;
	selp.u64 	%rd559, 1, 0, %p285;
	setp.ne.s32 	%p286, %r50, %r51;
	selp.u64 	%rd560, 1, 0, %p286;
	setp.ne.s32 	%p287, %r51, %r52;
	selp.u64 	%rd561, 1, 0, %p287;
	setp.ne.s32 	%p288, %r52, %r53;
	selp.u64 	%rd562, 1, 0, %p288;
	setp.ne.s32 	%p289, %r53, %r54;
	selp.u64 	%rd563, 1, 0, %p289;
	setp.ne.s32 	%p290, %r54, %r55;
	selp.u64 	%rd564, 1, 0, %p290;
	setp.ne.s32 	%p291, %r55, %r56;
	selp.u64 	%rd565, 1, 0, %p291;
	add.s64 	%rd566, %rd558, %rd557;
	selp.b32 	%r1400, 0, %r59, %p284;
	add.s32 	%r1401, %r60, %r1400;
	add.s64 	%rd567, %rd566, %rd559;
	selp.b32 	%r1402, 0, %r1401, %p285;
	add.s32 	%r1403, %r61, %r1402;
	add.s64 	%rd44, %rd567, %rd560;
	selp.b32 	%r1404, 0, %r1403, %p286;
	add.s32 	%r1405, %r62, %r1404;
	add.s64 	%rd45, %rd44, %rd561;
	selp.b32 	%r1406, 0, %r1405, %p287;
	add.s32 	%r1407, %r63, %r1406;
	add.s64 	%rd46, %rd45, %rd562;
	selp.b32 	%r1408, 0, %r1407, %p288;
	add.s32 	%r1409, %r64, %r1408;
	add.s64 	%rd47, %rd46, %rd563;
	selp.b32 	%r1410, 0, %r1409, %p289;
	add.s32 	%r1411, %r65, %r1410;
	add.s64 	%rd48, %rd47, %rd564;
	selp.b32 	%r1412, 0, %r1411, %p290;
	add.s32 	%r1413, %r66, %r1412;
	add.s64 	%rd568, %rd48, %rd565;
	mov.b64 	{%r1281, %r1286}, %rd568;
	selp.b32 	%r1414, 0, %r1413, %p291;
	add.s32 	%r1291, %r67, %r1414;
	mov.b32 	%r1397, 1;
	mov.b32 	%r1398, 0;
	mov.b32 	%r1399, -1;
	// begin inline asm
	shfl.sync.up.b32 %r1280, %r1281, %r1397, %r1398, %r1399;
	// end inline asm
	// begin inline asm
	shfl.sync.up.b32 %r1285, %r1286, %r1397, %r1398, %r1399;
	// end inline asm
	mov.b64 	%rd569, {%r1280, %r1285};
	// begin inline asm
	shfl.sync.up.b32 %r1290, %r1291, %r1397, %r1398, %r1399;
	// end inline asm
	// begin inline asm
	shfl.sync.up.b32 %r1295, %r1296, %r1397, %r1398, %r1399;
	// end inline asm
	setp.eq.s64 	%p292, %rd568, 0;
	selp.b32 	%r1415, %r1290, 0, %p292;
	setp.lt.s32 	%p293, %r1257, 1;
	selp.b64 	%rd570, 0, %rd569, %p293;
	add.s64 	%rd571, %rd570, %rd568;
	mov.b64 	{%r1301, %r1306}, %rd571;
	selp.b32 	%r1416, 0, %r1415, %p293;
	add.s32 	%r1311, %r1416, %r1291;
	mov.b32 	%r1317, 2;
	// begin inline asm
	shfl.sync.up.b32 %r1300, %r1301, %r1317, %r1398, %r1399;
	// end inline asm
	// begin inline asm
	shfl.sync.up.b32 %r1305, %r1306, %r1317, %r1398, %r1399;
	// end inline asm
	mov.b64 	%rd572, {%r1300, %r1305};
	// begin inline asm
	shfl.sync.up.b32 %r1310, %r1311, %r1317, %r1398, %r1399;
	// end inline asm
	// begin inline asm
	shfl.sync.up.b32 %r1315, %r1316, %r1317, %r1398, %r1399;
	// end inline asm
	setp.eq.s64 	%p294, %rd571, 0;
	selp.b32 	%r1417, %r1310, 0, %p294;
	setp.lt.s32 	%p295, %r1257, 2;
	selp.b64 	%rd573, 0, %rd572, %p295;
	add.s64 	%rd574, %rd573, %rd571;
	mov.b64 	{%r1321, %r1326}, %rd574;
	selp.b32 	%r1418, 0, %r1417, %p295;
	add.s32 	%r1331, %r1418, %r1311;
	mov.b32 	%r1337, 4;
	// begin inline asm
	shfl.sync.up.b32 %r1320, %r1321, %r1337, %r1398, %r1399;
	// end inline asm
	// begin inline asm
	shfl.sync.up.b32 %r1325, %r1326, %r1337, %r1398, %r1399;
	// end inline asm
	mov.b64 	%rd575, {%r1320, %r1325};
	// begin inline asm
	shfl.sync.up.b32 %r1330, %r1331, %r1337, %r1398, %r1399;
	// end inline asm
	// begin inline asm
	shfl.sync.up.b32 %r1335, %r1336, %r1337, %r1398, %r1399;
	// end inline asm
	setp.eq.s64 	%p296, %rd574, 0;
	selp.b32 	%r1419, %r1330, 0, %p296;
	setp.lt.s32 	%p297, %r1257, 4;
	selp.b64 	%rd576, 0, %rd575, %p297;
	add.s64 	%rd577, %rd576, %rd574;
	mov.b64 	{%r1341, %r1346}, %rd577;
	selp.b32 	%r1420, 0, %r1419, %p297;
	add.s32 	%r1351, %r1420, %r1331;
	mov.b32 	%r1357, 8;
	// begin inline asm
	shfl.sync.up.b32 %r1340, %r1341, %r1357, %r1398, %r1399;
	// end inline asm
	// begin inline asm
	shfl.sync.up.b32 %r1345, %r1346, %r1357, %r1398, %r1399;
	// end inline asm
	mov.b64 	%rd578, {%r1340, %r1345};
	// begin inline asm
	shfl.sync.up.b32 %r1350, %r1351, %r1357, %r1398, %r1399;
	// end inline asm
	// begin inline asm
	shfl.sync.up.b32 %r1355, %r1356, %r1357, %r1398, %r1399;
	// end inline asm
	setp.eq.s64 	%p298, %rd577, 0;
	selp.b32 	%r1421, %r1350, 0, %p298;
	setp.lt.s32 	%p299, %r1257, 8;
	selp.b64 	%rd579, 0, %rd578, %p299;
	add.s64 	%rd580, %rd579, %rd577;
	mov.b64 	{%r1361, %r1366}, %rd580;
	selp.b32 	%r1422, 0, %r1421, %p299;
	add.s32 	%r1371, %r1422, %r1351;
	mov.b32 	%r1377, 16;
	// begin inline asm
	shfl.sync.up.b32 %r1360, %r1361, %r1377, %r1398, %r1399;
	// end inline asm
	// begin inline asm
	shfl.sync.up.b32 %r1365, %r1366, %r1377, %r1398, %r1399;
	// end inline asm
	mov.b64 	%rd581, {%r1360, %r1365};
	// begin inline asm
	shfl.sync.up.b32 %r1370, %r1371, %r1377, %r1398, %r1399;
	// end inline asm
	// begin inline asm
	shfl.sync.up.b32 %r1375, %r1376, %r1377, %r1398, %r1399;
	// end inline asm
	setp.eq.s64 	%p300, %rd580, 0;
	selp.b32 	%r1423, %r1370, 0, %p300;
	setp.lt.s32 	%p301, %r1257, 16;
	selp.b64 	%rd582, 0, %rd581, %p301;
	add.s64 	%rd49, %rd582, %rd580;
	mov.b64 	{%r1381, %r1386}, %rd49;
	selp.b32 	%r1424, 0, %r1423, %p301;
	add.s32 	%r1391, %r1424, %r1371;
	// begin inline asm
	shfl.sync.up.b32 %r1380, %r1381, %r1397, %r1398, %r1399;
	// end inline asm
	// begin inline asm
	shfl.sync.up.b32 %r1385, %r1386, %r1397, %r1398, %r1399;
	// end inline asm
	mov.b64 	%rd809, {%r1380, %r1385};
	// begin inline asm
	shfl.sync.up.b32 %r2061, %r1391, %r1397, %r1398, %r1399;
	// end inline asm
	// begin inline asm
	shfl.sync.up.b32 %r1395, %r1396, %r1397, %r1398, %r1399;
	// end inline asm
	setp.ne.s32 	%p302, %r1257, 31;
	@%p302 bra 	$L__BB5_58;
	shl.b32 	%r1425, %r45, 4;
	mov.u32 	%r1426, _ZN6thrust24THRUST_300001_SM_1000_NS8cuda_cub4core6detail5shmemE;
	add.s32 	%r1427, %r1426, %r1425;
	st.shared.u64 	[%r1427], %rd49;
	st.shared.u32 	[%r1427+8], %r1391;
$L__BB5_58:
	bar.sync 	0;
	ld.shared.u64 	%rd583, [_ZN6thrust24THRUST_300001_SM_1000_NS8cuda_cub4core6detail5shmemE];
	ld.shared.u32 	%r1428, [_ZN6thrust24THRUST_300001_SM_1000_NS8cuda_cub4core6detail5shmemE+8];
	ld.shared.u64 	%rd584, [_ZN6thrust24THRUST_300001_SM_1000_NS8cuda_cub4core6detail5shmemE+16];
	ld.shared.u32 	%r1429, [_ZN6thrust24THRUST_300001_SM_1000_NS8cuda_cub4core6detail5shmemE+24];
	add.s64 	%rd585, %rd584, %rd583;
	setp.eq.s64 	%p303, %rd584, 0;
	selp.b32 	%r1430, %r1428, 0, %p303;
	add.s32 	%r1431, %r1430, %r1429;
	setp.eq.s32 	%p304, %r45, 2;
	selp.b64 	%rd586, %rd585, %rd583, %p304;
	selp.b32 	%r1432, %r1431, %r1428, %p304;
	ld.shared.u64 	%rd587, [_ZN6thrust24THRUST_300001_SM_1000_NS8cuda_cub4core6detail5shmemE+32];
	ld.shared.u32 	%r1433, [_ZN6thrust24THRUST_300001_SM_1000_NS8cuda_cub4core6detail5shmemE+40];
	add.s64 	%rd588, %rd587, %rd585;
	setp.eq.s64 	%p305, %rd587, 0;
	selp.b32 	%r1434, %r1431, 0, %p305;
	add.s32 	%r1435, %r1434, %r1433;
	setp.eq.s32 	%p306, %r45, 3;
	selp.b64 	%rd589, %rd588, %rd586, %p306;
	selp.b32 	%r1436, %r1435, %r1432, %p306;
	ld.shared.u64 	%rd590, [_ZN6thrust24THRUST_300001_SM_1000_NS8cuda_cub4core6detail5shmemE+48];
	ld.shared.u32 	%r1437, [_ZN6thrust24THRUST_300001_SM_1000_NS8cuda_cub4core6detail5shmemE+56];
	add.s64 	%rd591, %rd590, %rd588;
	setp.eq.s64 	%p307, %rd590, 0;
	selp.b32 	%r1438, %r1435, 0, %p307;
	add.s32 	%r1439, %r1438, %r1437;
	setp.eq.s32 	%p308, %r45, 4;
	selp.b64 	%rd592, %rd591, %rd589, %p308;
	selp.b32 	%r1440, %r1439, %r1436, %p308;
	ld.shared.u64 	%rd593, [_ZN6thrust24THRUST_300001_SM_1000_NS8cuda_cub4core6detail5shmemE+64];
	ld.shared.u32 	%r1441, [_ZN6thrust24THRUST_300001_SM_1000_NS8cuda_cub4core6detail5shmemE+72];
	add.s64 	%rd594, %rd593, %rd591;
	setp.eq.s64 	%p309, %rd593, 0;
	selp.b32 	%r1442, %r1439, 0, %p309;
	add.s32 	%r1443, %r1442, %r1441;
	setp.eq.s32 	%p310, %r45, 5;
	selp.b64 	%rd595, %rd594, %rd592, %p310;
	selp.b32 	%r1444, %r1443, %r1440, %p310;
	ld.shared.u64 	%rd596, [_ZN6thrust24THRUST_300001_SM_1000_NS8cuda_cub4core6detail5shmemE+80];
	ld.shared.u32 	%r1445, [_ZN6thrust24THRUST_300001_SM_1000_NS8cuda_cub4core6detail5shmemE+88];
	add.s64 	%rd597, %rd596, %rd594;
	setp.eq.s64 	%p311, %rd596, 0;
	selp.b32 	%r1446, %r1443, 0, %p311;
	add.s32 	%r1447, %r1446, %r1445;
	setp.eq.s32 	%p312, %r45, 6;
	selp.b64 	%rd598, %rd597, %rd595, %p312;
	selp.b32 	%r1448, %r1447, %r1444, %p312;
	ld.shared.u64 	%rd599, [_ZN6thrust24THRUST_300001_SM_1000_NS8cuda_cub4core6detail5shmemE+96];
	ld.shared.u32 	%r1449, [_ZN6thrust24THRUST_300001_SM_1000_NS8cuda_cub4core6detail5shmemE+104];
	add.s64 	%rd600, %rd599, %rd597;
	setp.eq.s64 	%p313, %rd599, 0;
	selp.b32 	%r1450, %r1447, 0, %p313;
	add.s32 	%r1451, %r1450, %r1449;
	setp.eq.s32 	%p314, %r45, 7;
	selp.b64 	%rd51, %rd600, %rd598, %p314;
	selp.b32 	%r73, %r1451, %r1448, %p314;
	ld.shared.u64 	%rd601, [_ZN6thrust24THRUST_300001_SM_1000_NS8cuda_cub4core6detail5shmemE+112];
	ld.shared.u32 	%r1452, [_ZN6thrust24THRUST_300001_SM_1000_NS8cuda_cub4core6detail5shmemE+120];
	add.s64 	%rd52, %rd601, %rd600;
	setp.eq.s64 	%p315, %rd601, 0;
	selp.b32 	%r1453, %r1451, 0, %p315;
	add.s32 	%r74, %r1453, %r1452;
	setp.lt.u32 	%p316, %r43, 32;
	@%p316 bra 	$L__BB5_60;
	setp.eq.s64 	%p317, %rd809, 0;
	selp.b32 	%r1454, %r73, 0, %p317;
	add.s32 	%r1455, %r1454, %r2061;
	setp.eq.s32 	%p318, %r1257, 0;
	selp.b64 	%rd602, 0, %rd809, %p318;
	add.s64 	%rd809, %rd51, %rd602;
	selp.b32 	%r2061, %r73, %r1455, %p318;
	bra.uni 	$L__BB5_96;
$L__BB5_60:
	setp.ne.s32 	%p319, %r43, 0;
	mul.wide.u32 	%rd603, %r1, 16;
	add.s64 	%rd54, %rd1, %rd603;
	@%p319 bra 	$L__BB5_62;
	st.shared.u64 	[_ZN6thrust24THRUST_300001_SM_1000_NS8cuda_cub4core6detail5shmemE+200], %rd52;
	st.shared.u32 	[_ZN6thrust24THRUST_300001_SM_1000_NS8cuda_cub4core6detail5shmemE+208], %r74;
	mov.b32 	%r1456, 100;
	mov.b64 	%rd605, {%r74, %r1456};
	add.s64 	%rd604, %rd54, 512;
	// begin inline asm
	st.relaxed.gpu.v2.u64 [%rd604], {%rd605, %rd52};
	// end inline asm
$L__BB5_62:
	not.b32 	%r76, %r43;
	mov.u32 	%r1457, %nctaid.x;
	setp.gt.u32 	%p320, %r1457, 499;
	@%p320 bra 	$L__BB5_64;
	membar.cta;
	bra.uni 	$L__BB5_65;
$L__BB5_64:
	mov.b32 	%r1458, 450;
	// begin inline asm
	nanosleep.u32 %r1458;
	// end inline asm
$L__BB5_65:
	mul.wide.s32 	%rd607, %r76, 16;
	add.s64 	%rd608, %rd54, %rd607;
	add.s64 	%rd55, %rd608, 512;
$L__BB5_66:
	// begin inline asm
	ld.relaxed.gpu.v2.u64 {%rd609, %rd799}, [%rd55];
	// end inline asm
	mov.b64 	{%r2049, %r2054}, %rd609;
	setp.eq.s32 	%p321, %r2054, 99;
	mov.b32 	%r1459, -1;
	vote.sync.any.pred 	%p322, %p321, %r1459;
	@%p322 bra 	$L__BB5_66;
	setp.eq.s32 	%p323, %r2054, 101;
	mov.b32 	%r1481, -1;
	vote.sync.ballot.b32 	%r1482, %p323, %r1481;
	// begin inline asm
	mov.u32 %r1461, %lanemask_ge;
	// end inline asm
	and.b32  	%r1483, %r1482, %r1461;
	or.b32  	%r1484, %r1483, -2147483648;
	add.s32 	%r1485, %r1484, -1;
	not.b32 	%r1486, %r1484;
	and.b32  	%r1487, %r1486, %r1485;
	popc.b32 	%r80, %r1487;
	mov.b64 	{%r1463, %r1468}, %rd799;
	mov.b32 	%r1479, 1;
	// begin inline asm
	shfl.sync.down.b32 %r1462, %r1463, %r1479, %r80, %r1481;
	// end inline asm
	// begin inline asm
	shfl.sync.down.b32 %r1467, %r1468, %r1479, %r80, %r1481;
	// end inline asm
	// begin inline asm
	shfl.sync.down.b32 %r1472, %r2049, %r1479, %r80, %r1481;
	// end inline asm
	// begin inline asm
	shfl.sync.down.b32 %r1477, %r1478, %r1479, %r80, %r1481;
	// end inline asm
	setp.ge.s32 	%p325, %r1257, %r80;
	@%p325 bra 	$L__BB5_69;
	mov.b64 	%rd612, {%r1462, %r1467};
	add.s64 	%rd57, %rd799, %rd612;
	setp.eq.s64 	%p326, %rd799, 0;
	selp.b32 	%r1488, %r1472, 0, %p326;
	add.s32 	%r2049, %r1488, %r2049;
	mov.u64 	%rd799, %rd57;
$L__BB5_69:
	mov.b64 	{%r1490, %r1495}, %rd799;
	mov.b32 	%r1506, 2;
	mov.b32 	%r1508, -1;
	// begin inline asm
	shfl.sync.down.b32 %r1489, %r1490, %r1506, %r80, %r1508;
	// end inline asm
	// begin inline asm
	shfl.sync.down.b32 %r1494, %r1495, %r1506, %r80, %r1508;
	// end inline asm
	// begin inline asm
	shfl.sync.down.b32 %r1499, %r2049, %r1506, %r80, %r1508;
	// end inline asm
	// begin inline asm
	shfl.sync.down.b32 %r1504, %r1505, %r1506, %r80, %r1508;
	// end inline asm
	add.s32 	%r89, %r1257, 2;
	setp.gt.s32 	%p327, %r89, %r80;
	@%p327 bra 	$L__BB5_71;
	mov.b64 	%rd613, {%r1489, %r1494};
	add.s64 	%rd59, %rd799, %rd613;
	setp.eq.s64 	%p328, %rd799, 0;
	selp.b32 	%r1509, %r1499, 0, %p328;
	add.s32 	%r2049, %r1509, %r2049;
	mov.u64 	%rd799, %rd59;
$L__BB5_71:
	mov.b64 	{%r1511, %r1516}, %rd799;
	mov.b32 	%r1527, 4;
	mov.b32 	%r1529, -1;
	// begin inline asm
	shfl.sync.down.b32 %r1510, %r1511, %r1527, %r80, %r1529;
	// end inline asm
	// begin inline asm
	shfl.sync.down.b32 %r1515, %r1516, %r1527, %r80, %r1529;
	// end inline asm
	// begin inline asm
	shfl.sync.down.b32 %r1520, %r2049, %r1527, %r80, %r1529;
	// end inline asm
	// begin inline asm
	shfl.sync.down.b32 %r1525, %r1526, %r1527, %r80, %r1529;
	// end inline asm
	add.s32 	%r95, %r1257, 4;
	setp.gt.s32 	%p329, %r95, %r80;
	@%p329 bra 	$L__BB5_73;
	mov.b64 	%rd614, {%r1510, %r1515};
	add.s64 	%rd61, %rd799, %rd614;
	setp.eq.s64 	%p330, %rd799, 0;
	selp.b32 	%r1530, %r1520, 0, %p330;
	add.s32 	%r2049, %r1530, %r2049;
	mov.u64 	%rd799, %rd61;
$L__BB5_73:
	mov.b64 	{%r1532, %r1537}, %rd799;
	mov.b32 	%r1548, 8;
	mov.b32 	%r1550, -1;
	// begin inline asm
	shfl.sync.down.b32 %r1531, %r1532, %r1548, %r80, %r1550;
	// end inline asm
	// begin inline asm
	shfl.sync.down.b32 %r1536, %r1537, %r1548, %r80, %r1550;
	// end inline asm
	// begin inline asm
	shfl.sync.down.b32 %r1541, %r2049, %r1548, %r80, %r1550;
	// end inline asm
	// begin inline asm
	shfl.sync.down.b32 %r1546, %r1547, %r1548, %r80, %r1550;
	// end inline asm
	add.s32 	%r101, %r1257, 8;
	setp.gt.s32 	%p331, %r101, %r80;
	@%p331 bra 	$L__BB5_75;
	mov.b64 	%rd615, {%r1531, %r1536};
	add.s64 	%rd63, %rd799, %rd615;
	setp.eq.s64 	%p332, %rd799, 0;
	selp.b32 	%r1551, %r1541, 0, %p332;
	add.s32 	%r2049, %r1551, %r2049;
	mov.u64 	%rd799, %rd63;
$L__BB5_75:
	mov.b64 	{%r1553, %r1558}, %rd799;
	mov.b32 	%r1569, 16;
	mov.b32 	%r1571, -1;
	// begin inline asm
	shfl.sync.down.b32 %r1552, %r1553, %r1569, %r80, %r1571;
	// end inline asm
	// begin inline asm
	shfl.sync.down.b32 %r1557, %r1558, %r1569, %r80, %r1571;
	// end inline asm
	// begin inline asm
	shfl.sync.down.b32 %r1562, %r2049, %r1569, %r80, %r1571;
	// end inline asm
	// begin inline asm
	shfl.sync.down.b32 %r1567, %r1568, %r1569, %r80, %r1571;
	// end inline asm
	add.s32 	%r107, %r1257, 16;
	setp.gt.s32 	%p333, %r107, %r80;
	@%p333 bra 	$L__BB5_77;
	mov.b64 	%rd616, {%r1552, %r1557};
	add.s64 	%rd65, %rd799, %rd616;
	setp.eq.s64 	%p334, %rd799, 0;
	selp.b32 	%r1572, %r1562, 0, %p334;
	add.s32 	%r2049, %r1572, %r2049;
	mov.u64 	%rd799, %rd65;
$L__BB5_77:
	not.b32 	%r1573, %r43;
	add.s32 	%r2055, %r1, %r1573;
	add.s64 	%rd67, %rd1, 512;
$L__BB5_78:
	setp.ne.s32 	%p335, %r2054, 101;
	mov.b32 	%r1574, -1;
	vote.sync.all.pred 	%p336, %p335, %r1574;
	not.pred 	%p337, %p336;
	@%p337 bra 	$L__BB5_92;
	mul.wide.s32 	%rd672, %r2055, 16;
	add.s64 	%rd673, %rd67, %rd672;
	add.s64 	%rd671, %rd673, -512;
$L__BB5_80:
	// begin inline asm
	ld.relaxed.gpu.v2.u64 {%rd669, %rd805}, [%rd671];
	// end inline asm
	mov.b64 	{%r2057, %r2054}, %rd669;
	setp.eq.s32 	%p375, %r2054, 99;
	mov.b32 	%r1659, -1;
	vote.sync.any.pred 	%p376, %p375, %r1659;
	@%p376 bra 	$L__BB5_80;
	setp.eq.s32 	%p377, %r2054, 101;
	mov.b32 	%r1680, -1;
	vote.sync.ballot.b32 	%r1681, %p377, %r1680;
	and.b32  	%r1682, %r1681, %r1461;
	or.b32  	%r1683, %r1682, -2147483648;
	add.s32 	%r1684, %r1683, -1;
	not.b32 	%r1685, %r1683;
	and.b32  	%r1686, %r1685, %r1684;
	popc.b32 	%r116, %r1686;
	mov.b64 	{%r1662, %r1667}, %rd805;
	mov.b32 	%r1678, 1;
	// begin inline asm
	shfl.sync.down.b32 %r1661, %r1662, %r1678, %r116, %r1680;
	// end inline asm
	// begin inline asm
	shfl.sync.down.b32 %r1666, %r1667, %r1678, %r116, %r1680;
	// end inline asm
	// begin inline asm
	shfl.sync.down.b32 %r1671, %r2057, %r1678, %r116, %r1680;
	// end inline asm
	// begin inline asm
	shfl.sync.down.b32 %r1676, %r1677, %r1678, %r116, %r1680;
	// end inline asm
	setp.ge.s32 	%p379, %r1257, %r116;
	@%p379 bra 	$L__BB5_83;
	mov.b64 	%rd674, {%r1661, %r1666};
	add.s64 	%rd70, %rd805, %rd674;
	setp.eq.s64 	%p380, %rd805, 0;
	selp.b32 	%r1687, %r1671, 0, %p380;
	add.s32 	%r2057, %r1687, %r2057;
	mov.u64 	%rd805, %rd70;
$L__BB5_83:
	mov.b64 	{%r1689, %r1694}, %rd805;
	mov.b32 	%r1705, 2;
	mov.b32 	%r1707, -1;
	// begin inline asm
	shfl.sync.down.b32 %r1688, %r1689, %r1705, %r116, %r1707;
	// end inline asm
	// begin inline asm
	shfl.sync.down.b32 %r1693, %r1694, %r1705, %r116, %r1707;
	// end inline asm
	// begin inline asm
	shfl.sync.down.b32 %r1698, %r2057, %r1705, %r116, %r1707;
	// end inline asm
	// begin inline asm
	shfl.sync.down.b32 %r1703, %r1704, %r1705, %r116, %r1707;
	// end inline asm
	setp.gt.s32 	%p381, %r89, %r116;
	@%p381 bra 	$L__BB5_85;
	mov.b64 	%rd675, {%r1688, %r1693};
	add.s64 	%rd72, %rd805, %rd675;
	setp.eq.s64 	%p382, %rd805, 0;
	selp.b32 	%r1708, %r1698, 0, %p382;
	add.s32 	%r2057, %r1708, %r2057;
	mov.u64 	%rd805, %rd72;
$L__BB5_85:
	mov.b64 	{%r1710, %r1715}, %rd805;
	mov.b32 	%r1726, 4;
	mov.b32 	%r1728, -1;
	// begin inline asm
	shfl.sync.down.b32 %r1709, %r1710, %r1726, %r116, %r1728;
	// end inline asm
	// begin inline asm
	shfl.sync.down.b32 %r1714, %r1715, %r1726, %r116, %r1728;
	// end inline asm
	// begin inline asm
	shfl.sync.down.b32 %r1719, %r2057, %r1726, %r116, %r1728;
	// end inline asm
	// begin inline asm
	shfl.sync.down.b32 %r1724, %r1725, %r1726, %r116, %r1728;
	// end inline asm
	setp.gt.s32 	%p383, %r95, %r116;
	@%p383 bra 	$L__BB5_87;
	mov.b64 	%rd676, {%r1709, %r1714};
	add.s64 	%rd74, %rd805, %rd676;
	setp.eq.s64 	%p384, %rd805, 0;
	selp.b32 	%r1729, %r1719, 0, %p384;
	add.s32 	%r2057, %r1729, %r2057;
	mov.u64 	%rd805, %rd74;
$L__BB5_87:
	mov.b64 	{%r1731, %r1736}, %rd805;
	mov.b32 	%r1747, 8;
	mov.b32 	%r1749, -1;
	// begin inline asm
	shfl.sync.down.b32 %r1730, %r1731, %r1747, %r116, %r1749;
	// end inline asm
	// begin inline asm
	shfl.sync.down.b32 %r1735, %r1736, %r1747, %r116, %r1749;
	// end inline asm
	// begin inline asm
	shfl.sync.down.b32 %r1740, %r2057, %r1747, %r116, %r1749;
	// end inline asm
	// begin inline asm
	shfl.sync.down.b32 %r1745, %r1746, %r1747, %r116, %r1749;
	// end inline asm
	setp.gt.s32 	%p385, %r101, %r116;
	@%p385 bra 	$L__BB5_89;
	mov.b64 	%rd677, {%r1730, %r1735};
	add.s64 	%rd76, %rd805, %rd677;
	setp.eq.s64 	%p386, %rd805, 0;
	selp.b32 	%r1750, %r1740, 0, %p386;
	add.s32 	%r2057, %r1750, %r2057;
	mov.u64 	%rd805, %rd76;
$L__BB5_89:
	mov.b64 	{%r1752, %r1757}, %rd805;
	mov.b32 	%r1768, 16;
	mov.b32 	%r1770, -1;
	// begin inline asm
	shfl.sync.down.b32 %r1751, %r1752, %r1768, %r116, %r1770;
	// end inline asm
	// begin inline asm
	shfl.sync.down.b32 %r1756, %r1757, %r1768, %r116, %r1770;
	// end inline asm
	// begin inline asm
	shfl.sync.down.b32 %r1761, %r2057, %r1768, %r116, %r1770;
	// end inline asm
	// begin inline asm
	shfl.sync.down.b32 %r1766, %r1767, %r1768, %r116, %r1770;
	// end inline asm
	setp.gt.s32 	%p387, %r107, %r116;
	@%p387 bra 	$L__BB5_91;
	mov.b64 	%rd678, {%r1751, %r1756};
	add.s64 	%rd78, %rd805, %rd678;
	setp.eq.s64 	%p388, %rd805, 0;
	selp.b32 	%r1771, %r1761, 0, %p388;
	add.s32 	%r2057, %r1771, %r2057;
	mov.u64 	%rd805, %rd78;
$L__BB5_91:
	add.s64 	%rd80, %rd805, %rd799;
	setp.eq.s64 	%p389, %rd799, 0;
	selp.b32 	%r1772, %r2057, 0, %p389;
	add.s32 	%r2049, %r1772, %r2049;
	add.s32 	%r2055, %r2055, -32;
	mov.u64 	%rd799, %rd80;
	bra.uni 	$L__BB5_78;
$L__BB5_92:
	@%p319 bra 	$L__BB5_94;
	add.s64 	%rd619, %rd799, %rd52;
	setp.eq.s64 	%p339, %rd52, 0;
	selp.b32 	%r1576, %r2049, 0, %p339;
	add.s32 	%r1577, %r1576, %r74;
	mov.b32 	%r1578, 101;
	mov.b64 	%rd618, {%r1577, %r1578};
	add.s64 	%rd617, %rd54, 512;
	// begin inline asm
	st.relaxed.gpu.v2.u64 [%rd617], {%rd618, %rd619};
	// end inline asm
	st.shared.u64 	[_ZN6thrust24THRUST_300001_SM_1000_NS8cuda_cub4core6detail5shmemE+168], %rd799;
	st.shared.u32 	[_ZN6thrust24THRUST_300001_SM_1000_NS8cuda_cub4core6detail5shmemE+176], %r2049;
	st.shared.u64 	[_ZN6thrust24THRUST_300001_SM_1000_NS8cuda_cub4core6detail5shmemE+184], %rd619;
	st.shared.u32 	[_ZN6thrust24THRUST_300001_SM_1000_NS8cuda_cub4core6detail5shmemE+192], %r1577;
$L__BB5_94:
	setp.ne.s32 	%p340, %r1257, 0;
	@%p340 bra 	$L__BB5_96;
	st.shared.u64 	[_ZN6thrust24THRUST_300001_SM_1000_NS8cuda_cub4core6detail5shmemE+136], %rd799;
	st.shared.u32 	[_ZN6thrust24THRUST_300001_SM_1000_NS8cuda_cub4core6detail5shmemE+144], %r2049;
	mov.u64 	%rd809, %rd799;
	mov.u32 	%r2061, %r2049;
$L__BB5_96:
	setp.eq.s32 	%p341, %r43, 0;
	bar.sync 	0;
	@%p341 bra 	$L__BB5_98;
	ld.shared.u32 	%r1579, [_ZN6thrust24THRUST_300001_SM_1000_NS8cuda_cub4core6detail5shmemE+144];
	ld.shared.u64 	%rd620, [_ZN6thrust24THRUST_300001_SM_1000_NS8cuda_cub4core6detail5shmemE+136];
	add.s64 	%rd82, %rd620, %rd809;
	setp.eq.s64 	%p342, %rd809, 0;
	selp.b32 	%r1580, %r1579, 0, %p342;
	add.s32 	%r2061, %r1580, %r2061;
	mov.u64 	%rd809, %rd82;
$L__BB5_98:
	setp.ne.s32 	%p343, %r54, %r55;
	setp.ne.s32 	%p344, %r53, %r54;
	setp.ne.s32 	%p345, %r52, %r53;
	setp.ne.s32 	%p346, %r51, %r52;
	setp.ne.s32 	%p347, %r50, %r51;
	setp.ne.s32 	%p348, %r49, %r50;
	setp.ne.s32 	%p349, %r48, %r49;
	setp.ne.s32 	%p350, %r2047, %r48;
	selp.u64 	%rd621, 1, 0, %p350;
	add.s64 	%rd84, %rd809, %rd621;
	selp.b32 	%r1581, 0, %r2061, %p350;
	add.s32 	%r147, %r1581, %r59;
	selp.u64 	%rd622, 1, 0, %p349;
	add.s64 	%rd623, %rd622, %rd621;
	add.s64 	%rd85, %rd623, %rd809;
	selp.b32 	%r1582, 0, %r147, %p349;
	add.s32 	%r148, %r60, %r1582;
	selp.u64 	%rd624, 1, 0, %p348;
	add.s64 	%rd86, %rd85, %rd624;
	selp.b32 	%r1583, 0, %r148, %p348;
	add.s32 	%r149, %r61, %r1583;
	add.s64 	%rd87, %rd44, %rd809;
	selp.b32 	%r1584, 0, %r149, %p347;
	add.s32 	%r150, %r62, %r1584;
	add.s64 	%rd88, %rd45, %rd809;
	selp.b32 	%r1585, 0, %r150, %p346;
	add.s32 	%r151, %r63, %r1585;
	add.s64 	%rd89, %rd46, %rd809;
	selp.b32 	%r1586, 0, %r151, %p345;
	add.s32 	%r152, %r64, %r1586;
	add.s64 	%rd90, %rd47, %rd809;
	selp.b32 	%r1587, 0, %r152, %p344;
	add.s32 	%r153, %r65, %r1587;
	add.s64 	%rd91, %rd48, %rd809;
	selp.b32 	%r1588, 0, %r153, %p343;
	add.s32 	%r154, %r66, %r1588;
	ld.shared.u64 	%rd92, [_ZN6thrust24THRUST_300001_SM_1000_NS8cuda_cub4core6detail5shmemE+200];
	ld.shared.u64 	%rd93, [_ZN6thrust24THRUST_300001_SM_1000_NS8cuda_cub4core6detail5shmemE+168];
	setp.lt.s64 	%p351, %rd92, 257;
	@%p351 bra 	$L__BB5_124;
	setp.eq.s32 	%p361, %r2047, %r48;
	bar.sync 	0;
	@%p361 bra 	$L__BB5_101;
	cvt.u32.u64 	%r1589, %rd93;
	cvt.u32.u64 	%r1590, %rd809;
	sub.s32 	%r1591, %r1590, %r1589;
	shl.b32 	%r1592, %r1591, 3;
	mov.u32 	%r1593, _ZN6thrust24THRUST_300001_SM_1000_NS8cuda_cub4core6detail5shmemE;
	add.s32 	%r1594, %r1593, %r1592;
	st.shared.v2.u32 	[%r1594], {%r2047, %r2061};
$L__BB5_101:
	setp.eq.s32 	%p362, %r48, %r49;
	@%p362 bra 	$L__BB5_103;
	cvt.u32.u64 	%r1595, %rd93;
	cvt.u32.u64 	%r1596, %rd84;
	sub.s32 	%r1597, %r1596, %r1595;
	shl.b32 	%r1598, %r1597, 3;
	mov.u32 	%r1599, _ZN6thrust24THRUST_300001_SM_1000_NS8cuda_cub4core6detail5shmemE;
	add.s32 	%r1600, %r1599, %r1598;
	st.shared.v2.u32 	[%r1600], {%r48, %r147};
$L__BB5_103:
	setp.eq.s32 	%p363, %r49, %r50;
	@%p363 bra 	$L__BB5_105;
	cvt.u32.u64 	%r1601, %rd93;
	cvt.u32.u64 	%r1602, %rd85;
	sub.s32 	%r1603, %r1602, %r1601;
	shl.b32 	%r1604, %r1603, 3;
	mov.u32 	%r1605, _ZN6thrust24THRUST_300001_SM_1000_NS8cuda_cub4core6detail5shmemE;
	add.s32 	%r1606, %r1605, %r1604;
	st.shared.v2.u32 	[%r1606], {%r49, %r148};
$L__BB5_105:
	setp.eq.s32 	%p364, %r50, %r51;
	@%p364 bra 	$L__BB5_107;
	cvt.u32.u64 	%r1607, %rd93;
	cvt.u32.u64 	%r1608, %rd86;
	sub.s32 	%r1609, %r1608, %r1607;
	shl.b32 	%r1610, %r1609, 3;
	mov.u32 	%r1611, _ZN6thrust24THRUST_300001_SM_1000_NS8cuda_cub4core6detail5shmemE;
	add.s32 	%r1612, %r1611, %r1610;
	st.shared.v2.u32 	[%r1612], {%r50, %r149};
$L__BB5_107:
	setp.eq.s32 	%p365, %r51, %r52;
	@%p365 bra 	$L__BB5_109;
	cvt.u32.u64 	%r1613, %rd93;
	cvt.u32.u64 	%r1614, %rd87;
	sub.s32 	%r1615, %r1614, %r1613;
	shl.b32 	%r1616, %r1615, 3;
	mov.u32 	%r1617, _ZN6thrust24THRUST_300001_SM_1000_NS8cuda_cub4core6detail5shmemE;
	add.s32 	%r1618, %r1617, %r1616;
	st.shared.v2.u32 	[%r1618], {%r51, %r150};
$L__BB5_109:
	setp.eq.s32 	%p366, %r52, %r53;
	@%p366 bra 	$L__BB5_111;
	cvt.u32.u64 	%r1619, %rd93;
	cvt.u32.u64 	%r1620, %rd88;
	sub.s32 	%r1621, %r1620, %r1619;
	shl.b32 	%r1622, %r1621, 3;
	mov.u32 	%r1623, _ZN6thrust24THRUST_300001_SM_1000_NS8cuda_cub4core6detail5shmemE;
	add.s32 	%r1624, %r1623, %r1622;
	st.shared.v2.u32 	[%r1624], {%r52, %r151};
$L__BB5_111:
	setp.eq.s32 	%p367, %r53, %r54;
	@%p367 bra 	$L__BB5_113;
	cvt.u32.u64 	%r1625, %rd93;
	cvt.u32.u64 	%r1626, %rd89;
	sub.s32 	%r1627, %r1626, %r1625;
	shl.b32 	%r1628, %r1627, 3;
	mov.u32 	%r1629, _ZN6thrust24THRUST_300001_SM_1000_NS8cuda_cub4core6detail5shmemE;
	add.s32 	%r1630, %r1629, %r1628;
	st.shared.v2.u32 	[%r1630], {%r53, %r152};
$L__BB5_113:
	setp.eq.s32 	%p368, %r54, %r55;
	@%p368 bra 	$L__BB5_115;
	cvt.u32.u64 	%r1631, %rd93;
	cvt.u32.u64 	%r1632, %rd90;
	sub.s32 	%r1633, %r1632, %r1631;
	shl.b32 	%r1634, %r1633, 3;
	mov.u32 	%r1635, _ZN6thrust24THRUST_300001_SM_1000_NS8cuda_cub4core6detail5shmemE;
	add.s32 	%r1636, %r1635, %r1634;
	st.shared.v2.u32 	[%r1636], {%r54, %r153};
$L__BB5_115:
	setp.eq.s32 	%p369, %r55, %r56;
	@%p369 bra 	$L__BB5_117;
	cvt.u32.u64 	%r1637, %rd93;
	cvt.u32.u64 	%r1638, %rd91;
	sub.s32 	%r1639, %r1638, %r1637;
	shl.b32 	%r1640, %r1639, 3;
	mov.u32 	%r1641, _ZN6thrust24THRUST_300001_SM_1000_NS8cuda_cub4core6detail5shmemE;
	add.s32 	%r1642, %r1641, %r1640;
	st.shared.v2.u32 	[%r1642], {%r55, %r154};
$L__BB5_117:
	bar.sync 	0;
	cvt.u64.u32 	%rd815, %r43;
	setp.le.u64 	%p370, %rd92, %rd815;
	@%p370 bra 	$L__BB5_362;
	not.b64 	%rd652, %rd815;
	add.s64 	%rd95, %rd92, %rd652;
	shr.u64 	%rd653, %rd95, 8;
	add.s64 	%rd654, %rd653, 1;
	and.b64  	%rd811, %rd654, 3;
	and.b64  	%rd655, %rd95, 768;
	setp.eq.s64 	%p371, %rd655, 768;
	@%p371 bra 	$L__BB5_121;
	add.s64 	%rd656, %rd93, %rd815;
	shl.b64 	%rd657, %rd656, 2;
	add.s64 	%rd813, %rd5, %rd657;
	add.s64 	%rd812, %rd4, %rd657;
	shl.b32 	%r1643, %r43, 3;
	mov.u32 	%r1644, _ZN6thrust24THRUST_300001_SM_1000_NS8cuda_cub4core6detail5shmemE;
	add.s32 	%r2063, %r1644, %r1643;
	shl.b64 	%rd658, %rd811, 8;
	add.s64 	%rd815, %rd658, %rd815;
$L__BB5_120:
	.pragma "nounroll";
	ld.shared.v2.u32 	{%r1645, %r1646}, [%r2063];
	st.global.u32 	[%rd812], %r1645;
	st.global.u32 	[%rd813], %r1646;
	add.s64 	%rd813, %rd813, 1024;
	add.s64 	%rd812, %rd812, 1024;
	add.s32 	%r2063, %r2063, 2048;
	add.s64 	%rd811, %rd811, -1;
	setp.ne.s64 	%p372, %rd811, 0;
	@%p372 bra 	$L__BB5_120;
$L__BB5_121:
	setp.lt.u64 	%p373, %rd95, 768;
	@%p373 bra 	$L__BB5_362;
	mov.u32 	%r1649, _ZN6thrust24THRUST_300001_SM_1000_NS8cuda_cub4core6detail5shmemE;
$L__BB5_123:
	cvt.u32.u64 	%r1647, %rd815;
	add.s64 	%rd659, %rd815, %rd93;
	shl.b32 	%r1648, %r1647, 3;
	add.s32 	%r1650, %r1649, %r1648;
	ld.shared.v2.u32 	{%r1651, %r1652}, [%r1650];
	shl.b64 	%rd660, %rd659, 2;
	add.s64 	%rd661, %rd4, %rd660;
	st.global.u32 	[%rd661], %r1651;
	add.s64 	%rd662, %rd5, %rd660;
	st.global.u32 	[%rd662], %r1652;
	and.b64  	%rd663, %rd815, 4294967295;
	add.s64 	%rd664, %rd93, %rd663;
	ld.shared.v2.u32 	{%r1653, %r1654}, [%r1650+2048];
	shl.b64 	%rd665, %rd664, 2;
	add.s64 	%rd666, %rd4, %rd665;
	st.global.u32 	[%rd666+1024], %r1653;
	add.s64 	%rd667, %rd5, %rd665;
	st.global.u32 	[%rd667+1024], %r1654;
	ld.shared.v2.u32 	{%r1655, %r1656}, [%r1650+4096];
	st.global.u32 	[%rd666+2048], %r1655;
	st.global.u32 	[%rd667+2048], %r1656;
	ld.shared.v2.u32 	{%r1657, %r1658}, [%r1650+6144];
	st.global.u32 	[%rd666+3072], %r1657;
	st.global.u32 	[%rd667+3072], %r1658;
	add.s64 	%rd668, %rd815, 1024;
	and.b64  	%rd815, %rd668, 4294967295;
	setp.gt.u64 	%p374, %rd92, %rd815;
	@%p374 bra 	$L__BB5_123;
	bra.uni 	$L__BB5_362;
$L__BB5_124:
	setp.eq.s32 	%p352, %r2047, %r48;
	@%p352 bra 	$L__BB5_126;
	shl.b64 	%rd625, %rd809, 2;
	add.s64 	%rd626, %rd4, %rd625;
	st.global.u32 	[%rd626], %r2047;
	add.s64 	%rd627, %rd5, %rd625;
	st.global.u32 	[%rd627], %r2061;
$L__BB5_126:
	setp.eq.s32 	%p353, %r48, %r49;
	@%p353 bra 	$L__BB5_128;
	shl.b64 	%rd628, %rd84, 2;
	add.s64 	%rd629, %rd4, %rd628;
	st.global.u32 	[%rd629], %r48;
	add.s64 	%rd630, %rd5, %rd628;
	st.global.u32 	[%rd630], %r147;
$L__BB5_128:
	setp.eq.s32 	%p354, %r49, %r50;
	@%p354 bra 	$L__BB5_130;
	shl.b64 	%rd631, %rd85, 2;
	add.s64 	%rd632, %rd4, %rd631;
	st.global.u32 	[%rd632], %r49;
	add.s64 	%rd633, %rd5, %rd631;
	st.global.u32 	[%rd633], %r148;
$L__BB5_130:
	setp.eq.s32 	%p355, %r50, %r51;
	@%p355 bra 	$L__BB5_132;
	shl.b64 	%rd634, %rd86, 2;
	add.s64 	%rd635, %rd4, %rd634;
	st.global.u32 	[%rd635], %r50;
	add.s64 	%rd636, %rd5, %rd634;
	st.global.u32 	[%rd636], %r149;
$L__BB5_132:
	setp.eq.s32 	%p356, %r51, %r52;
	@%p356 bra 	$L__BB5_134;
	shl.b64 	%rd637, %rd87, 2;
	add.s64 	%rd638, %rd4, %rd637;
	st.global.u32 	[%rd638], %r51;
	add.s64 	%rd639, %rd5, %rd637;
	st.global.u32 	[%rd639], %r150;
$L__BB5_134:
	setp.eq.s32 	%p357, %r52, %r53;
	@%p357 bra 	$L__BB5_136;
	shl.b64 	%rd640, %rd88, 2;
	add.s64 	%rd641, %rd4, %rd640;
	st.global.u32 	[%rd641], %r52;
	add.s64 	%rd642, %rd5, %rd640;
	st.global.u32 	[%rd642], %r151;
$L__BB5_136:
	setp.eq.s32 	%p358, %r53, %r54;
	@%p358 bra 	$L__BB5_138;
	shl.b64 	%rd643, %rd89, 2;
	add.s64 	%rd644, %rd4, %rd643;
	st.global.u32 	[%rd644], %r53;
	add.s64 	%rd645, %rd5, %rd643;
	st.global.u32 	[%rd645], %r152;
$L__BB5_138:
	setp.eq.s32 	%p359, %r54, %r55;
	@%p359 bra 	$L__BB5_140;
	shl.b64 	%rd646, %rd90, 2;
	add.s64 	%rd647, %rd4, %rd646;
	st.global.u32 	[%rd647], %r54;
	add.s64 	%rd648, %rd5, %rd646;
	st.global.u32 	[%rd648], %r153;
$L__BB5_140:
	setp.eq.s32 	%p360, %r55, %r56;
	@%p360 bra 	$L__BB5_362;
	shl.b64 	%rd649, %rd91, 2;
	add.s64 	%rd650, %rd4, %rd649;
	st.global.u32 	[%rd650], %r55;
	add.s64 	%rd651, %rd5, %rd649;
	st.global.u32 	[%rd651], %r154;
	bra.uni 	$L__BB5_362;
$L__BB5_142:
	setp.lt.s64 	%p13, %rd7, 1;
	@%p13 bra 	$L__BB5_362;
	setp.ne.s32 	%p14, %r1, 0;
	@%p14 bra 	$L__BB5_232;
	cvt.u32.u64 	%r158, %rd216;
	shl.b64 	%rd400, %rd6, 2;
	add.s64 	%rd399, %rd2, %rd400;
	// begin inline asm
	ld.global.nc.u32 %r2072, [%rd399];
	// end inline asm
	mov.u32 	%r160, %tid.x;
	and.b32  	%r959, %r160, 31;
	and.b32  	%r960, %r160, 992;
	mul.lo.s32 	%r961, %r960, 9;
	or.b32  	%r161, %r961, %r959;
	setp.ge.s32 	%p169, %r161, %r158;
	shl.b32 	%r162, %r161, 2;
	cvt.u64.u32 	%rd401, %r162;
	add.s64 	%rd109, %rd399, %rd401;
	mov.u32 	%r2064, %r2072;
	@%p169 bra 	$L__BB5_146;
	// begin inline asm
	ld.global.nc.u32 %r2064, [%rd109];
	// end inline asm
$L__BB5_146:
	add.s32 	%r165, %r161, 32;
	setp.ge.s32 	%p170, %r165, %r158;
	mov.u32 	%r2065, %r2072;
	@%p170 bra 	$L__BB5_148;
	add.s64 	%rd403, %rd109, 128;
	// begin inline asm
	ld.global.nc.u32 %r2065, [%rd403];
	// end inline asm
$L__BB5_148:
	add.s32 	%r168, %r161, 64;
	setp.ge.s32 	%p171, %r168, %r158;
	mov.u32 	%r2066, %r2072;
	@%p171 bra 	$L__BB5_150;
	add.s64 	%rd404, %rd109, 256;
	// begin inline asm
	ld.global.nc.u32 %r2066, [%rd404];
	// end inline asm
$L__BB5_150:
	add.s32 	%r171, %r161, 96;
	setp.ge.s32 	%p172, %r171, %r158;
	mov.u32 	%r2067, %r2072;
	@%p172 bra 	$L__BB5_152;
	add.s64 	%rd405, %rd109, 384;
	// begin inline asm
	ld.global.nc.u32 %r2067, [%rd405];
	// end inline asm
$L__BB5_152:
	add.s32 	%r174, %r161, 128;
	setp.ge.s32 	%p173, %r174, %r158;
	mov.u32 	%r2068, %r2072;
	@%p173 bra 	$L__BB5_154;
	add.s64 	%rd406, %rd109, 512;
	// begin inline asm
	ld.global.nc.u32 %r2068, [%rd406];
	// end inline asm
$L__BB5_154:
	add.s32 	%r177, %r161, 160;
	setp.ge.s32 	%p174, %r177, %r158;
	mov.u32 	%r2069, %r2072;
	@%p174 bra 	$L__BB5_156;
	add.s64 	%rd407, %rd109, 640;
	// begin inline asm
	ld.global.nc.u32 %r2069, [%rd407];
	// end inline asm
$L__BB5_156:
	add.s32 	%r180, %r161, 192;
	setp.ge.s32 	%p175, %r180, %r158;
	mov.u32 	%r2070, %r2072;
	@%p175 bra 	$L__BB5_158;
	add.s64 	%rd408, %rd109, 768;
	// begin inline asm
	ld.global.nc.u32 %r2070, [%rd408];
	// end inline asm
$L__BB5_158:
	add.s32 	%r183, %r161, 224;
	setp.ge.s32 	%p176, %r183, %r158;
	mov.u32 	%r2071, %r2072;
	@%p176 bra 	$L__BB5_160;
	add.s64 	%rd409, %rd109, 896;
	// begin inline asm
	ld.global.nc.u32 %r2071, [%rd409];
	// end inline asm
$L__BB5_160:
	add.s32 	%r186, %r161, 256;
	setp.ge.s32 	%p177, %r186, %r158;
	@%p177 bra 	$L__BB5_162;
	add.s64 	%rd410, %rd109, 1024;
	// begin inline asm
	ld.global.nc.u32 %r2072, [%rd410];
	// end inline asm
$L__BB5_162:
	setp.ge.s32 	%p178, %r161, %r158;
	// begin inline asm
	mov.u32 %r971, %laneid;
	// end inline asm
	shr.u32 	%r190, %r160, 5;
	mad.lo.s32 	%r973, %r190, 288, %r971;
	shl.b32 	%r974, %r973, 2;
	mov.u32 	%r975, _ZN6thrust24THRUST_300001_SM_1000_NS8cuda_cub4core6detail5shmemE;
	add.s32 	%r191, %r975, %r974;
	st.shared.u32 	[%r191], %r2064;
	st.shared.u32 	[%r191+128], %r2065;
	st.shared.u32 	[%r191+256], %r2066;
	st.shared.u32 	[%r191+384], %r2067;
	st.shared.u32 	[%r191+512], %r2068;
	st.shared.u32 	[%r191+640], %r2069;
	st.shared.u32 	[%r191+768], %r2070;
	st.shared.u32 	[%r191+896], %r2071;
	st.shared.u32 	[%r191+1024], %r2072;
	bar.warp.sync 	-1;
	shl.b32 	%r976, %r971, 5;
	add.s32 	%r192, %r191, %r976;
	ld.shared.u32 	%r193, [%r192];
	ld.shared.u32 	%r194, [%r192+4];
	ld.shared.u32 	%r195, [%r192+8];
	ld.shared.u32 	%r196, [%r192+12];
	ld.shared.u32 	%r197, [%r192+16];
	ld.shared.u32 	%r198, [%r192+20];
	ld.shared.u32 	%r199, [%r192+24];
	ld.shared.u32 	%r200, [%r192+28];
	ld.shared.u32 	%r201, [%r192+32];
	bar.sync 	0;
	add.s64 	%rd411, %rd3, %rd400;
	// begin inline asm
	ld.global.nc.u32 %r2081, [%rd411];
	// end inline asm
	add.s64 	%rd110, %rd411, %rd401;
	mov.u32 	%r2073, %r2081;
	@%p178 bra 	$L__BB5_164;
	// begin inline asm
	ld.global.nc.u32 %r2073, [%rd110];
	// end inline asm
$L__BB5_164:
	setp.ge.s32 	%p179, %r165, %r158;
	mov.u32 	%r2074, %r2081;
	@%p179 bra 	$L__BB5_166;
	add.s64 	%rd415, %rd110, 128;
	// begin inline asm
	ld.global.nc.u32 %r2074, [%rd415];
	// end inline asm
$L__BB5_166:
	setp.ge.s32 	%p180, %r168, %r158;
	mov.u32 	%r2075, %r2081;
	@%p180 bra 	$L__BB5_168;
	add.s64 	%rd416, %rd110, 256;
	// begin inline asm
	ld.global.nc.u32 %r2075, [%rd416];
	// end inline asm
$L__BB5_168:
	setp.ge.s32 	%p181, %r171, %r158;
	mov.u32 	%r2076, %r2081;
	@%p181 bra 	$L__BB5_170;
	add.s64 	%rd417, %rd110, 384;
	// begin inline asm
	ld.global.nc.u32 %r2076, [%rd417];
	// end inline asm
$L__BB5_170:
	setp.ge.s32 	%p182, %r174, %r158;
	mov.u32 	%r2077, %r2081;
	@%p182 bra 	$L__BB5_172;
	add.s64 	%rd418, %rd110, 512;
	// begin inline asm
	ld.global.nc.u32 %r2077, [%rd418];
	// end inline asm
$L__BB5_172:
	setp.ge.s32 	%p183, %r177, %r158;
	mov.u32 	%r2078, %r2081;
	@%p183 bra 	$L__BB5_174;
	add.s64 	%rd419, %rd110, 640;
	// begin inline asm
	ld.global.nc.u32 %r2078, [%rd419];
	// end inline asm
$L__BB5_174:
	setp.ge.s32 	%p184, %r180, %r158;
	mov.u32 	%r2079, %r2081;
	@%p184 bra 	$L__BB5_176;
	add.s64 	%rd420, %rd110, 768;
	// begin inline asm
	ld.global.nc.u32 %r2079, [%rd420];
	// end inline asm
$L__BB5_176:
	setp.ge.s32 	%p185, %r183, %r158;
	mov.u32 	%r2080, %r2081;
	@%p185 bra 	$L__BB5_178;
	add.s64 	%rd421, %rd110, 896;
	// begin inline asm
	ld.global.nc.u32 %r2080, [%rd421];
	// end inline asm
$L__BB5_178:
	setp.ge.s32 	%p186, %r186, %r158;
	@%p186 bra 	$L__BB5_180;
	add.s64 	%rd422, %rd110, 1024;
	// begin inline asm
	ld.global.nc.u32 %r2081, [%rd422];
	// end inline asm
$L__BB5_180:
	st.shared.u32 	[%r191], %r2073;
	st.shared.u32 	[%r191+128], %r2074;
	st.shared.u32 	[%r191+256], %r2075;
	st.shared.u32 	[%r191+384], %r2076;
	st.shared.u32 	[%r191+512], %r2077;
	st.shared.u32 	[%r191+640], %r2078;
	st.shared.u32 	[%r191+768], %r2079;
	st.shared.u32 	[%r191+896], %r2080;
	st.shared.u32 	[%r191+1024], %r2081;
	bar.warp.sync 	-1;
	ld.shared.u32 	%r221, [%r192];
	ld.shared.u32 	%r222, [%r192+4];
	ld.shared.u32 	%r223, [%r192+8];
	ld.shared.u32 	%r224, [%r192+12];
	ld.shared.u32 	%r225, [%r192+16];
	ld.shared.u32 	%r226, [%r192+20];
	ld.shared.u32 	%r227, [%r192+24];
	ld.shared.u32 	%r228, [%r192+28];
	ld.shared.u32 	%r229, [%r192+32];
	bar.sync 	0;
	shl.b32 	%r987, %r160, 2;
	add.s32 	%r989, %r975, %r987;
	add.s32 	%r230, %r989, 1240;
	st.shared.u32 	[%r989+1240], %r201;
	bar.sync 	0;
	setp.eq.s32 	%p187, %r160, 0;
	mov.b64 	%rd816, 1;
	@%p187 bra 	$L__BB5_182;
	ld.shared.u32 	%r2082, [%r230+-4];
	setp.ne.s32 	%p188, %r2082, %r193;
	selp.u64 	%rd816, 1, 0, %p188;
$L__BB5_182:
	setp.eq.s32 	%p189, %r160, 0;
	setp.ne.s32 	%p190, %r193, %r194;
	setp.ne.s32 	%p191, %r194, %r195;
	setp.ne.s32 	%p192, %r195, %r196;
	setp.ne.s32 	%p193, %r196, %r197;
	setp.ne.s32 	%p194, %r197, %r198;
	setp.ne.s32 	%p195, %r198, %r199;
	setp.ne.s32 	%p196, %r199, %r200;
	setp.ne.s32 	%p197, %r200, %r201;
	mul.lo.s32 	%r1110, %r160, 9;
	cvt.u64.u32 	%rd424, %r1110;
	setp.eq.s64 	%p198, %rd7, %rd424;
	selp.u64 	%rd425, 1, 0, %p198;
	selp.b64 	%rd426, %rd425, %rd816, %p198;
	selp.b64 	%rd113, %rd425, %rd426, %p189;
	add.s32 	%r1111, %r1110, 1;
	cvt.u64.u32 	%rd427, %r1111;
	setp.eq.s64 	%p199, %rd7, %rd427;
	or.pred  	%p1, %p199, %p190;
	selp.u64 	%rd428, 1, 0, %p1;
	add.s32 	%r1112, %r1110, 2;
	cvt.u64.u32 	%rd429, %r1112;
	setp.eq.s64 	%p200, %rd7, %rd429;
	or.pred  	%p2, %p200, %p191;
	selp.u64 	%rd430, 1, 0, %p2;
	add.s32 	%r1113, %r1110, 3;
	cvt.u64.u32 	%rd431, %r1113;
	setp.eq.s64 	%p201, %rd7, %rd431;
	or.pred  	%p3, %p201, %p192;
	selp.u64 	%rd432, 1, 0, %p3;
	add.s32 	%r1114, %r1110, 4;
	cvt.u64.u32 	%rd433, %r1114;
	setp.eq.s64 	%p202, %rd7, %rd433;
	or.pred  	%p4, %p202, %p193;
	selp.u64 	%rd434, 1, 0, %p4;
	add.s32 	%r1115, %r1110, 5;
	cvt.u64.u32 	%rd435, %r1115;
	setp.eq.s64 	%p203, %rd7, %rd435;
	or.pred  	%p204, %p203, %p194;
	selp.u64 	%rd436, 1, 0, %p204;
	add.s32 	%r1116, %r1110, 6;
	cvt.u64.u32 	%rd437, %r1116;
	setp.eq.s64 	%p205, %rd7, %rd437;
	or.pred  	%p206, %p205, %p195;
	selp.u64 	%rd438, 1, 0, %p206;
	add.s32 	%r1117, %r1110, 7;
	cvt.u64.u32 	%rd439, %r1117;
	setp.eq.s64 	%p207, %rd7, %rd439;
	or.pred  	%p5, %p207, %p196;
	selp.u64 	%rd440, 1, 0, %p5;
	add.s32 	%r1118, %r1110, 8;
	cvt.u64.u32 	%rd441, %r1118;
	setp.eq.s64 	%p208, %rd7, %rd441;
	or.pred  	%p209, %p208, %p197;
	selp.u64 	%rd442, 1, 0, %p209;
	add.s64 	%rd114, %rd113, %rd428;
	selp.b32 	%r1119, 0, %r221, %p1;
	add.s32 	%r1120, %r222, %r1119;
	add.s64 	%rd115, %rd114, %rd430;
	selp.b32 	%r1121, 0, %r1120, %p2;
	add.s32 	%r1122, %r223, %r1121;
	add.s64 	%rd116, %rd115, %rd432;
	selp.b32 	%r1123, 0, %r1122, %p3;
	add.s32 	%r1124, %r224, %r1123;
	add.s64 	%rd117, %rd116, %rd434;
	selp.b32 	%r1125, 0, %r1124, %p4;
	add.s32 	%r1126, %r225, %r1125;
	add.s64 	%rd118, %rd117, %rd436;
	selp.b32 	%r1127, 0, %r1126, %p204;
	add.s32 	%r1128, %r226, %r1127;
	add.s64 	%rd119, %rd118, %rd438;
	selp.b32 	%r1129, 0, %r1128, %p206;
	add.s32 	%r1130, %r227, %r1129;
	add.s64 	%rd120, %rd119, %rd440;
	selp.b32 	%r1131, 0, %r1130, %p5;
	add.s32 	%r1132, %r228, %r1131;
	add.s64 	%rd443, %rd120, %rd442;
	mov.b64 	{%r991, %r996}, %rd443;
	selp.b32 	%r1133, 0, %r1132, %p209;
	add.s32 	%r1001, %r229, %r1133;
	mov.b32 	%r1107, 1;
	mov.b32 	%r1108, 0;
	mov.b32 	%r1109, -1;
	// begin inline asm
	shfl.sync.up.b32 %r990, %r991, %r1107, %r1108, %r1109;
	// end inline asm
	// begin inline asm
	shfl.sync.up.b32 %r995, %r996, %r1107, %r1108, %r1109;
	// end inline asm
	mov.b64 	%rd444, {%r990, %r995};
	// begin inline asm
	shfl.sync.up.b32 %r1000, %r1001, %r1107, %r1108, %r1109;
	// end inline asm
	// begin inline asm
	shfl.sync.up.b32 %r1005, %r1006, %r1107, %r1108, %r1109;
	// end inline asm
	setp.eq.s64 	%p210, %rd443, 0;
	selp.b32 	%r1134, %r1000, 0, %p210;
	setp.lt.s32 	%p211, %r971, 1;
	selp.b64 	%rd445, 0, %rd444, %p211;
	add.s64 	%rd446, %rd445, %rd443;
	mov.b64 	{%r1011, %r1016}, %rd446;
	selp.b32 	%r1135, 0, %r1134, %p211;
	add.s32 	%r1021, %r1135, %r1001;
	mov.b32 	%r1027, 2;
	// begin inline asm
	shfl.sync.up.b32 %r1010, %r1011, %r1027, %r1108, %r1109;
	// end inline asm
	// begin inline asm
	shfl.sync.up.b32 %r1015, %r1016, %r1027, %r1108, %r1109;
	// end inline asm
	mov.b64 	%rd447, {%r1010, %r1015};
	// begin inline asm
	shfl.sync.up.b32 %r1020, %r1021, %r1027, %r1108, %r1109;
	// end inline asm
	// begin inline asm
	shfl.sync.up.b32 %r1025, %r1026, %r1027, %r1108, %r1109;
	// end inline asm
	setp.eq.s64 	%p212, %rd446, 0;
	selp.b32 	%r1136, %r1020, 0, %p212;
	setp.lt.s32 	%p213, %r971, 2;
	selp.b64 	%rd448, 0, %rd447, %p213;
	add.s64 	%rd449, %rd448, %rd446;
	mov.b64 	{%r1031, %r1036}, %rd449;
	selp.b32 	%r1137, 0, %r1136, %p213;
	add.s32 	%r1041, %r1137, %r1021;
	mov.b32 	%r1047, 4;
	// begin inline asm
	shfl.sync.up.b32 %r1030, %r1031, %r1047, %r1108, %r1109;
	// end inline asm
	// begin inline asm
	shfl.sync.up.b32 %r1035, %r1036, %r1047, %r1108, %r1109;
	// end inline asm
	mov.b64 	%rd450, {%r1030, %r1035};
	// begin inline asm
	shfl.sync.up.b32 %r1040, %r1041, %r1047, %r1108, %r1109;
	// end inline asm
	// begin inline asm
	shfl.sync.up.b32 %r1045, %r1046, %r1047, %r1108, %r1109;
	// end inline asm
	setp.eq.s64 	%p214, %rd449, 0;
	selp.b32 	%r1138, %r1040, 0, %p214;
	setp.lt.s32 	%p215, %r971, 4;
	selp.b64 	%rd451, 0, %rd450, %p215;
	add.s64 	%rd452, %rd451, %rd449;
	mov.b64 	{%r1051, %r1056}, %rd452;
	selp.b32 	%r1139, 0, %r1138, %p215;
	add.s32 	%r1061, %r1139, %r1041;
	mov.b32 	%r1067, 8;
	// begin inline asm
	shfl.sync.up.b32 %r1050, %r1051, %r1067, %r1108, %r1109;
	// end inline asm
	// begin inline asm
	shfl.sync.up.b32 %r1055, %r1056, %r1067, %r1108, %r1109;
	// end inline asm
	mov.b64 	%rd453, {%r1050, %r1055};
	// begin inline asm
	shfl.sync.up.b32 %r1060, %r1061, %r1067, %r1108, %r1109;
	// end inline asm
	// begin inline asm
	shfl.sync.up.b32 %r1065, %r1066, %r1067, %r1108, %r1109;
	// end inline asm
	setp.eq.s64 	%p216, %rd452, 0;
	selp.b32 	%r1140, %r1060, 0, %p216;
	setp.lt.s32 	%p217, %r971, 8;
	selp.b64 	%rd454, 0, %rd453, %p217;
	add.s64 	%rd455, %rd454, %rd452;
	mov.b64 	{%r1071, %r1076}, %rd455;
	selp.b32 	%r1141, 0, %r1140, %p217;
	add.s32 	%r1081, %r1141, %r1061;
	mov.b32 	%r1087, 16;
	// begin inline asm
	shfl.sync.up.b32 %r1070, %r1071, %r1087, %r1108, %r1109;
	// end inline asm
	// begin inline asm
	shfl.sync.up.b32 %r1075, %r1076, %r1087, %r1108, %r1109;
	// end inline asm
	mov.b64 	%rd456, {%r1070, %r1075};
	// begin inline asm
	shfl.sync.up.b32 %r1080, %r1081, %r1087, %r1108, %r1109;
	// end inline asm
	// begin inline asm
	shfl.sync.up.b32 %r1085, %r1086, %r1087, %r1108, %r1109;
	// end inline asm
	setp.eq.s64 	%p218, %rd455, 0;
	selp.b32 	%r1142, %r1080, 0, %p218;
	setp.lt.s32 	%p219, %r971, 16;
	selp.b64 	%rd457, 0, %rd456, %p219;
	add.s64 	%rd121, %rd457, %rd455;
	mov.b64 	{%r1091, %r1096}, %rd121;
	selp.b32 	%r1143, 0, %r1142, %p219;
	add.s32 	%r1101, %r1143, %r1081;
	// begin inline asm
	shfl.sync.up.b32 %r1090, %r1091, %r1107, %r1108, %r1109;
	// end inline asm
	// begin inline asm
	shfl.sync.up.b32 %r1095, %r1096, %r1107, %r1108, %r1109;
	// end inline asm
	// begin inline asm
	shfl.sync.up.b32 %r1100, %r1101, %r1107, %r1108, %r1109;
	// end inline asm
	// begin inline asm
	shfl.sync.up.b32 %r1105, %r1106, %r1107, %r1108, %r1109;
	// end inline asm
	setp.ne.s32 	%p220, %r971, 31;
	@%p220 bra 	$L__BB5_184;
	shl.b32 	%r1144, %r190, 4;
	mov.u32 	%r1145, _ZN6thrust24THRUST_300001_SM_1000_NS8cuda_cub4core6detail5shmemE;
	add.s32 	%r1146, %r1145, %r1144;
	st.shared.u64 	[%r1146], %rd121;
	st.shared.u32 	[%r1146+8], %r1101;
$L__BB5_184:
	mov.b64 	%rd458, {%r1090, %r1095};
	bar.sync 	0;
	ld.shared.u64 	%rd459, [_ZN6thrust24THRUST_300001_SM_1000_NS8cuda_cub4core6detail5shmemE];
	ld.shared.u32 	%r1147, [_ZN6thrust24THRUST_300001_SM_1000_NS8cuda_cub4core6detail5shmemE+8];
	ld.shared.u64 	%rd460, [_ZN6thrust24THRUST_300001_SM_1000_NS8cuda_cub4core6detail5shmemE+16];
	ld.shared.u32 	%r1148, [_ZN6thrust24THRUST_300001_SM_1000_NS8cuda_cub4core6detail5shmemE+24];
	add.s64 	%rd461, %rd460, %rd459;
	setp.eq.s64 	%p221, %rd460, 0;
	selp.b32 	%r1149, %r1147, 0, %p221;
	add.s32 	%r1150, %r1149, %r1148;
	setp.eq.s32 	%p222, %r190, 2;
	selp.b64 	%rd462, %rd461, %rd459, %p222;
	selp.b32 	%r1151, %r1150, %r1147, %p222;
	ld.shared.u64 	%rd463, [_ZN6thrust24THRUST_300001_SM_1000_NS8cuda_cub4core6detail5shmemE+32];
	ld.shared.u32 	%r1152, [_ZN6thrust24THRUST_300001_SM_1000_NS8cuda_cub4core6detail5shmemE+40];
	add.s64 	%rd464, %rd463, %rd461;
	setp.eq.s64 	%p223, %rd463, 0;
	selp.b32 	%r1153, %r1150, 0, %p223;
	add.s32 	%r1154, %r1153, %r1152;
	setp.eq.s32 	%p224, %r190, 3;
	selp.b64 	%rd465, %rd464, %rd462, %p224;
	selp.b32 	%r1155, %r1154, %r1151, %p224;
	ld.shared.u64 	%rd466, [_ZN6thrust24THRUST_300001_SM_1000_NS8cuda_cub4core6detail5shmemE+48];
	ld.shared.u32 	%r1156, [_ZN6thrust24THRUST_300001_SM_1000_NS8cuda_cub4core6detail5shmemE+56];
	add.s64 	%rd467, %rd466, %rd464;
	setp.eq.s64 	%p225, %rd466, 0;
	selp.b32 	%r1157, %r1154, 0, %p225;
	add.s32 	%r1158, %r1157, %r1156;
	setp.eq.s32 	%p226, %r190, 4;
	selp.b64 	%rd468, %rd467, %rd465, %p226;
	selp.b32 	%r1159, %r1158, %r1155, %p226;
	ld.shared.u64 	%rd469, [_ZN6thrust24THRUST_300001_SM_1000_NS8cuda_cub4core6detail5shmemE+64];
	ld.shared.u32 	%r1160, [_ZN6thrust24THRUST_300001_SM_1000_NS8cuda_cub4core6detail5shmemE+72];
	add.s64 	%rd470, %rd469, %rd467;
	setp.eq.s64 	%p227, %rd469, 0;
	selp.b32 	%r1161, %r1158, 0, %p227;
	add.s32 	%r1162, %r1161, %r1160;
	setp.eq.s32 	%p228, %r190, 5;
	selp.b64 	%rd471, %rd470, %rd468, %p228;
	selp.b32 	%r1163, %r1162, %r1159, %p228;
	ld.shared.u64 	%rd472, [_ZN6thrust24THRUST_300001_SM_1000_NS8cuda_cub4core6detail5shmemE+80];
	ld.shared.u32 	%r1164, [_ZN6thrust24THRUST_300001_SM_1000_NS8cuda_cub4core6detail5shmemE+88];
	add.s64 	%rd473, %rd472, %rd470;
	setp.eq.s64 	%p229, %rd472, 0;
	selp.b32 	%r1165, %r1162, 0, %p229;
	add.s32 	%r1166, %r1165, %r1164;
	setp.eq.s32 	%p230, %r190, 6;
	selp.b64 	%rd474, %rd473, %rd471, %p230;
	selp.b32 	%r1167, %r1166, %r1163, %p230;
	ld.shared.u64 	%rd475, [_ZN6thrust24THRUST_300001_SM_1000_NS8cuda_cub4core6detail5shmemE+96];
	ld.shared.u32 	%r1168, [_ZN6thrust24THRUST_300001_SM_1000_NS8cuda_cub4core6detail5shmemE+104];
	add.s64 	%rd476, %rd475, %rd473;
	setp.eq.s64 	%p231, %rd475, 0;
	selp.b32 	%r1169, %r1166, 0, %p231;
	add.s32 	%r1170, %r1169, %r1168;
	setp.eq.s32 	%p232, %r190, 7;
	selp.b64 	%rd477, %rd476, %rd474, %p232;
	selp.b32 	%r1171, %r1170, %r1167, %p232;
	ld.shared.u64 	%rd478, [_ZN6thrust24THRUST_300001_SM_1000_NS8cuda_cub4core6detail5shmemE+112];
	ld.shared.u32 	%r1172, [_ZN6thrust24THRUST_300001_SM_1000_NS8cuda_cub4core6detail5shmemE+120];
	add.s64 	%rd822, %rd478, %rd476;
	setp.eq.s64 	%p233, %rd478, 0;
	selp.b32 	%r1173, %r1170, 0, %p233;
	add.s32 	%r237, %r1173, %r1172;
	setp.lt.u32 	%p234, %r160, 32;
	selp.b64 	%rd479, 0, %rd477, %p234;
	selp.b32 	%r1174, 0, %r1171, %p234;
	setp.eq.s64 	%p235, %rd458, 0;
	selp.b32 	%r1175, %r1174, 0, %p235;
	add.s32 	%r1176, %r1175, %r1100;
	setp.eq.s32 	%p236, %r971, 0;
	selp.b64 	%rd480, 0, %rd458, %p236;
	add.s64 	%rd123, %rd479, %rd480;
	selp.b32 	%r238, %r1174, %r1176, %p236;
	add.s64 	%rd124, %rd123, %rd113;
	setp.eq.s64 	%p237, %rd113, 0;
	selp.b32 	%r1177, %r238, 0, %p237;
	add.s32 	%r239, %r1177, %r221;
	add.s64 	%rd125, %rd114, %rd123;
	selp.b32 	%r1178, 0, %r239, %p1;
	add.s32 	%r240, %r222, %r1178;
	add.s64 	%rd126, %rd115, %rd123;
	selp.b32 	%r1179, 0, %r240, %p2;
	add.s32 	%r241, %r223, %r1179;
	add.s64 	%rd127, %rd116, %rd123;
	selp.b32 	%r1180, 0, %r241, %p3;
	add.s32 	%r242, %r224, %r1180;
	add.s64 	%rd128, %rd117, %rd123;
	selp.b32 	%r1181, 0, %r242, %p4;
	add.s32 	%r243, %r225, %r1181;
	add.s64 	%rd129, %rd118, %rd123;
	mul.lo.s32 	%r1182, %r160, 9;
	add.s32 	%r1183, %r1182, 5;
	cvt.u64.u32 	%rd481, %r1183;
	setp.eq.s64 	%p238, %rd7, %rd481;
	setp.ne.s32 	%p239, %r197, %r198;
	selp.b32 	%r1184, 0, %r243, %p239;
	selp.b32 	%r1185, 0, %r1184, %p238;
	add.s32 	%r244, %r226, %r1185;
	add.s64 	%rd130, %rd119, %rd123;
	add.s32 	%r1186, %r1182, 6;
	cvt.u64.u32 	%rd482, %r1186;
	setp.eq.s64 	%p240, %rd7, %rd482;
	setp.ne.s32 	%p241, %r198, %r199;
	selp.b32 	%r1187, 0, %r244, %p241;
	selp.b32 	%r1188, 0, %r1187, %p240;
	add.s32 	%r245, %r227, %r1188;
	add.s64 	%rd131, %rd120, %rd123;
	selp.b32 	%r1189, 0, %r245, %p5;
	add.s32 	%r246, %r228, %r1189;
	setp.lt.s64 	%p242, %rd822, 257;
	@%p242 bra 	$L__BB5_210;
	bar.sync 	0;
	@%p237 bra 	$L__BB5_187;
	cvt.u32.u64 	%r1193, %rd123;
	shl.b32 	%r1194, %r1193, 3;
	mov.u32 	%r1195, _ZN6thrust24THRUST_300001_SM_1000_NS8cuda_cub4core6detail5shmemE;
	add.s32 	%r1196, %r1195, %r1194;
	st.shared.v2.u32 	[%r1196], {%r2082, %r238};
$L__BB5_187:
	not.pred 	%p259, %p1;
	@%p259 bra 	$L__BB5_189;
	cvt.u32.u64 	%r1197, %rd124;
	shl.b32 	%r1198, %r1197, 3;
	mov.u32 	%r1199, _ZN6thrust24THRUST_300001_SM_1000_NS8cuda_cub4core6detail5shmemE;
	add.s32 	%r1200, %r1199, %r1198;
	st.shared.v2.u32 	[%r1200], {%r193, %r239};
$L__BB5_189:
	not.pred 	%p260, %p2;
	@%p260 bra 	$L__BB5_191;
	cvt.u32.u64 	%r1201, %rd125;
	shl.b32 	%r1202, %r1201, 3;
	mov.u32 	%r1203, _ZN6thrust24THRUST_300001_SM_1000_NS8cuda_cub4core6detail5shmemE;
	add.s32 	%r1204, %r1203, %r1202;
	st.shared.v2.u32 	[%r1204], {%r194, %r240};
$L__BB5_191:
	not.pred 	%p261, %p3;
	@%p261 bra 	$L__BB5_193;
	cvt.u32.u64 	%r1205, %rd126;
	shl.b32 	%r1206, %r1205, 3;
	mov.u32 	%r1207, _ZN6thrust24THRUST_300001_SM_1000_NS8cuda_cub4core6detail5shmemE;
	add.s32 	%r1208, %r1207, %r1206;
	st.shared.v2.u32 	[%r1208], {%r195, %r241};
$L__BB5_193:
	not.pred 	%p262, %p4;
	@%p262 bra 	$L__BB5_195;
	cvt.u32.u64 	%r1209, %rd127;
	shl.b32 	%r1210, %r1209, 3;
	mov.u32 	%r1211, _ZN6thrust24THRUST_300001_SM_1000_NS8cuda_cub4core6detail5shmemE;
	add.s32 	%r1212, %r1211, %r1210;
	st.shared.v2.u32 	[%r1212], {%r196, %r242};
$L__BB5_195:
	mad.lo.s32 	%r1213, %r160, 9, 5;
	cvt.u64.u32 	%rd513, %r1213;
	setp.ne.s64 	%p263, %rd7, %rd513;
	setp.eq.s32 	%p264, %r197, %r198;
	and.pred  	%p265, %p263, %p264;
	@%p265 bra 	$L__BB5_197;
	cvt.u32.u64 	%r1214, %rd128;
	shl.b32 	%r1215, %r1214, 3;
	mov.u32 	%r1216, _ZN6thrust24THRUST_300001_SM_1000_NS8cuda_cub4core6detail5shmemE;
	add.s32 	%r1217, %r1216, %r1215;
	st.shared.v2.u32 	[%r1217], {%r197, %r243};
$L__BB5_197:
	mad.lo.s32 	%r1218, %r160, 9, 6;
	cvt.u64.u32 	%rd514, %r1218;
	setp.ne.s64 	%p266, %rd7, %rd514;
	setp.eq.s32 	%p267, %r198, %r199;
	and.pred  	%p268, %p266, %p267;
	@%p268 bra 	$L__BB5_199;
	cvt.u32.u64 	%r1219, %rd129;
	shl.b32 	%r1220, %r1219, 3;
	mov.u32 	%r1221, _ZN6thrust24THRUST_300001_SM_1000_NS8cuda_cub4core6detail5shmemE;
	add.s32 	%r1222, %r1221, %r1220;
	st.shared.v2.u32 	[%r1222], {%r198, %r244};
$L__BB5_199:
	not.pred 	%p269, %p5;
	@%p269 bra 	$L__BB5_201;
	cvt.u32.u64 	%r1223, %rd130;
	shl.b32 	%r1224, %r1223, 3;
	mov.u32 	%r1225, _ZN6thrust24THRUST_300001_SM_1000_NS8cuda_cub4core6detail5shmemE;
	add.s32 	%r1226, %r1225, %r1224;
	st.shared.v2.u32 	[%r1226], {%r199, %r245};
$L__BB5_201:
	mad.lo.s32 	%r1227, %r160, 9, 8;
	cvt.u64.u32 	%rd515, %r1227;
	setp.ne.s64 	%p270, %rd7, %rd515;
	setp.eq.s32 	%p271, %r200, %r201;
	and.pred  	%p272, %p270, %p271;
	@%p272 bra 	$L__BB5_203;
	cvt.u32.u64 	%r1228, %rd131;
	shl.b32 	%r1229, %r1228, 3;
	mov.u32 	%r1230, _ZN6thrust24THRUST_300001_SM_1000_NS8cuda_cub4core6detail5shmemE;
	add.s32 	%r1231, %r1230, %r1229;
	st.shared.v2.u32 	[%r1231], {%r200, %r246};
$L__BB5_203:
	bar.sync 	0;
	cvt.u64.u32 	%rd821, %r160;
	setp.le.u64 	%p273, %rd822, %rd821;
	@%p273 bra 	$L__BB5_228;
	not.b64 	%rd516, %rd821;
	add.s64 	%rd133, %rd822, %rd516;
	shr.u64 	%rd517, %rd133, 8;
	add.s64 	%rd518, %rd517, 1;
	and.b64  	%rd817, %rd518, 3;
	and.b64  	%rd519, %rd133, 768;
	setp.eq.s64 	%p274, %rd519, 768;
	@%p274 bra 	$L__BB5_207;
	shl.b64 	%rd520, %rd821, 2;
	add.s64 	%rd819, %rd5, %rd520;
	add.s64 	%rd818, %rd4, %rd520;
	shl.b32 	%r1232, %r160, 3;
	mov.u32 	%r1233, _ZN6thrust24THRUST_300001_SM_1000_NS8cuda_cub4core6detail5shmemE;
	add.s32 	%r2083, %r1233, %r1232;
	shl.b64 	%rd521, %rd817, 8;
	add.s64 	%rd821, %rd521, %rd821;
$L__BB5_206:
	.pragma "nounroll";
	ld.shared.v2.u32 	{%r1234, %r1235}, [%r2083];
	st.global.u32 	[%rd818], %r1234;
	st.global.u32 	[%rd819], %r1235;
	add.s64 	%rd819, %rd819, 1024;
	add.s64 	%rd818, %rd818, 1024;
	add.s32 	%r2083, %r2083, 2048;
	add.s64 	%rd817, %rd817, -1;
	setp.ne.s64 	%p275, %rd817, 0;
	@%p275 bra 	$L__BB5_206;
$L__BB5_207:
	setp.lt.u64 	%p276, %rd133, 768;
	@%p276 bra 	$L__BB5_228;
	mov.u32 	%r1238, _ZN6thrust24THRUST_300001_SM_1000_NS8cuda_cub4core6detail5shmemE;
$L__BB5_209:
	cvt.u32.u64 	%r1236, %rd821;
	shl.b32 	%r1237, %r1236, 3;
	add.s32 	%r1239, %r1238, %r1237;
	ld.shared.v2.u32 	{%r1240, %r1241}, [%r1239];
	shl.b64 	%rd522, %rd821, 2;
	add.s64 	%rd523, %rd4, %rd522;
	st.global.u32 	[%rd523], %r1240;
	add.s64 	%rd524, %rd5, %rd522;
	st.global.u32 	[%rd524], %r1241;
	ld.shared.v2.u32 	{%r1242, %r1243}, [%r1239+2048];
	and.b64  	%rd525, %rd522, 17179869180;
	add.s64 	%rd526, %rd4, %rd525;
	st.global.u32 	[%rd526+1024], %r1242;
	add.s64 	%rd527, %rd5, %rd525;
	st.global.u32 	[%rd527+1024], %r1243;
	ld.shared.v2.u32 	{%r1244, %r1245}, [%r1239+4096];
	st.global.u32 	[%rd526+2048], %r1244;
	st.global.u32 	[%rd527+2048], %r1245;
	ld.shared.v2.u32 	{%r1246, %r1247}, [%r1239+6144];
	st.global.u32 	[%rd526+3072], %r1246;
	st.global.u32 	[%rd527+3072], %r1247;
	add.s64 	%rd528, %rd821, 1024;
	and.b64  	%rd821, %rd528, 4294967295;
	setp.gt.u64 	%p277, %rd822, %rd821;
	@%p277 bra 	$L__BB5_209;
	bra.uni 	$L__BB5_228;
$L__BB5_210:
	@%p237 bra 	$L__BB5_212;
	shl.b64 	%rd483, %rd123, 2;
	add.s64 	%rd484, %rd4, %rd483;
	st.global.u32 	[%rd484], %r2082;
	add.s64 	%rd485, %rd5, %rd483;
	st.global.u32 	[%rd485], %r238;
$L__BB5_212:
	not.pred 	%p244, %p1;
	@%p244 bra 	$L__BB5_214;
	shl.b64 	%rd486, %rd124, 2;
	add.s64 	%rd487, %rd4, %rd486;
	st.global.u32 	[%rd487], %r193;
	add.s64 	%rd488, %rd5, %rd486;
	st.global.u32 	[%rd488], %r239;
$L__BB5_214:
	not.pred 	%p245, %p2;
	@%p245 bra 	$L__BB5_216;
	shl.b64 	%rd489, %rd125, 2;
	add.s64 	%rd490, %rd4, %rd489;
	st.global.u32 	[%rd490], %r194;
	add.s64 	%rd491, %rd5, %rd489;
	st.global.u32 	[%rd491], %r240;
$L__BB5_216:
	not.pred 	%p246, %p3;
	@%p246 bra 	$L__BB5_218;
	shl.b64 	%rd492, %rd126, 2;
	add.s64 	%rd493, %rd4, %rd492;
	st.global.u32 	[%rd493], %r195;
	add.s64 	%rd494, %rd5, %rd492;
	st.global.u32 	[%rd494], %r241;
$L__BB5_218:
	not.pred 	%p247, %p4;
	@%p247 bra 	$L__BB5_220;
	shl.b64 	%rd495, %rd127, 2;
	add.s64 	%rd496, %rd4, %rd495;
	st.global.u32 	[%rd496], %r196;
	add.s64 	%rd497, %rd5, %rd495;
	st.global.u32 	[%rd497], %r242;
$L__BB5_220:
	mad.lo.s32 	%r1190, %r160, 9, 5;
	cvt.u64.u32 	%rd498, %r1190;
	setp.ne.s64 	%p248, %rd7, %rd498;
	setp.eq.s32 	%p249, %r197, %r198;
	and.pred  	%p250, %p248, %p249;
	@%p250 bra 	$L__BB5_222;
	shl.b64 	%rd499, %rd128, 2;
	add.s64 	%rd500, %rd4, %rd499;
	st.global.u32 	[%rd500], %r197;
	add.s64 	%rd501, %rd5, %rd499;
	st.global.u32 	[%rd501], %r243;
$L__BB5_222:
	mad.lo.s32 	%r1191, %r160, 9, 6;
	cvt.u64.u32 	%rd502, %r1191;
	setp.ne.s64 	%p251, %rd7, %rd502;
	setp.eq.s32 	%p252, %r198, %r199;
	and.pred  	%p253, %p251, %p252;
	@%p253 bra 	$L__BB5_224;
	shl.b64 	%rd503, %rd129, 2;
	add.s64 	%rd504, %rd4, %rd503;
	st.global.u32 	[%rd504], %r198;
	add.s64 	%rd505, %rd5, %rd503;
	st.global.u32 	[%rd505], %r244;
$L__BB5_224:
	not.pred 	%p254, %p5;
	@%p254 bra 	$L__BB5_226;
	shl.b64 	%rd506, %rd130, 2;
	add.s64 	%rd507, %rd4, %rd506;
	st.global.u32 	[%rd507], %r199;
	add.s64 	%rd508, %rd5, %rd506;
	st.global.u32 	[%rd508], %r245;
$L__BB5_226:
	mad.lo.s32 	%r1192, %r160, 9, 8;
	cvt.u64.u32 	%rd509, %r1192;
	setp.ne.s64 	%p255, %rd7, %rd509;
	setp.eq.s32 	%p256, %r200, %r201;
	and.pred  	%p257, %p255, %p256;
	@%p257 bra 	$L__BB5_228;
	shl.b64 	%rd510, %rd131, 2;
	add.s64 	%rd511, %rd4, %rd510;
	st.global.u32 	[%rd511], %r200;
	add.s64 	%rd512, %rd5, %rd510;
	st.global.u32 	[%rd512], %r246;
$L__BB5_228:
	setp.ne.s32 	%p278, %r160, 255;
	@%p278 bra 	$L__BB5_362;
	setp.ne.s64 	%p279, %rd7, 2304;
	@%p279 bra 	$L__BB5_231;
	shl.b64 	%rd529, %rd822, 2;
	add.s64 	%rd530, %rd4, %rd529;
	st.global.u32 	[%rd530], %r201;
	add.s64 	%rd531, %rd5, %rd529;
	st.global.u32 	[%rd531], %r237;
	add.s64 	%rd822, %rd822, 1;
$L__BB5_231:
	ld.param.u64 	%rd791, [_ZN6thrust24THRUST_300001_SM_1000_NS8cuda_cub4core6detail13_kernel_agentINS1_15__reduce_by_key16ReduceByKeyAgentINS0_6detail15normal_iteratorINS0_10device_ptrIjEEEESB_SB_SB_N4cuda3std3__48equal_toIjEENSE_4plusIjEEPllEEJSB_SB_SB_SB_SJ_N3cub18CUB_300001_SM_100024ReduceByKeyScanTileStateIjlLb1EEESG_SI_llEEEvDpT0__param_4];
	cvta.to.global.u64 	%rd532, %rd791;
	st.global.u64 	[%rd532], %rd822;
	bra.uni 	$L__BB5_362;
$L__BB5_232:
	cvt.u32.u64 	%r250, %rd7;
	shl.b64 	%rd220, %rd6, 2;
	add.s64 	%rd219, %rd2, %rd220;
	// begin inline asm
	ld.global.nc.u32 %r2092, [%rd219];
	// end inline asm
	mov.u32 	%r252, %tid.x;
	and.b32  	%r415, %r252, 31;
	and.b32  	%r416, %r252, 992;
	mul.lo.s32 	%r417, %r416, 9;
	or.b32  	%r253, %r417, %r415;
	setp.ge.u32 	%p15, %r253, %r250;
	shl.b32 	%r254, %r253, 2;
	cvt.u64.u32 	%rd221, %r254;
	add.s64 	%rd150, %rd219, %rd221;
	mov.u32 	%r2084, %r2092;
	@%p15 bra 	$L__BB5_234;
	// begin inline asm
	ld.global.nc.u32 %r2084, [%rd150];
	// end inline asm
$L__BB5_234:
	add.s32 	%r257, %r253, 32;
	setp.ge.u32 	%p16, %r257, %r250;
	mov.u32 	%r2085, %r2092;
	@%p16 bra 	$L__BB5_236;
	add.s64 	%rd223, %rd150, 128;
	// begin inline asm
	ld.global.nc.u32 %r2085, [%rd223];
	// end inline asm
$L__BB5_236:
	add.s32 	%r260, %r253, 64;
	setp.ge.u32 	%p17, %r260, %r250;
	mov.u32 	%r2086, %r2092;
	@%p17 bra 	$L__BB5_238;
	add.s64 	%rd224, %rd150, 256;
	// begin inline asm
	ld.global.nc.u32 %r2086, [%rd224];
	// end inline asm
$L__BB5_238:
	add.s32 	%r263, %r253, 96;
	setp.ge.u32 	%p18, %r263, %r250;
	mov.u32 	%r2087, %r2092;
	@%p18 bra 	$L__BB5_240;
	add.s64 	%rd225, %rd150, 384;
	// begin inline asm
	ld.global.nc.u32 %r2087, [%rd225];
	// end inline asm
$L__BB5_240:
	add.s32 	%r266, %r253, 128;
	setp.ge.u32 	%p19, %r266, %r250;
	mov.u32 	%r2088, %r2092;
	@%p19 bra 	$L__BB5_242;
	add.s64 	%rd226, %rd150, 512;
	// begin inline asm
	ld.global.nc.u32 %r2088, [%rd226];
	// end inline asm
$L__BB5_242:
	add.s32 	%r269, %r253, 160;
	setp.ge.u32 	%p20, %r269, %r250;
	mov.u32 	%r2089, %r2092;
	@%p20 bra 	$L__BB5_244;
	add.s64 	%rd227, %rd150, 640;
	// begin inline asm
	ld.global.nc.u32 %r2089, [%rd227];
	// end inline asm
$L__BB5_244:
	add.s32 	%r272, %r253, 192;
	setp.ge.u32 	%p21, %r272, %r250;
	mov.u32 	%r2090, %r2092;
	@%p21 bra 	$L__BB5_246;
	add.s64 	%rd228, %rd150, 768;
	// begin inline asm
	ld.global.nc.u32 %r2090, [%rd228];
	// end inline asm
$L__BB5_246:
	add.s32 	%r275, %r253, 224;
	setp.ge.u32 	%p22, %r275, %r250;
	mov.u32 	%r2091, %r2092;
	@%p22 bra 	$L__BB5_248;
	add.s64 	%rd229, %rd150, 896;
	// begin inline asm
	ld.global.nc.u32 %r2091, [%rd229];
	// end inline asm
$L__BB5_248:
	add.s32 	%r278, %r253, 256;
	setp.ge.u32 	%p23, %r278, %r250;
	@%p23 bra 	$L__BB5_250;
	add.s64 	%rd230, %rd150, 1024;
	// begin inline asm
	ld.global.nc.u32 %r2092, [%rd230];
	// end inline asm
$L__BB5_250:
	// begin inline asm
	mov.u32 %r427, %laneid;
	// end inline asm
	shr.u32 	%r282, %r252, 5;
	mad.lo.s32 	%r429, %r282, 288, %r427;
	shl.b32 	%r430, %r429, 2;
	mov.u32 	%r431, _ZN6thrust24THRUST_300001_SM_1000_NS8cuda_cub4core6detail5shmemE;
	add.s32 	%r283, %r431, %r430;
	st.shared.u32 	[%r283], %r2084;
	st.shared.u32 	[%r283+128], %r2085;
	st.shared.u32 	[%r283+256], %r2086;
	st.shared.u32 	[%r283+384], %r2087;
	st.shared.u32 	[%r283+512], %r2088;
	st.shared.u32 	[%r283+640], %r2089;
	st.shared.u32 	[%r283+768], %r2090;
	st.shared.u32 	[%r283+896], %r2091;
	st.shared.u32 	[%r283+1024], %r2092;
	bar.warp.sync 	-1;
	shl.b32 	%r432, %r427, 5;
	add.s32 	%r284, %r283, %r432;
	ld.shared.u32 	%r285, [%r284];
	ld.shared.u32 	%r286, [%r284+4];
	ld.shared.u32 	%r287, [%r284+8];
	ld.shared.u32 	%r288, [%r284+12];
	ld.shared.u32 	%r289, [%r284+16];
	ld.shared.u32 	%r290, [%r284+20];
	ld.shared.u32 	%r291, [%r284+24];
	ld.shared.u32 	%r292, [%r284+28];
	ld.shared.u32 	%r293, [%r284+32];
	setp.ne.s32 	%p24, %r252, 0;
	mov.b32 	%r2103, 0;
	@%p24 bra 	$L__BB5_252;
	add.s64 	%rd231, %rd219, -4;
	// begin inline asm
	ld.global.nc.u32 %r2103, [%rd231];
	// end inline asm
$L__BB5_252:
	setp.ge.u32 	%p25, %r253, %r250;
	bar.sync 	0;
	add.s64 	%rd232, %rd3, %rd220;
	// begin inline asm
	ld.global.nc.u32 %r2102, [%rd232];
	// end inline asm
	add.s64 	%rd151, %rd232, %rd221;
	mov.u32 	%r2094, %r2102;
	@%p25 bra 	$L__BB5_254;
	// begin inline asm
	ld.global.nc.u32 %r2094, [%rd151];
	// end inline asm
$L__BB5_254:
	setp.ge.u32 	%p26, %r257, %r250;
	mov.u32 	%r2095, %r2102;
	@%p26 bra 	$L__BB5_256;
	add.s64 	%rd236, %rd151, 128;
	// begin inline asm
	ld.global.nc.u32 %r2095, [%rd236];
	// end inline asm
$L__BB5_256:
	setp.ge.u32 	%p27, %r260, %r250;
	mov.u32 	%r2096, %r2102;
	@%p27 bra 	$L__BB5_258;
	add.s64 	%rd237, %rd151, 256;
	// begin inline asm
	ld.global.nc.u32 %r2096, [%rd237];
	// end inline asm
$L__BB5_258:
	setp.ge.u32 	%p28, %r263, %r250;
	mov.u32 	%r2097, %r2102;
	@%p28 bra 	$L__BB5_260;
	add.s64 	%rd238, %rd151, 384;
	// begin inline asm
	ld.global.nc.u32 %r2097, [%rd238];
	// end inline asm
$L__BB5_260:
	setp.ge.u32 	%p29, %r266, %r250;
	mov.u32 	%r2098, %r2102;
	@%p29 bra 	$L__BB5_262;
	add.s64 	%rd239, %rd151, 512;
	// begin inline asm
	ld.global.nc.u32 %r2098, [%rd239];
	// end inline asm
$L__BB5_262:
	setp.ge.u32 	%p30, %r269, %r250;
	mov.u32 	%r2099, %r2102;
	@%p30 bra 	$L__BB5_264;
	add.s64 	%rd240, %rd151, 640;
	// begin inline asm
	ld.global.nc.u32 %r2099, [%rd240];
	// end inline asm
$L__BB5_264:
	setp.ge.u32 	%p31, %r272, %r250;
	mov.u32 	%r2100, %r2102;
	@%p31 bra 	$L__BB5_266;
	add.s64 	%rd241, %rd151, 768;
	// begin inline asm
	ld.global.nc.u32 %r2100, [%rd241];
	// end inline asm
$L__BB5_266:
	setp.ge.u32 	%p32, %r275, %r250;
	mov.u32 	%r2101, %r2102;
	@%p32 bra 	$L__BB5_268;
	add.s64 	%rd242, %rd151, 896;
	// begin inline asm
	ld.global.nc.u32 %r2101, [%rd242];
	// end inline asm
$L__BB5_268:
	setp.ge.u32 	%p33, %r278, %r250;
	@%p33 bra 	$L__BB5_270;
	add.s64 	%rd243, %rd151, 1024;
	// begin inline asm
	ld.global.nc.u32 %r2102, [%rd243];
	// end inline asm
$L__BB5_270:
	setp.eq.s32 	%p34, %r252, 0;
	st.shared.u32 	[%r283], %r2094;
	st.shared.u32 	[%r283+128], %r2095;
	st.shared.u32 	[%r283+256], %r2096;
	st.shared.u32 	[%r283+384], %r2097;
	st.shared.u32 	[%r283+512], %r2098;
	st.shared.u32 	[%r283+640], %r2099;
	st.shared.u32 	[%r283+768], %r2100;
	st.shared.u32 	[%r283+896], %r2101;
	st.shared.u32 	[%r283+1024], %r2102;
	bar.warp.sync 	-1;
	ld.shared.u32 	%r315, [%r284];
	ld.shared.u32 	%r316, [%r284+4];
	ld.shared.u32 	%r317, [%r284+8];
	ld.shared.u32 	%r318, [%r284+12];
	ld.shared.u32 	%r319, [%r284+16];
	ld.shared.u32 	%r320, [%r284+20];
	ld.shared.u32 	%r321, [%r284+24];
	ld.shared.u32 	%r322, [%r284+28];
	ld.shared.u32 	%r323, [%r284+32];
	bar.sync 	0;
	shl.b32 	%r444, %r252, 2;
	add.s32 	%r446, %r431, %r444;
	add.s32 	%r324, %r446, 1240;
	st.shared.u32 	[%r446+1240], %r293;
	bar.sync 	0;
	@%p34 bra 	$L__BB5_272;
	ld.shared.u32 	%r2103, [%r324+-4];
$L__BB5_272:
	setp.ne.s32 	%p35, %r2103, %r285;
	setp.ne.s32 	%p36, %r285, %r286;
	setp.ne.s32 	%p37, %r286, %r287;
	setp.ne.s32 	%p38, %r287, %r288;
	setp.ne.s32 	%p39, %r288, %r289;
	setp.ne.s32 	%p40, %r289, %r290;
	setp.ne.s32 	%p41, %r290, %r291;
	setp.ne.s32 	%p42, %r291, %r292;
	setp.ne.s32 	%p43, %r292, %r293;
	mul.lo.s32 	%r567, %r252, 9;
	cvt.u64.u32 	%rd244, %r567;
	setp.eq.s64 	%p44, %rd7, %rd244;
	or.pred  	%p45, %p44, %p35;
	selp.u64 	%rd245, 1, 0, %p45;
	add.s32 	%r568, %r567, 1;
	cvt.u64.u32 	%rd246, %r568;
	setp.eq.s64 	%p46, %rd7, %rd246;
	or.pred  	%p6, %p46, %p36;
	selp.u64 	%rd247, 1, 0, %p6;
	add.s32 	%r569, %r567, 2;
	cvt.u64.u32 	%rd248, %r569;
	setp.eq.s64 	%p47, %rd7, %rd248;
	or.pred  	%p7, %p47, %p37;
	selp.u64 	%rd249, 1, 0, %p7;
	add.s32 	%r570, %r567, 3;
	cvt.u64.u32 	%rd250, %r570;
	setp.eq.s64 	%p48, %rd7, %rd250;
	or.pred  	%p49, %p48, %p38;
	selp.u64 	%rd251, 1, 0, %p49;
	add.s32 	%r571, %r567, 4;
	cvt.u64.u32 	%rd252, %r571;
	setp.eq.s64 	%p50, %rd7, %rd252;
	or.pred  	%p8, %p50, %p39;
	selp.u64 	%rd253, 1, 0, %p8;
	add.s32 	%r572, %r567, 5;
	cvt.u64.u32 	%rd254, %r572;
	setp.eq.s64 	%p51, %rd7, %rd254;
	or.pred  	%p9, %p51, %p40;
	selp.u64 	%rd255, 1, 0, %p9;
	add.s32 	%r573, %r567, 6;
	cvt.u64.u32 	%rd256, %r573;
	setp.eq.s64 	%p52, %rd7, %rd256;
	or.pred  	%p10, %p52, %p41;
	selp.u64 	%rd257, 1, 0, %p10;
	add.s32 	%r574, %r567, 7;
	cvt.u64.u32 	%rd258, %r574;
	setp.eq.s64 	%p53, %rd7, %rd258;
	or.pred  	%p54, %p53, %p42;
	selp.u64 	%rd259, 1, 0, %p54;
	add.s32 	%r575, %r567, 8;
	cvt.u64.u32 	%rd260, %r575;
	setp.eq.s64 	%p55, %rd7, %rd260;
	or.pred  	%p56, %p55, %p43;
	selp.u64 	%rd261, 1, 0, %p56;
	add.s64 	%rd262, %rd247, %rd245;
	selp.b32 	%r576, 0, %r315, %p6;
	add.s32 	%r577, %r316, %r576;
	add.s64 	%rd263, %rd262, %rd249;
	selp.b32 	%r578, 0, %r577, %p7;
	add.s32 	%r579, %r317, %r578;
	add.s64 	%rd264, %rd263, %rd251;
	selp.b32 	%r580, 0, %r579, %p49;
	add.s32 	%r581, %r318, %r580;
	add.s64 	%rd265, %rd264, %rd253;
	selp.b32 	%r582, 0, %r581, %p8;
	add.s32 	%r583, %r319, %r582;
	add.s64 	%rd266, %rd265, %rd255;
	selp.b32 	%r584, 0, %r583, %p9;
	add.s32 	%r585, %r320, %r584;
	add.s64 	%rd267, %rd266, %rd257;
	selp.b32 	%r586, 0, %r585, %p10;
	add.s32 	%r587, %r321, %r586;
	add.s64 	%rd268, %rd267, %rd259;
	selp.b32 	%r588, 0, %r587, %p54;
	add.s32 	%r589, %r322, %r588;
	add.s64 	%rd269, %rd268, %rd261;
	mov.b64 	{%r448, %r453}, %rd269;
	selp.b32 	%r590, 0, %r589, %p56;
	add.s32 	%r458, %r323, %r590;
	mov.b32 	%r564, 1;
	mov.b32 	%r565, 0;
	mov.b32 	%r566, -1;
	// begin inline asm
	shfl.sync.up.b32 %r447, %r448, %r564, %r565, %r566;
	// end inline asm
	// begin inline asm
	shfl.sync.up.b32 %r452, %r453, %r564, %r565, %r566;
	// end inline asm
	mov.b64 	%rd270, {%r447, %r452};
	// begin inline asm
	shfl.sync.up.b32 %r457, %r458, %r564, %r565, %r566;
	// end inline asm
	// begin inline asm
	shfl.sync.up.b32 %r462, %r463, %r564, %r565, %r566;
	// end inline asm
	setp.eq.s64 	%p57, %rd269, 0;
	selp.b32 	%r591, %r457, 0, %p57;
	setp.lt.s32 	%p58, %r427, 1;
	selp.b64 	%rd271, 0, %rd270, %p58;
	add.s64 	%rd272, %rd271, %rd269;
	mov.b64 	{%r468, %r473}, %rd272;
	selp.b32 	%r592, 0, %r591, %p58;
	add.s32 	%r478, %r592, %r458;
	mov.b32 	%r484, 2;
	// begin inline asm
	shfl.sync.up.b32 %r467, %r468, %r484, %r565, %r566;
	// end inline asm
	// begin inline asm
	shfl.sync.up.b32 %r472, %r473, %r484, %r565, %r566;
	// end inline asm
	mov.b64 	%rd273, {%r467, %r472};
	// begin inline asm
	shfl.sync.up.b32 %r477, %r478, %r484, %r565, %r566;
	// end inline asm
	// begin inline asm
	shfl.sync.up.b32 %r482, %r483, %r484, %r565, %r566;
	// end inline asm
	setp.eq.s64 	%p59, %rd272, 0;
	selp.b32 	%r593, %r477, 0, %p59;
	setp.lt.s32 	%p60, %r427, 2;
	selp.b64 	%rd274, 0, %rd273, %p60;
	add.s64 	%rd275, %rd274, %rd272;
	mov.b64 	{%r488, %r493}, %rd275;
	selp.b32 	%r594, 0, %r593, %p60;
	add.s32 	%r498, %r594, %r478;
	mov.b32 	%r504, 4;
	// begin inline asm
	shfl.sync.up.b32 %r487, %r488, %r504, %r565, %r566;
	// end inline asm
	// begin inline asm
	shfl.sync.up.b32 %r492, %r493, %r504, %r565, %r566;
	// end inline asm
	mov.b64 	%rd276, {%r487, %r492};
	// begin inline asm
	shfl.sync.up.b32 %r497, %r498, %r504, %r565, %r566;
	// end inline asm
	// begin inline asm
	shfl.sync.up.b32 %r502, %r503, %r504, %r565, %r566;
	// end inline asm
	setp.eq.s64 	%p61, %rd275, 0;
	selp.b32 	%r595, %r497, 0, %p61;
	setp.lt.s32 	%p62, %r427, 4;
	selp.b64 	%rd277, 0, %rd276, %p62;
	add.s64 	%rd278, %rd277, %rd275;
	mov.b64 	{%r508, %r513}, %rd278;
	selp.b32 	%r596, 0, %r595, %p62;
	add.s32 	%r518, %r596, %r498;
	mov.b32 	%r524, 8;
	// begin inline asm
	shfl.sync.up.b32 %r507, %r508, %r524, %r565, %r566;
	// end inline asm
	// begin inline asm
	shfl.sync.up.b32 %r512, %r513, %r524, %r565, %r566;
	// end inline asm
	mov.b64 	%rd279, {%r507, %r512};
	// begin inline asm
	shfl.sync.up.b32 %r517, %r518, %r524, %r565, %r566;
	// end inline asm
	// begin inline asm
	shfl.sync.up.b32 %r522, %r523, %r524, %r565, %r566;
	// end inline asm
	setp.eq.s64 	%p63, %rd278, 0;
	selp.b32 	%r597, %r517, 0, %p63;
	setp.lt.s32 	%p64, %r427, 8;
	selp.b64 	%rd280, 0, %rd279, %p64;
	add.s64 	%rd281, %rd280, %rd278;
	mov.b64 	{%r528, %r533}, %rd281;
	selp.b32 	%r598, 0, %r597, %p64;
	add.s32 	%r538, %r598, %r518;
	mov.b32 	%r544, 16;
	// begin inline asm
	shfl.sync.up.b32 %r527, %r528, %r544, %r565, %r566;
	// end inline asm
	// begin inline asm
	shfl.sync.up.b32 %r532, %r533, %r544, %r565, %r566;
	// end inline asm
	mov.b64 	%rd282, {%r527, %r532};
	// begin inline asm
	shfl.sync.up.b32 %r537, %r538, %r544, %r565, %r566;
	// end inline asm
	// begin inline asm
	shfl.sync.up.b32 %r542, %r543, %r544, %r565, %r566;
	// end inline asm
	setp.eq.s64 	%p65, %rd281, 0;
	selp.b32 	%r599, %r537, 0, %p65;
	setp.lt.s32 	%p66, %r427, 16;
	selp.b64 	%rd283, 0, %rd282, %p66;
	add.s64 	%rd152, %rd283, %rd281;
	mov.b64 	{%r548, %r553}, %rd152;
	selp.b32 	%r600, 0, %r599, %p66;
	add.s32 	%r558, %r600, %r538;
	// begin inline asm
	shfl.sync.up.b32 %r547, %r548, %r564, %r565, %r566;
	// end inline asm
	// begin inline asm
	shfl.sync.up.b32 %r552, %r553, %r564, %r565, %r566;
	// end inline asm
	mov.b64 	%rd834, {%r547, %r552};
	// begin inline asm
	shfl.sync.up.b32 %r2117, %r558, %r564, %r565, %r566;
	// end inline asm
	// begin inline asm
	shfl.sync.up.b32 %r562, %r563, %r564, %r565, %r566;
	// end inline asm
	setp.ne.s32 	%p67, %r427, 31;
	@%p67 bra 	$L__BB5_274;
	shl.b32 	%r601, %r282, 4;
	mov.u32 	%r602, _ZN6thrust24THRUST_300001_SM_1000_NS8cuda_cub4core6detail5shmemE;
	add.s32 	%r603, %r602, %r601;
	st.shared.u64 	[%r603], %rd152;
	st.shared.u32 	[%r603+8], %r558;
$L__BB5_274:
	bar.sync 	0;
	ld.shared.u64 	%rd284, [_ZN6thrust24THRUST_300001_SM_1000_NS8cuda_cub4core6detail5shmemE];
	ld.shared.u32 	%r604, [_ZN6thrust24THRUST_300001_SM_1000_NS8cuda_cub4core6detail5shmemE+8];
	ld.shared.u64 	%rd285, [_ZN6thrust24THRUST_300001_SM_1000_NS8cuda_cub4core6detail5shmemE+16];
	ld.shared.u32 	%r605, [_ZN6thrust24THRUST_300001_SM_1000_NS8cuda_cub4core6detail5shmemE+24];
	add.s64 	%rd286, %rd285, %rd284;
	setp.eq.s64 	%p68, %rd285, 0;
	selp.b32 	%r606, %r604, 0, %p68;
	add.s32 	%r607, %r606, %r605;
	setp.eq.s32 	%p69, %r282, 2;
	selp.b64 	%rd287, %rd286, %rd284, %p69;
	selp.b32 	%r608, %r607, %r604, %p69;
	ld.shared.u64 	%rd288, [_ZN6thrust24THRUST_300001_SM_1000_NS8cuda_cub4core6detail5shmemE+32];
	ld.shared.u32 	%r609, [_ZN6thrust24THRUST_300001_SM_1000_NS8cuda_cub4core6detail5shmemE+40];
	add.s64 	%rd289, %rd288, %rd286;
	setp.eq.s64 	%p70, %rd288, 0;
	selp.b32 	%r610, %r607, 0, %p70;
	add.s32 	%r611, %r610, %r609;
	setp.eq.s32 	%p71, %r282, 3;
	selp.b64 	%rd290, %rd289, %rd287, %p71;
	selp.b32 	%r612, %r611, %r608, %p71;
	ld.shared.u64 	%rd291, [_ZN6thrust24THRUST_300001_SM_1000_NS8cuda_cub4core6detail5shmemE+48];
	ld.shared.u32 	%r613, [_ZN6thrust24THRUST_300001_SM_1000_NS8cuda_cub4core6detail5shmemE+56];
	add.s64 	%rd292, %rd291, %rd289;
	setp.eq.s64 	%p72, %rd291, 0;
	selp.b32 	%r614, %r611, 0, %p72;
	add.s32 	%r615, %r614, %r613;
	setp.eq.s32 	%p73, %r282, 4;
	selp.b64 	%rd293, %rd292, %rd290, %p73;
	selp.b32 	%r616, %r615, %r612, %p73;
	ld.shared.u64 	%rd294, [_ZN6thrust24THRUST_300001_SM_1000_NS8cuda_cub4core6detail5shmemE+64];
	ld.shared.u32 	%r617, [_ZN6thrust24THRUST_300001_SM_1000_NS8cuda_cub4core6detail5shmemE+72];
	add.s64 	%rd295, %rd294, %rd292;
	setp.eq.s64 	%p74, %rd294, 0;
	selp.b32 	%r618, %r615, 0, %p74;
	add.s32 	%r619, %r618, %r617;
	setp.eq.s32 	%p75, %r282, 5;
	selp.b64 	%rd296, %rd295, %rd293, %p75;
	selp.b32 	%r620, %r619, %r616, %p75;
	ld.shared.u64 	%rd297, [_ZN6thrust24THRUST_300001_SM_1000_NS8cuda_cub4core6detail5shmemE+80];
	ld.shared.u32 	%r621, [_ZN6thrust24THRUST_300001_SM_1000_NS8cuda_cub4core6detail5shmemE+88];
	add.s64 	%rd298, %rd297, %rd295;
	setp.eq.s64 	%p76, %rd297, 0;
	selp.b32 	%r622, %r619, 0, %p76;
	add.s32 	%r623, %r622, %r621;
	setp.eq.s32 	%p77, %r282, 6;
	selp.b64 	%rd299, %rd298, %rd296, %p77;
	selp.b32 	%r624, %r623, %r620, %p77;
	ld.shared.u64 	%rd300, [_ZN6thrust24THRUST_300001_SM_1000_NS8cuda_cub4core6detail5shmemE+96];
	ld.shared.u32 	%r625, [_ZN6thrust24THRUST_300001_SM_1000_NS8cuda_cub4core6detail5shmemE+104];
	add.s64 	%rd301, %rd300, %rd298;
	setp.eq.s64 	%p78, %rd300, 0;
	selp.b32 	%r626, %r623, 0, %p78;
	add.s32 	%r627, %r626, %r625;
	setp.eq.s32 	%p79, %r282, 7;
	selp.b64 	%rd154, %rd301, %rd299, %p79;
	selp.b32 	%r329, %r627, %r624, %p79;
	ld.shared.u64 	%rd302, [_ZN6thrust24THRUST_300001_SM_1000_NS8cuda_cub4core6detail5shmemE+112];
	ld.shared.u32 	%r628, [_ZN6thrust24THRUST_300001_SM_1000_NS8cuda_cub4core6detail5shmemE+120];
	add.s64 	%rd155, %rd302, %rd301;
	setp.eq.s64 	%p80, %rd302, 0;
	selp.b32 	%r629, %r627, 0, %p80;
	add.s32 	%r330, %r629, %r628;
	setp.lt.u32 	%p81, %r252, 32;
	@%p81 bra 	$L__BB5_276;
	setp.eq.s64 	%p82, %rd834, 0;
	selp.b32 	%r630, %r329, 0, %p82;
	add.s32 	%r631, %r630, %r2117;
	setp.eq.s32 	%p83, %r427, 0;
	selp.b64 	%rd303, 0, %rd834, %p83;
	add.s64 	%rd834, %rd154, %rd303;
	selp.b32 	%r2117, %r329, %r631, %p83;
	bra.uni 	$L__BB5_312;
$L__BB5_276:
	setp.ne.s32 	%p84, %r252, 0;
	mul.wide.u32 	%rd304, %r1, 16;
	add.s64 	%rd157, %rd1, %rd304;
	@%p84 bra 	$L__BB5_278;
	st.shared.u64 	[_ZN6thrust24THRUST_300001_SM_1000_NS8cuda_cub4core6detail5shmemE+200], %rd155;
	st.shared.u32 	[_ZN6thrust24THRUST_300001_SM_1000_NS8cuda_cub4core6detail5shmemE+208], %r330;
	mov.b32 	%r632, 100;
	mov.b64 	%rd306, {%r330, %r632};
	add.s64 	%rd305, %rd157, 512;
	// begin inline asm
	st.relaxed.gpu.v2.u64 [%rd305], {%rd306, %rd155};
	// end inline asm
$L__BB5_278:
	mov.u32 	%r633, %nctaid.x;
	setp.gt.u32 	%p85, %r633, 499;
	@%p85 bra 	$L__BB5_280;
	membar.cta;
	bra.uni 	$L__BB5_281;
$L__BB5_280:
	mov.b32 	%r634, 450;
	// begin inline asm
	nanosleep.u32 %r634;
	// end inline asm
$L__BB5_281:
	mul.wide.u32 	%rd308, %r252, 16;
	xor.b64  	%rd309, %rd308, -16;
	add.s64 	%rd310, %rd157, %rd309;
	add.s64 	%rd158, %rd310, 512;
$L__BB5_282:
	// begin inline asm
	ld.relaxed.gpu.v2.u64 {%rd311, %rd824}, [%rd158];
	// end inline asm
	mov.b64 	{%r2105, %r2110}, %rd311;
	setp.eq.s32 	%p86, %r2110, 99;
	mov.b32 	%r635, -1;
	vote.sync.any.pred 	%p87, %p86, %r635;
	@%p87 bra 	$L__BB5_282;
	setp.eq.s32 	%p88, %r2110, 101;
	mov.b32 	%r657, -1;
	vote.sync.ballot.b32 	%r658, %p88, %r657;
	// begin inline asm
	mov.u32 %r637, %lanemask_ge;
	// end inline asm
	and.b32  	%r659, %r658, %r637;
	or.b32  	%r660, %r659, -2147483648;
	add.s32 	%r661, %r660, -1;
	not.b32 	%r662, %r660;
	and.b32  	%r663, %r662, %r661;
	popc.b32 	%r335, %r663;
	mov.b64 	{%r639, %r644}, %rd824;
	mov.b32 	%r655, 1;
	// begin inline asm
	shfl.sync.down.b32 %r638, %r639, %r655, %r335, %r657;
	// end inline asm
	// begin inline asm
	shfl.sync.down.b32 %r643, %r644, %r655, %r335, %r657;
	// end inline asm
	// begin inline asm
	shfl.sync.down.b32 %r648, %r2105, %r655, %r335, %r657;
	// end inline asm
	// begin inline asm
	shfl.sync.down.b32 %r653, %r654, %r655, %r335, %r657;
	// end inline asm
	setp.ge.s32 	%p90, %r427, %r335;
	@%p90 bra 	$L__BB5_285;
	mov.b64 	%rd314, {%r638, %r643};
	add.s64 	%rd160, %rd824, %rd314;
	setp.eq.s64 	%p91, %rd824, 0;
	selp.b32 	%r664, %r648, 0, %p91;
	add.s32 	%r2105, %r664, %r2105;
	mov.u64 	%rd824, %rd160;
$L__BB5_285:
	mov.b64 	{%r666, %r671}, %rd824;
	mov.b32 	%r682, 2;
	mov.b32 	%r684, -1;
	// begin inline asm
	shfl.sync.down.b32 %r665, %r666, %r682, %r335, %r684;
	// end inline asm
	// begin inline asm
	shfl.sync.down.b32 %r670, %r671, %r682, %r335, %r684;
	// end inline asm
	// begin inline asm
	shfl.sync.down.b32 %r675, %r2105, %r682, %r335, %r684;
	// end inline asm
	// begin inline asm
	shfl.sync.down.b32 %r680, %r681, %r682, %r335, %r684;
	// end inline asm
	add.s32 	%r344, %r427, 2;
	setp.gt.s32 	%p92, %r344, %r335;
	@%p92 bra 	$L__BB5_287;
	mov.b64 	%rd315, {%r665, %r670};
	add.s64 	%rd162, %rd824, %rd315;
	setp.eq.s64 	%p93, %rd824, 0;
	selp.b32 	%r685, %r675, 0, %p93;
	add.s32 	%r2105, %r685, %r2105;
	mov.u64 	%rd824, %rd162;
$L__BB5_287:
	mov.b64 	{%r687, %r692}, %rd824;
	mov.b32 	%r703, 4;
	mov.b32 	%r705, -1;
	// begin inline asm
	shfl.sync.down.b32 %r686, %r687, %r703, %r335, %r705;
	// end inline asm
	// begin inline asm
	shfl.sync.down.b32 %r691, %r692, %r703, %r335, %r705;
	// end inline asm
	// begin inline asm
	shfl.sync.down.b32 %r696, %r2105, %r703, %r335, %r705;
	// end inline asm
	// begin inline asm
	shfl.sync.down.b32 %r701, %r702, %r703, %r335, %r705;
	// end inline asm
	add.s32 	%r350, %r427, 4;
	setp.gt.s32 	%p94, %r350, %r335;
	@%p94 bra 	$L__BB5_289;
	mov.b64 	%rd316, {%r686, %r691};
	add.s64 	%rd164, %rd824, %rd316;
	setp.eq.s64 	%p95, %rd824, 0;
	selp.b32 	%r706, %r696, 0, %p95;
	add.s32 	%r2105, %r706, %r2105;
	mov.u64 	%rd824, %rd164;
$L__BB5_289:
	mov.b64 	{%r708, %r713}, %rd824;
	mov.b32 	%r724, 8;
	mov.b32 	%r726, -1;
	// begin inline asm
	shfl.sync.down.b32 %r707, %r708, %r724, %r335, %r726;
	// end inline asm
	// begin inline asm
	shfl.sync.down.b32 %r712, %r713, %r724, %r335, %r726;
	// end inline asm
	// begin inline asm
	shfl.sync.down.b32 %r717, %r2105, %r724, %r335, %r726;
	// end inline asm
	// begin inline asm
	shfl.sync.down.b32 %r722, %r723, %r724, %r335, %r726;
	// end inline asm
	add.s32 	%r356, %r427, 8;
	setp.gt.s32 	%p96, %r356, %r335;
	@%p96 bra 	$L__BB5_291;
	mov.b64 	%rd317, {%r707, %r712};
	add.s64 	%rd166, %rd824, %rd317;
	setp.eq.s64 	%p97, %rd824, 0;
	selp.b32 	%r727, %r717, 0, %p97;
	add.s32 	%r2105, %r727, %r2105;
	mov.u64 	%rd824, %rd166;
$L__BB5_291:
	mov.b64 	{%r729, %r734}, %rd824;
	mov.b32 	%r745, 16;
	mov.b32 	%r747, -1;
	// begin inline asm
	shfl.sync.down.b32 %r728, %r729, %r745, %r335, %r747;
	// end inline asm
	// begin inline asm
	shfl.sync.down.b32 %r733, %r734, %r745, %r335, %r747;
	// end inline asm
	// begin inline asm
	shfl.sync.down.b32 %r738, %r2105, %r745, %r335, %r747;
	// end inline asm
	// begin inline asm
	shfl.sync.down.b32 %r743, %r744, %r745, %r335, %r747;
	// end inline asm
	add.s32 	%r362, %r427, 16;
	setp.gt.s32 	%p98, %r362, %r335;
	@%p98 bra 	$L__BB5_293;
	mov.b64 	%rd318, {%r728, %r733};
	add.s64 	%rd168, %rd824, %rd318;
	setp.eq.s64 	%p99, %rd824, 0;
	selp.b32 	%r748, %r738, 0, %p99;
	add.s32 	%r2105, %r748, %r2105;
	mov.u64 	%rd824, %rd168;
$L__BB5_293:
	not.b32 	%r749, %r252;
	add.s32 	%r2111, %r1, %r749;
	add.s64 	%rd170, %rd1, 512;
$L__BB5_294:
	setp.ne.s32 	%p100, %r2110, 101;
	mov.b32 	%r750, -1;
	vote.sync.all.pred 	%p101, %p100, %r750;
	not.pred 	%p102, %p101;
	@%p102 bra 	$L__BB5_308;
	mul.wide.s32 	%rd392, %r2111, 16;
	add.s64 	%rd393, %rd170, %rd392;
	add.s64 	%rd391, %rd393, -512;
$L__BB5_296:
	// begin inline asm
	ld.relaxed.gpu.v2.u64 {%rd389, %rd830}, [%rd391];
	// end inline asm
	mov.b64 	{%r2113, %r2110}, %rd389;
	setp.eq.s32 	%p154, %r2110, 99;
	mov.b32 	%r844, -1;
	vote.sync.any.pred 	%p155, %p154, %r844;
	@%p155 bra 	$L__BB5_296;
	setp.eq.s32 	%p156, %r2110, 101;
	mov.b32 	%r865, -1;
	vote.sync.ballot.b32 	%r866, %p156, %r865;
	and.b32  	%r867, %r866, %r637;
	or.b32  	%r868, %r867, -2147483648;
	add.s32 	%r869, %r868, -1;
	not.b32 	%r870, %r868;
	and.b32  	%r871, %r870, %r869;
	popc.b32 	%r371, %r871;
	mov.b64 	{%r847, %r852}, %rd830;
	mov.b32 	%r863, 1;
	// begin inline asm
	shfl.sync.down.b32 %r846, %r847, %r863, %r371, %r865;
	// end inline asm
	// begin inline asm
	shfl.sync.down.b32 %r851, %r852, %r863, %r371, %r865;
	// end inline asm
	// begin inline asm
	shfl.sync.down.b32 %r856, %r2113, %r863, %r371, %r865;
	// end inline asm
	// begin inline asm
	shfl.sync.down.b32 %r861, %r862, %r863, %r371, %r865;
	// end inline asm
	setp.ge.s32 	%p158, %r427, %r371;
	@%p158 bra 	$L__BB5_299;
	mov.b64 	%rd394, {%r846, %r851};
	add.s64 	%rd173, %rd830, %rd394;
	setp.eq.s64 	%p159, %rd830, 0;
	selp.b32 	%r872, %r856, 0, %p159;
	add.s32 	%r2113, %r872, %r2113;
	mov.u64 	%rd830, %rd173;
$L__BB5_299:
	mov.b64 	{%r874, %r879}, %rd830;
	mov.b32 	%r890, 2;
	mov.b32 	%r892, -1;
	// begin inline asm
	shfl.sync.down.b32 %r873, %r874, %r890, %r371, %r892;
	// end inline asm
	// begin inline asm
	shfl.sync.down.b32 %r878, %r879, %r890, %r371, %r892;
	// end inline asm
	// begin inline asm
	shfl.sync.down.b32 %r883, %r2113, %r890, %r371, %r892;
	// end inline asm
	// begin inline asm
	shfl.sync.down.b32 %r888, %r889, %r890, %r371, %r892;
	// end inline asm
	setp.gt.s32 	%p160, %r344, %r371;
	@%p160 bra 	$L__BB5_301;
	mov.b64 	%rd395, {%r873, %r878};
	add.s64 	%rd175, %rd830, %rd395;
	setp.eq.s64 	%p161, %rd830, 0;
	selp.b32 	%r893, %r883, 0, %p161;
	add.s32 	%r2113, %r893, %r2113;
	mov.u64 	%rd830, %rd175;
$L__BB5_301:
	mov.b64 	{%r895, %r900}, %rd830;
	mov.b32 	%r911, 4;
	mov.b32 	%r913, -1;
	// begin inline asm
	shfl.sync.down.b32 %r894, %r895, %r911, %r371, %r913;
	// end inline asm
	// begin inline asm
	shfl.sync.down.b32 %r899, %r900, %r911, %r371, %r913;
	// end inline asm
	// begin inline asm
	shfl.sync.down.b32 %r904, %r2113, %r911, %r371, %r913;
	// end inline asm
	// begin inline asm
	shfl.sync.down.b32 %r909, %r910, %r911, %r371, %r913;
	// end inline asm
	setp.gt.s32 	%p162, %r350, %r371;
	@%p162 bra 	$L__BB5_303;
	mov.b64 	%rd396, {%r894, %r899};
	add.s64 	%rd177, %rd830, %rd396;
	setp.eq.s64 	%p163, %rd830, 0;
	selp.b32 	%r914, %r904, 0, %p163;
	add.s32 	%r2113, %r914, %r2113;
	mov.u64 	%rd830, %rd177;
$L__BB5_303:
	mov.b64 	{%r916, %r921}, %rd830;
	mov.b32 	%r932, 8;
	mov.b32 	%r934, -1;
	// begin inline asm
	shfl.sync.down.b32 %r915, %r916, %r932, %r371, %r934;
	// end inline asm
	// begin inline asm
	shfl.sync.down.b32 %r920, %r921, %r932, %r371, %r934;
	// end inline asm
	// begin inline asm
	shfl.sync.down.b32 %r925, %r2113, %r932, %r371, %r934;
	// end inline asm
	// begin inline asm
	shfl.sync.down.b32 %r930, %r931, %r932, %r371, %r934;
	// end inline asm
	setp.gt.s32 	%p164, %r356, %r371;
	@%p164 bra 	$L__BB5_305;
	mov.b64 	%rd397, {%r915, %r920};
	add.s64 	%rd179, %rd830, %rd397;
	setp.eq.s64 	%p165, %rd830, 0;
	selp.b32 	%r935, %r925, 0, %p165;
	add.s32 	%r2113, %r935, %r2113;
	mov.u64 	%rd830, %rd179;
$L__BB5_305:
	mov.b64 	{%r937, %r942}, %rd830;
	mov.b32 	%r953, 16;
	mov.b32 	%r955, -1;
	// begin inline asm
	shfl.sync.down.b32 %r936, %r937, %r953, %r371, %r955;
	// end inline asm
	// begin inline asm
	shfl.sync.down.b32 %r941, %r942, %r953, %r371, %r955;
	// end inline asm
	// begin inline asm
	shfl.sync.down.b32 %r946, %r2113, %r953, %r371, %r955;
	// end inline asm
	// begin inline asm
	shfl.sync.down.b32 %r951, %r952, %r953, %r371, %r955;
	// end inline asm
	setp.gt.s32 	%p166, %r362, %r371;
	@%p166 bra 	$L__BB5_307;
	mov.b64 	%rd398, {%r936, %r941};
	add.s64 	%rd181, %rd830, %rd398;
	setp.eq.s64 	%p167, %rd830, 0;
	selp.b32 	%r956, %r946, 0, %p167;
	add.s32 	%r2113, %r956, %r2113;
	mov.u64 	%rd830, %rd181;
$L__BB5_307:
	add.s64 	%rd183, %rd830, %rd824;
	setp.eq.s64 	%p168, %rd824, 0;
	selp.b32 	%r957, %r2113, 0, %p168;
	add.s32 	%r2105, %r957, %r2105;
	add.s32 	%r2111, %r2111, -32;
	mov.u64 	%rd824, %rd183;
	bra.uni 	$L__BB5_294;
$L__BB5_308:
	setp.ne.s32 	%p103, %r252, 0;
	@%p103 bra 	$L__BB5_310;
	add.s64 	%rd321, %rd824, %rd155;
	setp.eq.s64 	%p104, %rd155, 0;
	selp.b32 	%r752, %r2105, 0, %p104;
	add.s32 	%r753, %r752, %r330;
	mov.b32 	%r754, 101;
	mov.b64 	%rd320, {%r753, %r754};
	add.s64 	%rd319, %rd157, 512;
	// begin inline asm
	st.relaxed.gpu.v2.u64 [%rd319], {%rd320, %rd321};
	// end inline asm
	st.shared.u64 	[_ZN6thrust24THRUST_300001_SM_1000_NS8cuda_cub4core6detail5shmemE+168], %rd824;
	st.shared.u32 	[_ZN6thrust24THRUST_300001_SM_1000_NS8cuda_cub4core6detail5shmemE+176], %r2105;
	st.shared.u64 	[_ZN6thrust24THRUST_300001_SM_1000_NS8cuda_cub4core6detail5shmemE+184], %rd321;
	st.shared.u32 	[_ZN6thrust24THRUST_300001_SM_1000_NS8cuda_cub4core6detail5shmemE+192], %r753;
$L__BB5_310:
	setp.ne.s32 	%p105, %r427, 0;
	@%p105 bra 	$L__BB5_312;
	st.shared.u64 	[_ZN6thrust24THRUST_300001_SM_1000_NS8cuda_cub4core6detail5shmemE+136], %rd824;
	st.shared.u32 	[_ZN6thrust24THRUST_300001_SM_1000_NS8cuda_cub4core6detail5shmemE+144], %r2105;
	mov.u64 	%rd834, %rd824;
	mov.u32 	%r2117, %r2105;
$L__BB5_312:
	setp.eq.s32 	%p106, %r252, 0;
	bar.sync 	0;
	@%p106 bra 	$L__BB5_314;
	ld.shared.u32 	%r755, [_ZN6thrust24THRUST_300001_SM_1000_NS8cuda_cub4core6detail5shmemE+144];
	ld.shared.u64 	%rd322, [_ZN6thrust24THRUST_300001_SM_1000_NS8cuda_cub4core6detail5shmemE+136];
	add.s64 	%rd185, %rd322, %rd834;
	setp.eq.s64 	%p107, %rd834, 0;
	selp.b32 	%r756, %r755, 0, %p107;
	add.s32 	%r2117, %r756, %r2117;
	mov.u64 	%rd834, %rd185;
$L__BB5_314:
	mul.lo.s32 	%r757, %r252, 9;
	cvt.u64.u32 	%rd323, %r757;
	setp.eq.s64 	%p108, %rd7, %rd323;
	setp.ne.s32 	%p109, %r2103, %r285;
	or.pred  	%p110, %p108, %p109;
	selp.u64 	%rd324, 1, 0, %p110;
	add.s64 	%rd187, %rd834, %rd324;
	selp.b32 	%r758, 0, %r2117, %p110;
	add.s32 	%r402, %r758, %r315;
	selp.u64 	%rd325, 1, 0, %p6;
	add.s64 	%rd326, %rd325, %rd324;
	add.s64 	%rd188, %rd326, %rd834;
	selp.b32 	%r759, 0, %r402, %p6;
	add.s32 	%r403, %r316, %r759;
	selp.u64 	%rd327, 1, 0, %p7;
	add.s64 	%rd189, %rd188, %rd327;
	selp.b32 	%r760, 0, %r403, %p7;
	add.s32 	%r404, %r317, %r760;
	add.s32 	%r761, %r757, 3;
	cvt.u64.u32 	%rd328, %r761;
	setp.eq.s64 	%p111, %rd7, %rd328;
	setp.ne.s32 	%p112, %r287, %r288;
	or.pred  	%p11, %p111, %p112;
	selp.u64 	%rd329, 1, 0, %p11;
	add.s64 	%rd190, %rd189, %rd329;
	selp.b32 	%r762, 0, %r404, %p11;
	add.s32 	%r405, %r318, %r762;
	selp.u64 	%rd330, 1, 0, %p8;
	add.s64 	%rd191, %rd190, %rd330;
	selp.b32 	%r763, 0, %r405, %p8;
	add.s32 	%r406, %r319, %r763;
	selp.u64 	%rd331, 1, 0, %p9;
	add.s64 	%rd192, %rd191, %rd331;
	selp.b32 	%r764, 0, %r406, %p9;
	add.s32 	%r407, %r320, %r764;
	selp.u64 	%rd332, 1, 0, %p10;
	add.s64 	%rd193, %rd192, %rd332;
	selp.b32 	%r765, 0, %r407, %p10;
	add.s32 	%r408, %r321, %r765;
	add.s32 	%r766, %r757, 7;
	cvt.u64.u32 	%rd333, %r766;
	setp.eq.s64 	%p113, %rd7, %rd333;
	setp.ne.s32 	%p114, %r291, %r292;
	or.pred  	%p115, %p113, %p114;
	selp.u64 	%rd334, 1, 0, %p115;
	add.s64 	%rd194, %rd193, %rd334;
	selp.b32 	%r767, 0, %r408, %p115;
	add.s32 	%r409, %r322, %r767;
	ld.shared.u64 	%rd195, [_ZN6thrust24THRUST_300001_SM_1000_NS8cuda_cub4core6detail5shmemE+200];
	ld.shared.u64 	%rd841, [_ZN6thrust24THRUST_300001_SM_1000_NS8cuda_cub4core6detail5shmemE+184];
	ld.shared.u32 	%r410, [_ZN6thrust24THRUST_300001_SM_1000_NS8cuda_cub4core6detail5shmemE+192];
	ld.shared.u64 	%rd197, [_ZN6thrust24THRUST_300001_SM_1000_NS8cuda_cub4core6detail5shmemE+168];
	setp.lt.s64 	%p116, %rd195, 257;
	@%p116 bra 	$L__BB5_340;
	bar.sync 	0;
	mul.lo.s32 	%r771, %r252, 9;
	cvt.u64.u32 	%rd365, %r771;
	setp.ne.s64 	%p132, %rd7, %rd365;
	setp.eq.s32 	%p133, %r2103, %r285;
	and.pred  	%p134, %p132, %p133;
	@%p134 bra 	$L__BB5_317;
	cvt.u32.u64 	%r772, %rd197;
	cvt.u32.u64 	%r773, %rd834;
	sub.s32 	%r774, %r773, %r772;
	shl.b32 	%r775, %r774, 3;
	mov.u32 	%r776, _ZN6thrust24THRUST_300001_SM_1000_NS8cuda_cub4core6detail5shmemE;
	add.s32 	%r777, %r776, %r775;
	st.shared.v2.u32 	[%r777], {%r2103, %r2117};
$L__BB5_317:
	not.pred 	%p135, %p6;
	@%p135 bra 	$L__BB5_319;
	cvt.u32.u64 	%r778, %rd197;
	cvt.u32.u64 	%r779, %rd187;
	sub.s32 	%r780, %r779, %r778;
	shl.b32 	%r781, %r780, 3;
	mov.u32 	%r782, _ZN6thrust24THRUST_300001_SM_1000_NS8cuda_cub4core6detail5shmemE;
	add.s32 	%r783, %r782, %r781;
	st.shared.v2.u32 	[%r783], {%r285, %r402};
$L__BB5_319:
	not.pred 	%p136, %p7;
	@%p136 bra 	$L__BB5_321;
	cvt.u32.u64 	%r784, %rd197;
	cvt.u32.u64 	%r785, %rd188;
	sub.s32 	%r786, %r785, %r784;
	shl.b32 	%r787, %r786, 3;
	mov.u32 	%r788, _ZN6thrust24THRUST_300001_SM_1000_NS8cuda_cub4core6detail5shmemE;
	add.s32 	%r789, %r788, %r787;
	st.shared.v2.u32 	[%r789], {%r286, %r403};
$L__BB5_321:
	not.pred 	%p137, %p11;
	@%p137 bra 	$L__BB5_323;
	cvt.u32.u64 	%r790, %rd197;
	cvt.u32.u64 	%r791, %rd189;
	sub.s32 	%r792, %r791, %r790;
	shl.b32 	%r793, %r792, 3;
	mov.u32 	%r794, _ZN6thrust24THRUST_300001_SM_1000_NS8cuda_cub4core6detail5shmemE;
	add.s32 	%r795, %r794, %r793;
	st.shared.v2.u32 	[%r795], {%r287, %r404};
$L__BB5_323:
	not.pred 	%p138, %p8;
	@%p138 bra 	$L__BB5_325;
	cvt.u32.u64 	%r796, %rd197;
	cvt.u32.u64 	%r797, %rd190;
	sub.s32 	%r798, %r797, %r796;
	shl.b32 	%r799, %r798, 3;
	mov.u32 	%r800, _ZN6thrust24THRUST_300001_SM_1000_NS8cuda_cub4core6detail5shmemE;
	add.s32 	%r801, %r800, %r799;
	st.shared.v2.u32 	[%r801], {%r288, %r405};
$L__BB5_325:
	not.pred 	%p139, %p9;
	@%p139 bra 	$L__BB5_327;
	cvt.u32.u64 	%r802, %rd197;
	cvt.u32.u64 	%r803, %rd191;
	sub.s32 	%r804, %r803, %r802;
	shl.b32 	%r805, %r804, 3;
	mov.u32 	%r806, _ZN6thrust24THRUST_300001_SM_1000_NS8cuda_cub4core6detail5shmemE;
	add.s32 	%r807, %r806, %r805;
	st.shared.v2.u32 	[%r807], {%r289, %r406};
$L__BB5_327:
	not.pred 	%p140, %p10;
	@%p140 bra 	$L__BB5_329;
	cvt.u32.u64 	%r808, %rd197;
	cvt.u32.u64 	%r809, %rd192;
	sub.s32 	%r810, %r809, %r808;
	shl.b32 	%r811, %r810, 3;
	mov.u32 	%r812, _ZN6thrust24THRUST_300001_SM_1000_NS8cuda_cub4core6detail5shmemE;
	add.s32 	%r813, %r812, %r811;
	st.shared.v2.u32 	[%r813], {%r290, %r407};
$L__BB5_329:
	mad.lo.s32 	%r814, %r252, 9, 7;
	cvt.u64.u32 	%rd366, %r814;
	setp.ne.s64 	%p141, %rd7, %rd366;
	setp.eq.s32 	%p142, %r291, %r292;
	and.pred  	%p143, %p141, %p142;
	@%p143 bra 	$L__BB5_331;
	cvt.u32.u64 	%r815, %rd197;
	cvt.u32.u64 	%r816, %rd193;
	sub.s32 	%r817, %r816, %r815;
	shl.b32 	%r818, %r817, 3;
	mov.u32 	%r819, _ZN6thrust24THRUST_300001_SM_1000_NS8cuda_cub4core6detail5shmemE;
	add.s32 	%r820, %r819, %r818;
	st.shared.v2.u32 	[%r820], {%r291, %r408};
$L__BB5_331:
	mad.lo.s32 	%r821, %r252, 9, 8;
	cvt.u64.u32 	%rd367, %r821;
	setp.ne.s64 	%p144, %rd7, %rd367;
	setp.eq.s32 	%p145, %r292, %r293;
	and.pred  	%p146, %p144, %p145;
	@%p146 bra 	$L__BB5_333;
	cvt.u32.u64 	%r822, %rd197;
	cvt.u32.u64 	%r823, %rd194;
	sub.s32 	%r824, %r823, %r822;
	shl.b32 	%r825, %r824, 3;
	mov.u32 	%r826, _ZN6thrust24THRUST_300001_SM_1000_NS8cuda_cub4core6detail5shmemE;
	add.s32 	%r827, %r826, %r825;
	st.shared.v2.u32 	[%r827], {%r292, %r409};
$L__BB5_333:
	bar.sync 	0;
	cvt.u64.u32 	%rd840, %r252;
	setp.le.u64 	%p147, %rd195, %rd840;
	@%p147 bra 	$L__BB5_358;
	not.b64 	%rd368, %rd840;
	add.s64 	%rd199, %rd195, %rd368;
	shr.u64 	%rd369, %rd199, 8;
	add.s64 	%rd370, %rd369, 1;
	and.b64  	%rd836, %rd370, 3;
	and.b64  	%rd371, %rd199, 768;
	setp.eq.s64 	%p148, %rd371, 768;
	@%p148 bra 	$L__BB5_337;
	add.s64 	%rd372, %rd197, %rd840;
	shl.b64 	%rd373, %rd372, 2;
	add.s64 	%rd838, %rd5, %rd373;
	add.s64 	%rd837, %rd4, %rd373;
	shl.b32 	%r828, %r252, 3;
	mov.u32 	%r829, _ZN6thrust24THRUST_300001_SM_1000_NS8cuda_cub4core6detail5shmemE;
	add.s32 	%r2119, %r829, %r828;
	shl.b64 	%rd374, %rd836, 8;
	add.s64 	%rd840, %rd374, %rd840;
$L__BB5_336:
	.pragma "nounroll";
	ld.shared.v2.u32 	{%r830, %r831}, [%r2119];
	st.global.u32 	[%rd837], %r830;
	st.global.u32 	[%rd838], %r831;
	add.s64 	%rd838, %rd838, 1024;
	add.s64 	%rd837, %rd837, 1024;
	add.s32 	%r2119, %r2119, 2048;
	add.s64 	%rd836, %rd836, -1;
	setp.ne.s64 	%p149, %rd836, 0;
	@%p149 bra 	$L__BB5_336;
$L__BB5_337:
	setp.lt.u64 	%p150, %rd199, 768;
	@%p150 bra 	$L__BB5_358;
	mov.u32 	%r834, _ZN6thrust24THRUST_300001_SM_1000_NS8cuda_cub4core6detail5shmemE;
$L__BB5_339:
	cvt.u32.u64 	%r832, %rd840;
	add.s64 	%rd375, %rd840, %rd197;
	shl.b32 	%r833, %r832, 3;
	add.s32 	%r835, %r834, %r833;
	ld.shared.v2.u32 	{%r836, %r837}, [%r835];
	shl.b64 	%rd376, %rd375, 2;
	add.s64 	%rd377, %rd4, %rd376;
	st.global.u32 	[%rd377], %r836;
	add.s64 	%rd378, %rd5, %rd376;
	st.global.u32 	[%rd378], %r837;
	and.b64  	%rd379, %rd840, 4294967295;
	add.s64 	%rd380, %rd197, %rd379;
	ld.shared.v2.u32 	{%r838, %r839}, [%r835+2048];
	shl.b64 	%rd381, %rd380, 2;
	add.s64 	%rd382, %rd4, %rd381;
	st.global.u32 	[%rd382+1024], %r838;
	add.s64 	%rd383, %rd5, %rd381;
	st.global.u32 	[%rd383+1024], %r839;
	ld.shared.v2.u32 	{%r840, %r841}, [%r835+4096];
	st.global.u32 	[%rd382+2048], %r840;
	st.global.u32 	[%rd383+2048], %r841;
	ld.shared.v2.u32 	{%r842, %r843}, [%r835+6144];
	st.global.u32 	[%rd382+3072], %r842;
	st.global.u32 	[%rd383+3072], %r843;
	add.s64 	%rd384, %rd840, 1024;
	and.b64  	%rd840, %rd384, 4294967295;
	setp.gt.u64 	%p151, %rd195, %rd840;
	@%p151 bra 	$L__BB5_339;
	bra.uni 	$L__BB5_358;
$L__BB5_340:
	mul.lo.s32 	%r768, %r252, 9;
	cvt.u64.u32 	%rd335, %r768;
	setp.ne.s64 	%p117, %rd7, %rd335;
	setp.eq.s32 	%p118, %r2103, %r285;
	and.pred  	%p119, %p117, %p118;
	@%p119 bra 	$L__BB5_342;
	shl.b64 	%rd336, %rd834, 2;
	add.s64 	%rd337, %rd4, %rd336;
	st.global.u32 	[%rd337], %r2103;
	add.s64 	%rd338, %rd5, %rd336;
	st.global.u32 	[%rd338], %r2117;
$L__BB5_342:
	not.pred 	%p120, %p6;
	@%p120 bra 	$L__BB5_344;
	shl.b64 	%rd339, %rd187, 2;
	add.s64 	%rd340, %rd4, %rd339;
	st.global.u32 	[%rd340], %r285;
	add.s64 	%rd341, %rd5, %rd339;
	st.global.u32 	[%rd341], %r402;
$L__BB5_344:
	not.pred 	%p121, %p7;
	@%p121 bra 	$L__BB5_346;
	shl.b64 	%rd342, %rd188, 2;
	add.s64 	%rd343, %rd4, %rd342;
	st.global.u32 	[%rd343], %r286;
	add.s64 	%rd344, %rd5, %rd342;
	st.global.u32 	[%rd344], %r403;
$L__BB5_346:
	not.pred 	%p122, %p11;
	@%p122 bra 	$L__BB5_348;
	shl.b64 	%rd345, %rd189, 2;
	add.s64 	%rd346, %rd4, %rd345;
	st.global.u32 	[%rd346], %r287;
	add.s64 	%rd347, %rd5, %rd345;
	st.global.u32 	[%rd347], %r404;
$L__BB5_348:
	not.pred 	%p123, %p8;
	@%p123 bra 	$L__BB5_350;
	shl.b64 	%rd348, %rd190, 2;
	add.s64 	%rd349, %rd4, %rd348;
	st.global.u32 	[%rd349], %r288;
	add.s64 	%rd350, %rd5, %rd348;
	st.global.u32 	[%rd350], %r405;
$L__BB5_350:
	not.pred 	%p124, %p9;
	@%p124 bra 	$L__BB5_352;
	shl.b64 	%rd351, %rd191, 2;
	add.s64 	%rd352, %rd4, %rd351;
	st.global.u32 	[%rd352], %r289;
	add.s64 	%rd353, %rd5, %rd351;
	st.global.u32 	[%rd353], %r406;
$L__BB5_352:
	not.pred 	%p125, %p10;
	@%p125 bra 	$L__BB5_354;
	shl.b64 	%rd354, %rd192, 2;
	add.s64 	%rd355, %rd4, %rd354;
	st.global.u32 	[%rd355], %r290;
	add.s64 	%rd356, %rd5, %rd354;
	st.global.u32 	[%rd356], %r407;
$L__BB5_354:
	mad.lo.s32 	%r769, %r252, 9, 7;
	cvt.u64.u32 	%rd357, %r769;
	setp.ne.s64 	%p126, %rd7, %rd357;
	setp.eq.s32 	%p127, %r291, %r292;
	and.pred  	%p128, %p126, %p127;
	@%p128 bra 	$L__BB5_356;
	shl.b64 	%rd358, %rd193, 2;
	add.s64 	%rd359, %rd4, %rd358;
	st.global.u32 	[%rd359], %r291;
	add.s64 	%rd360, %rd5, %rd358;
	st.global.u32 	[%rd360], %r408;
$L__BB5_356:
	mad.lo.s32 	%r770, %r252, 9, 8;
	cvt.u64.u32 	%rd361, %r770;
	setp.ne.s64 	%p129, %rd7, %rd361;
	setp.eq.s32 	%p130, %r292, %r293;
	and.pred  	%p131, %p129, %p130;
	@%p131 bra 	$L__BB5_358;
	shl.b64 	%rd362, %rd194, 2;
	add.s64 	%rd363, %rd4, %rd362;
	st.global.u32 	[%rd363], %r292;
	add.s64 	%rd364, %rd5, %rd362;
	st.global.u32 	[%rd364], %r409;
$L__BB5_358:
	setp.ne.s32 	%p152, %r252, 255;
	@%p152 bra 	$L__BB5_362;
	setp.ne.s64 	%p153, %rd7, 2304;
	@%p153 bra 	$L__BB5_361;
	shl.b64 	%rd385, %rd841, 2;
	add.s64 	%rd386, %rd4, %rd385;
	st.global.u32 	[%rd386], %r293;
	add.s64 	%rd387, %rd5, %rd385;
	st.global.u32 	[%rd387], %r410;
	add.s64 	%rd841, %rd841, 1;
$L__BB5_361:
	ld.param.u64 	%rd790, [_ZN6thrust24THRUST_300001_SM_1000_NS8cuda_cub4core6detail13_kernel_agentINS1_15__reduce_by_key16ReduceByKeyAgentINS0_6detail15normal_iteratorINS0_10device_ptrIjEEEESB_SB_SB_N4cuda3std3__48equal_toIjEENSE_4plusIjEEPllEEJSB_SB_SB_SB_SJ_N3cub18CUB_300001_SM_100024ReduceByKeyScanTileStateIjlLb1EEESG_SI_llEEEvDpT0__param_4];
	cvta.to.global.u64 	%rd388, %rd790;
	st.global.u64 	[%rd388], %rd841;
$L__BB5_362:
	ret;

}
	// .globl	_ZN3cub18CUB_300001_SM_10006detail11EmptyKernelIvEEvv
.visible .entry _ZN3cub18CUB_300001_SM_10006detail11EmptyKernelIvEEvv()
{


	ret;

}
	// .globl	_ZN3cub18CUB_300001_SM_10006detail8for_each13static_kernelINS2_12policy_hub_t12policy_500_tEmN6thrust24THRUST_300001_SM_1000_NS8cuda_cub20__uninitialized_fill7functorINS7_10device_ptrIjEEjEEEEvT0_T1_
.visible .entry _ZN3cub18CUB_300001_SM_10006detail8for_each13static_kernelINS2_12policy_hub_t12policy_500_tEmN6thrust24THRUST_300001_SM_1000_NS8cuda_cub20__uninitialized_fill7functorINS7_10device_ptrIjEEjEEEEvT0_T1_(
	.param .u64 _ZN3cub18CUB_300001_SM_10006detail8for_each13static_kernelINS2_12policy_hub_t12policy_500_tEmN6thrust24THRUST_300001_SM_1000_NS8cuda_cub20__uninitialized_fill7functorINS7_10device_ptrIjEEjEEEEvT0_T1__param_0,
	.param .align 8 .b8 _ZN3cub18CUB_300001_SM_10006detail8for_each13static_kernelINS2_12policy_hub_t12policy_500_tEmN6thrust24THRUST_300001_SM_1000_NS8cuda_cub20__uninitialized_fill7functorINS7_10device_ptrIjEEjEEEEvT0_T1__param_1[16]
)
.maxntid 256
{
	.reg .pred 	%p<4>;
	.reg .b16 	%rs<5>;
	.reg .b32 	%r<12>;
	.reg .b64 	%rd<16>;

	ld.param.u32 	%r3, [_ZN3cub18CUB_300001_SM_10006detail8for_each13static_kernelINS2_12policy_hub_t12policy_500_tEmN6thrust24THRUST_300001_SM_1000_NS8cuda_cub20__uninitialized_fill7functorINS7_10device_ptrIjEEjEEEEvT0_T1__param_1+8];
	ld.param.u64 	%rd4, [_ZN3cub18CUB_300001_SM_10006detail8for_each13static_kernelINS2_12policy_hub_t12policy_500_tEmN6thrust24THRUST_300001_SM_1000_NS8cuda_cub20__uninitialized_fill7functorINS7_10device_ptrIjEEjEEEEvT0_T1__param_1];
	ld.param.u64 	%rd5, [_ZN3cub18CUB_300001_SM_10006detail8for_each13static_kernelINS2_12policy_hub_t12policy_500_tEmN6thrust24THRUST_300001_SM_1000_NS8cuda_cub20__uninitialized_fill7functorINS7_10device_ptrIjEEjEEEEvT0_T1__param_0];
	mov.u32 	%r9, %ctaid.x;
	mul.wide.u32 	%rd1, %r9, 512;
	sub.s64 	%rd2, %rd5, %rd1;
	setp.lt.u64 	%p1, %rd2, 512;
	@%p1 bra 	$L__BB7_2;
	mov.u32 	%r11, %tid.x;
	cvta.to.global.u64 	%rd11, %rd4;
	cvt.u64.u32 	%rd12, %r11;
	add.s64 	%rd13, %rd1, %rd12;
	shl.b64 	%rd14, %rd13, 2;
	add.s64 	%rd15, %rd11, %rd14;
	st.global.u32 	[%rd15], %r3;
	st.global.u32 	[%rd15+1024], %r3;
	bra.uni 	$L__BB7_6;
$L__BB7_2:
	cvta.to.global.u64 	%rd6, %rd4;
	mov.u32 	%r2, %tid.x;
	cvt.u64.u32 	%rd7, %r2;
	setp.le.u64 	%p2, %rd2, %rd7;
	add.s64 	%rd8, %rd1, %rd7;
	shl.b64 	%rd9, %rd8, 2;
	add.s64 	%rd3, %rd6, %rd9;
	@%p2 bra 	$L__BB7_4;
	st.global.u32 	[%rd3], %r3;
$L__BB7_4:
	add.s32 	%r10, %r2, 256;
	cvt.u64.u32 	%rd10, %r10;
	setp.le.u64 	%p3, %rd2, %rd10;
	@%p3 bra 	$L__BB7_6;
	st.global.u32 	[%rd3+1024], %r3;
$L__BB7_6:
	ret;

}
	// .globl	_ZN3cub18CUB_300001_SM_10006detail8for_each13static_kernelINS2_12policy_hub_t12policy_500_tElN6thrust24THRUST_300001_SM_1000_NS8cuda_cub20__uninitialized_copy7functorINS7_6detail15normal_iteratorINS7_10device_ptrIjEEEENS7_7pointerIjNS8_3tagENS7_11use_defaultESI_EEEEEEvT0_T1_
.visible .entry _ZN3cub18CUB_300001_SM_10006detail8for_each13static_kernelINS2_12policy_hub_t12policy_500_tElN6thrust24THRUST_300001_SM_1000_NS8cuda_cub20__uninitialized_copy7functorINS7_6detail15normal_iteratorINS7_10device_ptrIjEEEENS7_7pointerIjNS8_3tagENS7_11use_defaultESI_EEEEEEvT0_T1_(
	.param .u64 _ZN3cub18CUB_300001_SM_10006detail8for_each13static_kernelINS2_12policy_hub_t12policy_500_tElN6thrust24THRUST_300001_SM_1000_NS8cuda_cub20__uninitialized_copy7functorINS7_6detail15normal_iteratorINS7_10device_ptrIjEEEENS7_7pointerIjNS8_3tagENS7_11use_defaultESI_EEEEEEvT0_T1__param_0,
	.param .align 8 .b8 _ZN3cub18CUB_300001_SM_10006detail8for_each13static_kernelINS2_12policy_hub_t12policy_500_tElN6thrust24THRUST_300001_SM_1000_NS8cuda_cub20__uninitialized_copy7functorINS7_6detail15normal_iteratorINS7_10device_ptrIjEEEENS7_7pointerIjNS8_3tagENS7_11use_defaultESI_EEEEEEvT0_T1__param_1[16]
)
.maxntid 256
{
	.reg .pred 	%p<4>;
	.reg .b32 	%r<10>;
	.reg .b64 	%rd<26>;

	ld.param.u64 	%rd8, [_ZN3cub18CUB_300001_SM_10006detail8for_each13static_kernelINS2_12policy_hub_t12policy_500_tElN6thrust24THRUST_300001_SM_1000_NS8cuda_cub20__uninitialized_copy7functorINS7_6detail15normal_iteratorINS7_10device_ptrIjEEEENS7_7pointerIjNS8_3tagENS7_11use_defaultESI_EEEEEEvT0_T1__param_1+8];
	ld.param.u64 	%rd7, [_ZN3cub18CUB_300001_SM_10006detail8for_each13static_kernelINS2_12policy_hub_t12policy_500_tElN6thrust24THRUST_300001_SM_1000_NS8cuda_cub20__uninitialized_copy7functorINS7_6detail15normal_iteratorINS7_10device_ptrIjEEEENS7_7pointerIjNS8_3tagENS7_11use_defaultESI_EEEEEEvT0_T1__param_1];
	ld.param.u64 	%rd9, [_ZN3cub18CUB_300001_SM_10006detail8for_each13static_kernelINS2_12policy_hub_t12policy_500_tElN6thrust24THRUST_300001_SM_1000_NS8cuda_cub20__uninitialized_copy7functorINS7_6detail15normal_iteratorINS7_10device_ptrIjEEEENS7_7pointerIjNS8_3tagENS7_11use_defaultESI_EEEEEEvT0_T1__param_0];
	mov.u32 	%r1, %ctaid.x;
	mul.wide.u32 	%rd1, %r1, 512;
	sub.s64 	%rd2, %rd9, %rd1;
	setp.lt.s64 	%p1, %rd2, 512;
	@%p1 bra 	$L__BB8_2;
	mov.u32 	%r7, %tid.x;
	cvta.to.global.u64 	%rd19, %rd8;
	cvta.to.global.u64 	%rd20, %rd7;
	cvt.u64.u32 	%rd21, %r7;
	add.s64 	%rd22, %rd1, %rd21;
	shl.b64 	%rd23, %rd22, 2;
	add.s64 	%rd24, %rd20, %rd23;
	add.s64 	%rd25, %rd19, %rd23;
	ld.global.u32 	%r8, [%rd24];
	st.global.u32 	[%rd25], %r8;
	ld.global.u32 	%r9, [%rd24+1024];
	st.global.u32 	[%rd25+1024], %r9;
	bra.uni 	$L__BB8_6;
$L__BB8_2:
	cvta.to.global.u64 	%rd3, %rd7;
	cvta.to.global.u64 	%rd4, %rd8;
	mov.u32 	%r2, %tid.x;
	cvt.s64.s32 	%rd5, %rd2;
	cvt.u64.u32 	%rd6, %r2;
	setp.le.s64 	%p2, %rd5, %rd6;
	@%p2 bra 	$L__BB8_4;
	add.s64 	%rd10, %rd1, %rd6;
	shl.b64 	%rd11, %rd10, 2;
	add.s64 	%rd12, %rd3, %rd11;
	add.s64 	%rd13, %rd4, %rd11;
	ld.global.u32 	%r3, [%rd12];
	st.global.u32 	[%rd13], %r3;
$L__BB8_4:
	cvt.u32.u64 	%r4, %rd6;
	add.s32 	%r5, %r4, 256;
	cvt.u64.u32 	%rd14, %r5;
	setp.le.s64 	%p3, %rd5, %rd14;
	@%p3 bra 	$L__BB8_6;
	add.s64 	%rd15, %rd1, %rd6;
	shl.b64 	%rd16, %rd15, 2;
	add.s64 	%rd17, %rd3, %rd16;
	add.s64 	%rd18, %rd4, %rd16;
	ld.global.u32 	%r6, [%rd17+1024];
	st.global.u32 	[%rd18+1024], %r6;
$L__BB8_6:
	ret;

}
	// .globl	_ZN3cub18CUB_300001_SM_10006detail9transform16transform_kernelINS2_10policy_hubILb1EN4cuda3std3__45tupleIJN6thrust24THRUST_300001_SM_1000_NS6detail15normal_iteratorINSA_10device_ptrIjEEEESF_EEEE10policy1000Ei17find_rain_by_siteSF_JPjSK_EEEvT0_iT1_T2_DpNS2_10kernel_argIT3_EE
.visible .entry _ZN3cub18CUB_300001_SM_10006detail9transform16transform_kernelINS2_10policy_hubILb1EN4cuda3std3__45tupleIJN6thrust24THRUST_300001_SM_1000_NS6detail15normal_iteratorINSA_10device_ptrIjEEEESF_EEEE10policy1000Ei17find_rain_by_siteSF_JPjSK_EEEvT0_iT1_T2_DpNS2_10kernel_argIT3_EE(
	.param .u32 _ZN3cub18CUB_300001_SM_10006detail9transform16transform_kernelINS2_10policy_hubILb1EN4cuda3std3__45tupleIJN6thrust24THRUST_300001_SM_1000_NS6detail15normal_iteratorINSA_10device_ptrIjEEEESF_EEEE10policy1000Ei17find_rain_by_siteSF_JPjSK_EEEvT0_iT1_T2_DpNS2_10kernel_argIT3_EE_param_0,
	.param .u32 _ZN3cub18CUB_300001_SM_10006detail9transform16transform_kernelINS2_10policy_hubILb1EN4cuda3std3__45tupleIJN6thrust24THRUST_300001_SM_1000_NS6detail15normal_iteratorINSA_10device_ptrIjEEEESF_EEEE10policy1000Ei17find_rain_by_siteSF_JPjSK_EEEvT0_iT1_T2_DpNS2_10kernel_argIT3_EE_param_1,
	.param .align 4 .b8 _ZN3cub18CUB_300001_SM_10006detail9transform16transform_kernelINS2_10policy_hubILb1EN4cuda3std3__45tupleIJN6thrust24THRUST_300001_SM_1000_NS6detail15normal_iteratorINSA_10device_ptrIjEEEESF_EEEE10policy1000Ei17find_rain_by_siteSF_JPjSK_EEEvT0_iT1_T2_DpNS2_10kernel_argIT3_EE_param_2[4],
	.param .align 8 .b8 _ZN3cub18CUB_300001_SM_10006detail9transform16transform_kernelINS2_10policy_hubILb1EN4cuda3std3__45tupleIJN6thrust24THRUST_300001_SM_1000_NS6detail15normal_iteratorINSA_10device_ptrIjEEEESF_EEEE10policy1000Ei17find_rain_by_siteSF_JPjSK_EEEvT0_iT1_T2_DpNS2_10kernel_argIT3_EE_param_3[8],
	.param .align 8 .b8 _ZN3cub18CUB_300001_SM_10006detail9transform16transform_kernelINS2_10policy_hubILb1EN4cuda3std3__45tupleIJN6thrust24THRUST_300001_SM_1000_NS6detail15normal_iteratorINSA_10device_ptrIjEEEESF_EEEE10policy1000Ei17find_rain_by_siteSF_JPjSK_EEEvT0_iT1_T2_DpNS2_10kernel_argIT3_EE_param_4[16],
	.param .align 8 .b8 _ZN3cub18CUB_300001_SM_10006detail9transform16transform_kernelINS2_10policy_hubILb1EN4cuda3std3__45tupleIJN6thrust24THRUST_300001_SM_1000_NS6detail15normal_iteratorINSA_10device_ptrIjEEEESF_EEEE10policy1000Ei17find_rain_by_siteSF_JPjSK_EEEvT0_iT1_T2_DpNS2_10kernel_argIT3_EE_param_5[16]
)
.maxntid 128
{
	.reg .pred 	%p<44>;
	.reg .b32 	%r<169>;
	.reg .b64 	%rd<92>;

	ld.param.u32 	%r86, [_ZN3cub18CUB_300001_SM_10006detail9transform16transform_kernelINS2_10policy_hubILb1EN4cuda3std3__45tupleIJN6thrust24THRUST_300001_SM_1000_NS6detail15normal_iteratorINSA_10device_ptrIjEEEESF_EEEE10policy1000Ei17find_rain_by_siteSF_JPjSK_EEEvT0_iT1_T2_DpNS2_10kernel_argIT3_EE_param_2];
	ld.param.u32 	%r87, [_ZN3cub18CUB_300001_SM_10006detail9transform16transform_kernelINS2_10policy_hubILb1EN4cuda3std3__45tupleIJN6thrust24THRUST_300001_SM_1000_NS6detail15normal_iteratorINSA_10device_ptrIjEEEESF_EEEE10policy1000Ei17find_rain_by_siteSF_JPjSK_EEEvT0_iT1_T2_DpNS2_10kernel_argIT3_EE_param_0];
	ld.param.u64 	%rd46, [_ZN3cub18CUB_300001_SM_10006detail9transform16transform_kernelINS2_10policy_hubILb1EN4cuda3std3__45tupleIJN6thrust24THRUST_300001_SM_1000_NS6detail15normal_iteratorINSA_10device_ptrIjEEEESF_EEEE10policy1000Ei17find_rain_by_siteSF_JPjSK_EEEvT0_iT1_T2_DpNS2_10kernel_argIT3_EE_param_5];
	ld.param.u64 	%rd44, [_ZN3cub18CUB_300001_SM_10006detail9transform16transform_kernelINS2_10policy_hubILb1EN4cuda3std3__45tupleIJN6thrust24THRUST_300001_SM_1000_NS6detail15normal_iteratorINSA_10device_ptrIjEEEESF_EEEE10policy1000Ei17find_rain_by_siteSF_JPjSK_EEEvT0_iT1_T2_DpNS2_10kernel_argIT3_EE_param_4];
	ld.param.u64 	%rd48, [_ZN3cub18CUB_300001_SM_10006detail9transform16transform_kernelINS2_10policy_hubILb1EN4cuda3std3__45tupleIJN6thrust24THRUST_300001_SM_1000_NS6detail15normal_iteratorINSA_10device_ptrIjEEEESF_EEEE10policy1000Ei17find_rain_by_siteSF_JPjSK_EEEvT0_iT1_T2_DpNS2_10kernel_argIT3_EE_param_3];
	ld.param.u32 	%r85, [_ZN3cub18CUB_300001_SM_10006detail9transform16transform_kernelINS2_10policy_hubILb1EN4cuda3std3__45tupleIJN6thrust24THRUST_300001_SM_1000_NS6detail15normal_iteratorINSA_10device_ptrIjEEEESF_EEEE10policy1000Ei17find_rain_by_siteSF_JPjSK_EEEvT0_iT1_T2_DpNS2_10kernel_argIT3_EE_param_1];
	cvta.to.global.u64 	%rd1, %rd48;
	cvta.to.global.u64 	%rd2, %rd44;
	cvta.to.global.u64 	%rd3, %rd46;
	shl.b32 	%r1, %r85, 7;
	mov.u32 	%r88, %ctaid.x;
	mul.lo.s32 	%r2, %r1, %r88;
	sub.s32 	%r3, %r87, %r2;
	min.s32 	%r4, %r1, %r3;
	shl.b32 	%r5, %r4, 2;
	mov.u32 	%r6, %tid.x;
	shl.b32 	%r139, %r6, 7;
	setp.ge.s32 	%p1, %r139, %r5;
	@%p1 bra 	$L__BB9_5;
	mul.wide.u32 	%rd4, %r6, 128;
	add.s64 	%rd49, %rd2, %rd4;
	mul.wide.s32 	%rd5, %r2, 4;
	add.s64 	%rd89, %rd49, %rd5;
	mov.u32 	%r138, %r139;
$L__BB9_2:
	.pragma "nounroll";
	// begin inline asm
	prefetch.global.L2 [%rd89];
	// end inline asm
	add.s32 	%r138, %r138, 16384;
	add.s64 	%rd89, %rd89, 16384;
	setp.lt.s32 	%p2, %r138, %r5;
	@%p2 bra 	$L__BB9_2;
	add.s64 	%rd51, %rd3, %rd4;
	add.s64 	%rd90, %rd51, %rd5;
$L__BB9_4:
	.pragma "nounroll";
	// begin inline asm
	prefetch.global.L2 [%rd90];
	// end inline asm
	add.s32 	%r139, %r139, 16384;
	add.s64 	%rd90, %rd90, 16384;
	setp.lt.s32 	%p3, %r139, %r5;
	@%p3 bra 	$L__BB9_4;
$L__BB9_5:
	mul.wide.s32 	%rd53, %r2, 4;
	add.s64 	%rd12, %rd2, %rd53;
	add.s64 	%rd13, %rd3, %rd53;
	add.s64 	%rd14, %rd1, %rd53;
	setp.gt.s32 	%p4, %r1, %r3;
	@%p4 bra 	$L__BB9_48;
	setp.lt.s32 	%p5, %r85, 1;
	@%p5 bra 	$L__BB9_75;
	and.b32  	%r13, %r85, 7;
	setp.lt.u32 	%p6, %r85, 8;
	mov.b32 	%r159, 0;
	@%p6 bra 	$L__BB9_26;
	and.b32  	%r159, %r85, 2147483640;
	neg.s32 	%r141, %r159;
	mul.wide.u32 	%rd54, %r6, 4;
	add.s64 	%rd15, %rd1, %rd54;
	mul.wide.s32 	%rd91, %r2, 4;
	add.s64 	%rd55, %rd91, 1536;
	add.s64 	%rd17, %rd2, %rd55;
	add.s32 	%r140, %r6, 128;
	add.s64 	%rd18, %rd3, %rd55;
	add.s64 	%rd19, %rd1, %rd55;
$L__BB9_9:
	.pragma "nounroll";
	mul.wide.s32 	%rd21, %r140, 4;
	cvta.to.global.u64 	%rd56, %rd44;
	mul.wide.u32 	%rd57, %r6, 4;
	add.s64 	%rd58, %rd56, %rd57;
	add.s64 	%rd59, %rd58, %rd91;
	ld.global.u32 	%r91, [%rd59];
	cvta.to.global.u64 	%rd60, %rd46;
	add.s64 	%rd61, %rd60, %rd57;
	add.s64 	%rd22, %rd61, %rd91;
	setp.ne.s32 	%p7, %r91, %r86;
	mov.b32 	%r142, 0;
	@%p7 bra 	$L__BB9_11;
	ld.global.u32 	%r142, [%rd22];
$L__BB9_11:
	add.s64 	%rd23, %rd17, %rd21;
	add.s64 	%rd24, %rd18, %rd21;
	add.s64 	%rd62, %rd15, %rd91;
	st.global.u32 	[%rd62], %r142;
	ld.global.u32 	%r93, [%rd23+-1536];
	setp.ne.s32 	%p8, %r93, %r86;
	mov.b32 	%r143, 0;
	@%p8 bra 	$L__BB9_13;
	ld.global.u32 	%r143, [%rd24+-1536];
$L__BB9_13:
	add.s64 	%rd25, %rd19, %rd21;
	st.global.u32 	[%rd25+-1536], %r143;
	ld.global.u32 	%r95, [%rd23+-1024];
	setp.ne.s32 	%p9, %r95, %r86;
	mov.b32 	%r144, 0;
	@%p9 bra 	$L__BB9_15;
	ld.global.u32 	%r144, [%rd24+-1024];
$L__BB9_15:
	st.global.u32 	[%rd25+-1024], %r144;
	ld.global.u32 	%r97, [%rd23+-512];
	setp.ne.s32 	%p10, %r97, %r86;
	mov.b32 	%r145, 0;
	@%p10 bra 	$L__BB9_17;
	ld.global.u32 	%r145, [%rd24+-512];
$L__BB9_17:
	st.global.u32 	[%rd25+-512], %r145;
	ld.global.u32 	%r99, [%rd23];
	setp.ne.s32 	%p11, %r99, %r86;
	mov.b32 	%r146, 0;
	@%p11 bra 	$L__BB9_19;
	ld.global.u32 	%r146, [%rd24];
$L__BB9_19:
	st.global.u32 	[%rd25], %r146;
	ld.global.u32 	%r101, [%rd23+512];
	setp.ne.s32 	%p12, %r101, %r86;
	mov.b32 	%r147, 0;
	@%p12 bra 	$L__BB9_21;
	ld.global.u32 	%r147, [%rd24+512];
$L__BB9_21:
	st.global.u32 	[%rd25+512], %r147;
	ld.global.u32 	%r103, [%rd23+1024];
	setp.ne.s32 	%p13, %r103, %r86;
	mov.b32 	%r148, 0;
	@%p13 bra 	$L__BB9_23;
	ld.global.u32 	%r148, [%rd24+1024];
$L__BB9_23:
	st.global.u32 	[%rd25+1024], %r148;
	ld.global.u32 	%r105, [%rd23+1536];
	setp.ne.s32 	%p14, %r105, %r86;
	mov.b32 	%r149, 0;
	@%p14 bra 	$L__BB9_25;
	ld.global.u32 	%r149, [%rd24+1536];
$L__BB9_25:
	st.global.u32 	[%rd25+1536], %r149;
	add.s32 	%r141, %r141, 8;
	add.s64 	%rd91, %rd91, 4096;
	add.s32 	%r140, %r140, 1024;
	setp.eq.s32 	%p15, %r141, 0;
	@%p15 bra 	$L__BB9_26;
	bra.uni 	$L__BB9_9;
$L__BB9_26:
	setp.eq.s32 	%p16, %r13, 0;
	@%p16 bra 	$L__BB9_75;
	and.b32  	%r63, %r85, 3;
	setp.lt.u32 	%p17, %r13, 4;
	@%p17 bra 	$L__BB9_37;
	shl.b32 	%r107, %r159, 7;
	add.s32 	%r64, %r107, %r6;
	mul.wide.s32 	%rd63, %r64, 4;
	add.s64 	%rd37, %rd12, %rd63;
	ld.global.u32 	%r108, [%rd37];
	add.s64 	%rd38, %rd13, %rd63;
	setp.ne.s32 	%p18, %r108, %r86;
	mov.b32 	%r160, 0;
	@%p18 bra 	$L__BB9_30;
	ld.global.u32 	%r160, [%rd38];
$L__BB9_30:
	add.s64 	%rd39, %rd14, %rd63;
	st.global.u32 	[%rd39], %r160;
	ld.global.u32 	%r110, [%rd37+512];
	setp.ne.s32 	%p19, %r110, %r86;
	mov.b32 	%r161, 0;
	@%p19 bra 	$L__BB9_32;
	ld.global.u32 	%r161, [%rd38+512];
$L__BB9_32:
	st.global.u32 	[%rd39+512], %r161;
	ld.global.u32 	%r112, [%rd37+1024];
	setp.ne.s32 	%p20, %r112, %r86;
	mov.b32 	%r162, 0;
	@%p20 bra 	$L__BB9_34;
	ld.global.u32 	%r162, [%rd38+1024];
$L__BB9_34:
	st.global.u32 	[%rd39+1024], %r162;
	ld.global.u32 	%r114, [%rd37+1536];
	setp.ne.s32 	%p21, %r114, %r86;
	mov.b32 	%r163, 0;
	@%p21 bra 	$L__BB9_36;
	ld.global.u32 	%r163, [%rd38+1536];
$L__BB9_36:
	st.global.u32 	[%rd39+1536], %r163;
	add.s32 	%r159, %r159, 4;
$L__BB9_37:
	setp.eq.s32 	%p22, %r63, 0;
	@%p22 bra 	$L__BB9_75;
	setp.eq.s32 	%p23, %r63, 1;
	@%p23 bra 	$L__BB9_44;
	shl.b32 	%r116, %r159, 7;
	add.s32 	%r75, %r116, %r6;
	mul.wide.s32 	%rd65, %r75, 4;
	add.s64 	%rd40, %rd12, %rd65;
	ld.global.u32 	%r117, [%rd40];
	add.s64 	%rd41, %rd13, %rd65;
	setp.ne.s32 	%p24, %r117, %r86;
	mov.b32 	%r165, 0;
	@%p24 bra 	$L__BB9_41;
	ld.global.u32 	%r165, [%rd41];
$L__BB9_41:
	add.s64 	%rd42, %rd14, %rd65;
	st.global.u32 	[%rd42], %r165;
	ld.global.u32 	%r119, [%rd40+512];
	setp.ne.s32 	%p25, %r119, %r86;
	mov.b32 	%r166, 0;
	@%p25 bra 	$L__BB9_43;
	ld.global.u32 	%r166, [%rd41+512];
$L__BB9_43:
	st.global.u32 	[%rd42+512], %r166;
	add.s32 	%r159, %r159, 2;
$L__BB9_44:
	and.b32  	%r120, %r85, 1;
	setp.eq.b32 	%p26, %r120, 1;
	not.pred 	%p27, %p26;
	@%p27 bra 	$L__BB9_75;
	shl.b32 	%r122, %r159, 7;
	add.s32 	%r82, %r122, %r6;
	mul.wide.s32 	%rd67, %r82, 4;
	add.s64 	%rd68, %rd12, %rd67;
	ld.global.u32 	%r123, [%rd68];
	add.s64 	%rd43, %rd13, %rd67;
	setp.ne.s32 	%p28, %r123, %r86;
	mov.b32 	%r168, 0;
	@%p28 bra 	$L__BB9_47;
	ld.global.u32 	%r168, [%rd43];
$L__BB9_47:
	add.s64 	%rd70, %rd14, %rd67;
	st.global.u32 	[%rd70], %r168;
	bra.uni 	$L__BB9_75;
$L__BB9_48:
	setp.lt.s32 	%p29, %r85, 1;
	@%p29 bra 	$L__BB9_75;
	and.b32  	%r17, %r85, 3;
	setp.lt.u32 	%p30, %r85, 4;
	mov.b32 	%r155, 0;
	@%p30 bra 	$L__BB9_68;
	and.b32  	%r155, %r85, 2147483644;
	mov.b32 	%r150, 0;
$L__BB9_51:
	shl.b32 	%r126, %r150, 7;
	add.s32 	%r40, %r126, %r6;
	setp.ge.s32 	%p31, %r40, %r4;
	@%p31 bra 	$L__BB9_55;
	mul.wide.s32 	%rd71, %r40, 4;
	add.s64 	%rd72, %rd12, %rd71;
	ld.global.u32 	%r128, [%rd72];
	add.s64 	%rd27, %rd13, %rd71;
	setp.ne.s32 	%p32, %r128, %r86;
	mov.b32 	%r151, 0;
	@%p32 bra 	$L__BB9_54;
	ld.global.u32 	%r151, [%rd27];
$L__BB9_54:
	add.s64 	%rd74, %rd14, %rd71;
	st.global.u32 	[%rd74], %r151;
$L__BB9_55:
	add.s32 	%r43, %r40, 128;
	setp.ge.s32 	%p33, %r43, %r4;
	@%p33 bra 	$L__BB9_59;
	mul.wide.s32 	%rd75, %r43, 4;
	add.s64 	%rd76, %rd12, %rd75;
	ld.global.u32 	%r130, [%rd76];
	add.s64 	%rd28, %rd13, %rd75;
	setp.ne.s32 	%p34, %r130, %r86;
	mov.b32 	%r152, 0;
	@%p34 bra 	$L__BB9_58;
	ld.global.u32 	%r152, [%rd28];
$L__BB9_58:
	add.s64 	%rd78, %rd14, %rd75;
	st.global.u32 	[%rd78], %r152;
$L__BB9_59:
	add.s32 	%r46, %r40, 256;
	setp.ge.s32 	%p35, %r46, %r4;
	@%p35 bra 	$L__BB9_63;
	mul.wide.s32 	%rd79, %r46, 4;
	add.s64 	%rd80, %rd12, %rd79;
	ld.global.u32 	%r132, [%rd80];
	add.s64 	%rd29, %rd13, %rd79;
	setp.ne.s32 	%p36, %r132, %r86;
	mov.b32 	%r153, 0;
	@%p36 bra 	$L__BB9_62;
	ld.global.u32 	%r153, [%rd29];
$L__BB9_62:
	add.s64 	%rd82, %rd14, %rd79;
	st.global.u32 	[%rd82], %r153;
$L__BB9_63:
	add.s32 	%r49, %r40, 384;
	setp.ge.s32 	%p37, %r49, %r4;
	@%p37 bra 	$L__BB9_67;
	mul.wide.s32 	%rd83, %r49, 4;
	add.s64 	%rd84, %rd12, %rd83;
	ld.global.u32 	%r134, [%rd84];
	add.s64 	%rd30, %rd13, %rd83;
	setp.ne.s32 	%p38, %r134, %r86;
	mov.b32 	%r154, 0;
	@%p38 bra 	$L__BB9_66;
	ld.global.u32 	%r154, [%rd30];
$L__BB9_66:
	add.s64 	%rd86, %rd14, %rd83;
	st.global.u32 	[%rd86], %r154;
$L__BB9_67:
	add.s32 	%r150, %r150, 4;
	setp.ne.s32 	%p39, %r150, %r155;
	@%p39 bra 	$L__BB9_51;
$L__BB9_68:
	setp.eq.s32 	%p40, %r17, 0;
	@%p40 bra 	$L__BB9_75;
	shl.b32 	%r135, %r155, 7;
	add.s32 	%r157, %r6, %r135;
	add.s64 	%rd33, %rd2, %rd53;
	neg.s32 	%r156, %r17;
$L__BB9_70:
	.pragma "nounroll";
	mul.wide.s32 	%rd88, %r157, 4;
	add.s64 	%rd34, %rd14, %rd88;
	add.s64 	%rd35, %rd13, %rd88;
	add.s64 	%rd36, %rd33, %rd88;
	setp.ge.s32 	%p41, %r157, %r4;
	@%p41 bra 	$L__BB9_74;
	ld.global.u32 	%r137, [%rd36];
	setp.ne.s32 	%p42, %r137, %r86;
	mov.b32 	%r158, 0;
	@%p42 bra 	$L__BB9_73;
	ld.global.u32 	%r158, [%rd35];
$L__BB9_73:
	st.global.u32 	[%rd34], %r158;
$L__BB9_74:
	add.s32 	%r157, %r157, 128;
	add.s32 	%r156, %r156, 1;
	setp.eq.s32 	%p43, %r156, 0;
	@%p43 bra 	$L__BB9_75;
	bra.uni 	$L__BB9_70;
$L__BB9_75:
	ret;

}
	// .globl	_ZN3cub18CUB_300001_SM_10006detail9transform16transform_kernelINS2_10policy_hubILb1EN4cuda3std3__45tupleIJN6thrust24THRUST_300001_SM_1000_NS6detail15normal_iteratorINSA_10device_ptrIjEEEESF_EEEE10policy1000El17find_rain_by_siteSF_JPjSK_EEEvT0_iT1_T2_DpNS2_10kernel_argIT3_EE
.visible .entry _ZN3cub18CUB_300001_SM_10006detail9transform16transform_kernelINS2_10policy_hubILb1EN4cuda3std3__45tupleIJN6thrust24THRUST_300001_SM_1000_NS6detail15normal_iteratorINSA_10device_ptrIjEEEESF_EEEE10policy1000El17find_rain_by_siteSF_JPjSK_EEEvT0_iT1_T2_DpNS2_10kernel_argIT3_EE(
	.param .u64 _ZN3cub18CUB_300001_SM_10006detail9transform16transform_kernelINS2_10policy_hubILb1EN4cuda3std3__45tupleIJN6thrust24THRUST_300001_SM_1000_NS6detail15normal_iteratorINSA_10device_ptrIjEEEESF_EEEE10policy1000El17find_rain_by_siteSF_JPjSK_EEEvT0_iT1_T2_DpNS2_10kernel_argIT3_EE_param_0,
	.param .u32 _ZN3cub18CUB_300001_SM_10006detail9transform16transform_kernelINS2_10policy_hubILb1EN4cuda3std3__45tupleIJN6thrust24THRUST_300001_SM_1000_NS6detail15normal_iteratorINSA_10device_ptrIjEEEESF_EEEE10policy1000El17find_rain_by_siteSF_JPjSK_EEEvT0_iT1_T2_DpNS2_10kernel_argIT3_EE_param_1,
	.param .align 4 .b8 _ZN3cub18CUB_300001_SM_10006detail9transform16transform_kernelINS2_10policy_hubILb1EN4cuda3std3__45tupleIJN6thrust24THRUST_300001_SM_1000_NS6detail15normal_iteratorINSA_10device_ptrIjEEEESF_EEEE10policy1000El17find_rain_by_siteSF_JPjSK_EEEvT0_iT1_T2_DpNS2_10kernel_argIT3_EE_param_2[4],
	.param .align 8 .b8 _ZN3cub18CUB_300001_SM_10006detail9transform16transform_kernelINS2_10policy_hubILb1EN4cuda3std3__45tupleIJN6thrust24THRUST_300001_SM_1000_NS6detail15normal_iteratorINSA_10device_ptrIjEEEESF_EEEE10policy1000El17find_rain_by_siteSF_JPjSK_EEEvT0_iT1_T2_DpNS2_10kernel_argIT3_EE_param_3[8],
	.param .align 8 .b8 _ZN3cub18CUB_300001_SM_10006detail9transform16transform_kernelINS2_10policy_hubILb1EN4cuda3std3__45tupleIJN6thrust24THRUST_300001_SM_1000_NS6detail15normal_iteratorINSA_10device_ptrIjEEEESF_EEEE10policy1000El17find_rain_by_siteSF_JPjSK_EEEvT0_iT1_T2_DpNS2_10kernel_argIT3_EE_param_4[16],
	.param .align 8 .b8 _ZN3cub18CUB_300001_SM_10006detail9transform16transform_kernelINS2_10policy_hubILb1EN4cuda3std3__45tupleIJN6thrust24THRUST_300001_SM_1000_NS6detail15normal_iteratorINSA_10device_ptrIjEEEESF_EEEE10policy1000El17find_rain_by_siteSF_JPjSK_EEEvT0_iT1_T2_DpNS2_10kernel_argIT3_EE_param_5[16]
)
.maxntid 128
{
	.reg .pred 	%p<44>;
	.reg .b32 	%r<166>;
	.reg .b64 	%rd<98>;

	ld.param.u32 	%r84, [_ZN3cub18CUB_300001_SM_10006detail9transform16transform_kernelINS2_10policy_hubILb1EN4cuda3std3__45tupleIJN6thrust24THRUST_300001_SM_1000_NS6detail15normal_iteratorINSA_10device_ptrIjEEEESF_EEEE10policy1000El17find_rain_by_siteSF_JPjSK_EEEvT0_iT1_T2_DpNS2_10kernel_argIT3_EE_param_2];
	ld.param.u64 	%rd49, [_ZN3cub18CUB_300001_SM_10006detail9transform16transform_kernelINS2_10policy_hubILb1EN4cuda3std3__45tupleIJN6thrust24THRUST_300001_SM_1000_NS6detail15normal_iteratorINSA_10device_ptrIjEEEESF_EEEE10policy1000El17find_rain_by_siteSF_JPjSK_EEEvT0_iT1_T2_DpNS2_10kernel_argIT3_EE_param_0];
	ld.param.u64 	%rd47, [_ZN3cub18CUB_300001_SM_10006detail9transform16transform_kernelINS2_10policy_hubILb1EN4cuda3std3__45tupleIJN6thrust24THRUST_300001_SM_1000_NS6detail15normal_iteratorINSA_10device_ptrIjEEEESF_EEEE10policy1000El17find_rain_by_siteSF_JPjSK_EEEvT0_iT1_T2_DpNS2_10kernel_argIT3_EE_param_5];
	ld.param.u64 	%rd45, [_ZN3cub18CUB_300001_SM_10006detail9transform16transform_kernelINS2_10policy_hubILb1EN4cuda3std3__45tupleIJN6thrust24THRUST_300001_SM_1000_NS6detail15normal_iteratorINSA_10device_ptrIjEEEESF_EEEE10policy1000El17find_rain_by_siteSF_JPjSK_EEEvT0_iT1_T2_DpNS2_10kernel_argIT3_EE_param_4];
	ld.param.u64 	%rd50, [_ZN3cub18CUB_300001_SM_10006detail9transform16transform_kernelINS2_10policy_hubILb1EN4cuda3std3__45tupleIJN6thrust24THRUST_300001_SM_1000_NS6detail15normal_iteratorINSA_10device_ptrIjEEEESF_EEEE10policy1000El17find_rain_by_siteSF_JPjSK_EEEvT0_iT1_T2_DpNS2_10kernel_argIT3_EE_param_3];
	ld.param.u32 	%r83, [_ZN3cub18CUB_300001_SM_10006detail9transform16transform_kernelINS2_10policy_hubILb1EN4cuda3std3__45tupleIJN6thrust24THRUST_300001_SM_1000_NS6detail15normal_iteratorINSA_10device_ptrIjEEEESF_EEEE10policy1000El17find_rain_by_siteSF_JPjSK_EEEvT0_iT1_T2_DpNS2_10kernel_argIT3_EE_param_1];
	cvta.to.global.u64 	%rd1, %rd50;
	cvta.to.global.u64 	%rd2, %rd45;
	cvta.to.global.u64 	%rd3, %rd47;
	shl.b32 	%r1, %r83, 7;
	mov.u32 	%r85, %ctaid.x;
	cvt.u64.u32 	%rd51, %r85;
	cvt.s64.s32 	%rd52, %r1;
	mul.lo.s64 	%rd4, %rd52, %rd51;
	sub.s64 	%rd53, %rd49, %rd4;
	min.s64 	%rd54, %rd53, %rd52;
	cvt.u32.u64 	%r2, %rd54;
	shl.b32 	%r3, %r2, 2;
	mov.u32 	%r4, %tid.x;
	shl.b32 	%r136, %r4, 7;
	setp.ge.s32 	%p1, %r136, %r3;
	@%p1 bra 	$L__BB10_5;
	shl.b64 	%rd5, %rd4, 2;
	add.s64 	%rd55, %rd2, %rd5;
	mul.wide.u32 	%rd6, %r4, 128;
	add.s64 	%rd95, %rd55, %rd6;
	mov.u32 	%r135, %r136;
$L__BB10_2:
	.pragma "nounroll";
	// begin inline asm
	prefetch.global.L2 [%rd95];
	// end inline asm
	add.s32 	%r135, %r135, 16384;
	add.s64 	%rd95, %rd95, 16384;
	setp.lt.s32 	%p2, %r135, %r3;
	@%p2 bra 	$L__BB10_2;
	add.s64 	%rd57, %rd3, %rd5;
	add.s64 	%rd96, %rd57, %rd6;
$L__BB10_4:
	.pragma "nounroll";
	// begin inline asm
	prefetch.global.L2 [%rd96];
	// end inline asm
	add.s32 	%r136, %r136, 16384;
	add.s64 	%rd96, %rd96, 16384;
	setp.lt.s32 	%p3, %r136, %r3;
	@%p3 bra 	$L__BB10_4;
$L__BB10_5:
	shl.b64 	%rd59, %rd4, 2;
	add.s64 	%rd13, %rd2, %rd59;
	add.s64 	%rd14, %rd3, %rd59;
	add.s64 	%rd15, %rd1, %rd59;
	setp.eq.s32 	%p4, %r1, %r2;
	@%p4 bra 	$L__BB10_33;
	setp.lt.s32 	%p5, %r83, 1;
	@%p5 bra 	$L__BB10_75;
	and.b32  	%r11, %r83, 3;
	setp.lt.u32 	%p6, %r83, 4;
	mov.b32 	%r162, 0;
	@%p6 bra 	$L__BB10_26;
	and.b32  	%r162, %r83, 2147483644;
	mov.b32 	%r147, 0;
$L__BB10_9:
	shl.b32 	%r88, %r147, 7;
	add.s32 	%r38, %r88, %r4;
	setp.ge.s32 	%p7, %r38, %r2;
	@%p7 bra 	$L__BB10_13;
	mul.wide.s32 	%rd60, %r38, 4;
	add.s64 	%rd61, %rd13, %rd60;
	ld.global.u32 	%r90, [%rd61];
	add.s64 	%rd28, %rd14, %rd60;
	setp.ne.s32 	%p8, %r90, %r84;
	mov.b32 	%r148, 0;
	@%p8 bra 	$L__BB10_12;
	ld.global.u32 	%r148, [%rd28];
$L__BB10_12:
	add.s64 	%rd63, %rd15, %rd60;
	st.global.u32 	[%rd63], %r148;
$L__BB10_13:
	add.s32 	%r41, %r38, 128;
	setp.ge.s32 	%p9, %r41, %r2;
	@%p9 bra 	$L__BB10_17;
	mul.wide.s32 	%rd64, %r41, 4;
	add.s64 	%rd65, %rd13, %rd64;
	ld.global.u32 	%r92, [%rd65];
	add.s64 	%rd29, %rd14, %rd64;
	setp.ne.s32 	%p10, %r92, %r84;
	mov.b32 	%r149, 0;
	@%p10 bra 	$L__BB10_16;
	ld.global.u32 	%r149, [%rd29];
$L__BB10_16:
	add.s64 	%rd67, %rd15, %rd64;
	st.global.u32 	[%rd67], %r149;
$L__BB10_17:
	add.s32 	%r44, %r38, 256;
	setp.ge.s32 	%p11, %r44, %r2;
	@%p11 bra 	$L__BB10_21;
	mul.wide.s32 	%rd68, %r44, 4;
	add.s64 	%rd69, %rd13, %rd68;
	ld.global.u32 	%r94, [%rd69];
	add.s64 	%rd30, %rd14, %rd68;
	setp.ne.s32 	%p12, %r94, %r84;
	mov.b32 	%r150, 0;
	@%p12 bra 	$L__BB10_20;
	ld.global.u32 	%r150, [%rd30];
$L__BB10_20:
	add.s64 	%rd71, %rd15, %rd68;
	st.global.u32 	[%rd71], %r150;
$L__BB10_21:
	add.s32 	%r47, %r38, 384;
	setp.ge.s32 	%p13, %r47, %r2;
	@%p13 bra 	$L__BB10_25;
	mul.wide.s32 	%rd72, %r47, 4;
	add.s64 	%rd73, %rd13, %rd72;
	ld.global.u32 	%r96, [%rd73];
	add.s64 	%rd31, %rd14, %rd72;
	setp.ne.s32 	%p14, %r96, %r84;
	mov.b32 	%r151, 0;
	@%p14 bra 	$L__BB10_24;
	ld.global.u32 	%r151, [%rd31];
$L__BB10_24:
	add.s64 	%rd75, %rd15, %rd72;
	st.global.u32 	[%rd75], %r151;
$L__BB10_25:
	add.s32 	%r147, %r147, 4;
	setp.eq.s32 	%p15, %r147, %r162;
	@%p15 bra 	$L__BB10_26;
	bra.uni 	$L__BB10_9;
$L__BB10_26:
	setp.eq.s32 	%p16, %r11, 0;
	@%p16 bra 	$L__BB10_75;
	shl.b32 	%r97, %r162, 7;
	add.s32 	%r164, %r4, %r97;
	add.s64 	%rd41, %rd2, %rd59;
	neg.s32 	%r163, %r11;
$L__BB10_28:
	.pragma "nounroll";
	mul.wide.s32 	%rd77, %r164, 4;
	add.s64 	%rd42, %rd15, %rd77;
	add.s64 	%rd43, %rd14, %rd77;
	add.s64 	%rd44, %rd41, %rd77;
	setp.ge.s32 	%p17, %r164, %r2;
	@%p17 bra 	$L__BB10_32;
	ld.global.u32 	%r99, [%rd44];
	setp.ne.s32 	%p18, %r99, %r84;
	mov.b32 	%r165, 0;
	@%p18 bra 	$L__BB10_31;
	ld.global.u32 	%r165, [%rd43];
$L__BB10_31:
	st.global.u32 	[%rd42], %r165;
$L__BB10_32:
	add.s32 	%r164, %r164, 128;
	add.s32 	%r163, %r163, 1;
	setp.ne.s32 	%p19, %r163, 0;
	@%p19 bra 	$L__BB10_28;
	bra.uni 	$L__BB10_75;
$L__BB10_33:
	setp.lt.s32 	%p20, %r83, 1;
	@%p20 bra 	$L__BB10_75;
	and.b32  	%r13, %r83, 7;
	setp.lt.u32 	%p21, %r83, 8;
	mov.b32 	%r157, 0;
	@%p21 bra 	$L__BB10_53;
	and.b32  	%r157, %r83, 2147483640;
	neg.s32 	%r138, %r157;
	mul.wide.u32 	%rd78, %r4, 4;
	add.s64 	%rd16, %rd1, %rd78;
	shl.b64 	%rd97, %rd4, 2;
	add.s64 	%rd79, %rd97, 1536;
	add.s64 	%rd18, %rd2, %rd79;
	add.s32 	%r137, %r4, 128;
	add.s64 	%rd19, %rd3, %rd79;
	add.s64 	%rd20, %rd1, %rd79;
$L__BB10_36:
	.pragma "nounroll";
	mul.wide.s32 	%rd22, %r137, 4;
	cvta.to.global.u64 	%rd80, %rd45;
	mul.wide.u32 	%rd81, %r4, 4;
	add.s64 	%rd82, %rd80, %rd81;
	add.s64 	%rd83, %rd82, %rd97;
	ld.global.u32 	%r102, [%rd83];
	cvta.to.global.u64 	%rd84, %rd47;
	add.s64 	%rd85, %rd84, %rd81;
	add.s64 	%rd23, %rd85, %rd97;
	setp.ne.s32 	%p22, %r102, %r84;
	mov.b32 	%r139, 0;
	@%p22 bra 	$L__BB10_38;
	ld.global.u32 	%r139, [%rd23];
$L__BB10_38:
	add.s64 	%rd24, %rd18, %rd22;
	add.s64 	%rd25, %rd19, %rd22;
	add.s64 	%rd86, %rd16, %rd97;
	st.global.u32 	[%rd86], %r139;
	ld.global.u32 	%r104, [%rd24+-1536];
	setp.ne.s32 	%p23, %r104, %r84;
	mov.b32 	%r140, 0;
	@%p23 bra 	$L__BB10_40;
	ld.global.u32 	%r140, [%rd25+-1536];
$L__BB10_40:
	add.s64 	%rd26, %rd20, %rd22;
	st.global.u32 	[%rd26+-1536], %r140;
	ld.global.u32 	%r106, [%rd24+-1024];
	setp.ne.s32 	%p24, %r106, %r84;
	mov.b32 	%r141, 0;
	@%p24 bra 	$L__BB10_42;
	ld.global.u32 	%r141, [%rd25+-1024];
$L__BB10_42:
	st.global.u32 	[%rd26+-1024], %r141;
	ld.global.u32 	%r108, [%rd24+-512];
	setp.ne.s32 	%p25, %r108, %r84;
	mov.b32 	%r142, 0;
	@%p25 bra 	$L__BB10_44;
	ld.global.u32 	%r142, [%rd25+-512];
$L__BB10_44:
	st.global.u32 	[%rd26+-512], %r142;
	ld.global.u32 	%r110, [%rd24];
	setp.ne.s32 	%p26, %r110, %r84;
	mov.b32 	%r143, 0;
	@%p26 bra 	$L__BB10_46;
	ld.global.u32 	%r143, [%rd25];
$L__BB10_46:
	st.global.u32 	[%rd26], %r143;
	ld.global.u32 	%r112, [%rd24+512];
	setp.ne.s32 	%p27, %r112, %r84;
	mov.b32 	%r144, 0;
	@%p27 bra 	$L__BB10_48;
	ld.global.u32 	%r144, [%rd25+512];
$L__BB10_48:
	st.global.u32 	[%rd26+512], %r144;
	ld.global.u32 	%r114, [%rd24+1024];
	setp.ne.s32 	%p28, %r114, %r84;
	mov.b32 	%r145, 0;
	@%p28 bra 	$L__BB10_50;
	ld.global.u32 	%r145, [%rd25+1024];
$L__BB10_50:
	st.global.u32 	[%rd26+1024], %r145;
	ld.global.u32 	%r116, [%rd24+1536];
	setp.ne.s32 	%p29, %r116, %r84;
	mov.b32 	%r146, 0;
	@%p29 bra 	$L__BB10_52;
	ld.global.u32 	%r146, [%rd25+1536];
$L__BB10_52:
	st.global.u32 	[%rd26+1536], %r146;
	add.s32 	%r138, %r138, 8;
	add.s64 	%rd97, %rd97, 4096;
	add.s32 	%r137, %r137, 1024;
	setp.eq.s32 	%p30, %r138, 0;
	@%p30 bra 	$L__BB10_53;
	bra.uni 	$L__BB10_36;
$L__BB10_53:
	setp.eq.s32 	%p31, %r13, 0;
	@%p31 bra 	$L__BB10_75;
	and.b32  	%r52, %r83, 3;
	setp.lt.u32 	%p32, %r13, 4;
	@%p32 bra 	$L__BB10_64;
	shl.b32 	%r118, %r157, 7;
	add.s32 	%r53, %r118, %r4;
	mul.wide.s32 	%rd87, %r53, 4;
	add.s64 	%rd32, %rd13, %rd87;
	ld.global.u32 	%r119, [%rd32];
	add.s64 	%rd33, %rd14, %rd87;
	setp.ne.s32 	%p33, %r119, %r84;
	mov.b32 	%r153, 0;
	@%p33 bra 	$L__BB10_57;
	ld.global.u32 	%r153, [%rd33];
$L__BB10_57:
	add.s64 	%rd34, %rd15, %rd87;
	st.global.u32 	[%rd34], %r153;
	ld.global.u32 	%r121, [%rd32+512];
	setp.ne.s32 	%p34, %r121, %r84;
	mov.b32 	%r154, 0;
	@%p34 bra 	$L__BB10_59;
	ld.global.u32 	%r154, [%rd33+512];
$L__BB10_59:
	st.global.u32 	[%rd34+512], %r154;
	ld.global.u32 	%r123, [%rd32+1024];
	setp.ne.s32 	%p35, %r123, %r84;
	mov.b32 	%r155, 0;
	@%p35 bra 	$L__BB10_61;
	ld.global.u32 	%r155, [%rd33+1024];
$L__BB10_61:
	st.global.u32 	[%rd34+1024], %r155;
	ld.global.u32 	%r125, [%rd32+1536];
	setp.ne.s32 	%p36, %r125, %r84;
	mov.b32 	%r156, 0;
	@%p36 bra 	$L__BB10_63;
	ld.global.u32 	%r156, [%rd33+1536];
$L__BB10_63:
	st.global.u32 	[%rd34+1536], %r156;
	add.s32 	%r157, %r157, 4;
$L__BB10_64:
	setp.eq.s32 	%p37, %r52, 0;
	@%p37 bra 	$L__BB10_75;
	setp.eq.s32 	%p38, %r52, 1;
	@%p38 bra 	$L__BB10_71;
	shl.b32 	%r127, %r157, 7;
	add.s32 	%r64, %r127, %r4;
	mul.wide.s32 	%rd89, %r64, 4;
	add.s64 	%rd35, %rd13, %rd89;
	ld.global.u32 	%r128, [%rd35];
	add.s64 	%rd36, %rd14, %rd89;
	setp.ne.s32 	%p39, %r128, %r84;
	mov.b32 	%r158, 0;
	@%p39 bra 	$L__BB10_68;
	ld.global.u32 	%r158, [%rd36];
$L__BB10_68:
	add.s64 	%rd37, %rd15, %rd89;
	st.global.u32 	[%rd37], %r158;
	ld.global.u32 	%r130, [%rd35+512];
	setp.ne.s32 	%p40, %r130, %r84;
	mov.b32 	%r159, 0;
	@%p40 bra 	$L__BB10_70;
	ld.global.u32 	%r159, [%rd36+512];
$L__BB10_70:
	st.global.u32 	[%rd37+512], %r159;
	add.s32 	%r157, %r157, 2;
$L__BB10_71:
	and.b32  	%r131, %r83, 1;
	setp.eq.b32 	%p41, %r131, 1;
	not.pred 	%p42, %p41;
	@%p42 bra 	$L__BB10_75;
	shl.b32 	%r133, %r157, 7;
	add.s32 	%r71, %r133, %r4;
	mul.wide.s32 	%rd91, %r71, 4;
	add.s64 	%rd92, %rd13, %rd91;
	ld.global.u32 	%r134, [%rd92];
	add.s64 	%rd38, %rd14, %rd91;
	setp.ne.s32 	%p43, %r134, %r84;
	mov.b32 	%r161, 0;
	@%p43 bra 	$L__BB10_74;
	ld.global.u32 	%r161, [%rd38];
$L__BB10_74:
	add.s64 	%rd94, %rd15, %rd91;
	st.global.u32 	[%rd94], %r161;
$L__BB10_75:
	ret;

}
	// .globl	_ZN3cub18CUB_300001_SM_10006detail9transform16transform_kernelINS2_10policy_hubILb1EN4cuda3std3__45tupleIJN6thrust24THRUST_300001_SM_1000_NS6detail15normal_iteratorINSA_10device_ptrIjEEEESF_EEEE10policy1000Ei17find_rain_by_daysSF_JPjSK_EEEvT0_iT1_T2_DpNS2_10kernel_argIT3_EE
.visible .entry _ZN3cub18CUB_300001_SM_10006detail9transform16transform_kernelINS2_10policy_hubILb1EN4cuda3std3__45tupleIJN6thrust24THRUST_300001_SM_1000_NS6detail15normal_iteratorINSA_10device_ptrIjEEEESF_EEEE10policy1000Ei17find_rain_by_daysSF_JPjSK_EEEvT0_iT1_T2_DpNS2_10kernel_argIT3_EE(
	.param .u32 _ZN3cub18CUB_300001_SM_10006detail9transform16transform_kernelINS2_10policy_hubILb1EN4cuda3std3__45tupleIJN6thrust24THRUST_300001_SM_1000_NS6detail15normal_iteratorINSA_10device_ptrIjEEEESF_EEEE10policy1000Ei17find_rain_by_daysSF_JPjSK_EEEvT0_iT1_T2_DpNS2_10kernel_argIT3_EE_param_0,
	.param .u32 _ZN3cub18CUB_300001_SM_10006detail9transform16transform_kernelINS2_10policy_hubILb1EN4cuda3std3__45tupleIJN6thrust24THRUST_300001_SM_1000_NS6detail15normal_iteratorINSA_10device_ptrIjEEEESF_EEEE10policy1000Ei17find_rain_by_daysSF_JPjSK_EEEvT0_iT1_T2_DpNS2_10kernel_argIT3_EE_param_1,
	.param .align 4 .b8 _ZN3cub18CUB_300001_SM_10006detail9transform16transform_kernelINS2_10policy_hubILb1EN4cuda3std3__45tupleIJN6thrust24THRUST_300001_SM_1000_NS6detail15normal_iteratorINSA_10device_ptrIjEEEESF_EEEE10policy1000Ei17find_rain_by_daysSF_JPjSK_EEEvT0_iT1_T2_DpNS2_10kernel_argIT3_EE_param_2[8],
	.param .align 8 .b8 _ZN3cub18CUB_300001_SM_10006detail9transform16transform_kernelINS2_10policy_hubILb1EN4cuda3std3__45tupleIJN6thrust24THRUST_300001_SM_1000_NS6detail15normal_iteratorINSA_10device_ptrIjEEEESF_EEEE10policy1000Ei17find_rain_by_daysSF_JPjSK_EEEvT0_iT1_T2_DpNS2_10kernel_argIT3_EE_param_3[8],
	.param .align 8 .b8 _ZN3cub18CUB_300001_SM_10006detail9transform16transform_kernelINS2_10policy_hubILb1EN4cuda3std3__45tupleIJN6thrust24THRUST_300001_SM_1000_NS6detail15normal_iteratorINSA_10device_ptrIjEEEESF_EEEE10policy1000Ei17find_rain_by_daysSF_JPjSK_EEEvT0_iT1_T2_DpNS2_10kernel_argIT3_EE_param_4[16],
	.param .align 8 .b8 _ZN3cub18CUB_300001_SM_10006detail9transform16transform_kernelINS2_10policy_hubILb1EN4cuda3std3__45tupleIJN6thrust24THRUST_300001_SM_1000_NS6detail15normal_iteratorINSA_10device_ptrIjEEEESF_EEEE10policy1000Ei17find_rain_by_daysSF_JPjSK_EEEvT0_iT1_T2_DpNS2_10kernel_argIT3_EE_param_5[16]
)
.maxntid 128
{
	.reg .pred 	%p<98>;
	.reg .b32 	%r<203>;
	.reg .b64 	%rd<97>;

	ld.param.u32 	%r1, [_ZN3cub18CUB_300001_SM_10006detail9transform16transform_kernelINS2_10policy_hubILb1EN4cuda3std3__45tupleIJN6thrust24THRUST_300001_SM_1000_NS6detail15normal_iteratorINSA_10device_ptrIjEEEESF_EEEE10policy1000Ei17find_rain_by_daysSF_JPjSK_EEEvT0_iT1_T2_DpNS2_10kernel_argIT3_EE_param_2];
	ld.param.u32 	%r2, [_ZN3cub18CUB_300001_SM_10006detail9transform16transform_kernelINS2_10policy_hubILb1EN4cuda3std3__45tupleIJN6thrust24THRUST_300001_SM_1000_NS6detail15normal_iteratorINSA_10device_ptrIjEEEESF_EEEE10policy1000Ei17find_rain_by_daysSF_JPjSK_EEEvT0_iT1_T2_DpNS2_10kernel_argIT3_EE_param_2+4];
	ld.param.u32 	%r47, [_ZN3cub18CUB_300001_SM_10006detail9transform16transform_kernelINS2_10policy_hubILb1EN4cuda3std3__45tupleIJN6thrust24THRUST_300001_SM_1000_NS6detail15normal_iteratorINSA_10device_ptrIjEEEESF_EEEE10policy1000Ei17find_rain_by_daysSF_JPjSK_EEEvT0_iT1_T2_DpNS2_10kernel_argIT3_EE_param_0];
	ld.param.u64 	%rd27, [_ZN3cub18CUB_300001_SM_10006detail9transform16transform_kernelINS2_10policy_hubILb1EN4cuda3std3__45tupleIJN6thrust24THRUST_300001_SM_1000_NS6detail15normal_iteratorINSA_10device_ptrIjEEEESF_EEEE10policy1000Ei17find_rain_by_daysSF_JPjSK_EEEvT0_iT1_T2_DpNS2_10kernel_argIT3_EE_param_5];
	ld.param.u64 	%rd25, [_ZN3cub18CUB_300001_SM_10006detail9transform16transform_kernelINS2_10policy_hubILb1EN4cuda3std3__45tupleIJN6thrust24THRUST_300001_SM_1000_NS6detail15normal_iteratorINSA_10device_ptrIjEEEESF_EEEE10policy1000Ei17find_rain_by_daysSF_JPjSK_EEEvT0_iT1_T2_DpNS2_10kernel_argIT3_EE_param_4];
	ld.param.u64 	%rd29, [_ZN3cub18CUB_300001_SM_10006detail9transform16transform_kernelINS2_10policy_hubILb1EN4cuda3std3__45tupleIJN6thrust24THRUST_300001_SM_1000_NS6detail15normal_iteratorINSA_10device_ptrIjEEEESF_EEEE10policy1000Ei17find_rain_by_daysSF_JPjSK_EEEvT0_iT1_T2_DpNS2_10kernel_argIT3_EE_param_3];
	ld.param.u32 	%r46, [_ZN3cub18CUB_300001_SM_10006detail9transform16transform_kernelINS2_10policy_hubILb1EN4cuda3std3__45tupleIJN6thrust24THRUST_300001_SM_1000_NS6detail15normal_iteratorINSA_10device_ptrIjEEEESF_EEEE10policy1000Ei17find_rain_by_daysSF_JPjSK_EEEvT0_iT1_T2_DpNS2_10kernel_argIT3_EE_param_1];
	cvta.to.global.u64 	%rd1, %rd29;
	cvta.to.global.u64 	%rd2, %rd25;
	cvta.to.global.u64 	%rd3, %rd27;
	shl.b32 	%r3, %r46, 7;
	mov.u32 	%r48, %ctaid.x;
	mul.lo.s32 	%r4, %r3, %r48;
	sub.s32 	%r5, %r47, %r4;
	min.s32 	%r6, %r3, %r5;
	shl.b32 	%r7, %r6, 2;
	mov.u32 	%r8, %tid.x;
	shl.b32 	%r193, %r8, 7;
	setp.ge.s32 	%p1, %r193, %r7;
	@%p1 bra 	$L__BB11_5;
	mul.wide.u32 	%rd4, %r8, 128;
	add.s64 	%rd30, %rd2, %rd4;
	mul.wide.s32 	%rd5, %r4, 4;
	add.s64 	%rd94, %rd30, %rd5;
	mov.u32 	%r192, %r193;
$L__BB11_2:
	.pragma "nounroll";
	// begin inline asm
	prefetch.global.L2 [%rd94];
	// end inline asm
	add.s32 	%r192, %r192, 16384;
	add.s64 	%rd94, %rd94, 16384;
	setp.lt.s32 	%p2, %r192, %r7;
	@%p2 bra 	$L__BB11_2;
	add.s64 	%rd32, %rd3, %rd4;
	add.s64 	%rd95, %rd32, %rd5;
$L__BB11_4:
	.pragma "nounroll";
	// begin inline asm
	prefetch.global.L2 [%rd95];
	// end inline asm
	add.s32 	%r193, %r193, 16384;
	add.s64 	%rd95, %rd95, 16384;
	setp.lt.s32 	%p3, %r193, %r7;
	@%p3 bra 	$L__BB11_4;
$L__BB11_5:
	mul.wide.s32 	%rd96, %r4, 4;
	add.s64 	%rd12, %rd2, %rd96;
	add.s64 	%rd13, %rd3, %rd96;
	add.s64 	%rd14, %rd1, %rd96;
	setp.gt.s32 	%p4, %r3, %r5;
	@%p4 bra 	$L__BB11_18;
	setp.lt.s32 	%p5, %r46, 1;
	@%p5 bra 	$L__BB11_59;
	setp.lt.u32 	%p6, %r46, 8;
	mov.b32 	%r201, 0;
	@%p6 bra 	$L__BB11_10;
	and.b32  	%r50, %r46, 2147483640;
	neg.s32 	%r195, %r50;
	mul.wide.u32 	%rd35, %r8, 4;
	add.s64 	%rd15, %rd1, %rd35;
	add.s64 	%rd36, %rd96, 1536;
	add.s64 	%rd17, %rd2, %rd36;
	add.s32 	%r194, %r8, 128;
	add.s64 	%rd18, %rd3, %rd36;
	add.s64 	%rd19, %rd1, %rd36;
$L__BB11_9:
	.pragma "nounroll";
	and.b32  	%r201, %r46, 2147483640;
	mul.wide.s32 	%rd37, %r194, 4;
	add.s64 	%rd38, %rd17, %rd37;
	add.s64 	%rd39, %rd18, %rd37;
	add.s64 	%rd40, %rd19, %rd37;
	cvta.to.global.u64 	%rd41, %rd25;
	mul.wide.u32 	%rd42, %r8, 4;
	add.s64 	%rd43, %rd41, %rd42;
	add.s64 	%rd44, %rd43, %rd96;
	ld.global.u32 	%r51, [%rd44];
	cvta.to.global.u64 	%rd45, %rd27;
	add.s64 	%rd46, %rd45, %rd42;
	add.s64 	%rd47, %rd46, %rd96;
	ld.global.u32 	%r52, [%rd47];
	setp.gt.s32 	%p7, %r1, %r51;
	setp.gt.s32 	%p8, %r51, %r2;
	selp.b32 	%r53, 0, %r52, %p8;
	selp.b32 	%r54, 0, %r53, %p7;
	add.s64 	%rd48, %rd15, %rd96;
	st.global.u32 	[%rd48], %r54;
	ld.global.u32 	%r55, [%rd38+-1536];
	ld.global.u32 	%r56, [%rd39+-1536];
	setp.gt.s32 	%p9, %r1, %r55;
	setp.gt.s32 	%p10, %r55, %r2;
	selp.b32 	%r57, 0, %r56, %p10;
	selp.b32 	%r58, 0, %r57, %p9;
	st.global.u32 	[%rd40+-1536], %r58;
	ld.global.u32 	%r59, [%rd38+-1024];
	ld.global.u32 	%r60, [%rd39+-1024];
	setp.gt.s32 	%p11, %r1, %r59;
	setp.gt.s32 	%p12, %r59, %r2;
	selp.b32 	%r61, 0, %r60, %p12;
	selp.b32 	%r62, 0, %r61, %p11;
	st.global.u32 	[%rd40+-1024], %r62;
	ld.global.u32 	%r63, [%rd38+-512];
	ld.global.u32 	%r64, [%rd39+-512];
	setp.gt.s32 	%p13, %r1, %r63;
	setp.gt.s32 	%p14, %r63, %r2;
	selp.b32 	%r65, 0, %r64, %p14;
	selp.b32 	%r66, 0, %r65, %p13;
	st.global.u32 	[%rd40+-512], %r66;
	ld.global.u32 	%r67, [%rd38];
	ld.global.u32 	%r68, [%rd39];
	setp.gt.s32 	%p15, %r1, %r67;
	setp.gt.s32 	%p16, %r67, %r2;
	selp.b32 	%r69, 0, %r68, %p16;
	selp.b32 	%r70, 0, %r69, %p15;
	st.global.u32 	[%rd40], %r70;
	ld.global.u32 	%r71, [%rd38+512];
	ld.global.u32 	%r72, [%rd39+512];
	setp.gt.s32 	%p17, %r1, %r71;
	setp.gt.s32 	%p18, %r71, %r2;
	selp.b32 	%r73, 0, %r72, %p18;
	selp.b32 	%r74, 0, %r73, %p17;
	st.global.u32 	[%rd40+512], %r74;
	ld.global.u32 	%r75, [%rd38+1024];
	ld.global.u32 	%r76, [%rd39+1024];
	setp.gt.s32 	%p19, %r1, %r75;
	setp.gt.s32 	%p20, %r75, %r2;
	selp.b32 	%r77, 0, %r76, %p20;
	selp.b32 	%r78, 0, %r77, %p19;
	st.global.u32 	[%rd40+1024], %r78;
	ld.global.u32 	%r79, [%rd38+1536];
	ld.global.u32 	%r80, [%rd39+1536];
	setp.gt.s32 	%p21, %r1, %r79;
	setp.gt.s32 	%p22, %r79, %r2;
	selp.b32 	%r81, 0, %r80, %p22;
	selp.b32 	%r82, 0, %r81, %p21;
	st.global.u32 	[%rd40+1536], %r82;
	add.s32 	%r195, %r195, 8;
	add.s64 	%rd96, %rd96, 4096;
	add.s32 	%r194, %r194, 1024;
	setp.eq.s32 	%p23, %r195, 0;
	@%p23 bra 	$L__BB11_10;
	bra.uni 	$L__BB11_9;
$L__BB11_10:
	and.b32  	%r40, %r46, 7;
	setp.eq.s32 	%p24, %r40, 0;
	@%p24 bra 	$L__BB11_59;
	and.b32  	%r41, %r46, 3;
	setp.lt.u32 	%p25, %r40, 4;
	@%p25 bra 	$L__BB11_13;
	shl.b32 	%r83, %r201, 7;
	add.s32 	%r84, %r83, %r8;
	mul.wide.s32 	%rd49, %r84, 4;
	add.s64 	%rd50, %rd12, %rd49;
	ld.global.u32 	%r85, [%rd50];
	add.s64 	%rd51, %rd13, %rd49;
	ld.global.u32 	%r86, [%rd51];
	setp.gt.s32 	%p26, %r1, %r85;
	setp.gt.s32 	%p27, %r85, %r2;
	selp.b32 	%r87, 0, %r86, %p27;
	selp.b32 	%r88, 0, %r87, %p26;
	add.s64 	%rd52, %rd14, %rd49;
	st.global.u32 	[%rd52], %r88;
	ld.global.u32 	%r89, [%rd50+512];
	ld.global.u32 	%r90, [%rd51+512];
	setp.gt.s32 	%p28, %r1, %r89;
	setp.gt.s32 	%p29, %r89, %r2;
	selp.b32 	%r91, 0, %r90, %p29;
	selp.b32 	%r92, 0, %r91, %p28;
	st.global.u32 	[%rd52+512], %r92;
	ld.global.u32 	%r93, [%rd50+1024];
	ld.global.u32 	%r94, [%rd51+1024];
	setp.gt.s32 	%p30, %r1, %r93;
	setp.gt.s32 	%p31, %r93, %r2;
	selp.b32 	%r95, 0, %r94, %p31;
	selp.b32 	%r96, 0, %r95, %p30;
	st.global.u32 	[%rd52+1024], %r96;
	ld.global.u32 	%r97, [%rd50+1536];
	ld.global.u32 	%r98, [%rd51+1536];
	setp.gt.s32 	%p32, %r1, %r97;
	setp.gt.s32 	%p33, %r97, %r2;
	selp.b32 	%r99, 0, %r98, %p33;
	selp.b32 	%r100, 0, %r99, %p32;
	st.global.u32 	[%rd52+1536], %r100;
	add.s32 	%r201, %r201, 4;
$L__BB11_13:
	setp.eq.s32 	%p34, %r41, 0;
	@%p34 bra 	$L__BB11_59;
	setp.eq.s32 	%p35, %r41, 1;
	@%p35 bra 	$L__BB11_16;
	shl.b32 	%r101, %r201, 7;
	add.s32 	%r102, %r101, %r8;
	mul.wide.s32 	%rd53, %r102, 4;
	add.s64 	%rd54, %rd12, %rd53;
	ld.global.u32 	%r103, [%rd54];
	add.s64 	%rd55, %rd13, %rd53;
	ld.global.u32 	%r104, [%rd55];
	setp.gt.s32 	%p36, %r1, %r103;
	setp.gt.s32 	%p37, %r103, %r2;
	selp.b32 	%r105, 0, %r104, %p37;
	selp.b32 	%r106, 0, %r105, %p36;
	add.s64 	%rd56, %rd14, %rd53;
	st.global.u32 	[%rd56], %r106;
	ld.global.u32 	%r107, [%rd54+512];
	ld.global.u32 	%r108, [%rd55+512];
	setp.gt.s32 	%p38, %r1, %r107;
	setp.gt.s32 	%p39, %r107, %r2;
	selp.b32 	%r109, 0, %r108, %p39;
	selp.b32 	%r110, 0, %r109, %p38;
	st.global.u32 	[%rd56+512], %r110;
	add.s32 	%r201, %r201, 2;
$L__BB11_16:
	and.b32  	%r111, %r46, 1;
	setp.eq.b32 	%p40, %r111, 1;
	not.pred 	%p41, %p40;
	@%p41 bra 	$L__BB11_59;
	shl.b32 	%r112, %r201, 7;
	add.s32 	%r113, %r112, %r8;
	mul.wide.s32 	%rd57, %r113, 4;
	add.s64 	%rd58, %rd12, %rd57;
	ld.global.u32 	%r114, [%rd58];
	add.s64 	%rd59, %rd13, %rd57;
	ld.global.u32 	%r115, [%rd59];
	setp.gt.s32 	%p42, %r1, %r114;
	setp.gt.s32 	%p43, %r114, %r2;
	selp.b32 	%r116, 0, %r115, %p43;
	selp.b32 	%r117, 0, %r116, %p42;
	add.s64 	%rd60, %rd14, %rd57;
	st.global.u32 	[%rd60], %r117;
	bra.uni 	$L__BB11_59;
$L__BB11_18:
	setp.lt.s32 	%p44, %r46, 1;
	@%p44 bra 	$L__BB11_59;
	and.b32  	%r16, %r46, 7;
	setp.lt.u32 	%p45, %r46, 8;
	mov.b32 	%r197, 0;
	@%p45 bra 	$L__BB11_38;
	and.b32  	%r197, %r46, 2147483640;
	mov.b32 	%r196, 0;
$L__BB11_21:
	.pragma "nounroll";
	shl.b32 	%r120, %r196, 7;
	add.s32 	%r24, %r120, %r8;
	setp.ge.s32 	%p46, %r24, %r6;
	@%p46 bra 	$L__BB11_23;
	mul.wide.u32 	%rd61, %r24, 4;
	add.s64 	%rd62, %rd12, %rd61;
	ld.global.u32 	%r121, [%rd62];
	add.s64 	%rd63, %rd13, %rd61;
	ld.global.u32 	%r122, [%rd63];
	setp.gt.s32 	%p47, %r1, %r121;
	setp.gt.s32 	%p48, %r121, %r2;
	selp.b32 	%r123, 0, %r122, %p48;
	selp.b32 	%r124, 0, %r123, %p47;
	add.s64 	%rd64, %rd14, %rd61;
	st.global.u32 	[%rd64], %r124;
$L__BB11_23:
	add.s32 	%r125, %r24, 128;
	setp.ge.s32 	%p49, %r125, %r6;
	mul.wide.s32 	%rd65, %r125, 4;
	add.s64 	%rd22, %rd12, %rd65;
	add.s64 	%rd23, %rd13, %rd65;
	add.s64 	%rd24, %rd14, %rd65;
	@%p49 bra 	$L__BB11_25;
	ld.global.u32 	%r126, [%rd22];
	ld.global.u32 	%r127, [%rd23];
	setp.gt.s32 	%p50, %r1, %r126;
	setp.gt.s32 	%p51, %r126, %r2;
	selp.b32 	%r128, 0, %r127, %p51;
	selp.b32 	%r129, 0, %r128, %p50;
	st.global.u32 	[%rd24], %r129;
$L__BB11_25:
	add.s32 	%r130, %r24, 256;
	setp.ge.s32 	%p52, %r130, %r6;
	@%p52 bra 	$L__BB11_27;
	ld.global.u32 	%r131, [%rd22+512];
	ld.global.u32 	%r132, [%rd23+512];
	setp.gt.s32 	%p53, %r1, %r131;
	setp.gt.s32 	%p54, %r131, %r2;
	selp.b32 	%r133, 0, %r132, %p54;
	selp.b32 	%r134, 0, %r133, %p53;
	st.global.u32 	[%rd24+512], %r134;
$L__BB11_27:
	add.s32 	%r135, %r24, 384;
	setp.ge.s32 	%p55, %r135, %r6;
	@%p55 bra 	$L__BB11_29;
	ld.global.u32 	%r136, [%rd22+1024];
	ld.global.u32 	%r137, [%rd23+1024];
	setp.gt.s32 	%p56, %r1, %r136;
	setp.gt.s32 	%p57, %r136, %r2;
	selp.b32 	%r138, 0, %r137, %p57;
	selp.b32 	%r139, 0, %r138, %p56;
	st.global.u32 	[%rd24+1024], %r139;
$L__BB11_29:
	add.s32 	%r140, %r24, 512;
	setp.ge.s32 	%p58, %r140, %r6;
	@%p58 bra 	$L__BB11_31;
	ld.global.u32 	%r141, [%rd22+1536];
	ld.global.u32 	%r142, [%rd23+1536];
	setp.gt.s32 	%p59, %r1, %r141;
	setp.gt.s32 	%p60, %r141, %r2;
	selp.b32 	%r143, 0, %r142, %p60;
	selp.b32 	%r144, 0, %r143, %p59;
	st.global.u32 	[%rd24+1536], %r144;
$L__BB11_31:
	add.s32 	%r145, %r24, 640;
	setp.ge.s32 	%p61, %r145, %r6;
	@%p61 bra 	$L__BB11_33;
	ld.global.u32 	%r146, [%rd22+2048];
	ld.global.u32 	%r147, [%rd23+2048];
	setp.gt.s32 	%p62, %r1, %r146;
	setp.gt.s32 	%p63, %r146, %r2;
	selp.b32 	%r148, 0, %r147, %p63;
	selp.b32 	%r149, 0, %r148, %p62;
	st.global.u32 	[%rd24+2048], %r149;
$L__BB11_33:
	add.s32 	%r150, %r24, 768;
	setp.ge.s32 	%p64, %r150, %r6;
	@%p64 bra 	$L__BB11_35;
	ld.global.u32 	%r151, [%rd22+2560];
	ld.global.u32 	%r152, [%rd23+2560];
	setp.gt.s32 	%p65, %r1, %r151;
	setp.gt.s32 	%p66, %r151, %r2;
	selp.b32 	%r153, 0, %r152, %p66;
	selp.b32 	%r154, 0, %r153, %p65;
	st.global.u32 	[%rd24+2560], %r154;
$L__BB11_35:
	add.s32 	%r155, %r24, 896;
	setp.ge.s32 	%p67, %r155, %r6;
	@%p67 bra 	$L__BB11_37;
	ld.global.u32 	%r156, [%rd22+3072];
	ld.global.u32 	%r157, [%rd23+3072];
	setp.gt.s32 	%p68, %r1, %r156;
	setp.gt.s32 	%p69, %r156, %r2;
	selp.b32 	%r158, 0, %r157, %p69;
	selp.b32 	%r159, 0, %r158, %p68;
	st.global.u32 	[%rd24+3072], %r159;
$L__BB11_37:
	add.s32 	%r196, %r196, 8;
	setp.ne.s32 	%p70, %r196, %r197;
	@%p70 bra 	$L__BB11_21;
$L__BB11_38:
	setp.eq.s32 	%p71, %r16, 0;
	@%p71 bra 	$L__BB11_59;
	and.b32  	%r27, %r46, 3;
	setp.lt.u32 	%p72, %r16, 4;
	@%p72 bra 	$L__BB11_49;
	shl.b32 	%r160, %r197, 7;
	add.s32 	%r28, %r160, %r8;
	setp.ge.s32 	%p73, %r28, %r6;
	@%p73 bra 	$L__BB11_42;
	mul.wide.s32 	%rd66, %r28, 4;
	add.s64 	%rd67, %rd12, %rd66;
	ld.global.u32 	%r161, [%rd67];
	add.s64 	%rd68, %rd13, %rd66;
	ld.global.u32 	%r162, [%rd68];
	setp.gt.s32 	%p74, %r1, %r161;
	setp.gt.s32 	%p75, %r161, %r2;
	selp.b32 	%r163, 0, %r162, %p75;
	selp.b32 	%r164, 0, %r163, %p74;
	add.s64 	%rd69, %rd14, %rd66;
	st.global.u32 	[%rd69], %r164;
$L__BB11_42:
	add.s32 	%r29, %r28, 128;
	setp.ge.s32 	%p76, %r29, %r6;
	@%p76 bra 	$L__BB11_44;
	mul.wide.s32 	%rd70, %r29, 4;
	add.s64 	%rd71, %rd12, %rd70;
	ld.global.u32 	%r165, [%rd71];
	add.s64 	%rd72, %rd13, %rd70;
	ld.global.u32 	%r166, [%rd72];
	setp.gt.s32 	%p77, %r1, %r165;
	setp.gt.s32 	%p78, %r165, %r2;
	selp.b32 	%r167, 0, %r166, %p78;
	selp.b32 	%r168, 0, %r167, %p77;
	add.s64 	%rd73, %rd14, %rd70;
	st.global.u32 	[%rd73], %r168;
$L__BB11_44:
	add.s32 	%r30, %r28, 256;
	setp.ge.s32 	%p79, %r30, %r6;
	@%p79 bra 	$L__BB11_46;
	mul.wide.s32 	%rd74, %r30, 4;
	add.s64 	%rd75, %rd12, %rd74;
	ld.global.u32 	%r169, [%rd75];
	add.s64 	%rd76, %rd13, %rd74;
	ld.global.u32 	%r170, [%rd76];
	setp.gt.s32 	%p80, %r1, %r169;
	setp.gt.s32 	%p81, %r169, %r2;
	selp.b32 	%r171, 0, %r170, %p81;
	selp.b32 	%r172, 0, %r171, %p80;
	add.s64 	%rd77, %rd14, %rd74;
	st.global.u32 	[%rd77], %r172;
$L__BB11_46:
	add.s32 	%r31, %r28, 384;
	setp.ge.s32 	%p82, %r31, %r6;
	@%p82 bra 	$L__BB11_48;
	mul.wide.s32 	%rd78, %r31, 4;
	add.s64 	%rd79, %rd12, %rd78;
	ld.global.u32 	%r173, [%rd79];
	add.s64 	%rd80, %rd13, %rd78;
	ld.global.u32 	%r174, [%rd80];
	setp.gt.s32 	%p83, %r1, %r173;
	setp.gt.s32 	%p84, %r173, %r2;
	selp.b32 	%r175, 0, %r174, %p84;
	selp.b32 	%r176, 0, %r175, %p83;
	add.s64 	%rd81, %rd14, %rd78;
	st.global.u32 	[%rd81], %r176;
$L__BB11_48:
	add.s32 	%r197, %r197, 4;
$L__BB11_49:
	setp.eq.s32 	%p85, %r27, 0;
	@%p85 bra 	$L__BB11_59;
	setp.eq.s32 	%p86, %r27, 1;
	@%p86 bra 	$L__BB11_56;
	shl.b32 	%r177, %r197, 7;
	add.s32 	%r34, %r177, %r8;
	setp.ge.s32 	%p87, %r34, %r6;
	@%p87 bra 	$L__BB11_53;
	mul.wide.s32 	%rd82, %r34, 4;
	add.s64 	%rd83, %rd12, %rd82;
	ld.global.u32 	%r178, [%rd83];
	add.s64 	%rd84, %rd13, %rd82;
	ld.global.u32 	%r179, [%rd84];
	setp.gt.s32 	%p88, %r1, %r178;
	setp.gt.s32 	%p89, %r178, %r2;
	selp.b32 	%r180, 0, %r179, %p89;
	selp.b32 	%r181, 0, %r180, %p88;
	add.s64 	%rd85, %rd14, %rd82;
	st.global.u32 	[%rd85], %r181;
$L__BB11_53:
	add.s32 	%r35, %r34, 128;
	setp.ge.s32 	%p90, %r35, %r6;
	@%p90 bra 	$L__BB11_55;
	mul.wide.s32 	%rd86, %r35, 4;
	add.s64 	%rd87, %rd12, %rd86;
	ld.global.u32 	%r182, [%rd87];
	add.s64 	%rd88, %rd13, %rd86;
	ld.global.u32 	%r183, [%rd88];
	setp.gt.s32 	%p91, %r1, %r182;
	setp.gt.s32 	%p92, %r182, %r2;
	selp.b32 	%r184, 0, %r183, %p92;
	selp.b32 	%r185, 0, %r184, %p91;
	add.s64 	%rd89, %rd14, %rd86;
	st.global.u32 	[%rd89], %r185;
$L__BB11_55:
	add.s32 	%r197, %r197, 2;
$L__BB11_56:
	and.b32  	%r186, %r46, 1;
	setp.eq.b32 	%p93, %r186, 1;
	not.pred 	%p94, %p93;
	@%p94 bra 	$L__BB11_59;
	shl.b32 	%r187, %r197, 7;
	add.s32 	%r38, %r187, %r8;
	setp.ge.s32 	%p95, %r38, %r6;
	@%p95 bra 	$L__BB11_59;
	mul.wide.s32 	%rd90, %r38, 4;
	add.s64 	%rd91, %rd12, %rd90;
	ld.global.u32 	%r188, [%rd91];
	add.s64 	%rd92, %rd13, %rd90;
	ld.global.u32 	%r189, [%rd92];
	setp.gt.s32 	%p96, %r1, %r188;
	setp.gt.s32 	%p97, %r188, %r2;
	selp.b32 	%r190, 0, %r189, %p97;
	selp.b32 	%r191, 0, %r190, %p96;
	add.s64 	%rd93, %rd14, %rd90;
	st.global.u32 	[%rd93], %r191;
$L__BB11_59:
	ret;

}
	// .globl	_ZN3cub18CUB_300001_SM_10006detail9transform16transform_kernelINS2_10policy_hubILb1EN4cuda3std3__45tupleIJN6thrust24THRUST_300001_SM_1000_NS6detail15normal_iteratorINSA_10device_ptrIjEEEESF_EEEE10policy1000El17find_rain_by_daysSF_JPjSK_EEEvT0_iT1_T2_DpNS2_10kernel_argIT3_EE
.visible .entry _ZN3cub18CUB_300001_SM_10006detail9transform16transform_kernelINS2_10policy_hubILb1EN4cuda3std3__45tupleIJN6thrust24THRUST_300001_SM_1000_NS6detail15normal_iteratorINSA_10device_ptrIjEEEESF_EEEE10policy1000El17find_rain_by_daysSF_JPjSK_EEEvT0_iT1_T2_DpNS2_10kernel_argIT3_EE(
	.param .u64 _ZN3cub18CUB_300001_SM_10006detail9transform16transform_kernelINS2_10policy_hubILb1EN4cuda3std3__45tupleIJN6thrust24THRUST_300001_SM_1000_NS6detail15normal_iteratorINSA_10device_ptrIjEEEESF_EEEE10policy1000El17find_rain_by_daysSF_JPjSK_EEEvT0_iT1_T2_DpNS2_10kernel_argIT3_EE_param_0,
	.param .u32 _ZN3cub18CUB_300001_SM_10006detail9transform16transform_kernelINS2_10policy_hubILb1EN4cuda3std3__45tupleIJN6thrust24THRUST_300001_SM_1000_NS6detail15normal_iteratorINSA_10device_ptrIjEEEESF_EEEE10policy1000El17find_rain_by_daysSF_JPjSK_EEEvT0_iT1_T2_DpNS2_10kernel_argIT3_EE_param_1,
	.param .align 4 .b8 _ZN3cub18CUB_300001_SM_10006detail9transform16transform_kernelINS2_10policy_hubILb1EN4cuda3std3__45tupleIJN6thrust24THRUST_300001_SM_1000_NS6detail15normal_iteratorINSA_10device_ptrIjEEEESF_EEEE10policy1000El17find_rain_by_daysSF_JPjSK_EEEvT0_iT1_T2_DpNS2_10kernel_argIT3_EE_param_2[8],
	.param .align 8 .b8 _ZN3cub18CUB_300001_SM_10006detail9transform16transform_kernelINS2_10policy_hubILb1EN4cuda3std3__45tupleIJN6thrust24THRUST_300001_SM_1000_NS6detail15normal_iteratorINSA_10device_ptrIjEEEESF_EEEE10policy1000El17find_rain_by_daysSF_JPjSK_EEEvT0_iT1_T2_DpNS2_10kernel_argIT3_EE_param_3[8],
	.param .align 8 .b8 _ZN3cub18CUB_300001_SM_10006detail9transform16transform_kernelINS2_10policy_hubILb1EN4cuda3std3__45tupleIJN6thrust24THRUST_300001_SM_1000_NS6detail15normal_iteratorINSA_10device_ptrIjEEEESF_EEEE10policy1000El17find_rain_by_daysSF_JPjSK_EEEvT0_iT1_T2_DpNS2_10kernel_argIT3_EE_param_4[16],
	.param .align 8 .b8 _ZN3cub18CUB_300001_SM_10006detail9transform16transform_kernelINS2_10policy_hubILb1EN4cuda3std3__45tupleIJN6thrust24THRUST_300001_SM_1000_NS6detail15normal_iteratorINSA_10device_ptrIjEEEESF_EEEE10policy1000El17find_rain_by_daysSF_JPjSK_EEEvT0_iT1_T2_DpNS2_10kernel_argIT3_EE_param_5[16]
)
.maxntid 128
{
	.reg .pred 	%p<98>;
	.reg .b32 	%r<200>;
	.reg .b64 	%rd<103>;

	ld.param.u32 	%r1, [_ZN3cub18CUB_300001_SM_10006detail9transform16transform_kernelINS2_10policy_hubILb1EN4cuda3std3__45tupleIJN6thrust24THRUST_300001_SM_1000_NS6detail15normal_iteratorINSA_10device_ptrIjEEEESF_EEEE10policy1000El17find_rain_by_daysSF_JPjSK_EEEvT0_iT1_T2_DpNS2_10kernel_argIT3_EE_param_2];
	ld.param.u32 	%r2, [_ZN3cub18CUB_300001_SM_10006detail9transform16transform_kernelINS2_10policy_hubILb1EN4cuda3std3__45tupleIJN6thrust24THRUST_300001_SM_1000_NS6detail15normal_iteratorINSA_10device_ptrIjEEEESF_EEEE10policy1000El17find_rain_by_daysSF_JPjSK_EEEvT0_iT1_T2_DpNS2_10kernel_argIT3_EE_param_2+4];
	ld.param.u64 	%rd30, [_ZN3cub18CUB_300001_SM_10006detail9transform16transform_kernelINS2_10policy_hubILb1EN4cuda3std3__45tupleIJN6thrust24THRUST_300001_SM_1000_NS6detail15normal_iteratorINSA_10device_ptrIjEEEESF_EEEE10policy1000El17find_rain_by_daysSF_JPjSK_EEEvT0_iT1_T2_DpNS2_10kernel_argIT3_EE_param_0];
	ld.param.u64 	%rd28, [_ZN3cub18CUB_300001_SM_10006detail9transform16transform_kernelINS2_10policy_hubILb1EN4cuda3std3__45tupleIJN6thrust24THRUST_300001_SM_1000_NS6detail15normal_iteratorINSA_10device_ptrIjEEEESF_EEEE10policy1000El17find_rain_by_daysSF_JPjSK_EEEvT0_iT1_T2_DpNS2_10kernel_argIT3_EE_param_5];
	ld.param.u64 	%rd26, [_ZN3cub18CUB_300001_SM_10006detail9transform16transform_kernelINS2_10policy_hubILb1EN4cuda3std3__45tupleIJN6thrust24THRUST_300001_SM_1000_NS6detail15normal_iteratorINSA_10device_ptrIjEEEESF_EEEE10policy1000El17find_rain_by_daysSF_JPjSK_EEEvT0_iT1_T2_DpNS2_10kernel_argIT3_EE_param_4];
	ld.param.u64 	%rd31, [_ZN3cub18CUB_300001_SM_10006detail9transform16transform_kernelINS2_10policy_hubILb1EN4cuda3std3__45tupleIJN6thrust24THRUST_300001_SM_1000_NS6detail15normal_iteratorINSA_10device_ptrIjEEEESF_EEEE10policy1000El17find_rain_by_daysSF_JPjSK_EEEvT0_iT1_T2_DpNS2_10kernel_argIT3_EE_param_3];
	ld.param.u32 	%r44, [_ZN3cub18CUB_300001_SM_10006detail9transform16transform_kernelINS2_10policy_hubILb1EN4cuda3std3__45tupleIJN6thrust24THRUST_300001_SM_1000_NS6detail15normal_iteratorINSA_10device_ptrIjEEEESF_EEEE10policy1000El17find_rain_by_daysSF_JPjSK_EEEvT0_iT1_T2_DpNS2_10kernel_argIT3_EE_param_1];
	cvta.to.global.u64 	%rd1, %rd31;
	cvta.to.global.u64 	%rd2, %rd26;
	cvta.to.global.u64 	%rd3, %rd28;
	shl.b32 	%r3, %r44, 7;
	mov.u32 	%r45, %ctaid.x;
	cvt.u64.u32 	%rd32, %r45;
	cvt.s64.s32 	%rd33, %r3;
	mul.lo.s64 	%rd4, %rd33, %rd32;
	sub.s64 	%rd34, %rd30, %rd4;
	min.s64 	%rd35, %rd34, %rd33;
	cvt.u32.u64 	%r4, %rd35;
	shl.b32 	%r5, %r4, 2;
	mov.u32 	%r6, %tid.x;
	shl.b32 	%r190, %r6, 7;
	setp.ge.s32 	%p1, %r190, %r5;
	@%p1 bra 	$L__BB12_5;
	shl.b64 	%rd5, %rd4, 2;
	add.s64 	%rd36, %rd2, %rd5;
	mul.wide.u32 	%rd6, %r6, 128;
	add.s64 	%rd100, %rd36, %rd6;
	mov.u32 	%r189, %r190;
$L__BB12_2:
	.pragma "nounroll";
	// begin inline asm
	prefetch.global.L2 [%rd100];
	// end inline asm
	add.s32 	%r189, %r189, 16384;
	add.s64 	%rd100, %rd100, 16384;
	setp.lt.s32 	%p2, %r189, %r5;
	@%p2 bra 	$L__BB12_2;
	add.s64 	%rd38, %rd3, %rd5;
	add.s64 	%rd101, %rd38, %rd6;
$L__BB12_4:
	.pragma "nounroll";
	// begin inline asm
	prefetch.global.L2 [%rd101];
	// end inline asm
	add.s32 	%r190, %r190, 16384;
	add.s64 	%rd101, %rd101, 16384;
	setp.lt.s32 	%p3, %r190, %r5;
	@%p3 bra 	$L__BB12_4;
$L__BB12_5:
	shl.b64 	%rd40, %rd4, 2;
	add.s64 	%rd13, %rd2, %rd40;
	add.s64 	%rd14, %rd3, %rd40;
	add.s64 	%rd15, %rd1, %rd40;
	setp.eq.s32 	%p4, %r3, %r4;
	@%p4 bra 	$L__BB12_47;
	setp.lt.s32 	%p5, %r44, 1;
	@%p5 bra 	$L__BB12_59;
	and.b32  	%r12, %r44, 7;
	setp.lt.u32 	%p6, %r44, 8;
	mov.b32 	%r197, 0;
	@%p6 bra 	$L__BB12_26;
	and.b32  	%r197, %r44, 2147483640;
	mov.b32 	%r193, 0;
$L__BB12_9:
	.pragma "nounroll";
	shl.b32 	%r48, %r193, 7;
	add.s32 	%r22, %r48, %r6;
	setp.ge.s32 	%p7, %r22, %r4;
	@%p7 bra 	$L__BB12_11;
	mul.wide.u32 	%rd41, %r22, 4;
	add.s64 	%rd42, %rd13, %rd41;
	ld.global.u32 	%r49, [%rd42];
	add.s64 	%rd43, %rd14, %rd41;
	ld.global.u32 	%r50, [%rd43];
	setp.gt.s32 	%p8, %r1, %r49;
	setp.gt.s32 	%p9, %r49, %r2;
	selp.b32 	%r51, 0, %r50, %p9;
	selp.b32 	%r52, 0, %r51, %p8;
	add.s64 	%rd44, %rd15, %rd41;
	st.global.u32 	[%rd44], %r52;
$L__BB12_11:
	add.s32 	%r53, %r22, 128;
	setp.ge.s32 	%p10, %r53, %r4;
	mul.wide.s32 	%rd45, %r53, 4;
	add.s64 	%rd23, %rd13, %rd45;
	add.s64 	%rd24, %rd14, %rd45;
	add.s64 	%rd25, %rd15, %rd45;
	@%p10 bra 	$L__BB12_13;
	ld.global.u32 	%r54, [%rd23];
	ld.global.u32 	%r55, [%rd24];
	setp.gt.s32 	%p11, %r1, %r54;
	setp.gt.s32 	%p12, %r54, %r2;
	selp.b32 	%r56, 0, %r55, %p12;
	selp.b32 	%r57, 0, %r56, %p11;
	st.global.u32 	[%rd25], %r57;
$L__BB12_13:
	add.s32 	%r58, %r22, 256;
	setp.ge.s32 	%p13, %r58, %r4;
	@%p13 bra 	$L__BB12_15;
	ld.global.u32 	%r59, [%rd23+512];
	ld.global.u32 	%r60, [%rd24+512];
	setp.gt.s32 	%p14, %r1, %r59;
	setp.gt.s32 	%p15, %r59, %r2;
	selp.b32 	%r61, 0, %r60, %p15;
	selp.b32 	%r62, 0, %r61, %p14;
	st.global.u32 	[%rd25+512], %r62;
$L__BB12_15:
	add.s32 	%r63, %r22, 384;
	setp.ge.s32 	%p16, %r63, %r4;
	@%p16 bra 	$L__BB12_17;
	ld.global.u32 	%r64, [%rd23+1024];
	ld.global.u32 	%r65, [%rd24+1024];
	setp.gt.s32 	%p17, %r1, %r64;
	setp.gt.s32 	%p18, %r64, %r2;
	selp.b32 	%r66, 0, %r65, %p18;
	selp.b32 	%r67, 0, %r66, %p17;
	st.global.u32 	[%rd25+1024], %r67;
$L__BB12_17:
	add.s32 	%r68, %r22, 512;
	setp.ge.s32 	%p19, %r68, %r4;
	@%p19 bra 	$L__BB12_19;
	ld.global.u32 	%r69, [%rd23+1536];
	ld.global.u32 	%r70, [%rd24+1536];
	setp.gt.s32 	%p20, %r1, %r69;
	setp.gt.s32 	%p21, %r69, %r2;
	selp.b32 	%r71, 0, %r70, %p21;
	selp.b32 	%r72, 0, %r71, %p20;
	st.global.u32 	[%rd25+1536], %r72;
$L__BB12_19:
	add.s32 	%r73, %r22, 640;
	setp.ge.s32 	%p22, %r73, %r4;
	@%p22 bra 	$L__BB12_21;
	ld.global.u32 	%r74, [%rd23+2048];
	ld.global.u32 	%r75, [%rd24+2048];
	setp.gt.s32 	%p23, %r1, %r74;
	setp.gt.s32 	%p24, %r74, %r2;
	selp.b32 	%r76, 0, %r75, %p24;
	selp.b32 	%r77, 0, %r76, %p23;
	st.global.u32 	[%rd25+2048], %r77;
$L__BB12_21:
	add.s32 	%r78, %r22, 768;
	setp.ge.s32 	%p25, %r78, %r4;
	@%p25 bra 	$L__BB12_23;
	ld.global.u32 	%r79, [%rd23+2560];
	ld.global.u32 	%r80, [%rd24+2560];
	setp.gt.s32 	%p26, %r1, %r79;
	setp.gt.s32 	%p27, %r79, %r2;
	selp.b32 	%r81, 0, %r80, %p27;
	selp.b32 	%r82, 0, %r81, %p26;
	st.global.u32 	[%rd25+2560], %r82;
$L__BB12_23:
	add.s32 	%r83, %r22, 896;
	setp.ge.s32 	%p28, %r83, %r4;
	@%p28 bra 	$L__BB12_25;
	ld.global.u32 	%r84, [%rd23+3072];
	ld.global.u32 	%r85, [%rd24+3072];
	setp.gt.s32 	%p29, %r1, %r84;
	setp.gt.s32 	%p30, %r84, %r2;
	selp.b32 	%r86, 0, %r85, %p30;
	selp.b32 	%r87, 0, %r86, %p29;
	st.global.u32 	[%rd25+3072], %r87;
$L__BB12_25:
	add.s32 	%r193, %r193, 8;
	setp.eq.s32 	%p31, %r193, %r197;
	@%p31 bra 	$L__BB12_26;
	bra.uni 	$L__BB12_9;
$L__BB12_26:
	setp.eq.s32 	%p32, %r12, 0;
	@%p32 bra 	$L__BB12_59;
	and.b32  	%r32, %r44, 3;
	setp.lt.u32 	%p33, %r12, 4;
	@%p33 bra 	$L__BB12_37;
	shl.b32 	%r88, %r197, 7;
	add.s32 	%r33, %r88, %r6;
	setp.ge.s32 	%p34, %r33, %r4;
	@%p34 bra 	$L__BB12_30;
	mul.wide.s32 	%rd46, %r33, 4;
	add.s64 	%rd47, %rd13, %rd46;
	ld.global.u32 	%r89, [%rd47];
	add.s64 	%rd48, %rd14, %rd46;
	ld.global.u32 	%r90, [%rd48];
	setp.gt.s32 	%p35, %r1, %r89;
	setp.gt.s32 	%p36, %r89, %r2;
	selp.b32 	%r91, 0, %r90, %p36;
	selp.b32 	%r92, 0, %r91, %p35;
	add.s64 	%rd49, %rd15, %rd46;
	st.global.u32 	[%rd49], %r92;
$L__BB12_30:
	add.s32 	%r34, %r33, 128;
	setp.ge.s32 	%p37, %r34, %r4;
	@%p37 bra 	$L__BB12_32;
	mul.wide.s32 	%rd50, %r34, 4;
	add.s64 	%rd51, %rd13, %rd50;
	ld.global.u32 	%r93, [%rd51];
	add.s64 	%rd52, %rd14, %rd50;
	ld.global.u32 	%r94, [%rd52];
	setp.gt.s32 	%p38, %r1, %r93;
	setp.gt.s32 	%p39, %r93, %r2;
	selp.b32 	%r95, 0, %r94, %p39;
	selp.b32 	%r96, 0, %r95, %p38;
	add.s64 	%rd53, %rd15, %rd50;
	st.global.u32 	[%rd53], %r96;
$L__BB12_32:
	add.s32 	%r35, %r33, 256;
	setp.ge.s32 	%p40, %r35, %r4;
	@%p40 bra 	$L__BB12_34;
	mul.wide.s32 	%rd54, %r35, 4;
	add.s64 	%rd55, %rd13, %rd54;
	ld.global.u32 	%r97, [%rd55];
	add.s64 	%rd56, %rd14, %rd54;
	ld.global.u32 	%r98, [%rd56];
	setp.gt.s32 	%p41, %r1, %r97;
	setp.gt.s32 	%p42, %r97, %r2;
	selp.b32 	%r99, 0, %r98, %p42;
	selp.b32 	%r100, 0, %r99, %p41;
	add.s64 	%rd57, %rd15, %rd54;
	st.global.u32 	[%rd57], %r100;
$L__BB12_34:
	add.s32 	%r36, %r33, 384;
	setp.ge.s32 	%p43, %r36, %r4;
	@%p43 bra 	$L__BB12_36;
	mul.wide.s32 	%rd58, %r36, 4;
	add.s64 	%rd59, %rd13, %rd58;
	ld.global.u32 	%r101, [%rd59];
	add.s64 	%rd60, %rd14, %rd58;
	ld.global.u32 	%r102, [%rd60];
	setp.gt.s32 	%p44, %r1, %r101;
	setp.gt.s32 	%p45, %r101, %r2;
	selp.b32 	%r103, 0, %r102, %p45;
	selp.b32 	%r104, 0, %r103, %p44;
	add.s64 	%rd61, %rd15, %rd58;
	st.global.u32 	[%rd61], %r104;
$L__BB12_36:
	add.s32 	%r197, %r197, 4;
$L__BB12_37:
	setp.eq.s32 	%p46, %r32, 0;
	@%p46 bra 	$L__BB12_59;
	setp.eq.s32 	%p47, %r32, 1;
	@%p47 bra 	$L__BB12_44;
	shl.b32 	%r105, %r197, 7;
	add.s32 	%r39, %r105, %r6;
	setp.ge.s32 	%p48, %r39, %r4;
	@%p48 bra 	$L__BB12_41;
	mul.wide.s32 	%rd62, %r39, 4;
	add.s64 	%rd63, %rd13, %rd62;
	ld.global.u32 	%r106, [%rd63];
	add.s64 	%rd64, %rd14, %rd62;
	ld.global.u32 	%r107, [%rd64];
	setp.gt.s32 	%p49, %r1, %r106;
	setp.gt.s32 	%p50, %r106, %r2;
	selp.b32 	%r108, 0, %r107, %p50;
	selp.b32 	%r109, 0, %r108, %p49;
	add.s64 	%rd65, %rd15, %rd62;
	st.global.u32 	[%rd65], %r109;
$L__BB12_41:
	add.s32 	%r40, %r39, 128;
	setp.ge.s32 	%p51, %r40, %r4;
	@%p51 bra 	$L__BB12_43;
	mul.wide.s32 	%rd66, %r40, 4;
	add.s64 	%rd67, %rd13, %rd66;
	ld.global.u32 	%r110, [%rd67];
	add.s64 	%rd68, %rd14, %rd66;
	ld.global.u32 	%r111, [%rd68];
	setp.gt.s32 	%p52, %r1, %r110;
	setp.gt.s32 	%p53, %r110, %r2;
	selp.b32 	%r112, 0, %r111, %p53;
	selp.b32 	%r113, 0, %r112, %p52;
	add.s64 	%rd69, %rd15, %rd66;
	st.global.u32 	[%rd69], %r113;
$L__BB12_43:
	add.s32 	%r197, %r197, 2;
$L__BB12_44:
	and.b32  	%r114, %r44, 1;
	setp.eq.b32 	%p54, %r114, 1;
	not.pred 	%p55, %p54;
	@%p55 bra 	$L__BB12_59;
	shl.b32 	%r115, %r197, 7;
	add.s32 	%r43, %r115, %r6;
	setp.ge.s32 	%p56, %r43, %r4;
	@%p56 bra 	$L__BB12_59;
	mul.wide.s32 	%rd70, %r43, 4;
	add.s64 	%rd71, %rd13, %rd70;
	ld.global.u32 	%r116, [%rd71];
	add.s64 	%rd72, %rd14, %rd70;
	ld.global.u32 	%r117, [%rd72];
	setp.gt.s32 	%p57, %r1, %r116;
	setp.gt.s32 	%p58, %r116, %r2;
	selp.b32 	%r118, 0, %r117, %p58;
	selp.b32 	%r119, 0, %r118, %p57;
	add.s64 	%rd73, %rd15, %rd70;
	st.global.u32 	[%rd73], %r119;
	bra.uni 	$L__BB12_59;
$L__BB12_47:
	setp.lt.s32 	%p59, %r44, 1;
	@%p59 bra 	$L__BB12_59;
	setp.lt.u32 	%p60, %r44, 8;
	mov.b32 	%r195, 0;
	@%p60 bra 	$L__BB12_51;
	and.b32  	%r195, %r44, 2147483640;
	neg.s32 	%r192, %r195;
	mul.wide.u32 	%rd74, %r6, 4;
	add.s64 	%rd16, %rd1, %rd74;
	shl.b64 	%rd102, %rd4, 2;
	add.s64 	%rd75, %rd102, 1536;
	add.s64 	%rd18, %rd2, %rd75;
	add.s32 	%r191, %r6, 128;
	add.s64 	%rd19, %rd3, %rd75;
	add.s64 	%rd20, %rd1, %rd75;
$L__BB12_50:
	.pragma "nounroll";
	mul.wide.s32 	%rd76, %r191, 4;
	add.s64 	%rd77, %rd18, %rd76;
	add.s64 	%rd78, %rd19, %rd76;
	add.s64 	%rd79, %rd20, %rd76;
	cvta.to.global.u64 	%rd80, %rd26;
	mul.wide.u32 	%rd81, %r6, 4;
	add.s64 	%rd82, %rd80, %rd81;
	add.s64 	%rd83, %rd82, %rd102;
	ld.global.u32 	%r122, [%rd83];
	cvta.to.global.u64 	%rd84, %rd28;
	add.s64 	%rd85, %rd84, %rd81;
	add.s64 	%rd86, %rd85, %rd102;
	ld.global.u32 	%r123, [%rd86];
	setp.gt.s32 	%p61, %r1, %r122;
	setp.gt.s32 	%p62, %r122, %r2;
	selp.b32 	%r124, 0, %r123, %p62;
	selp.b32 	%r125, 0, %r124, %p61;
	add.s64 	%rd87, %rd16, %rd102;
	st.global.u32 	[%rd87], %r125;
	ld.global.u32 	%r126, [%rd77+-1536];
	ld.global.u32 	%r127, [%rd78+-1536];
	setp.gt.s32 	%p63, %r1, %r126;
	setp.gt.s32 	%p64, %r126, %r2;
	selp.b32 	%r128, 0, %r127, %p64;
	selp.b32 	%r129, 0, %r128, %p63;
	st.global.u32 	[%rd79+-1536], %r129;
	ld.global.u32 	%r130, [%rd77+-1024];
	ld.global.u32 	%r131, [%rd78+-1024];
	setp.gt.s32 	%p65, %r1, %r130;
	setp.gt.s32 	%p66, %r130, %r2;
	selp.b32 	%r132, 0, %r131, %p66;
	selp.b32 	%r133, 0, %r132, %p65;
	st.global.u32 	[%rd79+-1024], %r133;
	ld.global.u32 	%r134, [%rd77+-512];
	ld.global.u32 	%r135, [%rd78+-512];
	setp.gt.s32 	%p67, %r1, %r134;
	setp.gt.s32 	%p68, %r134, %r2;
	selp.b32 	%r136, 0, %r135, %p68;
	selp.b32 	%r137, 0, %r136, %p67;
	st.global.u32 	[%rd79+-512], %r137;
	ld.global.u32 	%r138, [%rd77];
	ld.global.u32 	%r139, [%rd78];
	setp.gt.s32 	%p69, %r1, %r138;
	setp.gt.s32 	%p70, %r138, %r2;
	selp.b32 	%r140, 0, %r139, %p70;
	selp.b32 	%r141, 0, %r140, %p69;
	st.global.u32 	[%rd79], %r141;
	ld.global.u32 	%r142, [%rd77+512];
	ld.global.u32 	%r143, [%rd78+512];
	setp.gt.s32 	%p71, %r1, %r142;
	setp.gt.s32 	%p72, %r142, %r2;
	selp.b32 	%r144, 0, %r143, %p72;
	selp.b32 	%r145, 0, %r144, %p71;
	st.global.u32 	[%rd79+512], %r145;
	ld.global.u32 	%r146, [%rd77+1024];
	ld.global.u32 	%r147, [%rd78+1024];
	setp.gt.s32 	%p73, %r1, %r146;
	setp.gt.s32 	%p74, %r146, %r2;
	selp.b32 	%r148, 0, %r147, %p74;
	selp.b32 	%r149, 0, %r148, %p73;
	st.global.u32 	[%rd79+1024], %r149;
	ld.global.u32 	%r150, [%rd77+1536];
	ld.global.u32 	%r151, [%rd78+1536];
	setp.gt.s32 	%p75, %r1, %r150;
	setp.gt.s32 	%p76, %r150, %r2;
	selp.b32 	%r152, 0, %r151, %p76;
	selp.b32 	%r153, 0, %r152, %p75;
	st.global.u32 	[%rd79+1536], %r153;
	add.s32 	%r192, %r192, 8;
	add.s64 	%rd102, %rd102, 4096;
	add.s32 	%r191, %r191, 1024;
	setp.eq.s32 	%p77, %r192, 0;
	@%p77 bra 	$L__BB12_51;
	bra.uni 	$L__BB12_50;
$L__BB12_51:
	and.b32  	%r25, %r44, 7;
	setp.eq.s32 	%p78, %r25, 0;
	@%p78 bra 	$L__BB12_59;
	and.b32  	%r26, %r44, 3;
	setp.lt.u32 	%p79, %r25, 4;
	@%p79 bra 	$L__BB12_54;
	shl.b32 	%r154, %r195, 7;
	add.s32 	%r155, %r154, %r6;
	mul.wide.s32 	%rd88, %r155, 4;
	add.s64 	%rd89, %rd13, %rd88;
	ld.global.u32 	%r156, [%rd89];
	add.s64 	%rd90, %rd14, %rd88;
	ld.global.u32 	%r157, [%rd90];
	setp.gt.s32 	%p80, %r1, %r156;
	setp.gt.s32 	%p81, %r156, %r2;
	selp.b32 	%r158, 0, %r157, %p81;
	selp.b32 	%r159, 0, %r158, %p80;
	add.s64 	%rd91, %rd15, %rd88;
	st.global.u32 	[%rd91], %r159;
	ld.global.u32 	%r160, [%rd89+512];
	ld.global.u32 	%r161, [%rd90+512];
	setp.gt.s32 	%p82, %r1, %r160;
	setp.gt.s32 	%p83, %r160, %r2;
	selp.b32 	%r162, 0, %r161, %p83;
	selp.b32 	%r163, 0, %r162, %p82;
	st.global.u32 	[%rd91+512], %r163;
	ld.global.u32 	%r164, [%rd89+1024];
	ld.global.u32 	%r165, [%rd90+1024];
	setp.gt.s32 	%p84, %r1, %r164;
	setp.gt.s32 	%p85, %r164, %r2;
	selp.b32 	%r166, 0, %r165, %p85;
	selp.b32 	%r167, 0, %r166, %p84;
	st.global.u32 	[%rd91+1024], %r167;
	ld.global.u32 	%r168, [%rd89+1536];
	ld.global.u32 	%r169, [%rd90+1536];
	setp.gt.s32 	%p86, %r1, %r168;
	setp.gt.s32 	%p87, %r168, %r2;
	selp.b32 	%r170, 0, %r169, %p87;
	selp.b32 	%r171, 0, %r170, %p86;
	st.global.u32 	[%rd91+1536], %r171;
	add.s32 	%r195, %r195, 4;
$L__BB12_54:
	setp.eq.s32 	%p88, %r26, 0;
	@%p88 bra 	$L__BB12_59;
	setp.eq.s32 	%p89, %r26, 1;
	@%p89 bra 	$L__BB12_57;
	shl.b32 	%r172, %r195, 7;
	add.s32 	%r173, %r172, %r6;
	mul.wide.s32 	%rd92, %r173, 4;
	add.s64 	%rd93, %rd13, %rd92;
	ld.global.u32 	%r174, [%rd93];
	add.s64 	%rd94, %rd14, %rd92;
	ld.global.u32 	%r175, [%rd94];
	setp.gt.s32 	%p90, %r1, %r174;
	setp.gt.s32 	%p91, %r174, %r2;
	selp.b32 	%r176, 0, %r175, %p91;
	selp.b32 	%r177, 0, %r176, %p90;
	add.s64 	%rd95, %rd15, %rd92;
	st.global.u32 	[%rd95], %r177;
	ld.global.u32 	%r178, [%rd93+512];
	ld.global.u32 	%r179, [%rd94+512];
	setp.gt.s32 	%p92, %r1, %r178;
	setp.gt.s32 	%p93, %r178, %r2;
	selp.b32 	%r180, 0, %r179, %p93;
	selp.b32 	%r181, 0, %r180, %p92;
	st.global.u32 	[%rd95+512], %r181;
	add.s32 	%r195, %r195, 2;
$L__BB12_57:
	and.b32  	%r182, %r44, 1;
	setp.eq.b32 	%p94, %r182, 1;
	not.pred 	%p95, %p94;
	@%p95 bra 	$L__BB12_59;
	shl.b32 	%r183, %r195, 7;
	add.s32 	%r184, %r183, %r6;
	mul.wide.s32 	%rd96, %r184, 4;
	add.s64 	%rd97, %rd13, %rd96;
	ld.global.u32 	%r185, [%rd97];
	add.s64 	%rd98, %rd14, %rd96;
	ld.global.u32 	%r186, [%rd98];
	setp.gt.s32 	%p96, %r1, %r185;
	setp.gt.s32 	%p97, %r185, %r2;
	selp.b32 	%r187, 0, %r186, %p97;
	selp.b32 	%r188, 0, %r187, %p96;
	add.s64 	%rd99, %rd15, %rd96;
	st.global.u32 	[%rd99], %r188;
$L__BB12_59:
	ret;

}
	// .globl	_ZN3cub18CUB_300001_SM_10006detail9transform16transform_kernelINS2_10policy_hubILb1EN4cuda3std3__45tupleIJN6thrust24THRUST_300001_SM_1000_NS6detail15normal_iteratorINSA_10device_ptrIjEEEESF_EEEE10policy1000Ei8is_equalSF_JPjSK_EEEvT0_iT1_T2_DpNS2_10kernel_argIT3_EE
.visible .entry _ZN3cub18CUB_300001_SM_10006detail9transform16transform_kernelINS2_10policy_hubILb1EN4cuda3std3__45tupleIJN6thrust24THRUST_300001_SM_1000_NS6detail15normal_iteratorINSA_10device_ptrIjEEEESF_EEEE10policy1000Ei8is_equalSF_JPjSK_EEEvT0_iT1_T2_DpNS2_10kernel_argIT3_EE(
	.param .u32 _ZN3cub18CUB_300001_SM_10006detail9transform16transform_kernelINS2_10policy_hubILb1EN4cuda3std3__45tupleIJN6thrust24THRUST_300001_SM_1000_NS6detail15normal_iteratorINSA_10device_ptrIjEEEESF_EEEE10policy1000Ei8is_equalSF_JPjSK_EEEvT0_iT1_T2_DpNS2_10kernel_argIT3_EE_param_0,
	.param .u32 _ZN3cub18CUB_300001_SM_10006detail9transform16transform_kernelINS2_10policy_hubILb1EN4cuda3std3__45tupleIJN6thrust24THRUST_300001_SM_1000_NS6detail15normal_iteratorINSA_10device_ptrIjEEEESF_EEEE10policy1000Ei8is_equalSF_JPjSK_EEEvT0_iT1_T2_DpNS2_10kernel_argIT3_EE_param_1,
	.param .align 1 .b8 _ZN3cub18CUB_300001_SM_10006detail9transform16transform_kernelINS2_10policy_hubILb1EN4cuda3std3__45tupleIJN6thrust24THRUST_300001_SM_1000_NS6detail15normal_iteratorINSA_10device_ptrIjEEEESF_EEEE10policy1000Ei8is_equalSF_JPjSK_EEEvT0_iT1_T2_DpNS2_10kernel_argIT3_EE_param_2[1],
	.param .align 8 .b8 _ZN3cub18CUB_300001_SM_10006detail9transform16transform_kernelINS2_10policy_hubILb1EN4cuda3std3__45tupleIJN6thrust24THRUST_300001_SM_1000_NS6detail15normal_iteratorINSA_10device_ptrIjEEEESF_EEEE10policy1000Ei8is_equalSF_JPjSK_EEEvT0_iT1_T2_DpNS2_10kernel_argIT3_EE_param_3[8],
	.param .align 8 .b8 _ZN3cub18CUB_300001_SM_10006detail9transform16transform_kernelINS2_10policy_hubILb1EN4cuda3std3__45tupleIJN6thrust24THRUST_300001_SM_1000_NS6detail15normal_iteratorINSA_10device_ptrIjEEEESF_EEEE10policy1000Ei8is_equalSF_JPjSK_EEEvT0_iT1_T2_DpNS2_10kernel_argIT3_EE_param_4[16],
	.param .align 8 .b8 _ZN3cub18CUB_300001_SM_10006detail9transform16transform_kernelINS2_10policy_hubILb1EN4cuda3std3__45tupleIJN6thrust24THRUST_300001_SM_1000_NS6detail15normal_iteratorINSA_10device_ptrIjEEEESF_EEEE10policy1000Ei8is_equalSF_JPjSK_EEEvT0_iT1_T2_DpNS2_10kernel_argIT3_EE_param_5[16]
)
.maxntid 128
{
	.reg .pred 	%p<68>;
	.reg .b32 	%r<171>;
	.reg .b64 	%rd<97>;

	ld.param.u32 	%r45, [_ZN3cub18CUB_300001_SM_10006detail9transform16transform_kernelINS2_10policy_hubILb1EN4cuda3std3__45tupleIJN6thrust24THRUST_300001_SM_1000_NS6detail15normal_iteratorINSA_10device_ptrIjEEEESF_EEEE10policy1000Ei8is_equalSF_JPjSK_EEEvT0_iT1_T2_DpNS2_10kernel_argIT3_EE_param_0];
	ld.param.u64 	%rd27, [_ZN3cub18CUB_300001_SM_10006detail9transform16transform_kernelINS2_10policy_hubILb1EN4cuda3std3__45tupleIJN6thrust24THRUST_300001_SM_1000_NS6detail15normal_iteratorINSA_10device_ptrIjEEEESF_EEEE10policy1000Ei8is_equalSF_JPjSK_EEEvT0_iT1_T2_DpNS2_10kernel_argIT3_EE_param_5];
	ld.param.u64 	%rd25, [_ZN3cub18CUB_300001_SM_10006detail9transform16transform_kernelINS2_10policy_hubILb1EN4cuda3std3__45tupleIJN6thrust24THRUST_300001_SM_1000_NS6detail15normal_iteratorINSA_10device_ptrIjEEEESF_EEEE10policy1000Ei8is_equalSF_JPjSK_EEEvT0_iT1_T2_DpNS2_10kernel_argIT3_EE_param_4];
	ld.param.u64 	%rd29, [_ZN3cub18CUB_300001_SM_10006detail9transform16transform_kernelINS2_10policy_hubILb1EN4cuda3std3__45tupleIJN6thrust24THRUST_300001_SM_1000_NS6detail15normal_iteratorINSA_10device_ptrIjEEEESF_EEEE10policy1000Ei8is_equalSF_JPjSK_EEEvT0_iT1_T2_DpNS2_10kernel_argIT3_EE_param_3];
	ld.param.u32 	%r44, [_ZN3cub18CUB_300001_SM_10006detail9transform16transform_kernelINS2_10policy_hubILb1EN4cuda3std3__45tupleIJN6thrust24THRUST_300001_SM_1000_NS6detail15normal_iteratorINSA_10device_ptrIjEEEESF_EEEE10policy1000Ei8is_equalSF_JPjSK_EEEvT0_iT1_T2_DpNS2_10kernel_argIT3_EE_param_1];
	cvta.to.global.u64 	%rd1, %rd29;
	cvta.to.global.u64 	%rd2, %rd25;
	cvta.to.global.u64 	%rd3, %rd27;
	shl.b32 	%r1, %r44, 7;
	mov.u32 	%r46, %ctaid.x;
	mul.lo.s32 	%r2, %r1, %r46;
	sub.s32 	%r3, %r45, %r2;
	min.s32 	%r4, %r1, %r3;
	shl.b32 	%r5, %r4, 2;
	mov.u32 	%r6, %tid.x;
	shl.b32 	%r161, %r6, 7;
	setp.ge.s32 	%p1, %r161, %r5;
	@%p1 bra 	$L__BB13_5;
	mul.wide.u32 	%rd4, %r6, 128;
	add.s64 	%rd30, %rd2, %rd4;
	mul.wide.s32 	%rd5, %r2, 4;
	add.s64 	%rd94, %rd30, %rd5;
	mov.u32 	%r160, %r161;
$L__BB13_2:
	.pragma "nounroll";
	// begin inline asm
	prefetch.global.L2 [%rd94];
	// end inline asm
	add.s32 	%r160, %r160, 16384;
	add.s64 	%rd94, %rd94, 16384;
	setp.lt.s32 	%p2, %r160, %r5;
	@%p2 bra 	$L__BB13_2;
	add.s64 	%rd32, %rd3, %rd4;
	add.s64 	%rd95, %rd32, %rd5;
$L__BB13_4:
	.pragma "nounroll";
	// begin inline asm
	prefetch.global.L2 [%rd95];
	// end inline asm
	add.s32 	%r161, %r161, 16384;
	add.s64 	%rd95, %rd95, 16384;
	setp.lt.s32 	%p3, %r161, %r5;
	@%p3 bra 	$L__BB13_4;
$L__BB13_5:
	mul.wide.s32 	%rd96, %r2, 4;
	add.s64 	%rd12, %rd2, %rd96;
	add.s64 	%rd13, %rd3, %rd96;
	add.s64 	%rd14, %rd1, %rd96;
	setp.gt.s32 	%p4, %r1, %r3;
	@%p4 bra 	$L__BB13_18;
	setp.lt.s32 	%p5, %r44, 1;
	@%p5 bra 	$L__BB13_59;
	and.b32  	%r12, %r44, 7;
	setp.lt.u32 	%p6, %r44, 8;
	mov.b32 	%r169, 0;
	@%p6 bra 	$L__BB13_10;
	and.b32  	%r48, %r44, 2147483640;
	neg.s32 	%r163, %r48;
	mul.wide.u32 	%rd35, %r6, 4;
	add.s64 	%rd15, %rd1, %rd35;
	add.s64 	%rd36, %rd96, 1536;
	add.s64 	%rd17, %rd2, %rd36;
	add.s32 	%r162, %r6, 128;
	add.s64 	%rd18, %rd3, %rd36;
	add.s64 	%rd19, %rd1, %rd36;
$L__BB13_9:
	.pragma "nounroll";
	and.b32  	%r169, %r44, 2147483640;
	mul.wide.s32 	%rd37, %r162, 4;
	add.s64 	%rd38, %rd17, %rd37;
	add.s64 	%rd39, %rd18, %rd37;
	add.s64 	%rd40, %rd19, %rd37;
	cvta.to.global.u64 	%rd41, %rd25;
	mul.wide.u32 	%rd42, %r6, 4;
	add.s64 	%rd43, %rd41, %rd42;
	add.s64 	%rd44, %rd43, %rd96;
	cvta.to.global.u64 	%rd45, %rd27;
	add.s64 	%rd46, %rd45, %rd42;
	add.s64 	%rd47, %rd46, %rd96;
	ld.global.u32 	%r49, [%rd44];
	ld.global.u32 	%r50, [%rd47];
	setp.eq.s32 	%p7, %r49, %r50;
	selp.u32 	%r51, 1, 0, %p7;
	add.s64 	%rd48, %rd15, %rd96;
	st.global.u32 	[%rd48], %r51;
	ld.global.u32 	%r52, [%rd38+-1536];
	ld.global.u32 	%r53, [%rd39+-1536];
	setp.eq.s32 	%p8, %r52, %r53;
	selp.u32 	%r54, 1, 0, %p8;
	st.global.u32 	[%rd40+-1536], %r54;
	ld.global.u32 	%r55, [%rd38+-1024];
	ld.global.u32 	%r56, [%rd39+-1024];
	setp.eq.s32 	%p9, %r55, %r56;
	selp.u32 	%r57, 1, 0, %p9;
	st.global.u32 	[%rd40+-1024], %r57;
	ld.global.u32 	%r58, [%rd38+-512];
	ld.global.u32 	%r59, [%rd39+-512];
	setp.eq.s32 	%p10, %r58, %r59;
	selp.u32 	%r60, 1, 0, %p10;
	st.global.u32 	[%rd40+-512], %r60;
	ld.global.u32 	%r61, [%rd38];
	ld.global.u32 	%r62, [%rd39];
	setp.eq.s32 	%p11, %r61, %r62;
	selp.u32 	%r63, 1, 0, %p11;
	st.global.u32 	[%rd40], %r63;
	ld.global.u32 	%r64, [%rd38+512];
	ld.global.u32 	%r65, [%rd39+512];
	setp.eq.s32 	%p12, %r64, %r65;
	selp.u32 	%r66, 1, 0, %p12;
	st.global.u32 	[%rd40+512], %r66;
	ld.global.u32 	%r67, [%rd38+1024];
	ld.global.u32 	%r68, [%rd39+1024];
	setp.eq.s32 	%p13, %r67, %r68;
	selp.u32 	%r69, 1, 0, %p13;
	st.global.u32 	[%rd40+1024], %r69;
	ld.global.u32 	%r70, [%rd38+1536];
	ld.global.u32 	%r71, [%rd39+1536];
	setp.eq.s32 	%p14, %r70, %r71;
	selp.u32 	%r72, 1, 0, %p14;
	st.global.u32 	[%rd40+1536], %r72;
	add.s32 	%r163, %r163, 8;
	add.s64 	%rd96, %rd96, 4096;
	add.s32 	%r162, %r162, 1024;
	setp.eq.s32 	%p15, %r163, 0;
	@%p15 bra 	$L__BB13_10;
	bra.uni 	$L__BB13_9;
$L__BB13_10:
	setp.eq.s32 	%p16, %r12, 0;
	@%p16 bra 	$L__BB13_59;
	and.b32  	%r39, %r44, 3;
	setp.lt.u32 	%p17, %r12, 4;
	@%p17 bra 	$L__BB13_13;
	shl.b32 	%r73, %r169, 7;
	add.s32 	%r74, %r73, %r6;
	mul.wide.s32 	%rd49, %r74, 4;
	add.s64 	%rd50, %rd12, %rd49;
	add.s64 	%rd51, %rd13, %rd49;
	ld.global.u32 	%r75, [%rd50];
	ld.global.u32 	%r76, [%rd51];
	setp.eq.s32 	%p18, %r75, %r76;
	selp.u32 	%r77, 1, 0, %p18;
	add.s64 	%rd52, %rd14, %rd49;
	st.global.u32 	[%rd52], %r77;
	ld.global.u32 	%r78, [%rd50+512];
	ld.global.u32 	%r79, [%rd51+512];
	setp.eq.s32 	%p19, %r78, %r79;
	selp.u32 	%r80, 1, 0, %p19;
	st.global.u32 	[%rd52+512], %r80;
	ld.global.u32 	%r81, [%rd50+1024];
	ld.global.u32 	%r82, [%rd51+1024];
	setp.eq.s32 	%p20, %r81, %r82;
	selp.u32 	%r83, 1, 0, %p20;
	st.global.u32 	[%rd52+1024], %r83;
	ld.global.u32 	%r84, [%rd50+1536];
	ld.global.u32 	%r85, [%rd51+1536];
	setp.eq.s32 	%p21, %r84, %r85;
	selp.u32 	%r86, 1, 0, %p21;
	st.global.u32 	[%rd52+1536], %r86;
	add.s32 	%r169, %r169, 4;
$L__BB13_13:
	setp.eq.s32 	%p22, %r39, 0;
	@%p22 bra 	$L__BB13_59;
	setp.eq.s32 	%p23, %r39, 1;
	@%p23 bra 	$L__BB13_16;
	shl.b32 	%r87, %r169, 7;
	add.s32 	%r88, %r87, %r6;
	mul.wide.s32 	%rd53, %r88, 4;
	add.s64 	%rd54, %rd12, %rd53;
	add.s64 	%rd55, %rd13, %rd53;
	ld.global.u32 	%r89, [%rd54];
	ld.global.u32 	%r90, [%rd55];
	setp.eq.s32 	%p24, %r89, %r90;
	selp.u32 	%r91, 1, 0, %p24;
	add.s64 	%rd56, %rd14, %rd53;
	st.global.u32 	[%rd56], %r91;
	ld.global.u32 	%r92, [%rd54+512];
	ld.global.u32 	%r93, [%rd55+512];
	setp.eq.s32 	%p25, %r92, %r93;
	selp.u32 	%r94, 1, 0, %p25;
	st.global.u32 	[%rd56+512], %r94;
	add.s32 	%r169, %r169, 2;
$L__BB13_16:
	and.b32  	%r95, %r44, 1;
	setp.eq.b32 	%p26, %r95, 1;
	not.pred 	%p27, %p26;
	@%p27 bra 	$L__BB13_59;
	shl.b32 	%r96, %r169, 7;
	add.s32 	%r97, %r96, %r6;
	mul.wide.s32 	%rd57, %r97, 4;
	add.s64 	%rd58, %rd12, %rd57;
	add.s64 	%rd59, %rd13, %rd57;
	ld.global.u32 	%r98, [%rd58];
	ld.global.u32 	%r99, [%rd59];
	setp.eq.s32 	%p28, %r98, %r99;
	selp.u32 	%r100, 1, 0, %p28;
	add.s64 	%rd60, %rd14, %rd57;
	st.global.u32 	[%rd60], %r100;
	bra.uni 	$L__BB13_59;
$L__BB13_18:
	setp.lt.s32 	%p29, %r44, 1;
	@%p29 bra 	$L__BB13_59;
	and.b32  	%r15, %r44, 7;
	setp.lt.u32 	%p30, %r44, 8;
	mov.b32 	%r165, 0;
	@%p30 bra 	$L__BB13_38;
	and.b32  	%r165, %r44, 2147483640;
	mov.b32 	%r164, 0;
$L__BB13_21:
	.pragma "nounroll";
	shl.b32 	%r103, %r164, 7;
	add.s32 	%r23, %r103, %r6;
	setp.ge.s32 	%p31, %r23, %r4;
	@%p31 bra 	$L__BB13_23;
	mul.wide.u32 	%rd61, %r23, 4;
	add.s64 	%rd62, %rd12, %rd61;
	add.s64 	%rd63, %rd13, %rd61;
	ld.global.u32 	%r104, [%rd62];
	ld.global.u32 	%r105, [%rd63];
	setp.eq.s32 	%p32, %r104, %r105;
	selp.u32 	%r106, 1, 0, %p32;
	add.s64 	%rd64, %rd14, %rd61;
	st.global.u32 	[%rd64], %r106;
$L__BB13_23:
	add.s32 	%r107, %r23, 128;
	setp.ge.s32 	%p33, %r107, %r4;
	mul.wide.s32 	%rd65, %r107, 4;
	add.s64 	%rd22, %rd12, %rd65;
	add.s64 	%rd23, %rd13, %rd65;
	add.s64 	%rd24, %rd14, %rd65;
	@%p33 bra 	$L__BB13_25;
	ld.global.u32 	%r108, [%rd22];
	ld.global.u32 	%r109, [%rd23];
	setp.eq.s32 	%p34, %r108, %r109;
	selp.u32 	%r110, 1, 0, %p34;
	st.global.u32 	[%rd24], %r110;
$L__BB13_25:
	add.s32 	%r111, %r23, 256;
	setp.ge.s32 	%p35, %r111, %r4;
	@%p35 bra 	$L__BB13_27;
	ld.global.u32 	%r112, [%rd22+512];
	ld.global.u32 	%r113, [%rd23+512];
	setp.eq.s32 	%p36, %r112, %r113;
	selp.u32 	%r114, 1, 0, %p36;
	st.global.u32 	[%rd24+512], %r114;
$L__BB13_27:
	add.s32 	%r115, %r23, 384;
	setp.ge.s32 	%p37, %r115, %r4;
	@%p37 bra 	$L__BB13_29;
	ld.global.u32 	%r116, [%rd22+1024];
	ld.global.u32 	%r117, [%rd23+1024];
	setp.eq.s32 	%p38, %r116, %r117;
	selp.u32 	%r118, 1, 0, %p38;
	st.global.u32 	[%rd24+1024], %r118;
$L__BB13_29:
	add.s32 	%r119, %r23, 512;
	setp.ge.s32 	%p39, %r119, %r4;
	@%p39 bra 	$L__BB13_31;
	ld.global.u32 	%r120, [%rd22+1536];
	ld.global.u32 	%r121, [%rd23+1536];
	setp.eq.s32 	%p40, %r120, %r121;
	selp.u32 	%r122, 1, 0, %p40;
	st.global.u32 	[%rd24+1536], %r122;
$L__BB13_31:
	add.s32 	%r123, %r23, 640;
	setp.ge.s32 	%p41, %r123, %r4;
	@%p41 bra 	$L__BB13_33;
	ld.global.u32 	%r124, [%rd22+2048];
	ld.global.u32 	%r125, [%rd23+2048];
	setp.eq.s32 	%p42, %r124, %r125;
	selp.u32 	%r126, 1, 0, %p42;
	st.global.u32 	[%rd24+2048], %r126;
$L__BB13_33:
	add.s32 	%r127, %r23, 768;
	setp.ge.s32 	%p43, %r127, %r4;
	@%p43 bra 	$L__BB13_35;
	ld.global.u32 	%r128, [%rd22+2560];
	ld.global.u32 	%r129, [%rd23+2560];
	setp.eq.s32 	%p44, %r128, %r129;
	selp.u32 	%r130, 1, 0, %p44;
	st.global.u32 	[%rd24+2560], %r130;
$L__BB13_35:
	add.s32 	%r131, %r23, 896;
	setp.ge.s32 	%p45, %r131, %r4;
	@%p45 bra 	$L__BB13_37;
	ld.global.u32 	%r132, [%rd22+3072];
	ld.global.u32 	%r133, [%rd23+3072];
	setp.eq.s32 	%p46, %r132, %r133;
	selp.u32 	%r134, 1, 0, %p46;
	st.global.u32 	[%rd24+3072], %r134;
$L__BB13_37:
	add.s32 	%r164, %r164, 8;
	setp.ne.s32 	%p47, %r164, %r165;
	@%p47 bra 	$L__BB13_21;
$L__BB13_38:
	setp.eq.s32 	%p48, %r15, 0;
	@%p48 bra 	$L__BB13_59;
	and.b32  	%r26, %r44, 3;
	setp.lt.u32 	%p49, %r15, 4;
	@%p49 bra 	$L__BB13_49;
	shl.b32 	%r135, %r165, 7;
	add.s32 	%r27, %r135, %r6;
	setp.ge.s32 	%p50, %r27, %r4;
	@%p50 bra 	$L__BB13_42;
	mul.wide.s32 	%rd66, %r27, 4;
	add.s64 	%rd67, %rd12, %rd66;
	add.s64 	%rd68, %rd13, %rd66;
	ld.global.u32 	%r136, [%rd67];
	ld.global.u32 	%r137, [%rd68];
	setp.eq.s32 	%p51, %r136, %r137;
	selp.u32 	%r138, 1, 0, %p51;
	add.s64 	%rd69, %rd14, %rd66;
	st.global.u32 	[%rd69], %r138;
$L__BB13_42:
	add.s32 	%r28, %r27, 128;
	setp.ge.s32 	%p52, %r28, %r4;
	@%p52 bra 	$L__BB13_44;
	mul.wide.s32 	%rd70, %r28, 4;
	add.s64 	%rd71, %rd12, %rd70;
	add.s64 	%rd72, %rd13, %rd70;
	ld.global.u32 	%r139, [%rd71];
	ld.global.u32 	%r140, [%rd72];
	setp.eq.s32 	%p53, %r139, %r140;
	selp.u32 	%r141, 1, 0, %p53;
	add.s64 	%rd73, %rd14, %rd70;
	st.global.u32 	[%rd73], %r141;
$L__BB13_44:
	add.s32 	%r29, %r27, 256;
	setp.ge.s32 	%p54, %r29, %r4;
	@%p54 bra 	$L__BB13_46;
	mul.wide.s32 	%rd74, %r29, 4;
	add.s64 	%rd75, %rd12, %rd74;
	add.s64 	%rd76, %rd13, %rd74;
	ld.global.u32 	%r142, [%rd75];
	ld.global.u32 	%r143, [%rd76];
	setp.eq.s32 	%p55, %r142, %r143;
	selp.u32 	%r144, 1, 0, %p55;
	add.s64 	%rd77, %rd14, %rd74;
	st.global.u32 	[%rd77], %r144;
$L__BB13_46:
	add.s32 	%r30, %r27, 384;
	setp.ge.s32 	%p56, %r30, %r4;
	@%p56 bra 	$L__BB13_48;
	mul.wide.s32 	%rd78, %r30, 4;
	add.s64 	%rd79, %rd12, %rd78;
	add.s64 	%rd80, %rd13, %rd78;
	ld.global.u32 	%r145, [%rd79];
	ld.global.u32 	%r146, [%rd80];
	setp.eq.s32 	%p57, %r145, %r146;
	selp.u32 	%r147, 1, 0, %p57;
	add.s64 	%rd81, %rd14, %rd78;
	st.global.u32 	[%rd81], %r147;
$L__BB13_48:
	add.s32 	%r165, %r165, 4;
$L__BB13_49:
	setp.eq.s32 	%p58, %r26, 0;
	@%p58 bra 	$L__BB13_59;
	setp.eq.s32 	%p59, %r26, 1;
	@%p59 bra 	$L__BB13_56;
	shl.b32 	%r148, %r165, 7;
	add.s32 	%r33, %r148, %r6;
	setp.ge.s32 	%p60, %r33, %r4;
	@%p60 bra 	$L__BB13_53;
	mul.wide.s32 	%rd82, %r33, 4;
	add.s64 	%rd83, %rd12, %rd82;
	add.s64 	%rd84, %rd13, %rd82;
	ld.global.u32 	%r149, [%rd83];
	ld.global.u32 	%r150, [%rd84];
	setp.eq.s32 	%p61, %r149, %r150;
	selp.u32 	%r151, 1, 0, %p61;
	add.s64 	%rd85, %rd14, %rd82;
	st.global.u32 	[%rd85], %r151;
$L__BB13_53:
	add.s32 	%r34, %r33, 128;
	setp.ge.s32 	%p62, %r34, %r4;
	@%p62 bra 	$L__BB13_55;
	mul.wide.s32 	%rd86, %r34, 4;
	add.s64 	%rd87, %rd12, %rd86;
	add.s64 	%rd88, %rd13, %rd86;
	ld.global.u32 	%r152, [%rd87];
	ld.global.u32 	%r153, [%rd88];
	setp.eq.s32 	%p63, %r152, %r153;
	selp.u32 	%r154, 1, 0, %p63;
	add.s64 	%rd89, %rd14, %rd86;
	st.global.u32 	[%rd89], %r154;
$L__BB13_55:
	add.s32 	%r165, %r165, 2;
$L__BB13_56:
	and.b32  	%r155, %r44, 1;
	setp.eq.b32 	%p64, %r155, 1;
	not.pred 	%p65, %p64;
	@%p65 bra 	$L__BB13_59;
	shl.b32 	%r156, %r165, 7;
	add.s32 	%r37, %r156, %r6;
	setp.ge.s32 	%p66, %r37, %r4;
	@%p66 bra 	$L__BB13_59;
	mul.wide.s32 	%rd90, %r37, 4;
	add.s64 	%rd91, %rd12, %rd90;
	add.s64 	%rd92, %rd13, %rd90;
	ld.global.u32 	%r157, [%rd91];
	ld.global.u32 	%r158, [%rd92];
	setp.eq.s32 	%p67, %r157, %r158;
	selp.u32 	%r159, 1, 0, %p67;
	add.s64 	%rd93, %rd14, %rd90;
	st.global.u32 	[%rd93], %r159;
$L__BB13_59:
	ret;

}
	// .globl	_ZN3cub18CUB_300001_SM_10006detail9transform16transform_kernelINS2_10policy_hubILb1EN4cuda3std3__45tupleIJN6thrust24THRUST_300001_SM_1000_NS6detail15normal_iteratorINSA_10device_ptrIjEEEESF_EEEE10policy1000El8is_equalSF_JPjSK_EEEvT0_iT1_T2_DpNS2_10kernel_argIT3_EE
.visible .entry _ZN3cub18CUB_300001_SM_10006detail9transform16transform_kernelINS2_10policy_hubILb1EN4cuda3std3__45tupleIJN6thrust24THRUST_300001_SM_1000_NS6detail15normal_iteratorINSA_10device_ptrIjEEEESF_EEEE10policy1000El8is_equalSF_JPjSK_EEEvT0_iT1_T2_DpNS2_10kernel_argIT3_EE(
	.param .u64 _ZN3cub18CUB_300001_SM_10006detail9transform16transform_kernelINS2_10policy_hubILb1EN4cuda3std3__45tupleIJN6thrust24THRUST_300001_SM_1000_NS6detail15normal_iteratorINSA_10device_ptrIjEEEESF_EEEE10policy1000El8is_equalSF_JPjSK_EEEvT0_iT1_T2_DpNS2_10kernel_argIT3_EE_param_0,
	.param .u32 _ZN3cub18CUB_300001_SM_10006detail9transform16transform_kernelINS2_10policy_hubILb1EN4cuda3std3__45tupleIJN6thrust24THRUST_300001_SM_1000_NS6detail15normal_iteratorINSA_10device_ptrIjEEEESF_EEEE10policy1000El8is_equalSF_JPjSK_EEEvT0_iT1_T2_DpNS2_10kernel_argIT3_EE_param_1,
	.param .align 1 .b8 _ZN3cub18CUB_300001_SM_10006detail9transform16transform_kernelINS2_10policy_hubILb1EN4cuda3std3__45tupleIJN6thrust24THRUST_300001_SM_1000_NS6detail15normal_iteratorINSA_10device_ptrIjEEEESF_EEEE10policy1000El8is_equalSF_JPjSK_EEEvT0_iT1_T2_DpNS2_10kernel_argIT3_EE_param_2[1],
	.param .align 8 .b8 _ZN3cub18CUB_300001_SM_10006detail9transform16transform_kernelINS2_10policy_hubILb1EN4cuda3std3__45tupleIJN6thrust24THRUST_300001_SM_1000_NS6detail15normal_iteratorINSA_10device_ptrIjEEEESF_EEEE10policy1000El8is_equalSF_JPjSK_EEEvT0_iT1_T2_DpNS2_10kernel_argIT3_EE_param_3[8],
	.param .align 8 .b8 _ZN3cub18CUB_300001_SM_10006detail9transform16transform_kernelINS2_10policy_hubILb1EN4cuda3std3__45tupleIJN6thrust24THRUST_300001_SM_1000_NS6detail15normal_iteratorINSA_10device_ptrIjEEEESF_EEEE10policy1000El8is_equalSF_JPjSK_EEEvT0_iT1_T2_DpNS2_10kernel_argIT3_EE_param_4[16],
	.param .align 8 .b8 _ZN3cub18CUB_300001_SM_10006detail9transform16transform_kernelINS2_10policy_hubILb1EN4cuda3std3__45tupleIJN6thrust24THRUST_300001_SM_1000_NS6detail15normal_iteratorINSA_10device_ptrIjEEEESF_EEEE10policy1000El8is_equalSF_JPjSK_EEEvT0_iT1_T2_DpNS2_10kernel_argIT3_EE_param_5[16]
)
.maxntid 128
{
	.reg .pred 	%p<68>;
	.reg .b32 	%r<168>;
	.reg .b64 	%rd<103>;

	ld.param.u64 	%rd30, [_ZN3cub18CUB_300001_SM_10006detail9transform16transform_kernelINS2_10policy_hubILb1EN4cuda3std3__45tupleIJN6thrust24THRUST_300001_SM_1000_NS6detail15normal_iteratorINSA_10device_ptrIjEEEESF_EEEE10policy1000El8is_equalSF_JPjSK_EEEvT0_iT1_T2_DpNS2_10kernel_argIT3_EE_param_0];
	ld.param.u64 	%rd28, [_ZN3cub18CUB_300001_SM_10006detail9transform16transform_kernelINS2_10policy_hubILb1EN4cuda3std3__45tupleIJN6thrust24THRUST_300001_SM_1000_NS6detail15normal_iteratorINSA_10device_ptrIjEEEESF_EEEE10policy1000El8is_equalSF_JPjSK_EEEvT0_iT1_T2_DpNS2_10kernel_argIT3_EE_param_5];
	ld.param.u64 	%rd26, [_ZN3cub18CUB_300001_SM_10006detail9transform16transform_kernelINS2_10policy_hubILb1EN4cuda3std3__45tupleIJN6thrust24THRUST_300001_SM_1000_NS6detail15normal_iteratorINSA_10device_ptrIjEEEESF_EEEE10policy1000El8is_equalSF_JPjSK_EEEvT0_iT1_T2_DpNS2_10kernel_argIT3_EE_param_4];
	ld.param.u64 	%rd31, [_ZN3cub18CUB_300001_SM_10006detail9transform16transform_kernelINS2_10policy_hubILb1EN4cuda3std3__45tupleIJN6thrust24THRUST_300001_SM_1000_NS6detail15normal_iteratorINSA_10device_ptrIjEEEESF_EEEE10policy1000El8is_equalSF_JPjSK_EEEvT0_iT1_T2_DpNS2_10kernel_argIT3_EE_param_3];
	ld.param.u32 	%r42, [_ZN3cub18CUB_300001_SM_10006detail9transform16transform_kernelINS2_10policy_hubILb1EN4cuda3std3__45tupleIJN6thrust24THRUST_300001_SM_1000_NS6detail15normal_iteratorINSA_10device_ptrIjEEEESF_EEEE10policy1000El8is_equalSF_JPjSK_EEEvT0_iT1_T2_DpNS2_10kernel_argIT3_EE_param_1];
	cvta.to.global.u64 	%rd1, %rd31;
	cvta.to.global.u64 	%rd2, %rd26;
	cvta.to.global.u64 	%rd3, %rd28;
	shl.b32 	%r1, %r42, 7;
	mov.u32 	%r43, %ctaid.x;
	cvt.u64.u32 	%rd32, %r43;
	cvt.s64.s32 	%rd33, %r1;
	mul.lo.s64 	%rd4, %rd33, %rd32;
	sub.s64 	%rd34, %rd30, %rd4;
	min.s64 	%rd35, %rd34, %rd33;
	cvt.u32.u64 	%r2, %rd35;
	shl.b32 	%r3, %r2, 2;
	mov.u32 	%r4, %tid.x;
	shl.b32 	%r158, %r4, 7;
	setp.ge.s32 	%p1, %r158, %r3;
	@%p1 bra 	$L__BB14_5;
	shl.b64 	%rd5, %rd4, 2;
	add.s64 	%rd36, %rd2, %rd5;
	mul.wide.u32 	%rd6, %r4, 128;
	add.s64 	%rd100, %rd36, %rd6;
	mov.u32 	%r157, %r158;
$L__BB14_2:
	.pragma "nounroll";
	// begin inline asm
	prefetch.global.L2 [%rd100];
	// end inline asm
	add.s32 	%r157, %r157, 16384;
	add.s64 	%rd100, %rd100, 16384;
	setp.lt.s32 	%p2, %r157, %r3;
	@%p2 bra 	$L__BB14_2;
	add.s64 	%rd38, %rd3, %rd5;
	add.s64 	%rd101, %rd38, %rd6;
$L__BB14_4:
	.pragma "nounroll";
	// begin inline asm
	prefetch.global.L2 [%rd101];
	// end inline asm
	add.s32 	%r158, %r158, 16384;
	add.s64 	%rd101, %rd101, 16384;
	setp.lt.s32 	%p3, %r158, %r3;
	@%p3 bra 	$L__BB14_4;
$L__BB14_5:
	shl.b64 	%rd102, %rd4, 2;
	add.s64 	%rd13, %rd2, %rd102;
	add.s64 	%rd14, %rd3, %rd102;
	add.s64 	%rd15, %rd1, %rd102;
	setp.eq.s32 	%p4, %r1, %r2;
	@%p4 bra 	$L__BB14_47;
	setp.lt.s32 	%p5, %r42, 1;
	@%p5 bra 	$L__BB14_59;
	and.b32  	%r10, %r42, 7;
	setp.lt.u32 	%p6, %r42, 8;
	mov.b32 	%r165, 0;
	@%p6 bra 	$L__BB14_26;
	and.b32  	%r165, %r42, 2147483640;
	mov.b32 	%r161, 0;
$L__BB14_9:
	.pragma "nounroll";
	shl.b32 	%r46, %r161, 7;
	add.s32 	%r21, %r46, %r4;
	setp.ge.s32 	%p7, %r21, %r2;
	@%p7 bra 	$L__BB14_11;
	mul.wide.u32 	%rd41, %r21, 4;
	add.s64 	%rd42, %rd13, %rd41;
	add.s64 	%rd43, %rd14, %rd41;
	ld.global.u32 	%r47, [%rd42];
	ld.global.u32 	%r48, [%rd43];
	setp.eq.s32 	%p8, %r47, %r48;
	selp.u32 	%r49, 1, 0, %p8;
	add.s64 	%rd44, %rd15, %rd41;
	st.global.u32 	[%rd44], %r49;
$L__BB14_11:
	add.s32 	%r50, %r21, 128;
	setp.ge.s32 	%p9, %r50, %r2;
	mul.wide.s32 	%rd45, %r50, 4;
	add.s64 	%rd23, %rd13, %rd45;
	add.s64 	%rd24, %rd14, %rd45;
	add.s64 	%rd25, %rd15, %rd45;
	@%p9 bra 	$L__BB14_13;
	ld.global.u32 	%r51, [%rd23];
	ld.global.u32 	%r52, [%rd24];
	setp.eq.s32 	%p10, %r51, %r52;
	selp.u32 	%r53, 1, 0, %p10;
	st.global.u32 	[%rd25], %r53;
$L__BB14_13:
	add.s32 	%r54, %r21, 256;
	setp.ge.s32 	%p11, %r54, %r2;
	@%p11 bra 	$L__BB14_15;
	ld.global.u32 	%r55, [%rd23+512];
	ld.global.u32 	%r56, [%rd24+512];
	setp.eq.s32 	%p12, %r55, %r56;
	selp.u32 	%r57, 1, 0, %p12;
	st.global.u32 	[%rd25+512], %r57;
$L__BB14_15:
	add.s32 	%r58, %r21, 384;
	setp.ge.s32 	%p13, %r58, %r2;
	@%p13 bra 	$L__BB14_17;
	ld.global.u32 	%r59, [%rd23+1024];
	ld.global.u32 	%r60, [%rd24+1024];
	setp.eq.s32 	%p14, %r59, %r60;
	selp.u32 	%r61, 1, 0, %p14;
	st.global.u32 	[%rd25+1024], %r61;
$L__BB14_17:
	add.s32 	%r62, %r21, 512;
	setp.ge.s32 	%p15, %r62, %r2;
	@%p15 bra 	$L__BB14_19;
	ld.global.u32 	%r63, [%rd23+1536];
	ld.global.u32 	%r64, [%rd24+1536];
	setp.eq.s32 	%p16, %r63, %r64;
	selp.u32 	%r65, 1, 0, %p16;
	st.global.u32 	[%rd25+1536], %r65;
$L__BB14_19:
	add.s32 	%r66, %r21, 640;
	setp.ge.s32 	%p17, %r66, %r2;
	@%p17 bra 	$L__BB14_21;
	ld.global.u32 	%r67, [%rd23+2048];
	ld.global.u32 	%r68, [%rd24+2048];
	setp.eq.s32 	%p18, %r67, %r68;
	selp.u32 	%r69, 1, 0, %p18;
	st.global.u32 	[%rd25+2048], %r69;
$L__BB14_21:
	add.s32 	%r70, %r21, 768;
	setp.ge.s32 	%p19, %r70, %r2;
	@%p19 bra 	$L__BB14_23;
	ld.global.u32 	%r71, [%rd23+2560];
	ld.global.u32 	%r72, [%rd24+2560];
	setp.eq.s32 	%p20, %r71, %r72;
	selp.u32 	%r73, 1, 0, %p20;
	st.global.u32 	[%rd25+2560], %r73;
$L__BB14_23:
	add.s32 	%r74, %r21, 896;
	setp.ge.s32 	%p21, %r74, %r2;
	@%p21 bra 	$L__BB14_25;
	ld.global.u32 	%r75, [%rd23+3072];
	ld.global.u32 	%r76, [%rd24+3072];
	setp.eq.s32 	%p22, %r75, %r76;
	selp.u32 	%r77, 1, 0, %p22;
	st.global.u32 	[%rd25+3072], %r77;
$L__BB14_25:
	add.s32 	%r161, %r161, 8;
	setp.eq.s32 	%p23, %r161, %r165;
	@%p23 bra 	$L__BB14_26;
	bra.uni 	$L__BB14_9;
$L__BB14_26:
	setp.eq.s32 	%p24, %r10, 0;
	@%p24 bra 	$L__BB14_59;
	and.b32  	%r30, %r42, 3;
	setp.lt.u32 	%p25, %r10, 4;
	@%p25 bra 	$L__BB14_37;
	shl.b32 	%r78, %r165, 7;
	add.s32 	%r31, %r78, %r4;
	setp.ge.s32 	%p26, %r31, %r2;
	@%p26 bra 	$L__BB14_30;
	mul.wide.s32 	%rd46, %r31, 4;
	add.s64 	%rd47, %rd13, %rd46;
	add.s64 	%rd48, %rd14, %rd46;
	ld.global.u32 	%r79, [%rd47];
	ld.global.u32 	%r80, [%rd48];
	setp.eq.s32 	%p27, %r79, %r80;
	selp.u32 	%r81, 1, 0, %p27;
	add.s64 	%rd49, %rd15, %rd46;
	st.global.u32 	[%rd49], %r81;
$L__BB14_30:
	add.s32 	%r32, %r31, 128;
	setp.ge.s32 	%p28, %r32, %r2;
	@%p28 bra 	$L__BB14_32;
	mul.wide.s32 	%rd50, %r32, 4;
	add.s64 	%rd51, %rd13, %rd50;
	add.s64 	%rd52, %rd14, %rd50;
	ld.global.u32 	%r82, [%rd51];
	ld.global.u32 	%r83, [%rd52];
	setp.eq.s32 	%p29, %r82, %r83;
	selp.u32 	%r84, 1, 0, %p29;
	add.s64 	%rd53, %rd15, %rd50;
	st.global.u32 	[%rd53], %r84;
$L__BB14_32:
	add.s32 	%r33, %r31, 256;
	setp.ge.s32 	%p30, %r33, %r2;
	@%p30 bra 	$L__BB14_34;
	mul.wide.s32 	%rd54, %r33, 4;
	add.s64 	%rd55, %rd13, %rd54;
	add.s64 	%rd56, %rd14, %rd54;
	ld.global.u32 	%r85, [%rd55];
	ld.global.u32 	%r86, [%rd56];
	setp.eq.s32 	%p31, %r85, %r86;
	selp.u32 	%r87, 1, 0, %p31;
	add.s64 	%rd57, %rd15, %rd54;
	st.global.u32 	[%rd57], %r87;
$L__BB14_34:
	add.s32 	%r34, %r31, 384;
	setp.ge.s32 	%p32, %r34, %r2;
	@%p32 bra 	$L__BB14_36;
	mul.wide.s32 	%rd58, %r34, 4;
	add.s64 	%rd59, %rd13, %rd58;
	add.s64 	%rd60, %rd14, %rd58;
	ld.global.u32 	%r88, [%rd59];
	ld.global.u32 	%r89, [%rd60];
	setp.eq.s32 	%p33, %r88, %r89;
	selp.u32 	%r90, 1, 0, %p33;
	add.s64 	%rd61, %rd15, %rd58;
	st.global.u32 	[%rd61], %r90;
$L__BB14_36:
	add.s32 	%r165, %r165, 4;
$L__BB14_37:
	setp.eq.s32 	%p34, %r30, 0;
	@%p34 bra 	$L__BB14_59;
	setp.eq.s32 	%p35, %r30, 1;
	@%p35 bra 	$L__BB14_44;
	shl.b32 	%r91, %r165, 7;
	add.s32 	%r37, %r91, %r4;
	setp.ge.s32 	%p36, %r37, %r2;
	@%p36 bra 	$L__BB14_41;
	mul.wide.s32 	%rd62, %r37, 4;
	add.s64 	%rd63, %rd13, %rd62;
	add.s64 	%rd64, %rd14, %rd62;
	ld.global.u32 	%r92, [%rd63];
	ld.global.u32 	%r93, [%rd64];
	setp.eq.s32 	%p37, %r92, %r93;
	selp.u32 	%r94, 1, 0, %p37;
	add.s64 	%rd65, %rd15, %rd62;
	st.global.u32 	[%rd65], %r94;
$L__BB14_41:
	add.s32 	%r38, %r37, 128;
	setp.ge.s32 	%p38, %r38, %r2;
	@%p38 bra 	$L__BB14_43;
	mul.wide.s32 	%rd66, %r38, 4;
	add.s64 	%rd67, %rd13, %rd66;
	add.s64 	%rd68, %rd14, %rd66;
	ld.global.u32 	%r95, [%rd67];
	ld.global.u32 	%r96, [%rd68];
	setp.eq.s32 	%p39, %r95, %r96;
	selp.u32 	%r97, 1, 0, %p39;
	add.s64 	%rd69, %rd15, %rd66;
	st.global.u32 	[%rd69], %r97;
$L__BB14_43:
	add.s32 	%r165, %r165, 2;
$L__BB14_44:
	and.b32  	%r98, %r42, 1;
	setp.eq.b32 	%p40, %r98, 1;
	not.pred 	%p41, %p40;
	@%p41 bra 	$L__BB14_59;
	shl.b32 	%r99, %r165, 7;
	add.s32 	%r41, %r99, %r4;
	setp.ge.s32 	%p42, %r41, %r2;
	@%p42 bra 	$L__BB14_59;
	mul.wide.s32 	%rd70, %r41, 4;
	add.s64 	%rd71, %rd13, %rd70;
	add.s64 	%rd72, %rd14, %rd70;
	ld.global.u32 	%r100, [%rd71];
	ld.global.u32 	%r101, [%rd72];
	setp.eq.s32 	%p43, %r100, %r101;
	selp.u32 	%r102, 1, 0, %p43;
	add.s64 	%rd73, %rd15, %rd70;
	st.global.u32 	[%rd73], %r102;
	bra.uni 	$L__BB14_59;
$L__BB14_47:
	setp.lt.s32 	%p44, %r42, 1;
	@%p44 bra 	$L__BB14_59;
	and.b32  	%r12, %r42, 7;
	setp.lt.u32 	%p45, %r42, 8;
	mov.b32 	%r163, 0;
	@%p45 bra 	$L__BB14_51;
	and.b32  	%r104, %r42, 2147483640;
	neg.s32 	%r160, %r104;
	mul.wide.u32 	%rd74, %r4, 4;
	add.s64 	%rd16, %rd1, %rd74;
	add.s64 	%rd75, %rd102, 1536;
	add.s64 	%rd18, %rd2, %rd75;
	add.s32 	%r159, %r4, 128;
	add.s64 	%rd19, %rd3, %rd75;
	add.s64 	%rd20, %rd1, %rd75;
$L__BB14_50:
	.pragma "nounroll";
	and.b32  	%r163, %r42, 2147483640;
	mul.wide.s32 	%rd76, %r159, 4;
	add.s64 	%rd77, %rd18, %rd76;
	add.s64 	%rd78, %rd19, %rd76;
	add.s64 	%rd79, %rd20, %rd76;
	cvta.to.global.u64 	%rd80, %rd26;
	mul.wide.u32 	%rd81, %r4, 4;
	add.s64 	%rd82, %rd80, %rd81;
	add.s64 	%rd83, %rd82, %rd102;
	cvta.to.global.u64 	%rd84, %rd28;
	add.s64 	%rd85, %rd84, %rd81;
	add.s64 	%rd86, %rd85, %rd102;
	ld.global.u32 	%r105, [%rd83];
	ld.global.u32 	%r106, [%rd86];
	setp.eq.s32 	%p46, %r105, %r106;
	selp.u32 	%r107, 1, 0, %p46;
	add.s64 	%rd87, %rd16, %rd102;
	st.global.u32 	[%rd87], %r107;
	ld.global.u32 	%r108, [%rd77+-1536];
	ld.global.u32 	%r109, [%rd78+-1536];
	setp.eq.s32 	%p47, %r108, %r109;
	selp.u32 	%r110, 1, 0, %p47;
	st.global.u32 	[%rd79+-1536], %r110;
	ld.global.u32 	%r111, [%rd77+-1024];
	ld.global.u32 	%r112, [%rd78+-1024];
	setp.eq.s32 	%p48, %r111, %r112;
	selp.u32 	%r113, 1, 0, %p48;
	st.global.u32 	[%rd79+-1024], %r113;
	ld.global.u32 	%r114, [%rd77+-512];
	ld.global.u32 	%r115, [%rd78+-512];
	setp.eq.s32 	%p49, %r114, %r115;
	selp.u32 	%r116, 1, 0, %p49;
	st.global.u32 	[%rd79+-512], %r116;
	ld.global.u32 	%r117, [%rd77];
	ld.global.u32 	%r118, [%rd78];
	setp.eq.s32 	%p50, %r117, %r118;
	selp.u32 	%r119, 1, 0, %p50;
	st.global.u32 	[%rd79], %r119;
	ld.global.u32 	%r120, [%rd77+512];
	ld.global.u32 	%r121, [%rd78+512];
	setp.eq.s32 	%p51, %r120, %r121;
	selp.u32 	%r122, 1, 0, %p51;
	st.global.u32 	[%rd79+512], %r122;
	ld.global.u32 	%r123, [%rd77+1024];
	ld.global.u32 	%r124, [%rd78+1024];
	setp.eq.s32 	%p52, %r123, %r124;
	selp.u32 	%r125, 1, 0, %p52;
	st.global.u32 	[%rd79+1024], %r125;
	ld.global.u32 	%r126, [%rd77+1536];
	ld.global.u32 	%r127, [%rd78+1536];
	setp.eq.s32 	%p53, %r126, %r127;
	selp.u32 	%r128, 1, 0, %p53;
	st.global.u32 	[%rd79+1536], %r128;
	add.s32 	%r160, %r160, 8;
	add.s64 	%rd102, %rd102, 4096;
	add.s32 	%r159, %r159, 1024;
	setp.eq.s32 	%p54, %r160, 0;
	@%p54 bra 	$L__BB14_51;
	bra.uni 	$L__BB14_50;
$L__BB14_51:
	setp.eq.s32 	%p55, %r12, 0;
	@%p55 bra 	$L__BB14_59;
	and.b32  	%r24, %r42, 3;
	setp.lt.u32 	%p56, %r12, 4;
	@%p56 bra 	$L__BB14_54;
	shl.b32 	%r129, %r163, 7;
	add.s32 	%r130, %r129, %r4;
	mul.wide.s32 	%rd88, %r130, 4;
	add.s64 	%rd89, %rd13, %rd88;
	add.s64 	%rd90, %rd14, %rd88;
	ld.global.u32 	%r131, [%rd89];
	ld.global.u32 	%r132, [%rd90];
	setp.eq.s32 	%p57, %r131, %r132;
	selp.u32 	%r133, 1, 0, %p57;
	add.s64 	%rd91, %rd15, %rd88;
	st.global.u32 	[%rd91], %r133;
	ld.global.u32 	%r134, [%rd89+512];
	ld.global.u32 	%r135, [%rd90+512];
	setp.eq.s32 	%p58, %r134, %r135;
	selp.u32 	%r136, 1, 0, %p58;
	st.global.u32 	[%rd91+512], %r136;
	ld.global.u32 	%r137, [%rd89+1024];
	ld.global.u32 	%r138, [%rd90+1024];
	setp.eq.s32 	%p59, %r137, %r138;
	selp.u32 	%r139, 1, 0, %p59;
	st.global.u32 	[%rd91+1024], %r139;
	ld.global.u32 	%r140, [%rd89+1536];
	ld.global.u32 	%r141, [%rd90+1536];
	setp.eq.s32 	%p60, %r140, %r141;
	selp.u32 	%r142, 1, 0, %p60;
	st.global.u32 	[%rd91+1536], %r142;
	add.s32 	%r163, %r163, 4;
$L__BB14_54:
	setp.eq.s32 	%p61, %r24, 0;
	@%p61 bra 	$L__BB14_59;
	setp.eq.s32 	%p62, %r24, 1;
	@%p62 bra 	$L__BB14_57;
	shl.b32 	%r143, %r163, 7;
	add.s32 	%r144, %r143, %r4;
	mul.wide.s32 	%rd92, %r144, 4;
	add.s64 	%rd93, %rd13, %rd92;
	add.s64 	%rd94, %rd14, %rd92;
	ld.global.u32 	%r145, [%rd93];
	ld.global.u32 	%r146, [%rd94];
	setp.eq.s32 	%p63, %r145, %r146;
	selp.u32 	%r147, 1, 0, %p63;
	add.s64 	%rd95, %rd15, %rd92;
	st.global.u32 	[%rd95], %r147;
	ld.global.u32 	%r148, [%rd93+512];
	ld.global.u32 	%r149, [%rd94+512];
	setp.eq.s32 	%p64, %r148, %r149;
	selp.u32 	%r150, 1, 0, %p64;
	st.global.u32 	[%rd95+512], %r150;
	add.s32 	%r163, %r163, 2;
$L__BB14_57:
	and.b32  	%r151, %r42, 1;
	setp.eq.b32 	%p65, %r151, 1;
	not.pred 	%p66, %p65;
	@%p66 bra 	$L__BB14_59;
	shl.b32 	%r152, %r163, 7;
	add.s32 	%r153, %r152, %r4;
	mul.wide.s32 	%rd96, %r153, 4;
	add.s64 	%rd97, %rd13, %rd96;
	add.s64 	%rd98, %rd14, %rd96;
	ld.global.u32 	%r154, [%rd97];
	ld.global.u32 	%r155, [%rd98];
	setp.eq.s32 	%p67, %r154, %r155;
	selp.u32 	%r156, 1, 0, %p67;
	add.s64 	%rd99, %rd15, %rd96;
	st.global.u32 	[%rd99], %r156;
$L__BB14_59:
	ret;

}
	// .globl	_ZN3cub18CUB_300001_SM_10006detail9transform16transform_kernelINS2_10policy_hubILb0EN4cuda3std3__45tupleIJN6thrust24THRUST_300001_SM_1000_NS6detail15normal_iteratorINSA_10device_ptrIjEEEESF_EEEE10policy1000EiNS7_4plusIjEESF_JPjSL_EEEvT0_iT1_T2_DpNS2_10kernel_argIT3_EE
.visible .entry _ZN3cub18CUB_300001_SM_10006detail9transform16transform_kernelINS2_10policy_hubILb0EN4cuda3std3__45tupleIJN6thrust24THRUST_300001_SM_1000_NS6detail15normal_iteratorINSA_10device_ptrIjEEEESF_EEEE10policy1000EiNS7_4plusIjEESF_JPjSL_EEEvT0_iT1_T2_DpNS2_10kernel_argIT3_EE(
	.param .u32 _ZN3cub18CUB_300001_SM_10006detail9transform16transform_kernelINS2_10policy_hubILb0EN4cuda3std3__45tupleIJN6thrust24THRUST_300001_SM_1000_NS6detail15normal_iteratorINSA_10device_ptrIjEEEESF_EEEE10policy1000EiNS7_4plusIjEESF_JPjSL_EEEvT0_iT1_T2_DpNS2_10kernel_argIT3_EE_param_0,
	.param .u32 _ZN3cub18CUB_300001_SM_10006detail9transform16transform_kernelINS2_10policy_hubILb0EN4cuda3std3__45tupleIJN6thrust24THRUST_300001_SM_1000_NS6detail15normal_iteratorINSA_10device_ptrIjEEEESF_EEEE10policy1000EiNS7_4plusIjEESF_JPjSL_EEEvT0_iT1_T2_DpNS2_10kernel_argIT3_EE_param_1,
	.param .align 1 .b8 _ZN3cub18CUB_300001_SM_10006detail9transform16transform_kernelINS2_10policy_hubILb0EN4cuda3std3__45tupleIJN6thrust24THRUST_300001_SM_1000_NS6detail15normal_iteratorINSA_10device_ptrIjEEEESF_EEEE10policy1000EiNS7_4plusIjEESF_JPjSL_EEEvT0_iT1_T2_DpNS2_10kernel_argIT3_EE_param_2[1],
	.param .align 8 .b8 _ZN3cub18CUB_300001_SM_10006detail9transform16transform_kernelINS2_10policy_hubILb0EN4cuda3std3__45tupleIJN6thrust24THRUST_300001_SM_1000_NS6detail15normal_iteratorINSA_10device_ptrIjEEEESF_EEEE10policy1000EiNS7_4plusIjEESF_JPjSL_EEEvT0_iT1_T2_DpNS2_10kernel_argIT3_EE_param_3[8],
	.param .align 8 .b8 _ZN3cub18CUB_300001_SM_10006detail9transform16transform_kernelINS2_10policy_hubILb0EN4cuda3std3__45tupleIJN6thrust24THRUST_300001_SM_1000_NS6detail15normal_iteratorINSA_10device_ptrIjEEEESF_EEEE10policy1000EiNS7_4plusIjEESF_JPjSL_EEEvT0_iT1_T2_DpNS2_10kernel_argIT3_EE_param_4[16],
	.param .align 8 .b8 _ZN3cub18CUB_300001_SM_10006detail9transform16transform_kernelINS2_10policy_hubILb0EN4cuda3std3__45tupleIJN6thrust24THRUST_300001_SM_1000_NS6detail15normal_iteratorINSA_10device_ptrIjEEEESF_EEEE10policy1000EiNS7_4plusIjEESF_JPjSL_EEEvT0_iT1_T2_DpNS2_10kernel_argIT3_EE_param_5[16]
)
.maxntid 128
{
	.reg .pred 	%p<28>;
	.reg .b32 	%r<194>;
	.reg .b64 	%rd<143>;
	// demoted variable
	.shared .align 8 .u64 _ZZN3cub18CUB_300001_SM_10006detail9transform23transform_kernel_ublkcpINS2_19async_copy_policy_tILi128EEEiN4cuda3std3__44plusIjEEN6thrust24THRUST_300001_SM_1000_NS6detail15normal_iteratorINSC_10device_ptrIjEEEEJjjEEEvT0_iT1_T2_DpNS2_16aligned_base_ptrIT3_EEE3bar;
	ld.param.u64 	%rd66, [_ZN3cub18CUB_300001_SM_10006detail9transform16transform_kernelINS2_10policy_hubILb0EN4cuda3std3__45tupleIJN6thrust24THRUST_300001_SM_1000_NS6detail15normal_iteratorINSA_10device_ptrIjEEEESF_EEEE10policy1000EiNS7_4plusIjEESF_JPjSL_EEEvT0_iT1_T2_DpNS2_10kernel_argIT3_EE_param_5];
	ld.param.u64 	%rd64, [_ZN3cub18CUB_300001_SM_10006detail9transform16transform_kernelINS2_10policy_hubILb0EN4cuda3std3__45tupleIJN6thrust24THRUST_300001_SM_1000_NS6detail15normal_iteratorINSA_10device_ptrIjEEEESF_EEEE10policy1000EiNS7_4plusIjEESF_JPjSL_EEEvT0_iT1_T2_DpNS2_10kernel_argIT3_EE_param_4];
	ld.param.u32 	%r71, [_ZN3cub18CUB_300001_SM_10006detail9transform16transform_kernelINS2_10policy_hubILb0EN4cuda3std3__45tupleIJN6thrust24THRUST_300001_SM_1000_NS6detail15normal_iteratorINSA_10device_ptrIjEEEESF_EEEE10policy1000EiNS7_4plusIjEESF_JPjSL_EEEvT0_iT1_T2_DpNS2_10kernel_argIT3_EE_param_0];
	ld.param.u64 	%rd67, [_ZN3cub18CUB_300001_SM_10006detail9transform16transform_kernelINS2_10policy_hubILb0EN4cuda3std3__45tupleIJN6thrust24THRUST_300001_SM_1000_NS6detail15normal_iteratorINSA_10device_ptrIjEEEESF_EEEE10policy1000EiNS7_4plusIjEESF_JPjSL_EEEvT0_iT1_T2_DpNS2_10kernel_argIT3_EE_param_5+8];
	ld.param.u64 	%rd65, [_ZN3cub18CUB_300001_SM_10006detail9transform16transform_kernelINS2_10policy_hubILb0EN4cuda3std3__45tupleIJN6thrust24THRUST_300001_SM_1000_NS6detail15normal_iteratorINSA_10device_ptrIjEEEESF_EEEE10policy1000EiNS7_4plusIjEESF_JPjSL_EEEvT0_iT1_T2_DpNS2_10kernel_argIT3_EE_param_4+8];
	ld.param.u64 	%rd68, [_ZN3cub18CUB_300001_SM_10006detail9transform16transform_kernelINS2_10policy_hubILb0EN4cuda3std3__45tupleIJN6thrust24THRUST_300001_SM_1000_NS6detail15normal_iteratorINSA_10device_ptrIjEEEESF_EEEE10policy1000EiNS7_4plusIjEESF_JPjSL_EEEvT0_iT1_T2_DpNS2_10kernel_argIT3_EE_param_3];
	ld.param.u32 	%r70, [_ZN3cub18CUB_300001_SM_10006detail9transform16transform_kernelINS2_10policy_hubILb0EN4cuda3std3__45tupleIJN6thrust24THRUST_300001_SM_1000_NS6detail15normal_iteratorINSA_10device_ptrIjEEEESF_EEEE10policy1000EiNS7_4plusIjEESF_JPjSL_EEEvT0_iT1_T2_DpNS2_10kernel_argIT3_EE_param_1];
	cvta.to.global.u64 	%rd1, %rd68;
	cvt.u32.u64 	%r1, %rd65;
	cvt.u32.u64 	%r2, %rd67;
	shl.b32 	%r3, %r70, 7;
	mov.u32 	%r72, %ctaid.x;
	mul.lo.s32 	%r4, %r3, %r72;
	sub.s32 	%r5, %r71, %r4;
	min.s32 	%r6, %r3, %r5;
	setp.eq.s32 	%p1, %r72, 0;
	add.s32 	%r74, %r72, 2;
	mov.u32 	%r75, %nctaid.x;
	setp.ge.u32 	%p2, %r74, %r75;
	shl.b32 	%r7, %r70, 9;
	or.pred  	%p3, %p1, %p2;
	@%p3 bra 	$L__BB15_5;
	mov.b32 	%r139, -1;
	// begin inline asm
	{
	 .reg .pred P_OUT; 
	elect.sync _|P_OUT, %r139;
	selp.b32 %r138, 1, 0, P_OUT; 
}
	// end inline asm
	mov.u32 	%r140, %tid.x;
	setp.gt.u32 	%p18, %r140, 31;
	setp.eq.s32 	%p19, %r138, 0;
	or.pred  	%p20, %p18, %p19;
	@%p20 bra 	$L__BB15_3;
	mov.u32 	%r141, _ZZN3cub18CUB_300001_SM_10006detail9transform23transform_kernel_ublkcpINS2_19async_copy_policy_tILi128EEEiN4cuda3std3__44plusIjEEN6thrust24THRUST_300001_SM_1000_NS6detail15normal_iteratorINSC_10device_ptrIjEEEEJjjEEEvT0_iT1_T2_DpNS2_16aligned_base_ptrIT3_EEE3bar;
	mov.b32 	%r142, 1;
	// begin inline asm
	mbarrier.init.shared.b64 [%r141], %r142;
	// end inline asm
	// begin inline asm
	fence.proxy.async.shared::cta; // 6.
	// end inline asm
	mul.wide.s32 	%rd120, %r4, 4;
	add.s32 	%r151, %r7, 15;
	add.s32 	%r152, %r151, %r1;
	and.b32  	%r144, %r152, -16;
	cvta.to.global.u64 	%rd121, %rd64;
	add.s64 	%rd117, %rd121, %rd120;
	mov.u32 	%r143, _ZN3cub18CUB_300001_SM_10006detail9transform4smemE;
	// begin inline asm
	cp.async.bulk.shared::cluster.global.mbarrier::complete_tx::bytes [%r143], [%rd117], %r144, [%r141];
	// end inline asm
	add.s32 	%r153, %r151, %r2;
	and.b32  	%r147, %r153, -16;
	add.s32 	%r154, %r143, %r7;
	add.s32 	%r146, %r154, 128;
	cvta.to.global.u64 	%rd122, %rd66;
	add.s64 	%rd118, %rd122, %rd120;
	// begin inline asm
	cp.async.bulk.shared::cluster.global.mbarrier::complete_tx::bytes [%r146], [%rd118], %r147, [%r141];
	// end inline asm
	add.s32 	%r150, %r147, %r144;
	// begin inline asm
	mbarrier.arrive.expect_tx.release.cta.shared::cta.b64 %rd119, [%r141], %r150; // 8. 
	// end inline asm
$L__BB15_3:
	bar.sync 	0;
	mov.u32 	%r156, _ZZN3cub18CUB_300001_SM_10006detail9transform23transform_kernel_ublkcpINS2_19async_copy_policy_tILi128EEEiN4cuda3std3__44plusIjEEN6thrust24THRUST_300001_SM_1000_NS6detail15normal_iteratorINSC_10device_ptrIjEEEEJjjEEEvT0_iT1_T2_DpNS2_16aligned_base_ptrIT3_EEE3bar;
$L__BB15_4:
	mov.b32 	%r157, 0;
	// begin inline asm
	{
	 .reg .pred P_OUT; 
	mbarrier.try_wait.parity.shared::cta.b64  P_OUT, [%r156], %r157;                                // 7a. 
	selp.b32 %r155, 1, 0, P_OUT; 
}
	// end inline asm
	setp.eq.s32 	%p21, %r155, 0;
	@%p21 bra 	$L__BB15_4;
	bra.uni 	$L__BB15_26;
$L__BB15_5:
	cvt.s64.s32 	%rd4, %r1;
	cvt.s64.s32 	%rd5, %r4;
	shl.b32 	%r77, %r6, 2;
	cvt.s64.s32 	%rd69, %r77;
	shr.u64 	%rd6, %rd69, 2;
	mov.u32 	%r8, %ntid.x;
	mov.u32 	%r9, %ntid.y;
	mul.lo.s32 	%r78, %r8, %r9;
	mov.u32 	%r10, %ntid.z;
	mul.lo.s32 	%r11, %r78, %r10;
	mov.u32 	%r79, %tid.x;
	mov.u32 	%r80, %tid.y;
	mov.u32 	%r81, %tid.z;
	mad.lo.s32 	%r82, %r81, %r9, %r80;
	mad.lo.s32 	%r83, %r82, %r8, %r79;
	cvt.u64.u32 	%rd140, %r83;
	setp.le.u64 	%p4, %rd6, %rd140;
	@%p4 bra 	$L__BB15_15;
	cvt.u32.u64 	%r84, %rd140;
	cvt.u64.u32 	%rd8, %r11;
	add.s32 	%r85, %r84, %r11;
	cvt.u64.u32 	%rd70, %r85;
	max.u64 	%rd71, %rd6, %rd70;
	setp.gt.u64 	%p5, %rd6, %rd70;
	selp.u64 	%rd9, 1, 0, %p5;
	add.s64 	%rd72, %rd9, %rd70;
	sub.s64 	%rd10, %rd71, %rd72;
	and.b64  	%rd73, %rd10, -4294967296;
	setp.ne.s64 	%p6, %rd73, 0;
	@%p6 bra 	$L__BB15_8;
	cvt.u32.u64 	%r86, %rd8;
	cvt.u32.u64 	%r87, %rd10;
	div.u32 	%r88, %r87, %r86;
	cvt.u64.u32 	%rd129, %r88;
	bra.uni 	$L__BB15_9;
$L__BB15_8:
	div.u64 	%rd129, %rd10, %rd8;
$L__BB15_9:
	add.s64 	%rd14, %rd129, %rd9;
	and.b64  	%rd74, %rd14, 3;
	setp.eq.s64 	%p7, %rd74, 3;
	mov.u64 	%rd133, %rd140;
	@%p7 bra 	$L__BB15_12;
	shl.b64 	%rd75, %rd140, 2;
	shl.b64 	%rd76, %rd5, 2;
	add.s64 	%rd77, %rd75, %rd76;
	add.s64 	%rd78, %rd77, %rd4;
	add.s64 	%rd131, %rd64, %rd78;
	mov.u32 	%r90, _ZN3cub18CUB_300001_SM_10006detail9transform4smemE;
	add.s32 	%r91, %r1, %r90;
	shl.b32 	%r92, %r84, 2;
	add.s32 	%r176, %r91, %r92;
	mul.lo.s32 	%r93, %r10, %r9;
	mul.lo.s32 	%r94, %r93, %r8;
	shl.b32 	%r13, %r94, 2;
	add.s64 	%rd79, %rd14, 1;
	and.b64  	%rd80, %rd79, 3;
	neg.s64 	%rd130, %rd80;
	mov.u64 	%rd133, %rd140;
$L__BB15_11:
	.pragma "nounroll";
	// begin inline asm
	cp.async.ca.shared.global [%r176], [%rd131], 4, 4;
	// end inline asm
	add.s64 	%rd133, %rd133, %rd8;
	shl.b64 	%rd82, %rd8, 2;
	add.s64 	%rd131, %rd131, %rd82;
	add.s32 	%r176, %r176, %r13;
	add.s64 	%rd130, %rd130, 1;
	setp.ne.s64 	%p8, %rd130, 0;
	@%p8 bra 	$L__BB15_11;
$L__BB15_12:
	setp.lt.u64 	%p9, %rd14, 3;
	@%p9 bra 	$L__BB15_15;
	shl.b64 	%rd24, %rd8, 2;
	shl.b64 	%rd83, %rd133, 2;
	shl.b64 	%rd84, %rd5, 2;
	add.s64 	%rd25, %rd83, %rd84;
	shl.b64 	%rd85, %rd8, 3;
	add.s64 	%rd26, %rd25, %rd85;
	add.s64 	%rd86, %rd133, %rd5;
	shl.b64 	%rd87, %rd86, 2;
	mad.lo.s64 	%rd27, %rd8, 12, %rd87;
	cvt.u32.u64 	%r96, %rd65;
	mov.u32 	%r97, _ZN3cub18CUB_300001_SM_10006detail9transform4smemE;
	add.s32 	%r98, %r96, %r97;
	mul.lo.s32 	%r99, %r10, %r9;
	mul.lo.s32 	%r100, %r99, %r8;
	shl.b32 	%r101, %r100, 2;
	cvt.u32.u64 	%r102, %rd133;
	shl.b32 	%r103, %r102, 2;
	add.s32 	%r177, %r98, %r103;
	add.s32 	%r180, %r177, %r101;
	shl.b32 	%r104, %r100, 3;
	add.s32 	%r179, %r177, %r104;
	mad.lo.s32 	%r178, %r100, 12, %r177;
	cvt.s64.s32 	%rd88, %rd65;
	add.s64 	%rd134, %rd64, %rd88;
$L__BB15_14:
	add.s64 	%rd89, %rd134, %rd25;
	// begin inline asm
	cp.async.ca.shared.global [%r177], [%rd89], 4, 4;
	// end inline asm
	add.s64 	%rd93, %rd25, %rd24;
	add.s64 	%rd90, %rd134, %rd93;
	// begin inline asm
	cp.async.ca.shared.global [%r180], [%rd90], 4, 4;
	// end inline asm
	add.s64 	%rd91, %rd134, %rd26;
	// begin inline asm
	cp.async.ca.shared.global [%r179], [%rd91], 4, 4;
	// end inline asm
	add.s64 	%rd92, %rd134, %rd27;
	// begin inline asm
	cp.async.ca.shared.global [%r178], [%rd92], 4, 4;
	// end inline asm
	add.s64 	%rd133, %rd133, %rd24;
	mul.wide.u32 	%rd94, %r11, 16;
	add.s64 	%rd134, %rd134, %rd94;
	mul.lo.s32 	%r109, %r10, %r9;
	mul.lo.s32 	%r110, %r109, %r8;
	shl.b32 	%r111, %r110, 4;
	add.s32 	%r180, %r180, %r111;
	add.s32 	%r179, %r179, %r111;
	add.s32 	%r178, %r178, %r111;
	add.s32 	%r177, %r177, %r111;
	setp.lt.u64 	%p10, %rd133, %rd6;
	@%p10 bra 	$L__BB15_14;
$L__BB15_15:
	setp.le.u64 	%p11, %rd6, %rd140;
	// begin inline asm
	cp.async.commit_group;
	// end inline asm
	cvt.s64.s32 	%rd33, %r2;
	@%p11 bra 	$L__BB15_25;
	cvt.u32.u64 	%r112, %rd140;
	cvt.u64.u32 	%rd34, %r11;
	add.s32 	%r113, %r112, %r11;
	cvt.u64.u32 	%rd95, %r113;
	max.u64 	%rd96, %rd6, %rd95;
	setp.gt.u64 	%p12, %rd6, %rd95;
	selp.u64 	%rd35, 1, 0, %p12;
	add.s64 	%rd97, %rd35, %rd95;
	sub.s64 	%rd36, %rd96, %rd97;
	and.b64  	%rd98, %rd36, -4294967296;
	setp.ne.s64 	%p13, %rd98, 0;
	@%p13 bra 	$L__BB15_18;
	cvt.u32.u64 	%r114, %rd34;
	cvt.u32.u64 	%r115, %rd36;
	div.u32 	%r116, %r115, %r114;
	cvt.u64.u32 	%rd136, %r116;
	bra.uni 	$L__BB15_19;
$L__BB15_18:
	div.u64 	%rd136, %rd36, %rd34;
$L__BB15_19:
	add.s64 	%rd40, %rd136, %rd35;
	and.b64  	%rd99, %rd40, 3;
	setp.eq.s64 	%p14, %rd99, 3;
	@%p14 bra 	$L__BB15_22;
	shl.b64 	%rd100, %rd140, 2;
	shl.b64 	%rd101, %rd5, 2;
	add.s64 	%rd102, %rd100, %rd101;
	add.s64 	%rd103, %rd102, %rd33;
	add.s64 	%rd138, %rd66, %rd103;
	shl.b64 	%rd42, %rd34, 2;
	mov.u32 	%r118, _ZN3cub18CUB_300001_SM_10006detail9transform4smemE;
	add.s32 	%r119, %r2, %r118;
	add.s32 	%r120, %r119, %r7;
	shl.b32 	%r121, %r112, 2;
	add.s32 	%r181, %r120, %r121;
	mul.lo.s32 	%r122, %r10, %r9;
	mul.lo.s32 	%r123, %r122, %r8;
	shl.b32 	%r29, %r123, 2;
	add.s64 	%rd104, %rd40, 1;
	and.b64  	%rd105, %rd104, 3;
	neg.s64 	%rd137, %rd105;
$L__BB15_21:
	.pragma "nounroll";
	add.s32 	%r124, %r181, 128;
	// begin inline asm
	cp.async.ca.shared.global [%r124], [%rd138], 4, 4;
	// end inline asm
	add.s64 	%rd140, %rd140, %rd34;
	add.s64 	%rd138, %rd138, %rd42;
	add.s32 	%r181, %r181, %r29;
	add.s64 	%rd137, %rd137, 1;
	setp.ne.s64 	%p15, %rd137, 0;
	@%p15 bra 	$L__BB15_21;
$L__BB15_22:
	setp.lt.u64 	%p16, %rd40, 3;
	@%p16 bra 	$L__BB15_25;
	shl.b64 	%rd51, %rd34, 2;
	shl.b64 	%rd107, %rd140, 2;
	shl.b64 	%rd108, %rd5, 2;
	add.s64 	%rd52, %rd107, %rd108;
	add.s64 	%rd53, %rd52, %rd51;
	shl.b64 	%rd54, %rd34, 4;
	shl.b64 	%rd109, %rd34, 3;
	add.s64 	%rd55, %rd52, %rd109;
	add.s64 	%rd110, %rd140, %rd5;
	shl.b64 	%rd111, %rd110, 2;
	mad.lo.s64 	%rd56, %rd34, 12, %rd111;
	mov.u32 	%r125, _ZN3cub18CUB_300001_SM_10006detail9transform4smemE;
	add.s32 	%r126, %r2, %r125;
	mul.lo.s32 	%r127, %r10, %r9;
	mul.lo.s32 	%r128, %r127, %r8;
	shl.b32 	%r129, %r128, 2;
	cvt.u32.u64 	%r130, %rd140;
	shl.b32 	%r131, %r130, 2;
	add.s32 	%r132, %r126, %r7;
	add.s32 	%r182, %r132, %r131;
	add.s32 	%r185, %r182, %r129;
	shl.b32 	%r33, %r128, 4;
	shl.b32 	%r133, %r128, 3;
	add.s32 	%r184, %r182, %r133;
	mad.lo.s32 	%r183, %r128, 12, %r182;
	add.s64 	%rd141, %rd66, %rd33;
$L__BB15_24:
	add.s64 	%rd113, %rd141, %rd52;
	add.s32 	%r134, %r182, 128;
	// begin inline asm
	cp.async.ca.shared.global [%r134], [%rd113], 4, 4;
	// end inline asm
	add.s64 	%rd114, %rd141, %rd53;
	add.s32 	%r135, %r185, 128;
	// begin inline asm
	cp.async.ca.shared.global [%r135], [%rd114], 4, 4;
	// end inline asm
	add.s64 	%rd115, %rd141, %rd55;
	add.s32 	%r136, %r184, 128;
	// begin inline asm
	cp.async.ca.shared.global [%r136], [%rd115], 4, 4;
	// end inline asm
	add.s64 	%rd116, %rd141, %rd56;
	add.s32 	%r137, %r183, 128;
	// begin inline asm
	cp.async.ca.shared.global [%r137], [%rd116], 4, 4;
	// end inline asm
	add.s64 	%rd140, %rd140, %rd51;
	add.s64 	%rd141, %rd141, %rd54;
	add.s32 	%r185, %r185, %r33;
	add.s32 	%r184, %r184, %r33;
	add.s32 	%r183, %r183, %r33;
	add.s32 	%r182, %r182, %r33;
	setp.lt.u64 	%p17, %rd140, %rd6;
	@%p17 bra 	$L__BB15_24;
$L__BB15_25:
	// begin inline asm
	cp.async.commit_group;
	// end inline asm
	// begin inline asm
	cp.async.wait_group 0;
	// end inline asm
	barrier.sync 	0;
$L__BB15_26:
	cvt.u32.u64 	%r45, %rd65;
	setp.gt.s32 	%p22, %r3, %r5;
	@%p22 bra 	$L__BB15_30;
	setp.lt.s32 	%p23, %r70, 1;
	@%p23 bra 	$L__BB15_35;
	mov.u32 	%r186, %tid.x;
	neg.s32 	%r189, %r70;
	add.s32 	%r158, %r2, %r7;
	shl.b32 	%r159, %r186, 2;
	add.s32 	%r160, %r158, %r159;
	mov.u32 	%r161, _ZN3cub18CUB_300001_SM_10006detail9transform4smemE;
	add.s32 	%r162, %r160, %r161;
	add.s32 	%r188, %r162, 128;
	add.s32 	%r163, %r45, %r159;
	add.s32 	%r187, %r161, %r163;
	mul.wide.s32 	%rd123, %r4, 4;
	add.s64 	%rd62, %rd1, %rd123;
$L__BB15_29:
	.pragma "nounroll";
	mul.wide.s32 	%rd124, %r186, 4;
	add.s64 	%rd125, %rd62, %rd124;
	ld.shared.u32 	%r164, [%r187];
	ld.shared.u32 	%r165, [%r188];
	add.s32 	%r166, %r165, %r164;
	st.global.u32 	[%rd125], %r166;
	add.s32 	%r189, %r189, 1;
	setp.eq.s32 	%p24, %r189, 0;
	add.s32 	%r188, %r188, 512;
	add.s32 	%r187, %r187, 512;
	add.s32 	%r186, %r186, 128;
	@%p24 bra 	$L__BB15_35;
	bra.uni 	$L__BB15_29;
$L__BB15_30:
	setp.lt.s32 	%p25, %r70, 1;
	@%p25 bra 	$L__BB15_35;
	mov.u32 	%r190, %tid.x;
	neg.s32 	%r193, %r70;
	add.s32 	%r167, %r2, %r7;
	shl.b32 	%r168, %r190, 2;
	add.s32 	%r169, %r167, %r168;
	mov.u32 	%r170, _ZN3cub18CUB_300001_SM_10006detail9transform4smemE;
	add.s32 	%r171, %r169, %r170;
	add.s32 	%r192, %r171, 128;
	add.s32 	%r172, %r45, %r168;
	add.s32 	%r191, %r170, %r172;
	mul.wide.s32 	%rd126, %r4, 4;
	add.s64 	%rd63, %rd1, %rd126;
$L__BB15_32:
	.pragma "nounroll";
	setp.ge.s32 	%p26, %r190, %r6;
	@%p26 bra 	$L__BB15_34;
	ld.shared.u32 	%r173, [%r191];
	ld.shared.u32 	%r174, [%r192];
	add.s32 	%r175, %r174, %r173;
	mul.wide.s32 	%rd127, %r190, 4;
	add.s64 	%rd128, %rd63, %rd127;
	st.global.u32 	[%rd128], %r175;
$L__BB15_34:
	add.s32 	%r193, %r193, 1;
	setp.ne.s32 	%p27, %r193, 0;
	add.s32 	%r192, %r192, 512;
	add.s32 	%r191, %r191, 512;
	add.s32 	%r190, %r190, 128;
	@%p27 bra 	$L__BB15_32;
$L__BB15_35:
	ret;

}
	// .globl	_ZN3cub18CUB_300001_SM_10006detail9transform16transform_kernelINS2_10policy_hubILb0EN4cuda3std3__45tupleIJN6thrust24THRUST_300001_SM_1000_NS6detail15normal_iteratorINSA_10device_ptrIjEEEESF_EEEE10policy1000ElNS7_4plusIjEESF_JPjSL_EEEvT0_iT1_T2_DpNS2_10kernel_argIT3_EE
.visible .entry _ZN3cub18CUB_300001_SM_10006detail9transform16transform_kernelINS2_10policy_hubILb0EN4cuda3std3__45tupleIJN6thrust24THRUST_300001_SM_1000_NS6detail15normal_iteratorINSA_10device_ptrIjEEEESF_EEEE10policy1000ElNS7_4plusIjEESF_JPjSL_EEEvT0_iT1_T2_DpNS2_10kernel_argIT3_EE(
	.param .u64 _ZN3cub18CUB_300001_SM_10006detail9transform16transform_kernelINS2_10policy_hubILb0EN4cuda3std3__45tupleIJN6thrust24THRUST_300001_SM_1000_NS6detail15normal_iteratorINSA_10device_ptrIjEEEESF_EEEE10policy1000ElNS7_4plusIjEESF_JPjSL_EEEvT0_iT1_T2_DpNS2_10kernel_argIT3_EE_param_0,
	.param .u32 _ZN3cub18CUB_300001_SM_10006detail9transform16transform_kernelINS2_10policy_hubILb0EN4cuda3std3__45tupleIJN6thrust24THRUST_300001_SM_1000_NS6detail15normal_iteratorINSA_10device_ptrIjEEEESF_EEEE10policy1000ElNS7_4plusIjEESF_JPjSL_EEEvT0_iT1_T2_DpNS2_10kernel_argIT3_EE_param_1,
	.param .align 1 .b8 _ZN3cub18CUB_300001_SM_10006detail9transform16transform_kernelINS2_10policy_hubILb0EN4cuda3std3__45tupleIJN6thrust24THRUST_300001_SM_1000_NS6detail15normal_iteratorINSA_10device_ptrIjEEEESF_EEEE10policy1000ElNS7_4plusIjEESF_JPjSL_EEEvT0_iT1_T2_DpNS2_10kernel_argIT3_EE_param_2[1],
	.param .align 8 .b8 _ZN3cub18CUB_300001_SM_10006detail9transform16transform_kernelINS2_10policy_hubILb0EN4cuda3std3__45tupleIJN6thrust24THRUST_300001_SM_1000_NS6detail15normal_iteratorINSA_10device_ptrIjEEEESF_EEEE10policy1000ElNS7_4plusIjEESF_JPjSL_EEEvT0_iT1_T2_DpNS2_10kernel_argIT3_EE_param_3[8],
	.param .align 8 .b8 _ZN3cub18CUB_300001_SM_10006detail9transform16transform_kernelINS2_10policy_hubILb0EN4cuda3std3__45tupleIJN6thrust24THRUST_300001_SM_1000_NS6detail15normal_iteratorINSA_10device_ptrIjEEEESF_EEEE10policy1000ElNS7_4plusIjEESF_JPjSL_EEEvT0_iT1_T2_DpNS2_10kernel_argIT3_EE_param_4[16],
	.param .align 8 .b8 _ZN3cub18CUB_300001_SM_10006detail9transform16transform_kernelINS2_10policy_hubILb0EN4cuda3std3__45tupleIJN6thrust24THRUST_300001_SM_1000_NS6detail15normal_iteratorINSA_10device_ptrIjEEEESF_EEEE10policy1000ElNS7_4plusIjEESF_JPjSL_EEEvT0_iT1_T2_DpNS2_10kernel_argIT3_EE_param_5[16]
)
.maxntid 128
{
	.reg .pred 	%p<28>;
	.reg .b32 	%r<187>;
	.reg .b64 	%rd<147>;
	// demoted variable
	.shared .align 8 .u64 _ZZN3cub18CUB_300001_SM_10006detail9transform23transform_kernel_ublkcpINS2_19async_copy_policy_tILi128EEElN4cuda3std3__44plusIjEEN6thrust24THRUST_300001_SM_1000_NS6detail15normal_iteratorINSC_10device_ptrIjEEEEJjjEEEvT0_iT1_T2_DpNS2_16aligned_base_ptrIT3_EEE3bar;
	ld.param.u64 	%rd68, [_ZN3cub18CUB_300001_SM_10006detail9transform16transform_kernelINS2_10policy_hubILb0EN4cuda3std3__45tupleIJN6thrust24THRUST_300001_SM_1000_NS6detail15normal_iteratorINSA_10device_ptrIjEEEESF_EEEE10policy1000ElNS7_4plusIjEESF_JPjSL_EEEvT0_iT1_T2_DpNS2_10kernel_argIT3_EE_param_5];
	ld.param.u64 	%rd66, [_ZN3cub18CUB_300001_SM_10006detail9transform16transform_kernelINS2_10policy_hubILb0EN4cuda3std3__45tupleIJN6thrust24THRUST_300001_SM_1000_NS6detail15normal_iteratorINSA_10device_ptrIjEEEESF_EEEE10policy1000ElNS7_4plusIjEESF_JPjSL_EEEvT0_iT1_T2_DpNS2_10kernel_argIT3_EE_param_4];
	ld.param.u64 	%rd70, [_ZN3cub18CUB_300001_SM_10006detail9transform16transform_kernelINS2_10policy_hubILb0EN4cuda3std3__45tupleIJN6thrust24THRUST_300001_SM_1000_NS6detail15normal_iteratorINSA_10device_ptrIjEEEESF_EEEE10policy1000ElNS7_4plusIjEESF_JPjSL_EEEvT0_iT1_T2_DpNS2_10kernel_argIT3_EE_param_0];
	ld.param.u64 	%rd69, [_ZN3cub18CUB_300001_SM_10006detail9transform16transform_kernelINS2_10policy_hubILb0EN4cuda3std3__45tupleIJN6thrust24THRUST_300001_SM_1000_NS6detail15normal_iteratorINSA_10device_ptrIjEEEESF_EEEE10policy1000ElNS7_4plusIjEESF_JPjSL_EEEvT0_iT1_T2_DpNS2_10kernel_argIT3_EE_param_5+8];
	ld.param.u64 	%rd67, [_ZN3cub18CUB_300001_SM_10006detail9transform16transform_kernelINS2_10policy_hubILb0EN4cuda3std3__45tupleIJN6thrust24THRUST_300001_SM_1000_NS6detail15normal_iteratorINSA_10device_ptrIjEEEESF_EEEE10policy1000ElNS7_4plusIjEESF_JPjSL_EEEvT0_iT1_T2_DpNS2_10kernel_argIT3_EE_param_4+8];
	ld.param.u64 	%rd71, [_ZN3cub18CUB_300001_SM_10006detail9transform16transform_kernelINS2_10policy_hubILb0EN4cuda3std3__45tupleIJN6thrust24THRUST_300001_SM_1000_NS6detail15normal_iteratorINSA_10device_ptrIjEEEESF_EEEE10policy1000ElNS7_4plusIjEESF_JPjSL_EEEvT0_iT1_T2_DpNS2_10kernel_argIT3_EE_param_3];
	ld.param.u32 	%r68, [_ZN3cub18CUB_300001_SM_10006detail9transform16transform_kernelINS2_10policy_hubILb0EN4cuda3std3__45tupleIJN6thrust24THRUST_300001_SM_1000_NS6detail15normal_iteratorINSA_10device_ptrIjEEEESF_EEEE10policy1000ElNS7_4plusIjEESF_JPjSL_EEEvT0_iT1_T2_DpNS2_10kernel_argIT3_EE_param_1];
	cvta.to.global.u64 	%rd1, %rd71;
	cvt.u32.u64 	%r1, %rd67;
	cvt.u32.u64 	%r2, %rd69;
	shl.b32 	%r3, %r68, 7;
	mov.u32 	%r69, %ctaid.x;
	cvt.u64.u32 	%rd72, %r69;
	cvt.s64.s32 	%rd73, %r3;
	mul.lo.s64 	%rd4, %rd73, %rd72;
	sub.s64 	%rd74, %rd70, %rd4;
	min.s64 	%rd75, %rd74, %rd73;
	cvt.u32.u64 	%r4, %rd75;
	setp.eq.s32 	%p1, %r69, 0;
	add.s32 	%r71, %r69, 2;
	mov.u32 	%r72, %nctaid.x;
	setp.ge.u32 	%p2, %r71, %r72;
	shl.b32 	%r5, %r68, 9;
	or.pred  	%p3, %p1, %p2;
	@%p3 bra 	$L__BB16_5;
	mov.b32 	%r132, -1;
	// begin inline asm
	{
	 .reg .pred P_OUT; 
	elect.sync _|P_OUT, %r132;
	selp.b32 %r131, 1, 0, P_OUT; 
}
	// end inline asm
	mov.u32 	%r133, %tid.x;
	setp.gt.u32 	%p18, %r133, 31;
	setp.eq.s32 	%p19, %r131, 0;
	or.pred  	%p20, %p18, %p19;
	@%p20 bra 	$L__BB16_3;
	mov.u32 	%r134, _ZZN3cub18CUB_300001_SM_10006detail9transform23transform_kernel_ublkcpINS2_19async_copy_policy_tILi128EEElN4cuda3std3__44plusIjEEN6thrust24THRUST_300001_SM_1000_NS6detail15normal_iteratorINSC_10device_ptrIjEEEEJjjEEEvT0_iT1_T2_DpNS2_16aligned_base_ptrIT3_EEE3bar;
	mov.b32 	%r135, 1;
	// begin inline asm
	mbarrier.init.shared.b64 [%r134], %r135;
	// end inline asm
	// begin inline asm
	fence.proxy.async.shared::cta; // 6.
	// end inline asm
	shl.b64 	%rd124, %rd4, 2;
	add.s32 	%r144, %r5, 15;
	add.s32 	%r145, %r144, %r1;
	and.b32  	%r137, %r145, -16;
	cvta.to.global.u64 	%rd125, %rd66;
	add.s64 	%rd121, %rd125, %rd124;
	mov.u32 	%r136, _ZN3cub18CUB_300001_SM_10006detail9transform4smemE;
	// begin inline asm
	cp.async.bulk.shared::cluster.global.mbarrier::complete_tx::bytes [%r136], [%rd121], %r137, [%r134];
	// end inline asm
	add.s32 	%r146, %r144, %r2;
	and.b32  	%r140, %r146, -16;
	add.s32 	%r147, %r136, %r5;
	add.s32 	%r139, %r147, 128;
	cvta.to.global.u64 	%rd126, %rd68;
	add.s64 	%rd122, %rd126, %rd124;
	// begin inline asm
	cp.async.bulk.shared::cluster.global.mbarrier::complete_tx::bytes [%r139], [%rd122], %r140, [%r134];
	// end inline asm
	add.s32 	%r143, %r140, %r137;
	// begin inline asm
	mbarrier.arrive.expect_tx.release.cta.shared::cta.b64 %rd123, [%r134], %r143; // 8. 
	// end inline asm
$L__BB16_3:
	bar.sync 	0;
	mov.u32 	%r149, _ZZN3cub18CUB_300001_SM_10006detail9transform23transform_kernel_ublkcpINS2_19async_copy_policy_tILi128EEElN4cuda3std3__44plusIjEEN6thrust24THRUST_300001_SM_1000_NS6detail15normal_iteratorINSC_10device_ptrIjEEEEJjjEEEvT0_iT1_T2_DpNS2_16aligned_base_ptrIT3_EEE3bar;
$L__BB16_4:
	mov.b32 	%r150, 0;
	// begin inline asm
	{
	 .reg .pred P_OUT; 
	mbarrier.try_wait.parity.shared::cta.b64  P_OUT, [%r149], %r150;                                // 7a. 
	selp.b32 %r148, 1, 0, P_OUT; 
}
	// end inline asm
	setp.eq.s32 	%p21, %r148, 0;
	@%p21 bra 	$L__BB16_4;
	bra.uni 	$L__BB16_26;
$L__BB16_5:
	cvt.s64.s32 	%rd5, %r1;
	shl.b32 	%r74, %r4, 2;
	cvt.s64.s32 	%rd76, %r74;
	shr.u64 	%rd6, %rd76, 2;
	mov.u32 	%r6, %ntid.x;
	mov.u32 	%r7, %ntid.y;
	mul.lo.s32 	%r75, %r6, %r7;
	mov.u32 	%r8, %ntid.z;
	mul.lo.s32 	%r9, %r75, %r8;
	mov.u32 	%r76, %tid.x;
	mov.u32 	%r77, %tid.y;
	mov.u32 	%r78, %tid.z;
	mad.lo.s32 	%r79, %r78, %r7, %r77;
	mad.lo.s32 	%r80, %r79, %r6, %r76;
	cvt.u64.u32 	%rd144, %r80;
	setp.le.u64 	%p4, %rd6, %rd144;
	@%p4 bra 	$L__BB16_15;
	cvt.u32.u64 	%r81, %rd144;
	cvt.u64.u32 	%rd8, %r9;
	add.s32 	%r82, %r81, %r9;
	cvt.u64.u32 	%rd77, %r82;
	max.u64 	%rd78, %rd6, %rd77;
	setp.gt.u64 	%p5, %rd6, %rd77;
	selp.u64 	%rd9, 1, 0, %p5;
	add.s64 	%rd79, %rd9, %rd77;
	sub.s64 	%rd10, %rd78, %rd79;
	and.b64  	%rd80, %rd10, -4294967296;
	setp.ne.s64 	%p6, %rd80, 0;
	@%p6 bra 	$L__BB16_8;
	cvt.u32.u64 	%r83, %rd8;
	cvt.u32.u64 	%r84, %rd10;
	div.u32 	%r85, %r84, %r83;
	cvt.u64.u32 	%rd133, %r85;
	bra.uni 	$L__BB16_9;
$L__BB16_8:
	div.u64 	%rd133, %rd10, %rd8;
$L__BB16_9:
	add.s64 	%rd14, %rd133, %rd9;
	and.b64  	%rd81, %rd14, 3;
	setp.eq.s64 	%p7, %rd81, 3;
	mov.u64 	%rd137, %rd144;
	@%p7 bra 	$L__BB16_12;
	shl.b64 	%rd82, %rd4, 2;
	shl.b64 	%rd83, %rd144, 2;
	add.s64 	%rd84, %rd82, %rd83;
	add.s64 	%rd85, %rd84, %rd5;
	add.s64 	%rd135, %rd66, %rd85;
	shl.b64 	%rd16, %rd8, 2;
	mov.u32 	%r87, _ZN3cub18CUB_300001_SM_10006detail9transform4smemE;
	add.s32 	%r88, %r1, %r87;
	shl.b32 	%r89, %r81, 2;
	add.s32 	%r169, %r88, %r89;
	mul.lo.s32 	%r90, %r8, %r7;
	mul.lo.s32 	%r91, %r90, %r6;
	shl.b32 	%r11, %r91, 2;
	add.s64 	%rd86, %rd14, 1;
	and.b64  	%rd87, %rd86, 3;
	neg.s64 	%rd134, %rd87;
	mov.u64 	%rd137, %rd144;
$L__BB16_11:
	.pragma "nounroll";
	// begin inline asm
	cp.async.ca.shared.global [%r169], [%rd135], 4, 4;
	// end inline asm
	add.s64 	%rd137, %rd137, %rd8;
	add.s64 	%rd135, %rd135, %rd16;
	add.s32 	%r169, %r169, %r11;
	add.s64 	%rd134, %rd134, 1;
	setp.ne.s64 	%p8, %rd134, 0;
	@%p8 bra 	$L__BB16_11;
$L__BB16_12:
	setp.lt.u64 	%p9, %rd14, 3;
	@%p9 bra 	$L__BB16_15;
	shl.b64 	%rd25, %rd8, 2;
	shl.b64 	%rd89, %rd4, 2;
	shl.b64 	%rd90, %rd137, 2;
	add.s64 	%rd26, %rd89, %rd90;
	shl.b64 	%rd27, %rd8, 4;
	shl.b64 	%rd91, %rd8, 3;
	add.s64 	%rd28, %rd26, %rd91;
	add.s64 	%rd92, %rd137, %rd4;
	shl.b64 	%rd93, %rd92, 2;
	mad.lo.s64 	%rd29, %rd8, 12, %rd93;
	mov.u32 	%r93, _ZN3cub18CUB_300001_SM_10006detail9transform4smemE;
	add.s32 	%r94, %r1, %r93;
	mul.lo.s32 	%r95, %r8, %r7;
	mul.lo.s32 	%r96, %r95, %r6;
	shl.b32 	%r97, %r96, 2;
	cvt.u32.u64 	%r98, %rd137;
	shl.b32 	%r99, %r98, 2;
	add.s32 	%r170, %r94, %r99;
	add.s32 	%r173, %r170, %r97;
	shl.b32 	%r15, %r96, 4;
	shl.b32 	%r100, %r96, 3;
	add.s32 	%r172, %r170, %r100;
	mad.lo.s32 	%r171, %r96, 12, %r170;
	cvt.s64.s32 	%rd94, %r1;
	add.s64 	%rd138, %rd66, %rd94;
$L__BB16_14:
	add.s64 	%rd95, %rd138, %rd26;
	// begin inline asm
	cp.async.ca.shared.global [%r170], [%rd95], 4, 4;
	// end inline asm
	add.s64 	%rd99, %rd26, %rd25;
	add.s64 	%rd96, %rd138, %rd99;
	// begin inline asm
	cp.async.ca.shared.global [%r173], [%rd96], 4, 4;
	// end inline asm
	add.s64 	%rd97, %rd138, %rd28;
	// begin inline asm
	cp.async.ca.shared.global [%r172], [%rd97], 4, 4;
	// end inline asm
	add.s64 	%rd98, %rd138, %rd29;
	// begin inline asm
	cp.async.ca.shared.global [%r171], [%rd98], 4, 4;
	// end inline asm
	add.s64 	%rd137, %rd137, %rd25;
	add.s64 	%rd138, %rd138, %rd27;
	add.s32 	%r173, %r173, %r15;
	add.s32 	%r172, %r172, %r15;
	add.s32 	%r171, %r171, %r15;
	add.s32 	%r170, %r170, %r15;
	setp.lt.u64 	%p10, %rd137, %rd6;
	@%p10 bra 	$L__BB16_14;
$L__BB16_15:
	setp.le.u64 	%p11, %rd6, %rd144;
	// begin inline asm
	cp.async.commit_group;
	// end inline asm
	cvt.s64.s32 	%rd35, %r2;
	@%p11 bra 	$L__BB16_25;
	cvt.u32.u64 	%r105, %rd144;
	cvt.u64.u32 	%rd36, %r9;
	add.s32 	%r106, %r105, %r9;
	cvt.u64.u32 	%rd100, %r106;
	max.u64 	%rd101, %rd6, %rd100;
	setp.gt.u64 	%p12, %rd6, %rd100;
	selp.u64 	%rd37, 1, 0, %p12;
	add.s64 	%rd102, %rd37, %rd100;
	sub.s64 	%rd38, %rd101, %rd102;
	and.b64  	%rd103, %rd38, -4294967296;
	setp.ne.s64 	%p13, %rd103, 0;
	@%p13 bra 	$L__BB16_18;
	cvt.u32.u64 	%r107, %rd36;
	cvt.u32.u64 	%r108, %rd38;
	div.u32 	%r109, %r108, %r107;
	cvt.u64.u32 	%rd140, %r109;
	bra.uni 	$L__BB16_19;
$L__BB16_18:
	div.u64 	%rd140, %rd38, %rd36;
$L__BB16_19:
	add.s64 	%rd42, %rd140, %rd37;
	and.b64  	%rd104, %rd42, 3;
	setp.eq.s64 	%p14, %rd104, 3;
	@%p14 bra 	$L__BB16_22;
	shl.b64 	%rd105, %rd4, 2;
	shl.b64 	%rd106, %rd144, 2;
	add.s64 	%rd107, %rd105, %rd106;
	add.s64 	%rd108, %rd107, %rd35;
	add.s64 	%rd142, %rd68, %rd108;
	shl.b64 	%rd44, %rd36, 2;
	mov.u32 	%r111, _ZN3cub18CUB_300001_SM_10006detail9transform4smemE;
	add.s32 	%r112, %r2, %r111;
	add.s32 	%r113, %r112, %r5;
	shl.b32 	%r114, %r105, 2;
	add.s32 	%r174, %r113, %r114;
	mul.lo.s32 	%r115, %r8, %r7;
	mul.lo.s32 	%r116, %r115, %r6;
	shl.b32 	%r28, %r116, 2;
	add.s64 	%rd109, %rd42, 1;
	and.b64  	%rd110, %rd109, 3;
	neg.s64 	%rd141, %rd110;
$L__BB16_21:
	.pragma "nounroll";
	add.s32 	%r117, %r174, 128;
	// begin inline asm
	cp.async.ca.shared.global [%r117], [%rd142], 4, 4;
	// end inline asm
	add.s64 	%rd144, %rd144, %rd36;
	add.s64 	%rd142, %rd142, %rd44;
	add.s32 	%r174, %r174, %r28;
	add.s64 	%rd141, %rd141, 1;
	setp.ne.s64 	%p15, %rd141, 0;
	@%p15 bra 	$L__BB16_21;
$L__BB16_22:
	setp.lt.u64 	%p16, %rd42, 3;
	@%p16 bra 	$L__BB16_25;
	shl.b64 	%rd53, %rd36, 2;
	shl.b64 	%rd112, %rd4, 2;
	shl.b64 	%rd113, %rd144, 2;
	add.s64 	%rd54, %rd112, %rd113;
	add.s64 	%rd55, %rd54, %rd53;
	shl.b64 	%rd56, %rd36, 4;
	shl.b64 	%rd114, %rd36, 3;
	add.s64 	%rd57, %rd54, %rd114;
	add.s64 	%rd115, %rd144, %rd4;
	shl.b64 	%rd116, %rd115, 2;
	mad.lo.s64 	%rd58, %rd36, 12, %rd116;
	mov.u32 	%r118, _ZN3cub18CUB_300001_SM_10006detail9transform4smemE;
	add.s32 	%r119, %r2, %r118;
	mul.lo.s32 	%r120, %r8, %r7;
	mul.lo.s32 	%r121, %r120, %r6;
	shl.b32 	%r122, %r121, 2;
	cvt.u32.u64 	%r123, %rd144;
	shl.b32 	%r124, %r123, 2;
	add.s32 	%r125, %r119, %r5;
	add.s32 	%r175, %r125, %r124;
	add.s32 	%r178, %r175, %r122;
	shl.b32 	%r32, %r121, 4;
	shl.b32 	%r126, %r121, 3;
	add.s32 	%r177, %r175, %r126;
	mad.lo.s32 	%r176, %r121, 12, %r175;
	add.s64 	%rd145, %rd68, %rd35;
$L__BB16_24:
	add.s64 	%rd117, %rd145, %rd54;
	add.s32 	%r127, %r175, 128;
	// begin inline asm
	cp.async.ca.shared.global [%r127], [%rd117], 4, 4;
	// end inline asm
	add.s64 	%rd118, %rd145, %rd55;
	add.s32 	%r128, %r178, 128;
	// begin inline asm
	cp.async.ca.shared.global [%r128], [%rd118], 4, 4;
	// end inline asm
	add.s64 	%rd119, %rd145, %rd57;
	add.s32 	%r129, %r177, 128;
	// begin inline asm
	cp.async.ca.shared.global [%r129], [%rd119], 4, 4;
	// end inline asm
	add.s64 	%rd120, %rd145, %rd58;
	add.s32 	%r130, %r176, 128;
	// begin inline asm
	cp.async.ca.shared.global [%r130], [%rd120], 4, 4;
	// end inline asm
	add.s64 	%rd144, %rd144, %rd53;
	add.s64 	%rd145, %rd145, %rd56;
	add.s32 	%r178, %r178, %r32;
	add.s32 	%r177, %r177, %r32;
	add.s32 	%r176, %r176, %r32;
	add.s32 	%r175, %r175, %r32;
	setp.lt.u64 	%p17, %rd144, %rd6;
	@%p17 bra 	$L__BB16_24;
$L__BB16_25:
	// begin inline asm
	cp.async.commit_group;
	// end inline asm
	// begin inline asm
	cp.async.wait_group 0;
	// end inline asm
	barrier.sync 	0;
$L__BB16_26:
	setp.eq.s32 	%p22, %r3, %r4;
	@%p22 bra 	$L__BB16_32;
	setp.lt.s32 	%p23, %r68, 1;
	@%p23 bra 	$L__BB16_35;
	mov.u32 	%r183, %tid.x;
	neg.s32 	%r186, %r68;
	add.s32 	%r151, %r2, %r5;
	shl.b32 	%r152, %r183, 2;
	add.s32 	%r153, %r151, %r152;
	mov.u32 	%r154, _ZN3cub18CUB_300001_SM_10006detail9transform4smemE;
	add.s32 	%r155, %r153, %r154;
	add.s32 	%r185, %r155, 128;
	add.s32 	%r156, %r1, %r152;
	add.s32 	%r184, %r154, %r156;
	shl.b64 	%rd127, %rd4, 2;
	add.s64 	%rd64, %rd1, %rd127;
$L__BB16_29:
	.pragma "nounroll";
	setp.ge.s32 	%p24, %r183, %r4;
	@%p24 bra 	$L__BB16_31;
	ld.shared.u32 	%r157, [%r184];
	ld.shared.u32 	%r158, [%r185];
	add.s32 	%r159, %r158, %r157;
	mul.wide.s32 	%rd128, %r183, 4;
	add.s64 	%rd129, %rd64, %rd128;
	st.global.u32 	[%rd129], %r159;
$L__BB16_31:
	add.s32 	%r186, %r186, 1;
	setp.ne.s32 	%p25, %r186, 0;
	add.s32 	%r185, %r185, 512;
	add.s32 	%r184, %r184, 512;
	add.s32 	%r183, %r183, 128;
	@%p25 bra 	$L__BB16_29;
	bra.uni 	$L__BB16_35;
$L__BB16_32:
	setp.lt.s32 	%p26, %r68, 1;
	@%p26 bra 	$L__BB16_35;
	mov.u32 	%r179, %tid.x;
	neg.s32 	%r182, %r68;
	add.s32 	%r160, %r2, %r5;
	shl.b32 	%r161, %r179, 2;
	add.s32 	%r162, %r160, %r161;
	mov.u32 	%r163, _ZN3cub18CUB_300001_SM_10006detail9transform4smemE;
	add.s32 	%r164, %r162, %r163;
	add.s32 	%r181, %r164, 128;
	add.s32 	%r165, %r1, %r161;
	add.s32 	%r180, %r163, %r165;
	shl.b64 	%rd130, %rd4, 2;
	add.s64 	%rd65, %rd1, %rd130;
$L__BB16_34:
	.pragma "nounroll";
	mul.wide.s32 	%rd131, %r179, 4;
	add.s64 	%rd132, %rd65, %rd131;
	ld.shared.u32 	%r166, [%r180];
	ld.shared.u32 	%r167, [%r181];
	add.s32 	%r168, %r167, %r166;
	st.global.u32 	[%rd132], %r168;
	add.s32 	%r182, %r182, 1;
	setp.eq.s32 	%p27, %r182, 0;
	add.s32 	%r181, %r181, 512;
	add.s32 	%r180, %r180, 512;
	add.s32 	%r179, %r179, 128;
	@%p27 bra 	$L__BB16_35;
	bra.uni 	$L__BB16_34;
$L__BB16_35:
	ret;

}
	// .globl	_ZN3cub18CUB_300001_SM_10006detail9transform16transform_kernelINS2_10policy_hubILb1EN4cuda3std3__45tupleIJN6thrust24THRUST_300001_SM_1000_NS6detail15normal_iteratorINSA_10device_ptrIjEEEEEEEE10policy1000Ei8get_siteSF_JPjEEEvT0_iT1_T2_DpNS2_10kernel_argIT3_EE
.visible .entry _ZN3cub18CUB_300001_SM_10006detail9transform16transform_kernelINS2_10policy_hubILb1EN4cuda3std3__45tupleIJN6thrust24THRUST_300001_SM_1000_NS6detail15normal_iteratorINSA_10device_ptrIjEEEEEEEE10policy1000Ei8get_siteSF_JPjEEEvT0_iT1_T2_DpNS2_10kernel_argIT3_EE(
	.param .u32 _ZN3cub18CUB_300001_SM_10006detail9transform16transform_kernelINS2_10policy_hubILb1EN4cuda3std3__45tupleIJN6thrust24THRUST_300001_SM_1000_NS6detail15normal_iteratorINSA_10device_ptrIjEEEEEEEE10policy1000Ei8get_siteSF_JPjEEEvT0_iT1_T2_DpNS2_10kernel_argIT3_EE_param_0,
	.param .u32 _ZN3cub18CUB_300001_SM_10006detail9transform16transform_kernelINS2_10policy_hubILb1EN4cuda3std3__45tupleIJN6thrust24THRUST_300001_SM_1000_NS6detail15normal_iteratorINSA_10device_ptrIjEEEEEEEE10policy1000Ei8get_siteSF_JPjEEEvT0_iT1_T2_DpNS2_10kernel_argIT3_EE_param_1,
	.param .align 1 .b8 _ZN3cub18CUB_300001_SM_10006detail9transform16transform_kernelINS2_10policy_hubILb1EN4cuda3std3__45tupleIJN6thrust24THRUST_300001_SM_1000_NS6detail15normal_iteratorINSA_10device_ptrIjEEEEEEEE10policy1000Ei8get_siteSF_JPjEEEvT0_iT1_T2_DpNS2_10kernel_argIT3_EE_param_2[1],
	.param .align 8 .b8 _ZN3cub18CUB_300001_SM_10006detail9transform16transform_kernelINS2_10policy_hubILb1EN4cuda3std3__45tupleIJN6thrust24THRUST_300001_SM_1000_NS6detail15normal_iteratorINSA_10device_ptrIjEEEEEEEE10policy1000Ei8get_siteSF_JPjEEEvT0_iT1_T2_DpNS2_10kernel_argIT3_EE_param_3[8],
	.param .align 8 .b8 _ZN3cub18CUB_300001_SM_10006detail9transform16transform_kernelINS2_10policy_hubILb1EN4cuda3std3__45tupleIJN6thrust24THRUST_300001_SM_1000_NS6detail15normal_iteratorINSA_10device_ptrIjEEEEEEEE10policy1000Ei8get_siteSF_JPjEEEvT0_iT1_T2_DpNS2_10kernel_argIT3_EE_param_4[16]
)
.maxntid 128
{
	.reg .pred 	%p<37>;
	.reg .b32 	%r<227>;
	.reg .b64 	%rd<64>;

	ld.param.u32 	%r43, [_ZN3cub18CUB_300001_SM_10006detail9transform16transform_kernelINS2_10policy_hubILb1EN4cuda3std3__45tupleIJN6thrust24THRUST_300001_SM_1000_NS6detail15normal_iteratorINSA_10device_ptrIjEEEEEEEE10policy1000Ei8get_siteSF_JPjEEEvT0_iT1_T2_DpNS2_10kernel_argIT3_EE_param_0];
	ld.param.u64 	%rd14, [_ZN3cub18CUB_300001_SM_10006detail9transform16transform_kernelINS2_10policy_hubILb1EN4cuda3std3__45tupleIJN6thrust24THRUST_300001_SM_1000_NS6detail15normal_iteratorINSA_10device_ptrIjEEEEEEEE10policy1000Ei8get_siteSF_JPjEEEvT0_iT1_T2_DpNS2_10kernel_argIT3_EE_param_4];
	ld.param.u64 	%rd15, [_ZN3cub18CUB_300001_SM_10006detail9transform16transform_kernelINS2_10policy_hubILb1EN4cuda3std3__45tupleIJN6thrust24THRUST_300001_SM_1000_NS6detail15normal_iteratorINSA_10device_ptrIjEEEEEEEE10policy1000Ei8get_siteSF_JPjEEEvT0_iT1_T2_DpNS2_10kernel_argIT3_EE_param_3];
	ld.param.u32 	%r42, [_ZN3cub18CUB_300001_SM_10006detail9transform16transform_kernelINS2_10policy_hubILb1EN4cuda3std3__45tupleIJN6thrust24THRUST_300001_SM_1000_NS6detail15normal_iteratorINSA_10device_ptrIjEEEEEEEE10policy1000Ei8get_siteSF_JPjEEEvT0_iT1_T2_DpNS2_10kernel_argIT3_EE_param_1];
	cvta.to.global.u64 	%rd1, %rd15;
	cvta.to.global.u64 	%rd2, %rd14;
	shl.b32 	%r1, %r42, 7;
	mov.u32 	%r44, %ctaid.x;
	mul.lo.s32 	%r2, %r1, %r44;
	sub.s32 	%r3, %r43, %r2;
	min.s32 	%r4, %r1, %r3;
	shl.b32 	%r5, %r4, 2;
	mov.u32 	%r6, %tid.x;
	shl.b32 	%r217, %r6, 7;
	setp.ge.s32 	%p1, %r217, %r5;
	@%p1 bra 	$L__BB17_3;
	mul.wide.u32 	%rd16, %r6, 128;
	add.s64 	%rd17, %rd2, %rd16;
	mul.wide.s32 	%rd18, %r2, 4;
	add.s64 	%rd62, %rd17, %rd18;
$L__BB17_2:
	.pragma "nounroll";
	// begin inline asm
	prefetch.global.L2 [%rd62];
	// end inline asm
	add.s32 	%r217, %r217, 16384;
	add.s64 	%rd62, %rd62, 16384;
	setp.lt.s32 	%p2, %r217, %r5;
	@%p2 bra 	$L__BB17_2;
$L__BB17_3:
	mul.wide.s32 	%rd20, %r2, 4;
	add.s64 	%rd6, %rd2, %rd20;
	add.s64 	%rd7, %rd1, %rd20;
	setp.gt.s32 	%p3, %r1, %r3;
	@%p3 bra 	$L__BB17_16;
	setp.lt.s32 	%p4, %r42, 1;
	@%p4 bra 	$L__BB17_57;
	and.b32  	%r10, %r42, 7;
	setp.lt.u32 	%p5, %r42, 8;
	mov.b32 	%r224, 0;
	@%p5 bra 	$L__BB17_8;
	and.b32  	%r224, %r42, 2147483640;
	neg.s32 	%r219, %r224;
	mul.wide.u32 	%rd21, %r6, 4;
	add.s64 	%rd63, %rd20, %rd21;
	add.s32 	%r218, %r6, 128;
$L__BB17_7:
	.pragma "nounroll";
	mul.wide.s32 	%rd22, %r218, 4;
	add.s64 	%rd23, %rd20, %rd22;
	add.s64 	%rd24, %rd2, %rd63;
	ld.global.u32 	%r46, [%rd24];
	mul.hi.u32 	%r47, %r46, -858993459;
	shr.u32 	%r48, %r47, 3;
	mul.lo.s32 	%r49, %r48, 10;
	sub.s32 	%r50, %r46, %r49;
	add.s64 	%rd25, %rd1, %rd63;
	st.global.u32 	[%rd25], %r50;
	add.s64 	%rd26, %rd2, %rd23;
	ld.global.u32 	%r51, [%rd26];
	mul.hi.u32 	%r52, %r51, -858993459;
	shr.u32 	%r53, %r52, 3;
	mul.lo.s32 	%r54, %r53, 10;
	sub.s32 	%r55, %r51, %r54;
	add.s64 	%rd27, %rd1, %rd23;
	st.global.u32 	[%rd27], %r55;
	ld.global.u32 	%r56, [%rd26+512];
	mul.hi.u32 	%r57, %r56, -858993459;
	shr.u32 	%r58, %r57, 3;
	mul.lo.s32 	%r59, %r58, 10;
	sub.s32 	%r60, %r56, %r59;
	st.global.u32 	[%rd27+512], %r60;
	ld.global.u32 	%r61, [%rd26+1024];
	mul.hi.u32 	%r62, %r61, -858993459;
	shr.u32 	%r63, %r62, 3;
	mul.lo.s32 	%r64, %r63, 10;
	sub.s32 	%r65, %r61, %r64;
	st.global.u32 	[%rd27+1024], %r65;
	ld.global.u32 	%r66, [%rd26+1536];
	mul.hi.u32 	%r67, %r66, -858993459;
	shr.u32 	%r68, %r67, 3;
	mul.lo.s32 	%r69, %r68, 10;
	sub.s32 	%r70, %r66, %r69;
	st.global.u32 	[%rd27+1536], %r70;
	ld.global.u32 	%r71, [%rd26+2048];
	mul.hi.u32 	%r72, %r71, -858993459;
	shr.u32 	%r73, %r72, 3;
	mul.lo.s32 	%r74, %r73, 10;
	sub.s32 	%r75, %r71, %r74;
	st.global.u32 	[%rd27+2048], %r75;
	ld.global.u32 	%r76, [%rd26+2560];
	mul.hi.u32 	%r77, %r76, -858993459;
	shr.u32 	%r78, %r77, 3;
	mul.lo.s32 	%r79, %r78, 10;
	sub.s32 	%r80, %r76, %r79;
	st.global.u32 	[%rd27+2560], %r80;
	ld.global.u32 	%r81, [%rd26+3072];
	mul.hi.u32 	%r82, %r81, -858993459;
	shr.u32 	%r83, %r82, 3;
	mul.lo.s32 	%r84, %r83, 10;
	sub.s32 	%r85, %r81, %r84;
	st.global.u32 	[%rd27+3072], %r85;
	add.s32 	%r219, %r219, 8;
	add.s64 	%rd63, %rd63, 4096;
	add.s32 	%r218, %r218, 1024;
	setp.eq.s32 	%p6, %r219, 0;
	@%p6 bra 	$L__BB17_8;
	bra.uni 	$L__BB17_7;
$L__BB17_8:
	setp.eq.s32 	%p7, %r10, 0;
	@%p7 bra 	$L__BB17_57;
	and.b32  	%r37, %r42, 3;
	setp.lt.u32 	%p8, %r10, 4;
	@%p8 bra 	$L__BB17_11;
	shl.b32 	%r86, %r224, 7;
	add.s32 	%r87, %r86, %r6;
	mul.wide.s32 	%rd28, %r87, 4;
	add.s64 	%rd29, %rd6, %rd28;
	ld.global.u32 	%r88, [%rd29];
	mul.hi.u32 	%r89, %r88, -858993459;
	shr.u32 	%r90, %r89, 3;
	mul.lo.s32 	%r91, %r90, 10;
	sub.s32 	%r92, %r88, %r91;
	add.s64 	%rd30, %rd7, %rd28;
	st.global.u32 	[%rd30], %r92;
	ld.global.u32 	%r93, [%rd29+512];
	mul.hi.u32 	%r94, %r93, -858993459;
	shr.u32 	%r95, %r94, 3;
	mul.lo.s32 	%r96, %r95, 10;
	sub.s32 	%r97, %r93, %r96;
	st.global.u32 	[%rd30+512], %r97;
	ld.global.u32 	%r98, [%rd29+1024];
	mul.hi.u32 	%r99, %r98, -858993459;
	shr.u32 	%r100, %r99, 3;
	mul.lo.s32 	%r101, %r100, 10;
	sub.s32 	%r102, %r98, %r101;
	st.global.u32 	[%rd30+1024], %r102;
	ld.global.u32 	%r103, [%rd29+1536];
	mul.hi.u32 	%r104, %r103, -858993459;
	shr.u32 	%r105, %r104, 3;
	mul.lo.s32 	%r106, %r105, 10;
	sub.s32 	%r107, %r103, %r106;
	st.global.u32 	[%rd30+1536], %r107;
	add.s32 	%r224, %r224, 4;
$L__BB17_11:
	setp.eq.s32 	%p9, %r37, 0;
	@%p9 bra 	$L__BB17_57;
	setp.eq.s32 	%p10, %r37, 1;
	@%p10 bra 	$L__BB17_14;
	shl.b32 	%r108, %r224, 7;
	add.s32 	%r109, %r108, %r6;
	mul.wide.s32 	%rd31, %r109, 4;
	add.s64 	%rd32, %rd6, %rd31;
	ld.global.u32 	%r110, [%rd32];
	mul.hi.u32 	%r111, %r110, -858993459;
	shr.u32 	%r112, %r111, 3;
	mul.lo.s32 	%r113, %r112, 10;
	sub.s32 	%r114, %r110, %r113;
	add.s64 	%rd33, %rd7, %rd31;
	st.global.u32 	[%rd33], %r114;
	ld.global.u32 	%r115, [%rd32+512];
	mul.hi.u32 	%r116, %r115, -858993459;
	shr.u32 	%r117, %r116, 3;
	mul.lo.s32 	%r118, %r117, 10;
	sub.s32 	%r119, %r115, %r118;
	st.global.u32 	[%rd33+512], %r119;
	add.s32 	%r224, %r224, 2;
$L__BB17_14:
	and.b32  	%r120, %r42, 1;
	setp.eq.b32 	%p11, %r120, 1;
	not.pred 	%p12, %p11;
	@%p12 bra 	$L__BB17_57;
	shl.b32 	%r121, %r224, 7;
	add.s32 	%r122, %r121, %r6;
	mul.wide.s32 	%rd34, %r122, 4;
	add.s64 	%rd35, %rd6, %rd34;
	ld.global.u32 	%r123, [%rd35];
	mul.hi.u32 	%r124, %r123, -858993459;
	shr.u32 	%r125, %r124, 3;
	mul.lo.s32 	%r126, %r125, 10;
	sub.s32 	%r127, %r123, %r126;
	add.s64 	%rd36, %rd7, %rd34;
	st.global.u32 	[%rd36], %r127;
	bra.uni 	$L__BB17_57;
$L__BB17_16:
	setp.lt.s32 	%p13, %r42, 1;
	@%p13 bra 	$L__BB17_57;
	and.b32  	%r14, %r42, 7;
	setp.lt.u32 	%p14, %r42, 8;
	mov.b32 	%r221, 0;
	@%p14 bra 	$L__BB17_36;
	and.b32  	%r221, %r42, 2147483640;
	mov.b32 	%r220, 0;
$L__BB17_19:
	.pragma "nounroll";
	shl.b32 	%r130, %r220, 7;
	add.s32 	%r21, %r130, %r6;
	setp.ge.s32 	%p15, %r21, %r4;
	@%p15 bra 	$L__BB17_21;
	mul.wide.u32 	%rd37, %r21, 4;
	add.s64 	%rd38, %rd6, %rd37;
	ld.global.u32 	%r131, [%rd38];
	mul.hi.u32 	%r132, %r131, -858993459;
	shr.u32 	%r133, %r132, 3;
	mul.lo.s32 	%r134, %r133, 10;
	sub.s32 	%r135, %r131, %r134;
	add.s64 	%rd39, %rd7, %rd37;
	st.global.u32 	[%rd39], %r135;
$L__BB17_21:
	add.s32 	%r136, %r21, 128;
	setp.ge.s32 	%p16, %r136, %r4;
	mul.wide.s32 	%rd40, %r136, 4;
	add.s64 	%rd12, %rd6, %rd40;
	add.s64 	%rd13, %rd7, %rd40;
	@%p16 bra 	$L__BB17_23;
	ld.global.u32 	%r137, [%rd12];
	mul.hi.u32 	%r138, %r137, -858993459;
	shr.u32 	%r139, %r138, 3;
	mul.lo.s32 	%r140, %r139, 10;
	sub.s32 	%r141, %r137, %r140;
	st.global.u32 	[%rd13], %r141;
$L__BB17_23:
	add.s32 	%r142, %r21, 256;
	setp.ge.s32 	%p17, %r142, %r4;
	@%p17 bra 	$L__BB17_25;
	ld.global.u32 	%r143, [%rd12+512];
	mul.hi.u32 	%r144, %r143, -858993459;
	shr.u32 	%r145, %r144, 3;
	mul.lo.s32 	%r146, %r145, 10;
	sub.s32 	%r147, %r143, %r146;
	st.global.u32 	[%rd13+512], %r147;
$L__BB17_25:
	add.s32 	%r148, %r21, 384;
	setp.ge.s32 	%p18, %r148, %r4;
	@%p18 bra 	$L__BB17_27;
	ld.global.u32 	%r149, [%rd12+1024];
	mul.hi.u32 	%r150, %r149, -858993459;
	shr.u32 	%r151, %r150, 3;
	mul.lo.s32 	%r152, %r151, 10;
	sub.s32 	%r153, %r149, %r152;
	st.global.u32 	[%rd13+1024], %r153;
$L__BB17_27:
	add.s32 	%r154, %r21, 512;
	setp.ge.s32 	%p19, %r154, %r4;
	@%p19 bra 	$L__BB17_29;
	ld.global.u32 	%r155, [%rd12+1536];
	mul.hi.u32 	%r156, %r155, -858993459;
	shr.u32 	%r157, %r156, 3;
	mul.lo.s32 	%r158, %r157, 10;
	sub.s32 	%r159, %r155, %r158;
	st.global.u32 	[%rd13+1536], %r159;
$L__BB17_29:
	add.s32 	%r160, %r21, 640;
	setp.ge.s32 	%p20, %r160, %r4;
	@%p20 bra 	$L__BB17_31;
	ld.global.u32 	%r161, [%rd12+2048];
	mul.hi.u32 	%r162, %r161, -858993459;
	shr.u32 	%r163, %r162, 3;
	mul.lo.s32 	%r164, %r163, 10;
	sub.s32 	%r165, %r161, %r164;
	st.global.u32 	[%rd13+2048], %r165;
$L__BB17_31:
	add.s32 	%r166, %r21, 768;
	setp.ge.s32 	%p21, %r166, %r4;
	@%p21 bra 	$L__BB17_33;
	ld.global.u32 	%r167, [%rd12+2560];
	mul.hi.u32 	%r168, %r167, -858993459;
	shr.u32 	%r169, %r168, 3;
	mul.lo.s32 	%r170, %r169, 10;
	sub.s32 	%r171, %r167, %r170;
	st.global.u32 	[%rd13+2560], %r171;
$L__BB17_33:
	add.s32 	%r172, %r21, 896;
	setp.ge.s32 	%p22, %r172, %r4;
	@%p22 bra 	$L__BB17_35;
	ld.global.u32 	%r173, [%rd12+3072];
	mul.hi.u32 	%r174, %r173, -858993459;
	shr.u32 	%r175, %r174, 3;
	mul.lo.s32 	%r176, %r175, 10;
	sub.s32 	%r177, %r173, %r176;
	st.global.u32 	[%rd13+3072], %r177;
$L__BB17_35:
	add.s32 	%r220, %r220, 8;
	setp.ne.s32 	%p23, %r220, %r221;
	@%p23 bra 	$L__BB17_19;
$L__BB17_36:
	setp.eq.s32 	%p24, %r14, 0;
	@%p24 bra 	$L__BB17_57;
	and.b32  	%r24, %r42, 3;
	setp.lt.u32 	%p25, %r14, 4;
	@%p25 bra 	$L__BB17_47;
	shl.b32 	%r178, %r221, 7;
	add.s32 	%r25, %r178, %r6;
	setp.ge.s32 	%p26, %r25, %r4;
	@%p26 bra 	$L__BB17_40;
	mul.wide.s32 	%rd41, %r25, 4;
	add.s64 	%rd42, %rd6, %rd41;
	ld.global.u32 	%r179, [%rd42];
	mul.hi.u32 	%r180, %r179, -858993459;
	shr.u32 	%r181, %r180, 3;
	mul.lo.s32 	%r182, %r181, 10;
	sub.s32 	%r183, %r179, %r182;
	add.s64 	%rd43, %rd7, %rd41;
	st.global.u32 	[%rd43], %r183;
$L__BB17_40:
	add.s32 	%r26, %r25, 128;
	setp.ge.s32 	%p27, %r26, %r4;
	@%p27 bra 	$L__BB17_42;
	mul.wide.s32 	%rd44, %r26, 4;
	add.s64 	%rd45, %rd6, %rd44;
	ld.global.u32 	%r184, [%rd45];
	mul.hi.u32 	%r185, %r184, -858993459;
	shr.u32 	%r186, %r185, 3;
	mul.lo.s32 	%r187, %r186, 10;
	sub.s32 	%r188, %r184, %r187;
	add.s64 	%rd46, %rd7, %rd44;
	st.global.u32 	[%rd46], %r188;
$L__BB17_42:
	add.s32 	%r27, %r25, 256;
	setp.ge.s32 	%p28, %r27, %r4;
	@%p28 bra 	$L__BB17_44;
	mul.wide.s32 	%rd47, %r27, 4;
	add.s64 	%rd48, %rd6, %rd47;
	ld.global.u32 	%r189, [%rd48];
	mul.hi.u32 	%r190, %r189, -858993459;
	shr.u32 	%r191, %r190, 3;
	mul.lo.s32 	%r192, %r191, 10;
	sub.s32 	%r193, %r189, %r192;
	add.s64 	%rd49, %rd7, %rd47;
	st.global.u32 	[%rd49], %r193;
$L__BB17_44:
	add.s32 	%r28, %r25, 384;
	setp.ge.s32 	%p29, %r28, %r4;
	@%p29 bra 	$L__BB17_46;
	mul.wide.s32 	%rd50, %r28, 4;
	add.s64 	%rd51, %rd6, %rd50;
	ld.global.u32 	%r194, [%rd51];
	mul.hi.u32 	%r195, %r194, -858993459;
	shr.u32 	%r196, %r195, 3;
	mul.lo.s32 	%r197, %r196, 10;
	sub.s32 	%r198, %r194, %r197;
	add.s64 	%rd52, %rd7, %rd50;
	st.global.u32 	[%rd52], %r198;
$L__BB17_46:
	add.s32 	%r221, %r221, 4;
$L__BB17_47:
	setp.eq.s32 	%p30, %r24, 0;
	@%p30 bra 	$L__BB17_57;
	setp.eq.s32 	%p31, %r24, 1;
	@%p31 bra 	$L__BB17_54;
	shl.b32 	%r199, %r221, 7;
	add.s32 	%r31, %r199, %r6;
	setp.ge.s32 	%p32, %r31, %r4;
	@%p32 bra 	$L__BB17_51;
	mul.wide.s32 	%rd53, %r31, 4;
	add.s64 	%rd54, %rd6, %rd53;
	ld.global.u32 	%r200, [%rd54];
	mul.hi.u32 	%r201, %r200, -858993459;
	shr.u32 	%r202, %r201, 3;
	mul.lo.s32 	%r203, %r202, 10;
	sub.s32 	%r204, %r200, %r203;
	add.s64 	%rd55, %rd7, %rd53;
	st.global.u32 	[%rd55], %r204;
$L__BB17_51:
	add.s32 	%r32, %r31, 128;
	setp.ge.s32 	%p33, %r32, %r4;
	@%p33 bra 	$L__BB17_53;
	mul.wide.s32 	%rd56, %r32, 4;
	add.s64 	%rd57, %rd6, %rd56;
	ld.global.u32 	%r205, [%rd57];
	mul.hi.u32 	%r206, %r205, -858993459;
	shr.u32 	%r207, %r206, 3;
	mul.lo.s32 	%r208, %r207, 10;
	sub.s32 	%r209, %r205, %r208;
	add.s64 	%rd58, %rd7, %rd56;
	st.global.u32 	[%rd58], %r209;
$L__BB17_53:
	add.s32 	%r221, %r221, 2;
$L__BB17_54:
	and.b32  	%r210, %r42, 1;
	setp.eq.b32 	%p34, %r210, 1;
	not.pred 	%p35, %p34;
	@%p35 bra 	$L__BB17_57;
	shl.b32 	%r211, %r221, 7;
	add.s32 	%r35, %r211, %r6;
	setp.ge.s32 	%p36, %r35, %r4;
	@%p36 bra 	$L__BB17_57;
	mul.wide.s32 	%rd59, %r35, 4;
	add.s64 	%rd60, %rd6, %rd59;
	ld.global.u32 	%r212, [%rd60];
	mul.hi.u32 	%r213, %r212, -858993459;
	shr.u32 	%r214, %r213, 3;
	mul.lo.s32 	%r215, %r214, 10;
	sub.s32 	%r216, %r212, %r215;
	add.s64 	%rd61, %rd7, %rd59;
	st.global.u32 	[%rd61], %r216;
$L__BB17_57:
	ret;

}
	// .globl	_ZN3cub18CUB_300001_SM_10006detail9transform16transform_kernelINS2_10policy_hubILb1EN4cuda3std3__45tupleIJN6thrust24THRUST_300001_SM_1000_NS6detail15normal_iteratorINSA_10device_ptrIjEEEEEEEE10policy1000El8get_siteSF_JPjEEEvT0_iT1_T2_DpNS2_10kernel_argIT3_EE
.visible .entry _ZN3cub18CUB_300001_SM_10006detail9transform16transform_kernelINS2_10policy_hubILb1EN4cuda3std3__45tupleIJN6thrust24THRUST_300001_SM_1000_NS6detail15normal_iteratorINSA_10device_ptrIjEEEEEEEE10policy1000El8get_siteSF_JPjEEEvT0_iT1_T2_DpNS2_10kernel_argIT3_EE(
	.param .u64 _ZN3cub18CUB_300001_SM_10006detail9transform16transform_kernelINS2_10policy_hubILb1EN4cuda3std3__45tupleIJN6thrust24THRUST_300001_SM_1000_NS6detail15normal_iteratorINSA_10device_ptrIjEEEEEEEE10policy1000El8get_siteSF_JPjEEEvT0_iT1_T2_DpNS2_10kernel_argIT3_EE_param_0,
	.param .u32 _ZN3cub18CUB_300001_SM_10006detail9transform16transform_kernelINS2_10policy_hubILb1EN4cuda3std3__45tupleIJN6thrust24THRUST_300001_SM_1000_NS6detail15normal_iteratorINSA_10device_ptrIjEEEEEEEE10policy1000El8get_siteSF_JPjEEEvT0_iT1_T2_DpNS2_10kernel_argIT3_EE_param_1,
	.param .align 1 .b8 _ZN3cub18CUB_300001_SM_10006detail9transform16transform_kernelINS2_10policy_hubILb1EN4cuda3std3__45tupleIJN6thrust24THRUST_300001_SM_1000_NS6detail15normal_iteratorINSA_10device_ptrIjEEEEEEEE10policy1000El8get_siteSF_JPjEEEvT0_iT1_T2_DpNS2_10kernel_argIT3_EE_param_2[1],
	.param .align 8 .b8 _ZN3cub18CUB_300001_SM_10006detail9transform16transform_kernelINS2_10policy_hubILb1EN4cuda3std3__45tupleIJN6thrust24THRUST_300001_SM_1000_NS6detail15normal_iteratorINSA_10device_ptrIjEEEEEEEE10policy1000El8get_siteSF_JPjEEEvT0_iT1_T2_DpNS2_10kernel_argIT3_EE_param_3[8],
	.param .align 8 .b8 _ZN3cub18CUB_300001_SM_10006detail9transform16transform_kernelINS2_10policy_hubILb1EN4cuda3std3__45tupleIJN6thrust24THRUST_300001_SM_1000_NS6detail15normal_iteratorINSA_10device_ptrIjEEEEEEEE10policy1000El8get_siteSF_JPjEEEvT0_iT1_T2_DpNS2_10kernel_argIT3_EE_param_4[16]
)
.maxntid 128
{
	.reg .pred 	%p<37>;
	.reg .b32 	%r<224>;
	.reg .b64 	%rd<70>;

	ld.param.u64 	%rd15, [_ZN3cub18CUB_300001_SM_10006detail9transform16transform_kernelINS2_10policy_hubILb1EN4cuda3std3__45tupleIJN6thrust24THRUST_300001_SM_1000_NS6detail15normal_iteratorINSA_10device_ptrIjEEEEEEEE10policy1000El8get_siteSF_JPjEEEvT0_iT1_T2_DpNS2_10kernel_argIT3_EE_param_0];
	ld.param.u64 	%rd16, [_ZN3cub18CUB_300001_SM_10006detail9transform16transform_kernelINS2_10policy_hubILb1EN4cuda3std3__45tupleIJN6thrust24THRUST_300001_SM_1000_NS6detail15normal_iteratorINSA_10device_ptrIjEEEEEEEE10policy1000El8get_siteSF_JPjEEEvT0_iT1_T2_DpNS2_10kernel_argIT3_EE_param_4];
	ld.param.u64 	%rd17, [_ZN3cub18CUB_300001_SM_10006detail9transform16transform_kernelINS2_10policy_hubILb1EN4cuda3std3__45tupleIJN6thrust24THRUST_300001_SM_1000_NS6detail15normal_iteratorINSA_10device_ptrIjEEEEEEEE10policy1000El8get_siteSF_JPjEEEvT0_iT1_T2_DpNS2_10kernel_argIT3_EE_param_3];
	ld.param.u32 	%r40, [_ZN3cub18CUB_300001_SM_10006detail9transform16transform_kernelINS2_10policy_hubILb1EN4cuda3std3__45tupleIJN6thrust24THRUST_300001_SM_1000_NS6detail15normal_iteratorINSA_10device_ptrIjEEEEEEEE10policy1000El8get_siteSF_JPjEEEvT0_iT1_T2_DpNS2_10kernel_argIT3_EE_param_1];
	cvta.to.global.u64 	%rd1, %rd17;
	cvta.to.global.u64 	%rd2, %rd16;
	shl.b32 	%r1, %r40, 7;
	mov.u32 	%r41, %ctaid.x;
	cvt.u64.u32 	%rd18, %r41;
	cvt.s64.s32 	%rd19, %r1;
	mul.lo.s64 	%rd3, %rd19, %rd18;
	sub.s64 	%rd20, %rd15, %rd3;
	min.s64 	%rd21, %rd20, %rd19;
	cvt.u32.u64 	%r2, %rd21;
	shl.b32 	%r3, %r2, 2;
	mov.u32 	%r4, %tid.x;
	shl.b32 	%r214, %r4, 7;
	setp.ge.s32 	%p1, %r214, %r3;
	@%p1 bra 	$L__BB18_3;
	shl.b64 	%rd22, %rd3, 2;
	add.s64 	%rd23, %rd2, %rd22;
	mul.wide.u32 	%rd24, %r4, 128;
	add.s64 	%rd68, %rd23, %rd24;
$L__BB18_2:
	.pragma "nounroll";
	// begin inline asm
	prefetch.global.L2 [%rd68];
	// end inline asm
	add.s32 	%r214, %r214, 16384;
	add.s64 	%rd68, %rd68, 16384;
	setp.lt.s32 	%p2, %r214, %r3;
	@%p2 bra 	$L__BB18_2;
$L__BB18_3:
	shl.b64 	%rd26, %rd3, 2;
	add.s64 	%rd7, %rd2, %rd26;
	add.s64 	%rd8, %rd1, %rd26;
	setp.eq.s32 	%p3, %r1, %r2;
	@%p3 bra 	$L__BB18_45;
	setp.lt.s32 	%p4, %r40, 1;
	@%p4 bra 	$L__BB18_57;
	and.b32  	%r8, %r40, 7;
	setp.lt.u32 	%p5, %r40, 8;
	mov.b32 	%r221, 0;
	@%p5 bra 	$L__BB18_24;
	and.b32  	%r221, %r40, 2147483640;
	mov.b32 	%r217, 0;
$L__BB18_7:
	.pragma "nounroll";
	shl.b32 	%r44, %r217, 7;
	add.s32 	%r19, %r44, %r4;
	setp.ge.s32 	%p6, %r19, %r2;
	@%p6 bra 	$L__BB18_9;
	mul.wide.u32 	%rd27, %r19, 4;
	add.s64 	%rd28, %rd7, %rd27;
	ld.global.u32 	%r45, [%rd28];
	mul.hi.u32 	%r46, %r45, -858993459;
	shr.u32 	%r47, %r46, 3;
	mul.lo.s32 	%r48, %r47, 10;
	sub.s32 	%r49, %r45, %r48;
	add.s64 	%rd29, %rd8, %rd27;
	st.global.u32 	[%rd29], %r49;
$L__BB18_9:
	add.s32 	%r50, %r19, 128;
	setp.ge.s32 	%p7, %r50, %r2;
	mul.wide.s32 	%rd30, %r50, 4;
	add.s64 	%rd13, %rd7, %rd30;
	add.s64 	%rd14, %rd8, %rd30;
	@%p7 bra 	$L__BB18_11;
	ld.global.u32 	%r51, [%rd13];
	mul.hi.u32 	%r52, %r51, -858993459;
	shr.u32 	%r53, %r52, 3;
	mul.lo.s32 	%r54, %r53, 10;
	sub.s32 	%r55, %r51, %r54;
	st.global.u32 	[%rd14], %r55;
$L__BB18_11:
	add.s32 	%r56, %r19, 256;
	setp.ge.s32 	%p8, %r56, %r2;
	@%p8 bra 	$L__BB18_13;
	ld.global.u32 	%r57, [%rd13+512];
	mul.hi.u32 	%r58, %r57, -858993459;
	shr.u32 	%r59, %r58, 3;
	mul.lo.s32 	%r60, %r59, 10;
	sub.s32 	%r61, %r57, %r60;
	st.global.u32 	[%rd14+512], %r61;
$L__BB18_13:
	add.s32 	%r62, %r19, 384;
	setp.ge.s32 	%p9, %r62, %r2;
	@%p9 bra 	$L__BB18_15;
	ld.global.u32 	%r63, [%rd13+1024];
	mul.hi.u32 	%r64, %r63, -858993459;
	shr.u32 	%r65, %r64, 3;
	mul.lo.s32 	%r66, %r65, 10;
	sub.s32 	%r67, %r63, %r66;
	st.global.u32 	[%rd14+1024], %r67;
$L__BB18_15:
	add.s32 	%r68, %r19, 512;
	setp.ge.s32 	%p10, %r68, %r2;
	@%p10 bra 	$L__BB18_17;
	ld.global.u32 	%r69, [%rd13+1536];
	mul.hi.u32 	%r70, %r69, -858993459;
	shr.u32 	%r71, %r70, 3;
	mul.lo.s32 	%r72, %r71, 10;
	sub.s32 	%r73, %r69, %r72;
	st.global.u32 	[%rd14+1536], %r73;
$L__BB18_17:
	add.s32 	%r74, %r19, 640;
	setp.ge.s32 	%p11, %r74, %r2;
	@%p11 bra 	$L__BB18_19;
	ld.global.u32 	%r75, [%rd13+2048];
	mul.hi.u32 	%r76, %r75, -858993459;
	shr.u32 	%r77, %r76, 3;
	mul.lo.s32 	%r78, %r77, 10;
	sub.s32 	%r79, %r75, %r78;
	st.global.u32 	[%rd14+2048], %r79;
$L__BB18_19:
	add.s32 	%r80, %r19, 768;
	setp.ge.s32 	%p12, %r80, %r2;
	@%p12 bra 	$L__BB18_21;
	ld.global.u32 	%r81, [%rd13+2560];
	mul.hi.u32 	%r82, %r81, -858993459;
	shr.u32 	%r83, %r82, 3;
	mul.lo.s32 	%r84, %r83, 10;
	sub.s32 	%r85, %r81, %r84;
	st.global.u32 	[%rd14+2560], %r85;
$L__BB18_21:
	add.s32 	%r86, %r19, 896;
	setp.ge.s32 	%p13, %r86, %r2;
	@%p13 bra 	$L__BB18_23;
	ld.global.u32 	%r87, [%rd13+3072];
	mul.hi.u32 	%r88, %r87, -858993459;
	shr.u32 	%r89, %r88, 3;
	mul.lo.s32 	%r90, %r89, 10;
	sub.s32 	%r91, %r87, %r90;
	st.global.u32 	[%rd14+3072], %r91;
$L__BB18_23:
	add.s32 	%r217, %r217, 8;
	setp.eq.s32 	%p14, %r217, %r221;
	@%p14 bra 	$L__BB18_24;
	bra.uni 	$L__BB18_7;
$L__BB18_24:
	setp.eq.s32 	%p15, %r8, 0;
	@%p15 bra 	$L__BB18_57;
	and.b32  	%r28, %r40, 3;
	setp.lt.u32 	%p16, %r8, 4;
	@%p16 bra 	$L__BB18_35;
	shl.b32 	%r92, %r221, 7;
	add.s32 	%r29, %r92, %r4;
	setp.ge.s32 	%p17, %r29, %r2;
	@%p17 bra 	$L__BB18_28;
	mul.wide.s32 	%rd31, %r29, 4;
	add.s64 	%rd32, %rd7, %rd31;
	ld.global.u32 	%r93, [%rd32];
	mul.hi.u32 	%r94, %r93, -858993459;
	shr.u32 	%r95, %r94, 3;
	mul.lo.s32 	%r96, %r95, 10;
	sub.s32 	%r97, %r93, %r96;
	add.s64 	%rd33, %rd8, %rd31;
	st.global.u32 	[%rd33], %r97;
$L__BB18_28:
	add.s32 	%r30, %r29, 128;
	setp.ge.s32 	%p18, %r30, %r2;
	@%p18 bra 	$L__BB18_30;
	mul.wide.s32 	%rd34, %r30, 4;
	add.s64 	%rd35, %rd7, %rd34;
	ld.global.u32 	%r98, [%rd35];
	mul.hi.u32 	%r99, %r98, -858993459;
	shr.u32 	%r100, %r99, 3;
	mul.lo.s32 	%r101, %r100, 10;
	sub.s32 	%r102, %r98, %r101;
	add.s64 	%rd36, %rd8, %rd34;
	st.global.u32 	[%rd36], %r102;
$L__BB18_30:
	add.s32 	%r31, %r29, 256;
	setp.ge.s32 	%p19, %r31, %r2;
	@%p19 bra 	$L__BB18_32;
	mul.wide.s32 	%rd37, %r31, 4;
	add.s64 	%rd38, %rd7, %rd37;
	ld.global.u32 	%r103, [%rd38];
	mul.hi.u32 	%r104, %r103, -858993459;
	shr.u32 	%r105, %r104, 3;
	mul.lo.s32 	%r106, %r105, 10;
	sub.s32 	%r107, %r103, %r106;
	add.s64 	%rd39, %rd8, %rd37;
	st.global.u32 	[%rd39], %r107;
$L__BB18_32:
	add.s32 	%r32, %r29, 384;
	setp.ge.s32 	%p20, %r32, %r2;
	@%p20 bra 	$L__BB18_34;
	mul.wide.s32 	%rd40, %r32, 4;
	add.s64 	%rd41, %rd7, %rd40;
	ld.global.u32 	%r108, [%rd41];
	mul.hi.u32 	%r109, %r108, -858993459;
	shr.u32 	%r110, %r109, 3;
	mul.lo.s32 	%r111, %r110, 10;
	sub.s32 	%r112, %r108, %r111;
	add.s64 	%rd42, %rd8, %rd40;
	st.global.u32 	[%rd42], %r112;
$L__BB18_34:
	add.s32 	%r221, %r221, 4;
$L__BB18_35:
	setp.eq.s32 	%p21, %r28, 0;
	@%p21 bra 	$L__BB18_57;
	setp.eq.s32 	%p22, %r28, 1;
	@%p22 bra 	$L__BB18_42;
	shl.b32 	%r113, %r221, 7;
	add.s32 	%r35, %r113, %r4;
	setp.ge.s32 	%p23, %r35, %r2;
	@%p23 bra 	$L__BB18_39;
	mul.wide.s32 	%rd43, %r35, 4;
	add.s64 	%rd44, %rd7, %rd43;
	ld.global.u32 	%r114, [%rd44];
	mul.hi.u32 	%r115, %r114, -858993459;
	shr.u32 	%r116, %r115, 3;
	mul.lo.s32 	%r117, %r116, 10;
	sub.s32 	%r118, %r114, %r117;
	add.s64 	%rd45, %rd8, %rd43;
	st.global.u32 	[%rd45], %r118;
$L__BB18_39:
	add.s32 	%r36, %r35, 128;
	setp.ge.s32 	%p24, %r36, %r2;
	@%p24 bra 	$L__BB18_41;
	mul.wide.s32 	%rd46, %r36, 4;
	add.s64 	%rd47, %rd7, %rd46;
	ld.global.u32 	%r119, [%rd47];
	mul.hi.u32 	%r120, %r119, -858993459;
	shr.u32 	%r121, %r120, 3;
	mul.lo.s32 	%r122, %r121, 10;
	sub.s32 	%r123, %r119, %r122;
	add.s64 	%rd48, %rd8, %rd46;
	st.global.u32 	[%rd48], %r123;
$L__BB18_41:
	add.s32 	%r221, %r221, 2;
$L__BB18_42:
	and.b32  	%r124, %r40, 1;
	setp.eq.b32 	%p25, %r124, 1;
	not.pred 	%p26, %p25;
	@%p26 bra 	$L__BB18_57;
	shl.b32 	%r125, %r221, 7;
	add.s32 	%r39, %r125, %r4;
	setp.ge.s32 	%p27, %r39, %r2;
	@%p27 bra 	$L__BB18_57;
	mul.wide.s32 	%rd49, %r39, 4;
	add.s64 	%rd50, %rd7, %rd49;
	ld.global.u32 	%r126, [%rd50];
	mul.hi.u32 	%r127, %r126, -858993459;
	shr.u32 	%r128, %r127, 3;
	mul.lo.s32 	%r129, %r128, 10;
	sub.s32 	%r130, %r126, %r129;
	add.s64 	%rd51, %rd8, %rd49;
	st.global.u32 	[%rd51], %r130;
	bra.uni 	$L__BB18_57;
$L__BB18_45:
	setp.lt.s32 	%p28, %r40, 1;
	@%p28 bra 	$L__BB18_57;
	and.b32  	%r10, %r40, 7;
	setp.lt.u32 	%p29, %r40, 8;
	mov.b32 	%r219, 0;
	@%p29 bra 	$L__BB18_49;
	and.b32  	%r219, %r40, 2147483640;
	neg.s32 	%r216, %r219;
	mul.wide.u32 	%rd52, %r4, 4;
	add.s64 	%rd69, %rd26, %rd52;
	add.s32 	%r215, %r4, 128;
$L__BB18_48:
	.pragma "nounroll";
	mul.wide.s32 	%rd53, %r215, 4;
	add.s64 	%rd54, %rd26, %rd53;
	add.s64 	%rd55, %rd2, %rd69;
	ld.global.u32 	%r132, [%rd55];
	mul.hi.u32 	%r133, %r132, -858993459;
	shr.u32 	%r134, %r133, 3;
	mul.lo.s32 	%r135, %r134, 10;
	sub.s32 	%r136, %r132, %r135;
	add.s64 	%rd56, %rd1, %rd69;
	st.global.u32 	[%rd56], %r136;
	add.s64 	%rd57, %rd2, %rd54;
	ld.global.u32 	%r137, [%rd57];
	mul.hi.u32 	%r138, %r137, -858993459;
	shr.u32 	%r139, %r138, 3;
	mul.lo.s32 	%r140, %r139, 10;
	sub.s32 	%r141, %r137, %r140;
	add.s64 	%rd58, %rd1, %rd54;
	st.global.u32 	[%rd58], %r141;
	ld.global.u32 	%r142, [%rd57+512];
	mul.hi.u32 	%r143, %r142, -858993459;
	shr.u32 	%r144, %r143, 3;
	mul.lo.s32 	%r145, %r144, 10;
	sub.s32 	%r146, %r142, %r145;
	st.global.u32 	[%rd58+512], %r146;
	ld.global.u32 	%r147, [%rd57+1024];
	mul.hi.u32 	%r148, %r147, -858993459;
	shr.u32 	%r149, %r148, 3;
	mul.lo.s32 	%r150, %r149, 10;
	sub.s32 	%r151, %r147, %r150;
	st.global.u32 	[%rd58+1024], %r151;
	ld.global.u32 	%r152, [%rd57+1536];
	mul.hi.u32 	%r153, %r152, -858993459;
	shr.u32 	%r154, %r153, 3;
	mul.lo.s32 	%r155, %r154, 10;
	sub.s32 	%r156, %r152, %r155;
	st.global.u32 	[%rd58+1536], %r156;
	ld.global.u32 	%r157, [%rd57+2048];
	mul.hi.u32 	%r158, %r157, -858993459;
	shr.u32 	%r159, %r158, 3;
	mul.lo.s32 	%r160, %r159, 10;
	sub.s32 	%r161, %r157, %r160;
	st.global.u32 	[%rd58+2048], %r161;
	ld.global.u32 	%r162, [%rd57+2560];
	mul.hi.u32 	%r163, %r162, -858993459;
	shr.u32 	%r164, %r163, 3;
	mul.lo.s32 	%r165, %r164, 10;
	sub.s32 	%r166, %r162, %r165;
	st.global.u32 	[%rd58+2560], %r166;
	ld.global.u32 	%r167, [%rd57+3072];
	mul.hi.u32 	%r168, %r167, -858993459;
	shr.u32 	%r169, %r168, 3;
	mul.lo.s32 	%r170, %r169, 10;
	sub.s32 	%r171, %r167, %r170;
	st.global.u32 	[%rd58+3072], %r171;
	add.s32 	%r216, %r216, 8;
	add.s64 	%rd69, %rd69, 4096;
	add.s32 	%r215, %r215, 1024;
	setp.eq.s32 	%p30, %r216, 0;
	@%p30 bra 	$L__BB18_49;
	bra.uni 	$L__BB18_48;
$L__BB18_49:
	setp.eq.s32 	%p31, %r10, 0;
	@%p31 bra 	$L__BB18_57;
	and.b32  	%r22, %r40, 3;
	setp.lt.u32 	%p32, %r10, 4;
	@%p32 bra 	$L__BB18_52;
	shl.b32 	%r172, %r219, 7;
	add.s32 	%r173, %r172, %r4;
	mul.wide.s32 	%rd59, %r173, 4;
	add.s64 	%rd60, %rd7, %rd59;
	ld.global.u32 	%r174, [%rd60];
	mul.hi.u32 	%r175, %r174, -858993459;
	shr.u32 	%r176, %r175, 3;
	mul.lo.s32 	%r177, %r176, 10;
	sub.s32 	%r178, %r174, %r177;
	add.s64 	%rd61, %rd8, %rd59;
	st.global.u32 	[%rd61], %r178;
	ld.global.u32 	%r179, [%rd60+512];
	mul.hi.u32 	%r180, %r179, -858993459;
	shr.u32 	%r181, %r180, 3;
	mul.lo.s32 	%r182, %r181, 10;
	sub.s32 	%r183, %r179, %r182;
	st.global.u32 	[%rd61+512], %r183;
	ld.global.u32 	%r184, [%rd60+1024];
	mul.hi.u32 	%r185, %r184, -858993459;
	shr.u32 	%r186, %r185, 3;
	mul.lo.s32 	%r187, %r186, 10;
	sub.s32 	%r188, %r184, %r187;
	st.global.u32 	[%rd61+1024], %r188;
	ld.global.u32 	%r189, [%rd60+1536];
	mul.hi.u32 	%r190, %r189, -858993459;
	shr.u32 	%r191, %r190, 3;
	mul.lo.s32 	%r192, %r191, 10;
	sub.s32 	%r193, %r189, %r192;
	st.global.u32 	[%rd61+1536], %r193;
	add.s32 	%r219, %r219, 4;
$L__BB18_52:
	setp.eq.s32 	%p33, %r22, 0;
	@%p33 bra 	$L__BB18_57;
	setp.eq.s32 	%p34, %r22, 1;
	@%p34 bra 	$L__BB18_55;
	shl.b32 	%r194, %r219, 7;
	add.s32 	%r195, %r194, %r4;
	mul.wide.s32 	%rd62, %r195, 4;
	add.s64 	%rd63, %rd7, %rd62;
	ld.global.u32 	%r196, [%rd63];
	mul.hi.u32 	%r197, %r196, -858993459;
	shr.u32 	%r198, %r197, 3;
	mul.lo.s32 	%r199, %r198, 10;
	sub.s32 	%r200, %r196, %r199;
	add.s64 	%rd64, %rd8, %rd62;
	st.global.u32 	[%rd64], %r200;
	ld.global.u32 	%r201, [%rd63+512];
	mul.hi.u32 	%r202, %r201, -858993459;
	shr.u32 	%r203, %r202, 3;
	mul.lo.s32 	%r204, %r203, 10;
	sub.s32 	%r205, %r201, %r204;
	st.global.u32 	[%rd64+512], %r205;
	add.s32 	%r219, %r219, 2;
$L__BB18_55:
	and.b32  	%r206, %r40, 1;
	setp.eq.b32 	%p35, %r206, 1;
	not.pred 	%p36, %p35;
	@%p36 bra 	$L__BB18_57;
	shl.b32 	%r207, %r219, 7;
	add.s32 	%r208, %r207, %r4;
	mul.wide.s32 	%rd65, %r208, 4;
	add.s64 	%rd66, %rd7, %rd65;
	ld.global.u32 	%r209, [%rd66];
	mul.hi.u32 	%r210, %r209, -858993459;
	shr.u32 	%r211, %r210, 3;
	mul.lo.s32 	%r212, %r211, 10;
	sub.s32 	%r213, %r209, %r212;
	add.s64 	%rd67, %rd8, %rd65;
	st.global.u32 	[%rd67], %r213;
$L__BB18_57:
	ret;

}
	// .globl	_ZN3cub18CUB_300001_SM_10006detail9transform16transform_kernelINS2_10policy_hubILb1EN4cuda3std3__45tupleIJN6thrust24THRUST_300001_SM_1000_NS6detail15normal_iteratorINSA_10device_ptrIjEEEEEEEE10policy1000Ei7get_daySF_JPjEEEvT0_iT1_T2_DpNS2_10kernel_argIT3_EE
.visible .entry _ZN3cub18CUB_300001_SM_10006detail9transform16transform_kernelINS2_10policy_hubILb1EN4cuda3std3__45tupleIJN6thrust24THRUST_300001_SM_1000_NS6detail15normal_iteratorINSA_10device_ptrIjEEEEEEEE10policy1000Ei7get_daySF_JPjEEEvT0_iT1_T2_DpNS2_10kernel_argIT3_EE(
	.param .u32 _ZN3cub18CUB_300001_SM_10006detail9transform16transform_kernelINS2_10policy_hubILb1EN4cuda3std3__45tupleIJN6thrust24THRUST_300001_SM_1000_NS6detail15normal_iteratorINSA_10device_ptrIjEEEEEEEE10policy1000Ei7get_daySF_JPjEEEvT0_iT1_T2_DpNS2_10kernel_argIT3_EE_param_0,
	.param .u32 _ZN3cub18CUB_300001_SM_10006detail9transform16transform_kernelINS2_10policy_hubILb1EN4cuda3std3__45tupleIJN6thrust24THRUST_300001_SM_1000_NS6detail15normal_iteratorINSA_10device_ptrIjEEEEEEEE10policy1000Ei7get_daySF_JPjEEEvT0_iT1_T2_DpNS2_10kernel_argIT3_EE_param_1,
	.param .align 1 .b8 _ZN3cub18CUB_300001_SM_10006detail9transform16transform_kernelINS2_10policy_hubILb1EN4cuda3std3__45tupleIJN6thrust24THRUST_300001_SM_1000_NS6detail15normal_iteratorINSA_10device_ptrIjEEEEEEEE10policy1000Ei7get_daySF_JPjEEEvT0_iT1_T2_DpNS2_10kernel_argIT3_EE_param_2[1],
	.param .align 8 .b8 _ZN3cub18CUB_300001_SM_10006detail9transform16transform_kernelINS2_10policy_hubILb1EN4cuda3std3__45tupleIJN6thrust24THRUST_300001_SM_1000_NS6detail15normal_iteratorINSA_10device_ptrIjEEEEEEEE10policy1000Ei7get_daySF_JPjEEEvT0_iT1_T2_DpNS2_10kernel_argIT3_EE_param_3[8],
	.param .align 8 .b8 _ZN3cub18CUB_300001_SM_10006detail9transform16transform_kernelINS2_10policy_hubILb1EN4cuda3std3__45tupleIJN6thrust24THRUST_300001_SM_1000_NS6detail15normal_iteratorINSA_10device_ptrIjEEEEEEEE10policy1000Ei7get_daySF_JPjEEEvT0_iT1_T2_DpNS2_10kernel_argIT3_EE_param_4[16]
)
.maxntid 128
{
	.reg .pred 	%p<37>;
	.reg .b32 	%r<167>;
	.reg .b64 	%rd<64>;

	ld.param.u32 	%r43, [_ZN3cub18CUB_300001_SM_10006detail9transform16transform_kernelINS2_10policy_hubILb1EN4cuda3std3__45tupleIJN6thrust24THRUST_300001_SM_1000_NS6detail15normal_iteratorINSA_10device_ptrIjEEEEEEEE10policy1000Ei7get_daySF_JPjEEEvT0_iT1_T2_DpNS2_10kernel_argIT3_EE_param_0];
	ld.param.u64 	%rd14, [_ZN3cub18CUB_300001_SM_10006detail9transform16transform_kernelINS2_10policy_hubILb1EN4cuda3std3__45tupleIJN6thrust24THRUST_300001_SM_1000_NS6detail15normal_iteratorINSA_10device_ptrIjEEEEEEEE10policy1000Ei7get_daySF_JPjEEEvT0_iT1_T2_DpNS2_10kernel_argIT3_EE_param_4];
	ld.param.u64 	%rd15, [_ZN3cub18CUB_300001_SM_10006detail9transform16transform_kernelINS2_10policy_hubILb1EN4cuda3std3__45tupleIJN6thrust24THRUST_300001_SM_1000_NS6detail15normal_iteratorINSA_10device_ptrIjEEEEEEEE10policy1000Ei7get_daySF_JPjEEEvT0_iT1_T2_DpNS2_10kernel_argIT3_EE_param_3];
	ld.param.u32 	%r42, [_ZN3cub18CUB_300001_SM_10006detail9transform16transform_kernelINS2_10policy_hubILb1EN4cuda3std3__45tupleIJN6thrust24THRUST_300001_SM_1000_NS6detail15normal_iteratorINSA_10device_ptrIjEEEEEEEE10policy1000Ei7get_daySF_JPjEEEvT0_iT1_T2_DpNS2_10kernel_argIT3_EE_param_1];
	cvta.to.global.u64 	%rd1, %rd15;
	cvta.to.global.u64 	%rd2, %rd14;
	shl.b32 	%r1, %r42, 7;
	mov.u32 	%r44, %ctaid.x;
	mul.lo.s32 	%r2, %r1, %r44;
	sub.s32 	%r3, %r43, %r2;
	min.s32 	%r4, %r1, %r3;
	shl.b32 	%r5, %r4, 2;
	mov.u32 	%r6, %tid.x;
	shl.b32 	%r157, %r6, 7;
	setp.ge.s32 	%p1, %r157, %r5;
	@%p1 bra 	$L__BB19_3;
	mul.wide.u32 	%rd16, %r6, 128;
	add.s64 	%rd17, %rd2, %rd16;
	mul.wide.s32 	%rd18, %r2, 4;
	add.s64 	%rd62, %rd17, %rd18;
$L__BB19_2:
	.pragma "nounroll";
	// begin inline asm
	prefetch.global.L2 [%rd62];
	// end inline asm
	add.s32 	%r157, %r157, 16384;
	add.s64 	%rd62, %rd62, 16384;
	setp.lt.s32 	%p2, %r157, %r5;
	@%p2 bra 	$L__BB19_2;
$L__BB19_3:
	mul.wide.s32 	%rd20, %r2, 4;
	add.s64 	%rd6, %rd2, %rd20;
	add.s64 	%rd7, %rd1, %rd20;
	setp.gt.s32 	%p3, %r1, %r3;
	@%p3 bra 	$L__BB19_16;
	setp.lt.s32 	%p4, %r42, 1;
	@%p4 bra 	$L__BB19_57;
	and.b32  	%r10, %r42, 7;
	setp.lt.u32 	%p5, %r42, 8;
	mov.b32 	%r164, 0;
	@%p5 bra 	$L__BB19_8;
	and.b32  	%r164, %r42, 2147483640;
	neg.s32 	%r159, %r164;
	mul.wide.u32 	%rd21, %r6, 4;
	add.s64 	%rd63, %rd20, %rd21;
	add.s32 	%r158, %r6, 128;
$L__BB19_7:
	.pragma "nounroll";
	mul.wide.s32 	%rd22, %r158, 4;
	add.s64 	%rd23, %rd20, %rd22;
	add.s64 	%rd24, %rd2, %rd63;
	ld.global.u32 	%r46, [%rd24];
	mul.hi.u32 	%r47, %r46, -858993459;
	shr.u32 	%r48, %r47, 3;
	add.s64 	%rd25, %rd1, %rd63;
	st.global.u32 	[%rd25], %r48;
	add.s64 	%rd26, %rd2, %rd23;
	ld.global.u32 	%r49, [%rd26];
	mul.hi.u32 	%r50, %r49, -858993459;
	shr.u32 	%r51, %r50, 3;
	add.s64 	%rd27, %rd1, %rd23;
	st.global.u32 	[%rd27], %r51;
	ld.global.u32 	%r52, [%rd26+512];
	mul.hi.u32 	%r53, %r52, -858993459;
	shr.u32 	%r54, %r53, 3;
	st.global.u32 	[%rd27+512], %r54;
	ld.global.u32 	%r55, [%rd26+1024];
	mul.hi.u32 	%r56, %r55, -858993459;
	shr.u32 	%r57, %r56, 3;
	st.global.u32 	[%rd27+1024], %r57;
	ld.global.u32 	%r58, [%rd26+1536];
	mul.hi.u32 	%r59, %r58, -858993459;
	shr.u32 	%r60, %r59, 3;
	st.global.u32 	[%rd27+1536], %r60;
	ld.global.u32 	%r61, [%rd26+2048];
	mul.hi.u32 	%r62, %r61, -858993459;
	shr.u32 	%r63, %r62, 3;
	st.global.u32 	[%rd27+2048], %r63;
	ld.global.u32 	%r64, [%rd26+2560];
	mul.hi.u32 	%r65, %r64, -858993459;
	shr.u32 	%r66, %r65, 3;
	st.global.u32 	[%rd27+2560], %r66;
	ld.global.u32 	%r67, [%rd26+3072];
	mul.hi.u32 	%r68, %r67, -858993459;
	shr.u32 	%r69, %r68, 3;
	st.global.u32 	[%rd27+3072], %r69;
	add.s32 	%r159, %r159, 8;
	add.s64 	%rd63, %rd63, 4096;
	add.s32 	%r158, %r158, 1024;
	setp.eq.s32 	%p6, %r159, 0;
	@%p6 bra 	$L__BB19_8;
	bra.uni 	$L__BB19_7;
$L__BB19_8:
	setp.eq.s32 	%p7, %r10, 0;
	@%p7 bra 	$L__BB19_57;
	and.b32  	%r37, %r42, 3;
	setp.lt.u32 	%p8, %r10, 4;
	@%p8 bra 	$L__BB19_11;
	shl.b32 	%r70, %r164, 7;
	add.s32 	%r71, %r70, %r6;
	mul.wide.s32 	%rd28, %r71, 4;
	add.s64 	%rd29, %rd6, %rd28;
	ld.global.u32 	%r72, [%rd29];
	mul.hi.u32 	%r73, %r72, -858993459;
	shr.u32 	%r74, %r73, 3;
	add.s64 	%rd30, %rd7, %rd28;
	st.global.u32 	[%rd30], %r74;
	ld.global.u32 	%r75, [%rd29+512];
	mul.hi.u32 	%r76, %r75, -858993459;
	shr.u32 	%r77, %r76, 3;
	st.global.u32 	[%rd30+512], %r77;
	ld.global.u32 	%r78, [%rd29+1024];
	mul.hi.u32 	%r79, %r78, -858993459;
	shr.u32 	%r80, %r79, 3;
	st.global.u32 	[%rd30+1024], %r80;
	ld.global.u32 	%r81, [%rd29+1536];
	mul.hi.u32 	%r82, %r81, -858993459;
	shr.u32 	%r83, %r82, 3;
	st.global.u32 	[%rd30+1536], %r83;
	add.s32 	%r164, %r164, 4;
$L__BB19_11:
	setp.eq.s32 	%p9, %r37, 0;
	@%p9 bra 	$L__BB19_57;
	setp.eq.s32 	%p10, %r37, 1;
	@%p10 bra 	$L__BB19_14;
	shl.b32 	%r84, %r164, 7;
	add.s32 	%r85, %r84, %r6;
	mul.wide.s32 	%rd31, %r85, 4;
	add.s64 	%rd32, %rd6, %rd31;
	ld.global.u32 	%r86, [%rd32];
	mul.hi.u32 	%r87, %r86, -858993459;
	shr.u32 	%r88, %r87, 3;
	add.s64 	%rd33, %rd7, %rd31;
	st.global.u32 	[%rd33], %r88;
	ld.global.u32 	%r89, [%rd32+512];
	mul.hi.u32 	%r90, %r89, -858993459;
	shr.u32 	%r91, %r90, 3;
	st.global.u32 	[%rd33+512], %r91;
	add.s32 	%r164, %r164, 2;
$L__BB19_14:
	and.b32  	%r92, %r42, 1;
	setp.eq.b32 	%p11, %r92, 1;
	not.pred 	%p12, %p11;
	@%p12 bra 	$L__BB19_57;
	shl.b32 	%r93, %r164, 7;
	add.s32 	%r94, %r93, %r6;
	mul.wide.s32 	%rd34, %r94, 4;
	add.s64 	%rd35, %rd6, %rd34;
	ld.global.u32 	%r95, [%rd35];
	mul.hi.u32 	%r96, %r95, -858993459;
	shr.u32 	%r97, %r96, 3;
	add.s64 	%rd36, %rd7, %rd34;
	st.global.u32 	[%rd36], %r97;
	bra.uni 	$L__BB19_57;
$L__BB19_16:
	setp.lt.s32 	%p13, %r42, 1;
	@%p13 bra 	$L__BB19_57;
	and.b32  	%r14, %r42, 7;
	setp.lt.u32 	%p14, %r42, 8;
	mov.b32 	%r161, 0;
	@%p14 bra 	$L__BB19_36;
	and.b32  	%r161, %r42, 2147483640;
	mov.b32 	%r160, 0;
$L__BB19_19:
	.pragma "nounroll";
	shl.b32 	%r100, %r160, 7;
	add.s32 	%r21, %r100, %r6;
	setp.ge.s32 	%p15, %r21, %r4;
	@%p15 bra 	$L__BB19_21;
	mul.wide.u32 	%rd37, %r21, 4;
	add.s64 	%rd38, %rd6, %rd37;
	ld.global.u32 	%r101, [%rd38];
	mul.hi.u32 	%r102, %r101, -858993459;
	shr.u32 	%r103, %r102, 3;
	add.s64 	%rd39, %rd7, %rd37;
	st.global.u32 	[%rd39], %r103;
$L__BB19_21:
	add.s32 	%r104, %r21, 128;
	setp.ge.s32 	%p16, %r104, %r4;
	mul.wide.s32 	%rd40, %r104, 4;
	add.s64 	%rd12, %rd6, %rd40;
	add.s64 	%rd13, %rd7, %rd40;
	@%p16 bra 	$L__BB19_23;
	ld.global.u32 	%r105, [%rd12];
	mul.hi.u32 	%r106, %r105, -858993459;
	shr.u32 	%r107, %r106, 3;
	st.global.u32 	[%rd13], %r107;
$L__BB19_23:
	add.s32 	%r108, %r21, 256;
	setp.ge.s32 	%p17, %r108, %r4;
	@%p17 bra 	$L__BB19_25;
	ld.global.u32 	%r109, [%rd12+512];
	mul.hi.u32 	%r110, %r109, -858993459;
	shr.u32 	%r111, %r110, 3;
	st.global.u32 	[%rd13+512], %r111;
$L__BB19_25:
	add.s32 	%r112, %r21, 384;
	setp.ge.s32 	%p18, %r112, %r4;
	@%p18 bra 	$L__BB19_27;
	ld.global.u32 	%r113, [%rd12+1024];
	mul.hi.u32 	%r114, %r113, -858993459;
	shr.u32 	%r115, %r114, 3;
	st.global.u32 	[%rd13+1024], %r115;
$L__BB19_27:
	add.s32 	%r116, %r21, 512;
	setp.ge.s32 	%p19, %r116, %r4;
	@%p19 bra 	$L__BB19_29;
	ld.global.u32 	%r117, [%rd12+1536];
	mul.hi.u32 	%r118, %r117, -858993459;
	shr.u32 	%r119, %r118, 3;
	st.global.u32 	[%rd13+1536], %r119;
$L__BB19_29:
	add.s32 	%r120, %r21, 640;
	setp.ge.s32 	%p20, %r120, %r4;
	@%p20 bra 	$L__BB19_31;
	ld.global.u32 	%r121, [%rd12+2048];
	mul.hi.u32 	%r122, %r121, -858993459;
	shr.u32 	%r123, %r122, 3;
	st.global.u32 	[%rd13+2048], %r123;
$L__BB19_31:
	add.s32 	%r124, %r21, 768;
	setp.ge.s32 	%p21, %r124, %r4;
	@%p21 bra 	$L__BB19_33;
	ld.global.u32 	%r125, [%rd12+2560];
	mul.hi.u32 	%r126, %r125, -858993459;
	shr.u32 	%r127, %r126, 3;
	st.global.u32 	[%rd13+2560], %r127;
$L__BB19_33:
	add.s32 	%r128, %r21, 896;
	setp.ge.s32 	%p22, %r128, %r4;
	@%p22 bra 	$L__BB19_35;
	ld.global.u32 	%r129, [%rd12+3072];
	mul.hi.u32 	%r130, %r129, -858993459;
	shr.u32 	%r131, %r130, 3;
	st.global.u32 	[%rd13+3072], %r131;
$L__BB19_35:
	add.s32 	%r160, %r160, 8;
	setp.ne.s32 	%p23, %r160, %r161;
	@%p23 bra 	$L__BB19_19;
$L__BB19_36:
	setp.eq.s32 	%p24, %r14, 0;
	@%p24 bra 	$L__BB19_57;
	and.b32  	%r24, %r42, 3;
	setp.lt.u32 	%p25, %r14, 4;
	@%p25 bra 	$L__BB19_47;
	shl.b32 	%r132, %r161, 7;
	add.s32 	%r25, %r132, %r6;
	setp.ge.s32 	%p26, %r25, %r4;
	@%p26 bra 	$L__BB19_40;
	mul.wide.s32 	%rd41, %r25, 4;
	add.s64 	%rd42, %rd6, %rd41;
	ld.global.u32 	%r133, [%rd42];
	mul.hi.u32 	%r134, %r133, -858993459;
	shr.u32 	%r135, %r134, 3;
	add.s64 	%rd43, %rd7, %rd41;
	st.global.u32 	[%rd43], %r135;
$L__BB19_40:
	add.s32 	%r26, %r25, 128;
	setp.ge.s32 	%p27, %r26, %r4;
	@%p27 bra 	$L__BB19_42;
	mul.wide.s32 	%rd44, %r26, 4;
	add.s64 	%rd45, %rd6, %rd44;
	ld.global.u32 	%r136, [%rd45];
	mul.hi.u32 	%r137, %r136, -858993459;
	shr.u32 	%r138, %r137, 3;
	add.s64 	%rd46, %rd7, %rd44;
	st.global.u32 	[%rd46], %r138;
$L__BB19_42:
	add.s32 	%r27, %r25, 256;
	setp.ge.s32 	%p28, %r27, %r4;
	@%p28 bra 	$L__BB19_44;
	mul.wide.s32 	%rd47, %r27, 4;
	add.s64 	%rd48, %rd6, %rd47;
	ld.global.u32 	%r139, [%rd48];
	mul.hi.u32 	%r140, %r139, -858993459;
	shr.u32 	%r141, %r140, 3;
	add.s64 	%rd49, %rd7, %rd47;
	st.global.u32 	[%rd49], %r141;
$L__BB19_44:
	add.s32 	%r28, %r25, 384;
	setp.ge.s32 	%p29, %r28, %r4;
	@%p29 bra 	$L__BB19_46;
	mul.wide.s32 	%rd50, %r28, 4;
	add.s64 	%rd51, %rd6, %rd50;
	ld.global.u32 	%r142, [%rd51];
	mul.hi.u32 	%r143, %r142, -858993459;
	shr.u32 	%r144, %r143, 3;
	add.s64 	%rd52, %rd7, %rd50;
	st.global.u32 	[%rd52], %r144;
$L__BB19_46:
	add.s32 	%r161, %r161, 4;
$L__BB19_47:
	setp.eq.s32 	%p30, %r24, 0;
	@%p30 bra 	$L__BB19_57;
	setp.eq.s32 	%p31, %r24, 1;
	@%p31 bra 	$L__BB19_54;
	shl.b32 	%r145, %r161, 7;
	add.s32 	%r31, %r145, %r6;
	setp.ge.s32 	%p32, %r31, %r4;
	@%p32 bra 	$L__BB19_51;
	mul.wide.s32 	%rd53, %r31, 4;
	add.s64 	%rd54, %rd6, %rd53;
	ld.global.u32 	%r146, [%rd54];
	mul.hi.u32 	%r147, %r146, -858993459;
	shr.u32 	%r148, %r147, 3;
	add.s64 	%rd55, %rd7, %rd53;
	st.global.u32 	[%rd55], %r148;
$L__BB19_51:
	add.s32 	%r32, %r31, 128;
	setp.ge.s32 	%p33, %r32, %r4;
	@%p33 bra 	$L__BB19_53;
	mul.wide.s32 	%rd56, %r32, 4;
	add.s64 	%rd57, %rd6, %rd56;
	ld.global.u32 	%r149, [%rd57];
	mul.hi.u32 	%r150, %r149, -858993459;
	shr.u32 	%r151, %r150, 3;
	add.s64 	%rd58, %rd7, %rd56;
	st.global.u32 	[%rd58], %r151;
$L__BB19_53:
	add.s32 	%r161, %r161, 2;
$L__BB19_54:
	and.b32  	%r152, %r42, 1;
	setp.eq.b32 	%p34, %r152, 1;
	not.pred 	%p35, %p34;
	@%p35 bra 	$L__BB19_57;
	shl.b32 	%r153, %r161, 7;
	add.s32 	%r35, %r153, %r6;
	setp.ge.s32 	%p36, %r35, %r4;
	@%p36 bra 	$L__BB19_57;
	mul.wide.s32 	%rd59, %r35, 4;
	add.s64 	%rd60, %rd6, %rd59;
	ld.global.u32 	%r154, [%rd60];
	mul.hi.u32 	%r155, %r154, -858993459;
	shr.u32 	%r156, %r155, 3;
	add.s64 	%rd61, %rd7, %rd59;
	st.global.u32 	[%rd61], %r156;
$L__BB19_57:
	ret;

}
	// .globl	_ZN3cub18CUB_300001_SM_10006detail9transform16transform_kernelINS2_10policy_hubILb1EN4cuda3std3__45tupleIJN6thrust24THRUST_300001_SM_1000_NS6detail15normal_iteratorINSA_10device_ptrIjEEEEEEEE10policy1000El7get_daySF_JPjEEEvT0_iT1_T2_DpNS2_10kernel_argIT3_EE
.visible .entry _ZN3cub18CUB_300001_SM_10006detail9transform16transform_kernelINS2_10policy_hubILb1EN4cuda3std3__45tupleIJN6thrust24THRUST_300001_SM_1000_NS6detail15normal_iteratorINSA_10device_ptrIjEEEEEEEE10policy1000El7get_daySF_JPjEEEvT0_iT1_T2_DpNS2_10kernel_argIT3_EE(
	.param .u64 _ZN3cub18CUB_300001_SM_10006detail9transform16transform_kernelINS2_10policy_hubILb1EN4cuda3std3__45tupleIJN6thrust24THRUST_300001_SM_1000_NS6detail15normal_iteratorINSA_10device_ptrIjEEEEEEEE10policy1000El7get_daySF_JPjEEEvT0_iT1_T2_DpNS2_10kernel_argIT3_EE_param_0,
	.param .u32 _ZN3cub18CUB_300001_SM_10006detail9transform16transform_kernelINS2_10policy_hubILb1EN4cuda3std3__45tupleIJN6thrust24THRUST_300001_SM_1000_NS6detail15normal_iteratorINSA_10device_ptrIjEEEEEEEE10policy1000El7get_daySF_JPjEEEvT0_iT1_T2_DpNS2_10kernel_argIT3_EE_param_1,
	.param .align 1 .b8 _ZN3cub18CUB_300001_SM_10006detail9transform16transform_kernelINS2_10policy_hubILb1EN4cuda3std3__45tupleIJN6thrust24THRUST_300001_SM_1000_NS6detail15normal_iteratorINSA_10device_ptrIjEEEEEEEE10policy1000El7get_daySF_JPjEEEvT0_iT1_T2_DpNS2_10kernel_argIT3_EE_param_2[1],
	.param .align 8 .b8 _ZN3cub18CUB_300001_SM_10006detail9transform16transform_kernelINS2_10policy_hubILb1EN4cuda3std3__45tupleIJN6thrust24THRUST_300001_SM_1000_NS6detail15normal_iteratorINSA_10device_ptrIjEEEEEEEE10policy1000El7get_daySF_JPjEEEvT0_iT1_T2_DpNS2_10kernel_argIT3_EE_param_3[8],
	.param .align 8 .b8 _ZN3cub18CUB_300001_SM_10006detail9transform16transform_kernelINS2_10policy_hubILb1EN4cuda3std3__45tupleIJN6thrust24THRUST_300001_SM_1000_NS6detail15normal_iteratorINSA_10device_ptrIjEEEEEEEE10policy1000El7get_daySF_JPjEEEvT0_iT1_T2_DpNS2_10kernel_argIT3_EE_param_4[16]
)
.maxntid 128
{
	.reg .pred 	%p<37>;
	.reg .b32 	%r<164>;
	.reg .b64 	%rd<70>;

	ld.param.u64 	%rd15, [_ZN3cub18CUB_300001_SM_10006detail9transform16transform_kernelINS2_10policy_hubILb1EN4cuda3std3__45tupleIJN6thrust24THRUST_300001_SM_1000_NS6detail15normal_iteratorINSA_10device_ptrIjEEEEEEEE10policy1000El7get_daySF_JPjEEEvT0_iT1_T2_DpNS2_10kernel_argIT3_EE_param_0];
	ld.param.u64 	%rd16, [_ZN3cub18CUB_300001_SM_10006detail9transform16transform_kernelINS2_10policy_hubILb1EN4cuda3std3__45tupleIJN6thrust24THRUST_300001_SM_1000_NS6detail15normal_iteratorINSA_10device_ptrIjEEEEEEEE10policy1000El7get_daySF_JPjEEEvT0_iT1_T2_DpNS2_10kernel_argIT3_EE_param_4];
	ld.param.u64 	%rd17, [_ZN3cub18CUB_300001_SM_10006detail9transform16transform_kernelINS2_10policy_hubILb1EN4cuda3std3__45tupleIJN6thrust24THRUST_300001_SM_1000_NS6detail15normal_iteratorINSA_10device_ptrIjEEEEEEEE10policy1000El7get_daySF_JPjEEEvT0_iT1_T2_DpNS2_10kernel_argIT3_EE_param_3];
	ld.param.u32 	%r40, [_ZN3cub18CUB_300001_SM_10006detail9transform16transform_kernelINS2_10policy_hubILb1EN4cuda3std3__45tupleIJN6thrust24THRUST_300001_SM_1000_NS6detail15normal_iteratorINSA_10device_ptrIjEEEEEEEE10policy1000El7get_daySF_JPjEEEvT0_iT1_T2_DpNS2_10kernel_argIT3_EE_param_1];
	cvta.to.global.u64 	%rd1, %rd17;
	cvta.to.global.u64 	%rd2, %rd16;
	shl.b32 	%r1, %r40, 7;
	mov.u32 	%r41, %ctaid.x;
	cvt.u64.u32 	%rd18, %r41;
	cvt.s64.s32 	%rd19, %r1;
	mul.lo.s64 	%rd3, %rd19, %rd18;
	sub.s64 	%rd20, %rd15, %rd3;
	min.s64 	%rd21, %rd20, %rd19;
	cvt.u32.u64 	%r2, %rd21;
	shl.b32 	%r3, %r2, 2;
	mov.u32 	%r4, %tid.x;
	shl.b32 	%r154, %r4, 7;
	setp.ge.s32 	%p1, %r154, %r3;
	@%p1 bra 	$L__BB20_3;
	shl.b64 	%rd22, %rd3, 2;
	add.s64 	%rd23, %rd2, %rd22;
	mul.wide.u32 	%rd24, %r4, 128;
	add.s64 	%rd68, %rd23, %rd24;
$L__BB20_2:
	.pragma "nounroll";
	// begin inline asm
	prefetch.global.L2 [%rd68];
	// end inline asm
	add.s32 	%r154, %r154, 16384;
	add.s64 	%rd68, %rd68, 16384;
	setp.lt.s32 	%p2, %r154, %r3;
	@%p2 bra 	$L__BB20_2;
$L__BB20_3:
	shl.b64 	%rd26, %rd3, 2;
	add.s64 	%rd7, %rd2, %rd26;
	add.s64 	%rd8, %rd1, %rd26;
	setp.eq.s32 	%p3, %r1, %r2;
	@%p3 bra 	$L__BB20_45;
	setp.lt.s32 	%p4, %r40, 1;
	@%p4 bra 	$L__BB20_57;
	and.b32  	%r8, %r40, 7;
	setp.lt.u32 	%p5, %r40, 8;
	mov.b32 	%r161, 0;
	@%p5 bra 	$L__BB20_24;
	and.b32  	%r161, %r40, 2147483640;
	mov.b32 	%r157, 0;
$L__BB20_7:
	.pragma "nounroll";
	shl.b32 	%r44, %r157, 7;
	add.s32 	%r19, %r44, %r4;
	setp.ge.s32 	%p6, %r19, %r2;
	@%p6 bra 	$L__BB20_9;
	mul.wide.u32 	%rd27, %r19, 4;
	add.s64 	%rd28, %rd7, %rd27;
	ld.global.u32 	%r45, [%rd28];
	mul.hi.u32 	%r46, %r45, -858993459;
	shr.u32 	%r47, %r46, 3;
	add.s64 	%rd29, %rd8, %rd27;
	st.global.u32 	[%rd29], %r47;
$L__BB20_9:
	add.s32 	%r48, %r19, 128;
	setp.ge.s32 	%p7, %r48, %r2;
	mul.wide.s32 	%rd30, %r48, 4;
	add.s64 	%rd13, %rd7, %rd30;
	add.s64 	%rd14, %rd8, %rd30;
	@%p7 bra 	$L__BB20_11;
	ld.global.u32 	%r49, [%rd13];
	mul.hi.u32 	%r50, %r49, -858993459;
	shr.u32 	%r51, %r50, 3;
	st.global.u32 	[%rd14], %r51;
$L__BB20_11:
	add.s32 	%r52, %r19, 256;
	setp.ge.s32 	%p8, %r52, %r2;
	@%p8 bra 	$L__BB20_13;
	ld.global.u32 	%r53, [%rd13+512];
	mul.hi.u32 	%r54, %r53, -858993459;
	shr.u32 	%r55, %r54, 3;
	st.global.u32 	[%rd14+512], %r55;
$L__BB20_13:
	add.s32 	%r56, %r19, 384;
	setp.ge.s32 	%p9, %r56, %r2;
	@%p9 bra 	$L__BB20_15;
	ld.global.u32 	%r57, [%rd13+1024];
	mul.hi.u32 	%r58, %r57, -858993459;
	shr.u32 	%r59, %r58, 3;
	st.global.u32 	[%rd14+1024], %r59;
$L__BB20_15:
	add.s32 	%r60, %r19, 512;
	setp.ge.s32 	%p10, %r60, %r2;
	@%p10 bra 	$L__BB20_17;
	ld.global.u32 	%r61, [%rd13+1536];
	mul.hi.u32 	%r62, %r61, -858993459;
	shr.u32 	%r63, %r62, 3;
	st.global.u32 	[%rd14+1536], %r63;
$L__BB20_17:
	add.s32 	%r64, %r19, 640;
	setp.ge.s32 	%p11, %r64, %r2;
	@%p11 bra 	$L__BB20_19;
	ld.global.u32 	%r65, [%rd13+2048];
	mul.hi.u32 	%r66, %r65, -858993459;
	shr.u32 	%r67, %r66, 3;
	st.global.u32 	[%rd14+2048], %r67;
$L__BB20_19:
	add.s32 	%r68, %r19, 768;
	setp.ge.s32 	%p12, %r68, %r2;
	@%p12 bra 	$L__BB20_21;
	ld.global.u32 	%r69, [%rd13+2560];
	mul.hi.u32 	%r70, %r69, -858993459;
	shr.u32 	%r71, %r70, 3;
	st.global.u32 	[%rd14+2560], %r71;
$L__BB20_21:
	add.s32 	%r72, %r19, 896;
	setp.ge.s32 	%p13, %r72, %r2;
	@%p13 bra 	$L__BB20_23;
	ld.global.u32 	%r73, [%rd13+3072];
	mul.hi.u32 	%r74, %r73, -858993459;
	shr.u32 	%r75, %r74, 3;
	st.global.u32 	[%rd14+3072], %r75;
$L__BB20_23:
	add.s32 	%r157, %r157, 8;
	setp.eq.s32 	%p14, %r157, %r161;
	@%p14 bra 	$L__BB20_24;
	bra.uni 	$L__BB20_7;
$L__BB20_24:
	setp.eq.s32 	%p15, %r8, 0;
	@%p15 bra 	$L__BB20_57;
	and.b32  	%r28, %r40, 3;
	setp.lt.u32 	%p16, %r8, 4;
	@%p16 bra 	$L__BB20_35;
	shl.b32 	%r76, %r161, 7;
	add.s32 	%r29, %r76, %r4;
	setp.ge.s32 	%p17, %r29, %r2;
	@%p17 bra 	$L__BB20_28;
	mul.wide.s32 	%rd31, %r29, 4;
	add.s64 	%rd32, %rd7, %rd31;
	ld.global.u32 	%r77, [%rd32];
	mul.hi.u32 	%r78, %r77, -858993459;
	shr.u32 	%r79, %r78, 3;
	add.s64 	%rd33, %rd8, %rd31;
	st.global.u32 	[%rd33], %r79;
$L__BB20_28:
	add.s32 	%r30, %r29, 128;
	setp.ge.s32 	%p18, %r30, %r2;
	@%p18 bra 	$L__BB20_30;
	mul.wide.s32 	%rd34, %r30, 4;
	add.s64 	%rd35, %rd7, %rd34;
	ld.global.u32 	%r80, [%rd35];
	mul.hi.u32 	%r81, %r80, -858993459;
	shr.u32 	%r82, %r81, 3;
	add.s64 	%rd36, %rd8, %rd34;
	st.global.u32 	[%rd36], %r82;
$L__BB20_30:
	add.s32 	%r31, %r29, 256;
	setp.ge.s32 	%p19, %r31, %r2;
	@%p19 bra 	$L__BB20_32;
	mul.wide.s32 	%rd37, %r31, 4;
	add.s64 	%rd38, %rd7, %rd37;
	ld.global.u32 	%r83, [%rd38];
	mul.hi.u32 	%r84, %r83, -858993459;
	shr.u32 	%r85, %r84, 3;
	add.s64 	%rd39, %rd8, %rd37;
	st.global.u32 	[%rd39], %r85;
$L__BB20_32:
	add.s32 	%r32, %r29, 384;
	setp.ge.s32 	%p20, %r32, %r2;
	@%p20 bra 	$L__BB20_34;
	mul.wide.s32 	%rd40, %r32, 4;
	add.s64 	%rd41, %rd7, %rd40;
	ld.global.u32 	%r86, [%rd41];
	mul.hi.u32 	%r87, %r86, -858993459;
	shr.u32 	%r88, %r87, 3;
	add.s64 	%rd42, %rd8, %rd40;
	st.global.u32 	[%rd42], %r88;
$L__BB20_34:
	add.s32 	%r161, %r161, 4;
$L__BB20_35:
	setp.eq.s32 	%p21, %r28, 0;
	@%p21 bra 	$L__BB20_57;
	setp.eq.s32 	%p22, %r28, 1;
	@%p22 bra 	$L__BB20_42;
	shl.b32 	%r89, %r161, 7;
	add.s32 	%r35, %r89, %r4;
	setp.ge.s32 	%p23, %r35, %r2;
	@%p23 bra 	$L__BB20_39;
	mul.wide.s32 	%rd43, %r35, 4;
	add.s64 	%rd44, %rd7, %rd43;
	ld.global.u32 	%r90, [%rd44];
	mul.hi.u32 	%r91, %r90, -858993459;
	shr.u32 	%r92, %r91, 3;
	add.s64 	%rd45, %rd8, %rd43;
	st.global.u32 	[%rd45], %r92;
$L__BB20_39:
	add.s32 	%r36, %r35, 128;
	setp.ge.s32 	%p24, %r36, %r2;
	@%p24 bra 	$L__BB20_41;
	mul.wide.s32 	%rd46, %r36, 4;
	add.s64 	%rd47, %rd7, %rd46;
	ld.global.u32 	%r93, [%rd47];
	mul.hi.u32 	%r94, %r93, -858993459;
	shr.u32 	%r95, %r94, 3;
	add.s64 	%rd48, %rd8, %rd46;
	st.global.u32 	[%rd48], %r95;
$L__BB20_41:
	add.s32 	%r161, %r161, 2;
$L__BB20_42:
	and.b32  	%r96, %r40, 1;
	setp.eq.b32 	%p25, %r96, 1;
	not.pred 	%p26, %p25;
	@%p26 bra 	$L__BB20_57;
	shl.b32 	%r97, %r161, 7;
	add.s32 	%r39, %r97, %r4;
	setp.ge.s32 	%p27, %r39, %r2;
	@%p27 bra 	$L__BB20_57;
	mul.wide.s32 	%rd49, %r39, 4;
	add.s64 	%rd50, %rd7, %rd49;
	ld.global.u32 	%r98, [%rd50];
	mul.hi.u32 	%r99, %r98, -858993459;
	shr.u32 	%r100, %r99, 3;
	add.s64 	%rd51, %rd8, %rd49;
	st.global.u32 	[%rd51], %r100;
	bra.uni 	$L__BB20_57;
$L__BB20_45:
	setp.lt.s32 	%p28, %r40, 1;
	@%p28 bra 	$L__BB20_57;
	and.b32  	%r10, %r40, 7;
	setp.lt.u32 	%p29, %r40, 8;
	mov.b32 	%r159, 0;
	@%p29 bra 	$L__BB20_49;
	and.b32  	%r159, %r40, 2147483640;
	neg.s32 	%r156, %r159;
	mul.wide.u32 	%rd52, %r4, 4;
	add.s64 	%rd69, %rd26, %rd52;
	add.s32 	%r155, %r4, 128;
$L__BB20_48:
	.pragma "nounroll";
	mul.wide.s32 	%rd53, %r155, 4;
	add.s64 	%rd54, %rd26, %rd53;
	add.s64 	%rd55, %rd2, %rd69;
	ld.global.u32 	%r102, [%rd55];
	mul.hi.u32 	%r103, %r102, -858993459;
	shr.u32 	%r104, %r103, 3;
	add.s64 	%rd56, %rd1, %rd69;
	st.global.u32 	[%rd56], %r104;
	add.s64 	%rd57, %rd2, %rd54;
	ld.global.u32 	%r105, [%rd57];
	mul.hi.u32 	%r106, %r105, -858993459;
	shr.u32 	%r107, %r106, 3;
	add.s64 	%rd58, %rd1, %rd54;
	st.global.u32 	[%rd58], %r107;
	ld.global.u32 	%r108, [%rd57+512];
	mul.hi.u32 	%r109, %r108, -858993459;
	shr.u32 	%r110, %r109, 3;
	st.global.u32 	[%rd58+512], %r110;
	ld.global.u32 	%r111, [%rd57+1024];
	mul.hi.u32 	%r112, %r111, -858993459;
	shr.u32 	%r113, %r112, 3;
	st.global.u32 	[%rd58+1024], %r113;
	ld.global.u32 	%r114, [%rd57+1536];
	mul.hi.u32 	%r115, %r114, -858993459;
	shr.u32 	%r116, %r115, 3;
	st.global.u32 	[%rd58+1536], %r116;
	ld.global.u32 	%r117, [%rd57+2048];
	mul.hi.u32 	%r118, %r117, -858993459;
	shr.u32 	%r119, %r118, 3;
	st.global.u32 	[%rd58+2048], %r119;
	ld.global.u32 	%r120, [%rd57+2560];
	mul.hi.u32 	%r121, %r120, -858993459;
	shr.u32 	%r122, %r121, 3;
	st.global.u32 	[%rd58+2560], %r122;
	ld.global.u32 	%r123, [%rd57+3072];
	mul.hi.u32 	%r124, %r123, -858993459;
	shr.u32 	%r125, %r124, 3;
	st.global.u32 	[%rd58+3072], %r125;
	add.s32 	%r156, %r156, 8;
	add.s64 	%rd69, %rd69, 4096;
	add.s32 	%r155, %r155, 1024;
	setp.eq.s32 	%p30, %r156, 0;
	@%p30 bra 	$L__BB20_49;
	bra.uni 	$L__BB20_48;
$L__BB20_49:
	setp.eq.s32 	%p31, %r10, 0;
	@%p31 bra 	$L__BB20_57;
	and.b32  	%r22, %r40, 3;
	setp.lt.u32 	%p32, %r10, 4;
	@%p32 bra 	$L__BB20_52;
	shl.b32 	%r126, %r159, 7;
	add.s32 	%r127, %r126, %r4;
	mul.wide.s32 	%rd59, %r127, 4;
	add.s64 	%rd60, %rd7, %rd59;
	ld.global.u32 	%r128, [%rd60];
	mul.hi.u32 	%r129, %r128, -858993459;
	shr.u32 	%r130, %r129, 3;
	add.s64 	%rd61, %rd8, %rd59;
	st.global.u32 	[%rd61], %r130;
	ld.global.u32 	%r131, [%rd60+512];
	mul.hi.u32 	%r132, %r131, -858993459;
	shr.u32 	%r133, %r132, 3;
	st.global.u32 	[%rd61+512], %r133;
	ld.global.u32 	%r134, [%rd60+1024];
	mul.hi.u32 	%r135, %r134, -858993459;
	shr.u32 	%r136, %r135, 3;
	st.global.u32 	[%rd61+1024], %r136;
	ld.global.u32 	%r137, [%rd60+1536];
	mul.hi.u32 	%r138, %r137, -858993459;
	shr.u32 	%r139, %r138, 3;
	st.global.u32 	[%rd61+1536], %r139;
	add.s32 	%r159, %r159, 4;
$L__BB20_52:
	setp.eq.s32 	%p33, %r22, 0;
	@%p33 bra 	$L__BB20_57;
	setp.eq.s32 	%p34, %r22, 1;
	@%p34 bra 	$L__BB20_55;
	shl.b32 	%r140, %r159, 7;
	add.s32 	%r141, %r140, %r4;
	mul.wide.s32 	%rd62, %r141, 4;
	add.s64 	%rd63, %rd7, %rd62;
	ld.global.u32 	%r142, [%rd63];
	mul.hi.u32 	%r143, %r142, -858993459;
	shr.u32 	%r144, %r143, 3;
	add.s64 	%rd64, %rd8, %rd62;
	st.global.u32 	[%rd64], %r144;
	ld.global.u32 	%r145, [%rd63+512];
	mul.hi.u32 	%r146, %r145, -858993459;
	shr.u32 	%r147, %r146, 3;
	st.global.u32 	[%rd64+512], %r147;
	add.s32 	%r159, %r159, 2;
$L__BB20_55:
	and.b32  	%r148, %r40, 1;
	setp.eq.b32 	%p35, %r148, 1;
	not.pred 	%p36, %p35;
	@%p36 bra 	$L__BB20_57;
	shl.b32 	%r149, %r159, 7;
	add.s32 	%r150, %r149, %r4;
	mul.wide.s32 	%rd65, %r150, 4;
	add.s64 	%rd66, %rd7, %rd65;
	ld.global.u32 	%r151, [%rd66];
	mul.hi.u32 	%r152, %r151, -858993459;
	shr.u32 	%r153, %r152, 3;
	add.s64 	%rd67, %rd8, %rd65;
	st.global.u32 	[%rd67], %r153;
$L__BB20_57:
	ret;

}
	// .globl	_ZN3cub18CUB_300001_SM_10006detail6reduce28DeviceReduceSingleTileKernelINS2_10policy_hubIjjN4cuda3std3__44plusIjEEE10Policy1000EN6thrust24THRUST_300001_SM_1000_NS6detail15normal_iteratorINSD_10device_ptrIjEEEEPjjS9_jjNS7_10__identityEEEvT0_T1_T2_T3_T4_T6_
.visible .entry _ZN3cub18CUB_300001_SM_10006detail6reduce28DeviceReduceSingleTileKernelINS2_10policy_hubIjjN4cuda3std3__44plusIjEEE10Policy1000EN6thrust24THRUST_300001_SM_1000_NS6detail15normal_iteratorINSD_10device_ptrIjEEEEPjjS9_jjNS7_10__identityEEEvT0_T1_T2_T3_T4_T6_(
	.param .align 8 .b8 _ZN3cub18CUB_300001_SM_10006detail6reduce28DeviceReduceSingleTileKernelINS2_10policy_hubIjjN4cuda3std3__44plusIjEEE10Policy1000EN6thrust24THRUST_300001_SM_1000_NS6detail15normal_iteratorINSD_10device_ptrIjEEEEPjjS9_jjNS7_10__identityEEEvT0_T1_T2_T3_T4_T6__param_0[8],
	.param .u64 .ptr .align 1 _ZN3cub18CUB_300001_SM_10006detail6reduce28DeviceReduceSingleTileKernelINS2_10policy_hubIjjN4cuda3std3__44plusIjEEE10Policy1000EN6thrust24THRUST_300001_SM_1000_NS6detail15normal_iteratorINSD_10device_ptrIjEEEEPjjS9_jjNS7_10__identityEEEvT0_T1_T2_T3_T4_T6__param_1,
	.param .u32 _ZN3cub18CUB_300001_SM_10006detail6reduce28DeviceReduceSingleTileKernelINS2_10policy_hubIjjN4cuda3std3__44plusIjEEE10Policy1000EN6thrust24THRUST_300001_SM_1000_NS6detail15normal_iteratorINSD_10device_ptrIjEEEEPjjS9_jjNS7_10__identityEEEvT0_T1_T2_T3_T4_T6__param_2,
	.param .align 1 .b8 _ZN3cub18CUB_300001_SM_10006detail6reduce28DeviceReduceSingleTileKernelINS2_10policy_hubIjjN4cuda3std3__44plusIjEEE10Policy1000EN6thrust24THRUST_300001_SM_1000_NS6detail15normal_iteratorINSD_10device_ptrIjEEEEPjjS9_jjNS7_10__identityEEEvT0_T1_T2_T3_T4_T6__param_3[1],
	.param .u32 _ZN3cub18CUB_300001_SM_10006detail6reduce28DeviceReduceSingleTileKernelINS2_10policy_hubIjjN4cuda3std3__44plusIjEEE10Policy1000EN6thrust24THRUST_300001_SM_1000_NS6detail15normal_iteratorINSD_10device_ptrIjEEEEPjjS9_jjNS7_10__identityEEEvT0_T1_T2_T3_T4_T6__param_4,
	.param .align 1 .b8 _ZN3cub18CUB_300001_SM_10006detail6reduce28DeviceReduceSingleTileKernelINS2_10policy_hubIjjN4cuda3std3__44plusIjEEE10Policy1000EN6thrust24THRUST_300001_SM_1000_NS6detail15normal_iteratorINSD_10device_ptrIjEEEEPjjS9_jjNS7_10__identityEEEvT0_T1_T2_T3_T4_T6__param_5[1]
)
.maxntid 256
.minnctapersm 1
{
	.reg .pred 	%p<59>;
	.reg .b32 	%r<511>;
	.reg .b64 	%rd<84>;
	// demoted variable
	.shared .align 4 .b8 _ZZN3cub18CUB_300001_SM_10006detail6reduce28DeviceReduceSingleTileKernelINS2_10policy_hubIjjN4cuda3std3__44plusIjEEE10Policy1000EN6thrust24THRUST_300001_SM_1000_NS6detail15normal_iteratorINSD_10device_ptrIjEEEEPjjS9_jjNS7_10__identityEEEvT0_T1_T2_T3_T4_T6_E12temp_storage[44];
	ld.param.u64 	%rd9, [_ZN3cub18CUB_300001_SM_10006detail6reduce28DeviceReduceSingleTileKernelINS2_10policy_hubIjjN4cuda3std3__44plusIjEEE10Policy1000EN6thrust24THRUST_300001_SM_1000_NS6detail15normal_iteratorINSD_10device_ptrIjEEEEPjjS9_jjNS7_10__identityEEEvT0_T1_T2_T3_T4_T6__param_0];
	ld.param.u64 	%rd10, [_ZN3cub18CUB_300001_SM_10006detail6reduce28DeviceReduceSingleTileKernelINS2_10policy_hubIjjN4cuda3std3__44plusIjEEE10Policy1000EN6thrust24THRUST_300001_SM_1000_NS6detail15normal_iteratorINSD_10device_ptrIjEEEEPjjS9_jjNS7_10__identityEEEvT0_T1_T2_T3_T4_T6__param_1];
	ld.param.u32 	%r90, [_ZN3cub18CUB_300001_SM_10006detail6reduce28DeviceReduceSingleTileKernelINS2_10policy_hubIjjN4cuda3std3__44plusIjEEE10Policy1000EN6thrust24THRUST_300001_SM_1000_NS6detail15normal_iteratorINSD_10device_ptrIjEEEEPjjS9_jjNS7_10__identityEEEvT0_T1_T2_T3_T4_T6__param_2];
	ld.param.u32 	%r91, [_ZN3cub18CUB_300001_SM_10006detail6reduce28DeviceReduceSingleTileKernelINS2_10policy_hubIjjN4cuda3std3__44plusIjEEE10Policy1000EN6thrust24THRUST_300001_SM_1000_NS6detail15normal_iteratorINSD_10device_ptrIjEEEEPjjS9_jjNS7_10__identityEEEvT0_T1_T2_T3_T4_T6__param_4];
	cvta.to.global.u64 	%rd1, %rd10;
	setp.ne.s32 	%p1, %r90, 0;
	@%p1 bra 	$L__BB21_3;
	mov.u32 	%r471, %tid.x;
	setp.ne.s32 	%p58, %r471, 0;
	@%p58 bra 	$L__BB21_52;
	st.global.u32 	[%rd1], %r91;
	bra.uni 	$L__BB21_52;
$L__BB21_3:
	cvta.to.global.u64 	%rd2, %rd9;
	setp.gt.u32 	%p2, %r90, 4095;
	@%p2 bra 	$L__BB21_28;
	mov.u32 	%r1, %tid.x;
	setp.ge.u32 	%p24, %r1, %r90;
	mov.b32 	%r488, 0;
	mov.u32 	%r478, %r1;
	@%p24 bra 	$L__BB21_6;
	mul.wide.u32 	%rd73, %r1, 4;
	add.s64 	%rd74, %rd2, %rd73;
	ld.global.u32 	%r488, [%rd74];
	add.s32 	%r478, %r1, 256;
$L__BB21_6:
	setp.ge.u32 	%p25, %r478, %r90;
	@%p25 bra 	$L__BB21_19;
	not.b32 	%r298, %r478;
	add.s32 	%r299, %r90, %r298;
	shr.u32 	%r300, %r299, 8;
	add.s32 	%r6, %r300, 1;
	and.b32  	%r7, %r6, 15;
	setp.lt.u32 	%p26, %r299, 3840;
	@%p26 bra 	$L__BB21_10;
	and.b32  	%r301, %r6, 33554416;
	neg.s32 	%r474, %r301;
	mul.wide.u32 	%rd75, %r478, 4;
	add.s64 	%rd76, %rd75, %rd2;
	add.s64 	%rd82, %rd76, 8192;
$L__BB21_9:
	.pragma "nounroll";
	ld.global.u32 	%r302, [%rd82+-8192];
	add.s32 	%r303, %r302, %r488;
	ld.global.u32 	%r304, [%rd82+-7168];
	add.s32 	%r305, %r304, %r303;
	ld.global.u32 	%r306, [%rd82+-6144];
	add.s32 	%r307, %r306, %r305;
	ld.global.u32 	%r308, [%rd82+-5120];
	add.s32 	%r309, %r308, %r307;
	ld.global.u32 	%r310, [%rd82+-4096];
	add.s32 	%r311, %r310, %r309;
	ld.global.u32 	%r312, [%rd82+-3072];
	add.s32 	%r313, %r312, %r311;
	ld.global.u32 	%r314, [%rd82+-2048];
	add.s32 	%r315, %r314, %r313;
	ld.global.u32 	%r316, [%rd82+-1024];
	add.s32 	%r317, %r316, %r315;
	ld.global.u32 	%r318, [%rd82];
	add.s32 	%r319, %r318, %r317;
	ld.global.u32 	%r320, [%rd82+1024];
	add.s32 	%r321, %r320, %r319;
	ld.global.u32 	%r322, [%rd82+2048];
	add.s32 	%r323, %r322, %r321;
	ld.global.u32 	%r324, [%rd82+3072];
	add.s32 	%r325, %r324, %r323;
	ld.global.u32 	%r326, [%rd82+4096];
	add.s32 	%r327, %r326, %r325;
	ld.global.u32 	%r328, [%rd82+5120];
	add.s32 	%r329, %r328, %r327;
	ld.global.u32 	%r330, [%rd82+6144];
	add.s32 	%r331, %r330, %r329;
	ld.global.u32 	%r332, [%rd82+7168];
	add.s32 	%r488, %r332, %r331;
	add.s32 	%r478, %r478, 4096;
	add.s32 	%r474, %r474, 16;
	add.s64 	%rd82, %rd82, 16384;
	setp.ne.s32 	%p27, %r474, 0;
	@%p27 bra 	$L__BB21_9;
$L__BB21_10:
	setp.eq.s32 	%p28, %r7, 0;
	@%p28 bra 	$L__BB21_19;
	and.b32  	%r18, %r6, 7;
	setp.lt.u32 	%p29, %r7, 8;
	@%p29 bra 	$L__BB21_13;
	mul.wide.u32 	%rd77, %r478, 4;
	add.s64 	%rd78, %rd2, %rd77;
	ld.global.u32 	%r334, [%rd78];
	add.s32 	%r335, %r334, %r488;
	ld.global.u32 	%r336, [%rd78+1024];
	add.s32 	%r337, %r336, %r335;
	ld.global.u32 	%r338, [%rd78+2048];
	add.s32 	%r339, %r338, %r337;
	ld.global.u32 	%r340, [%rd78+3072];
	add.s32 	%r341, %r340, %r339;
	ld.global.u32 	%r342, [%rd78+4096];
	add.s32 	%r343, %r342, %r341;
	ld.global.u32 	%r344, [%rd78+5120];
	add.s32 	%r345, %r344, %r343;
	ld.global.u32 	%r346, [%rd78+6144];
	add.s32 	%r347, %r346, %r345;
	ld.global.u32 	%r348, [%rd78+7168];
	add.s32 	%r488, %r348, %r347;
	add.s32 	%r478, %r478, 2048;
$L__BB21_13:
	setp.eq.s32 	%p30, %r18, 0;
	@%p30 bra 	$L__BB21_19;
	and.b32  	%r24, %r6, 3;
	setp.lt.u32 	%p31, %r18, 4;
	@%p31 bra 	$L__BB21_16;
	mul.wide.u32 	%rd79, %r478, 4;
	add.s64 	%rd80, %rd2, %rd79;
	ld.global.u32 	%r350, [%rd80];
	add.s32 	%r351, %r350, %r488;
	ld.global.u32 	%r352, [%rd80+1024];
	add.s32 	%r353, %r352, %r351;
	ld.global.u32 	%r354, [%rd80+2048];
	add.s32 	%r355, %r354, %r353;
	ld.global.u32 	%r356, [%rd80+3072];
	add.s32 	%r488, %r356, %r355;
	add.s32 	%r478, %r478, 1024;
$L__BB21_16:
	setp.eq.s32 	%p32, %r24, 0;
	@%p32 bra 	$L__BB21_19;
	mul.wide.u32 	%rd81, %r478, 4;
	add.s64 	%rd83, %rd2, %rd81;
	neg.s32 	%r486, %r24;
$L__BB21_18:
	.pragma "nounroll";
	ld.global.u32 	%r357, [%rd83];
	add.s32 	%r488, %r357, %r488;
	add.s64 	%rd83, %rd83, 1024;
	add.s32 	%r486, %r486, 1;
	setp.ne.s32 	%p33, %r486, 0;
	@%p33 bra 	$L__BB21_18;
$L__BB21_19:
	setp.lt.u32 	%p34, %r90, 256;
	@%p34 bra 	$L__BB21_24;
	// begin inline asm
	mov.u32 %r421, %laneid;
	// end inline asm
	mov.b32 	%r424, 1;
	mov.b32 	%r445, 31;
	mov.b32 	%r446, -1;
	// begin inline asm
	shfl.sync.down.b32 %r422, %r488, %r424, %r445, %r446;
	// end inline asm
	setp.gt.s32 	%p50, %r421, 30;
	selp.b32 	%r447, 0, %r422, %p50;
	add.s32 	%r428, %r447, %r488;
	mov.b32 	%r429, 2;
	// begin inline asm
	shfl.sync.down.b32 %r427, %r428, %r429, %r445, %r446;
	// end inline asm
	setp.gt.s32 	%p51, %r421, 29;
	selp.b32 	%r448, 0, %r427, %p51;
	add.s32 	%r433, %r428, %r448;
	mov.b32 	%r434, 4;
	// begin inline asm
	shfl.sync.down.b32 %r432, %r433, %r434, %r445, %r446;
	// end inline asm
	setp.gt.s32 	%p52, %r421, 27;
	selp.b32 	%r449, 0, %r432, %p52;
	add.s32 	%r438, %r433, %r449;
	mov.b32 	%r439, 8;
	// begin inline asm
	shfl.sync.down.b32 %r437, %r438, %r439, %r445, %r446;
	// end inline asm
	setp.gt.s32 	%p53, %r421, 23;
	selp.b32 	%r450, 0, %r437, %p53;
	add.s32 	%r443, %r438, %r450;
	mov.b32 	%r444, 16;
	// begin inline asm
	shfl.sync.down.b32 %r442, %r443, %r444, %r445, %r446;
	// end inline asm
	setp.gt.s32 	%p54, %r421, 15;
	selp.b32 	%r451, 0, %r442, %p54;
	add.s32 	%r510, %r443, %r451;
	setp.ne.s32 	%p55, %r421, 0;
	@%p55 bra 	$L__BB21_22;
	shr.u32 	%r452, %r1, 3;
	and.b32  	%r453, %r452, 124;
	mov.u32 	%r454, _ZZN3cub18CUB_300001_SM_10006detail6reduce28DeviceReduceSingleTileKernelINS2_10policy_hubIjjN4cuda3std3__44plusIjEEE10Policy1000EN6thrust24THRUST_300001_SM_1000_NS6detail15normal_iteratorINSD_10device_ptrIjEEEEPjjS9_jjNS7_10__identityEEEvT0_T1_T2_T3_T4_T6_E12temp_storage;
	add.s32 	%r455, %r454, %r453;
	st.shared.u32 	[%r455+8], %r510;
$L__BB21_22:
	bar.sync 	0;
	setp.ne.s32 	%p56, %r1, 0;
	@%p56 bra 	$L__BB21_50;
	ld.shared.u32 	%r456, [_ZZN3cub18CUB_300001_SM_10006detail6reduce28DeviceReduceSingleTileKernelINS2_10policy_hubIjjN4cuda3std3__44plusIjEEE10Policy1000EN6thrust24THRUST_300001_SM_1000_NS6detail15normal_iteratorINSD_10device_ptrIjEEEEPjjS9_jjNS7_10__identityEEEvT0_T1_T2_T3_T4_T6_E12temp_storage+12];
	add.s32 	%r457, %r456, %r510;
	ld.shared.u32 	%r458, [_ZZN3cub18CUB_300001_SM_10006detail6reduce28DeviceReduceSingleTileKernelINS2_10policy_hubIjjN4cuda3std3__44plusIjEEE10Policy1000EN6thrust24THRUST_300001_SM_1000_NS6detail15normal_iteratorINSD_10device_ptrIjEEEEPjjS9_jjNS7_10__identityEEEvT0_T1_T2_T3_T4_T6_E12temp_storage+16];
	add.s32 	%r459, %r457, %r458;
	ld.shared.u32 	%r460, [_ZZN3cub18CUB_300001_SM_10006detail6reduce28DeviceReduceSingleTileKernelINS2_10policy_hubIjjN4cuda3std3__44plusIjEEE10Policy1000EN6thrust24THRUST_300001_SM_1000_NS6detail15normal_iteratorINSD_10device_ptrIjEEEEPjjS9_jjNS7_10__identityEEEvT0_T1_T2_T3_T4_T6_E12temp_storage+20];
	add.s32 	%r461, %r459, %r460;
	ld.shared.u32 	%r462, [_ZZN3cub18CUB_300001_SM_10006detail6reduce28DeviceReduceSingleTileKernelINS2_10policy_hubIjjN4cuda3std3__44plusIjEEE10Policy1000EN6thrust24THRUST_300001_SM_1000_NS6detail15normal_iteratorINSD_10device_ptrIjEEEEPjjS9_jjNS7_10__identityEEEvT0_T1_T2_T3_T4_T6_E12temp_storage+24];
	add.s32 	%r463, %r461, %r462;
	ld.shared.u32 	%r464, [_ZZN3cub18CUB_300001_SM_10006detail6reduce28DeviceReduceSingleTileKernelINS2_10policy_hubIjjN4cuda3std3__44plusIjEEE10Policy1000EN6thrust24THRUST_300001_SM_1000_NS6detail15normal_iteratorINSD_10device_ptrIjEEEEPjjS9_jjNS7_10__identityEEEvT0_T1_T2_T3_T4_T6_E12temp_storage+28];
	add.s32 	%r465, %r463, %r464;
	ld.shared.u32 	%r466, [_ZZN3cub18CUB_300001_SM_10006detail6reduce28DeviceReduceSingleTileKernelINS2_10policy_hubIjjN4cuda3std3__44plusIjEEE10Policy1000EN6thrust24THRUST_300001_SM_1000_NS6detail15normal_iteratorINSD_10device_ptrIjEEEEPjjS9_jjNS7_10__identityEEEvT0_T1_T2_T3_T4_T6_E12temp_storage+32];
	add.s32 	%r467, %r465, %r466;
	ld.shared.u32 	%r468, [_ZZN3cub18CUB_300001_SM_10006detail6reduce28DeviceReduceSingleTileKernelINS2_10policy_hubIjjN4cuda3std3__44plusIjEEE10Policy1000EN6thrust24THRUST_300001_SM_1000_NS6detail15normal_iteratorINSD_10device_ptrIjEEEEPjjS9_jjNS7_10__identityEEEvT0_T1_T2_T3_T4_T6_E12temp_storage+36];
	add.s32 	%r510, %r467, %r468;
	bra.uni 	$L__BB21_50;
$L__BB21_24:
	// begin inline asm
	mov.u32 %r358, %laneid;
	// end inline asm
	and.b32  	%r384, %r1, 992;
	add.s32 	%r385, %r384, 32;
	setp.gt.u32 	%p35, %r385, %r90;
	not.b32 	%r386, %r384;
	add.s32 	%r387, %r90, %r386;
	selp.b32 	%r382, %r387, 31, %p35;
	mov.b32 	%r361, 1;
	mov.b32 	%r383, -1;
	// begin inline asm
	shfl.sync.down.b32 %r359, %r488, %r361, %r382, %r383;
	// end inline asm
	setp.lt.s32 	%p36, %r358, %r382;
	selp.b32 	%r388, %r359, 0, %p36;
	add.s32 	%r365, %r388, %r488;
	mov.b32 	%r366, 2;
	// begin inline asm
	shfl.sync.down.b32 %r364, %r365, %r366, %r382, %r383;
	// end inline asm
	add.s32 	%r389, %r358, 2;
	setp.gt.s32 	%p37, %r389, %r382;
	selp.b32 	%r390, 0, %r364, %p37;
	add.s32 	%r370, %r365, %r390;
	mov.b32 	%r371, 4;
	// begin inline asm
	shfl.sync.down.b32 %r369, %r370, %r371, %r382, %r383;
	// end inline asm
	add.s32 	%r391, %r358, 4;
	setp.gt.s32 	%p38, %r391, %r382;
	selp.b32 	%r392, 0, %r369, %p38;
	add.s32 	%r375, %r370, %r392;
	mov.b32 	%r376, 8;
	// begin inline asm
	shfl.sync.down.b32 %r374, %r375, %r376, %r382, %r383;
	// end inline asm
	add.s32 	%r393, %r358, 8;
	setp.gt.s32 	%p39, %r393, %r382;
	selp.b32 	%r394, 0, %r374, %p39;
	add.s32 	%r380, %r375, %r394;
	mov.b32 	%r381, 16;
	// begin inline asm
	shfl.sync.down.b32 %r379, %r380, %r381, %r382, %r383;
	// end inline asm
	add.s32 	%r395, %r358, 16;
	setp.gt.s32 	%p40, %r395, %r382;
	selp.b32 	%r396, 0, %r379, %p40;
	add.s32 	%r510, %r380, %r396;
	setp.ne.s32 	%p41, %r358, 0;
	@%p41 bra 	$L__BB21_26;
	shr.u32 	%r397, %r1, 3;
	and.b32  	%r398, %r397, 124;
	mov.u32 	%r399, _ZZN3cub18CUB_300001_SM_10006detail6reduce28DeviceReduceSingleTileKernelINS2_10policy_hubIjjN4cuda3std3__44plusIjEEE10Policy1000EN6thrust24THRUST_300001_SM_1000_NS6detail15normal_iteratorINSD_10device_ptrIjEEEEPjjS9_jjNS7_10__identityEEEvT0_T1_T2_T3_T4_T6_E12temp_storage;
	add.s32 	%r400, %r399, %r398;
	st.shared.u32 	[%r400+8], %r510;
$L__BB21_26:
	bar.sync 	0;
	setp.ne.s32 	%p42, %r1, 0;
	@%p42 bra 	$L__BB21_50;
	setp.gt.u32 	%p43, %r90, 32;
	ld.shared.u32 	%r401, [_ZZN3cub18CUB_300001_SM_10006detail6reduce28DeviceReduceSingleTileKernelINS2_10policy_hubIjjN4cuda3std3__44plusIjEEE10Policy1000EN6thrust24THRUST_300001_SM_1000_NS6detail15normal_iteratorINSD_10device_ptrIjEEEEPjjS9_jjNS7_10__identityEEEvT0_T1_T2_T3_T4_T6_E12temp_storage+12];
	selp.b32 	%r402, %r401, 0, %p43;
	add.s32 	%r403, %r402, %r510;
	setp.gt.u32 	%p44, %r90, 64;
	ld.shared.u32 	%r404, [_ZZN3cub18CUB_300001_SM_10006detail6reduce28DeviceReduceSingleTileKernelINS2_10policy_hubIjjN4cuda3std3__44plusIjEEE10Policy1000EN6thrust24THRUST_300001_SM_1000_NS6detail15normal_iteratorINSD_10device_ptrIjEEEEPjjS9_jjNS7_10__identityEEEvT0_T1_T2_T3_T4_T6_E12temp_storage+16];
	selp.b32 	%r405, %r404, 0, %p44;
	add.s32 	%r406, %r403, %r405;
	setp.gt.u32 	%p45, %r90, 96;
	ld.shared.u32 	%r407, [_ZZN3cub18CUB_300001_SM_10006detail6reduce28DeviceReduceSingleTileKernelINS2_10policy_hubIjjN4cuda3std3__44plusIjEEE10Policy1000EN6thrust24THRUST_300001_SM_1000_NS6detail15normal_iteratorINSD_10device_ptrIjEEEEPjjS9_jjNS7_10__identityEEEvT0_T1_T2_T3_T4_T6_E12temp_storage+20];
	selp.b32 	%r408, %r407, 0, %p45;
	add.s32 	%r409, %r406, %r408;
	setp.gt.u32 	%p46, %r90, 128;
	ld.shared.u32 	%r410, [_ZZN3cub18CUB_300001_SM_10006detail6reduce28DeviceReduceSingleTileKernelINS2_10policy_hubIjjN4cuda3std3__44plusIjEEE10Policy1000EN6thrust24THRUST_300001_SM_1000_NS6detail15normal_iteratorINSD_10device_ptrIjEEEEPjjS9_jjNS7_10__identityEEEvT0_T1_T2_T3_T4_T6_E12temp_storage+24];
	selp.b32 	%r411, %r410, 0, %p46;
	add.s32 	%r412, %r409, %r411;
	setp.gt.u32 	%p47, %r90, 160;
	ld.shared.u32 	%r413, [_ZZN3cub18CUB_300001_SM_10006detail6reduce28DeviceReduceSingleTileKernelINS2_10policy_hubIjjN4cuda3std3__44plusIjEEE10Policy1000EN6thrust24THRUST_300001_SM_1000_NS6detail15normal_iteratorINSD_10device_ptrIjEEEEPjjS9_jjNS7_10__identityEEEvT0_T1_T2_T3_T4_T6_E12temp_storage+28];
	selp.b32 	%r414, %r413, 0, %p47;
	add.s32 	%r415, %r412, %r414;
	setp.gt.u32 	%p48, %r90, 192;
	ld.shared.u32 	%r416, [_ZZN3cub18CUB_300001_SM_10006detail6reduce28DeviceReduceSingleTileKernelINS2_10policy_hubIjjN4cuda3std3__44plusIjEEE10Policy1000EN6thrust24THRUST_300001_SM_1000_NS6detail15normal_iteratorINSD_10device_ptrIjEEEEPjjS9_jjNS7_10__identityEEEvT0_T1_T2_T3_T4_T6_E12temp_storage+32];
	selp.b32 	%r417, %r416, 0, %p48;
	add.s32 	%r418, %r415, %r417;
	setp.gt.u32 	%p49, %r90, 224;
	ld.shared.u32 	%r419, [_ZZN3cub18CUB_300001_SM_10006detail6reduce28DeviceReduceSingleTileKernelINS2_10policy_hubIjjN4cuda3std3__44plusIjEEE10Policy1000EN6thrust24THRUST_300001_SM_1000_NS6detail15normal_iteratorINSD_10device_ptrIjEEEEPjjS9_jjNS7_10__identityEEEvT0_T1_T2_T3_T4_T6_E12temp_storage+36];
	selp.b32 	%r420, %r419, 0, %p49;
	add.s32 	%r510, %r418, %r420;
	bra.uni 	$L__BB21_50;
$L__BB21_28:
	mov.u32 	%r40, %tid.x;
	mul.wide.u32 	%rd11, %r40, 4;
	add.s64 	%rd12, %rd2, %rd11;
	ld.global.u32 	%r93, [%rd12];
	ld.global.u32 	%r94, [%rd12+1024];
	ld.global.u32 	%r95, [%rd12+2048];
	ld.global.u32 	%r96, [%rd12+3072];
	ld.global.u32 	%r97, [%rd12+4096];
	ld.global.u32 	%r98, [%rd12+5120];
	ld.global.u32 	%r99, [%rd12+6144];
	ld.global.u32 	%r100, [%rd12+7168];
	ld.global.u32 	%r101, [%rd12+8192];
	ld.global.u32 	%r102, [%rd12+9216];
	ld.global.u32 	%r103, [%rd12+10240];
	ld.global.u32 	%r104, [%rd12+11264];
	ld.global.u32 	%r105, [%rd12+12288];
	ld.global.u32 	%r106, [%rd12+13312];
	ld.global.u32 	%r107, [%rd12+14336];
	ld.global.u32 	%r108, [%rd12+15360];
	add.s32 	%r109, %r94, %r93;
	add.s32 	%r110, %r95, %r109;
	add.s32 	%r111, %r96, %r110;
	add.s32 	%r112, %r97, %r111;
	add.s32 	%r113, %r98, %r112;
	add.s32 	%r114, %r99, %r113;
	add.s32 	%r115, %r100, %r114;
	add.s32 	%r116, %r101, %r115;
	add.s32 	%r117, %r102, %r116;
	add.s32 	%r118, %r103, %r117;
	add.s32 	%r119, %r104, %r118;
	add.s32 	%r120, %r105, %r119;
	add.s32 	%r121, %r106, %r120;
	add.s32 	%r122, %r107, %r121;
	add.s32 	%r509, %r108, %r122;
	add.s32 	%r42, %r90, -4096;
	setp.lt.u32 	%p3, %r42, 4096;
	mov.b32 	%r492, 4096;
	@%p3 bra 	$L__BB21_32;
	mov.b32 	%r492, 4096;
$L__BB21_30:
	add.s32 	%r124, %r40, %r492;
	mul.wide.u32 	%rd13, %r124, 4;
	add.s64 	%rd14, %rd2, %rd13;
	ld.global.u32 	%r125, [%rd14];
	ld.global.u32 	%r126, [%rd14+1024];
	ld.global.u32 	%r127, [%rd14+2048];
	ld.global.u32 	%r128, [%rd14+3072];
	ld.global.u32 	%r129, [%rd14+4096];
	ld.global.u32 	%r130, [%rd14+5120];
	ld.global.u32 	%r131, [%rd14+6144];
	ld.global.u32 	%r132, [%rd14+7168];
	ld.global.u32 	%r133, [%rd14+8192];
	ld.global.u32 	%r134, [%rd14+9216];
	ld.global.u32 	%r135, [%rd14+10240];
	ld.global.u32 	%r136, [%rd14+11264];
	ld.global.u32 	%r137, [%rd14+12288];
	ld.global.u32 	%r138, [%rd14+13312];
	ld.global.u32 	%r139, [%rd14+14336];
	ld.global.u32 	%r140, [%rd14+15360];
	add.s32 	%r141, %r125, %r509;
	add.s32 	%r142, %r126, %r141;
	add.s32 	%r143, %r127, %r142;
	add.s32 	%r144, %r128, %r143;
	add.s32 	%r145, %r129, %r144;
	add.s32 	%r146, %r130, %r145;
	add.s32 	%r147, %r131, %r146;
	add.s32 	%r148, %r132, %r147;
	add.s32 	%r149, %r133, %r148;
	add.s32 	%r150, %r134, %r149;
	add.s32 	%r151, %r135, %r150;
	add.s32 	%r152, %r136, %r151;
	add.s32 	%r153, %r137, %r152;
	add.s32 	%r154, %r138, %r153;
	add.s32 	%r155, %r139, %r154;
	add.s32 	%r509, %r140, %r155;
	sub.s32 	%r156, %r90, %r492;
	setp.lt.u32 	%p4, %r156, 4096;
	@%p4 bra 	$L__BB21_46;
	add.s32 	%r492, %r492, 4096;
	setp.le.u32 	%p5, %r492, %r42;
	@%p5 bra 	$L__BB21_30;
$L__BB21_32:
	setp.le.u32 	%p6, %r90, %r492;
	sub.s32 	%r157, %r90, %r492;
	setp.ge.s32 	%p7, %r40, %r157;
	or.pred  	%p8, %p6, %p7;
	@%p8 bra 	$L__BB21_46;
	not.b32 	%r160, %r40;
	add.s32 	%r161, %r90, %r160;
	sub.s32 	%r162, %r161, %r492;
	shr.u32 	%r163, %r162, 8;
	add.s32 	%r49, %r163, 1;
	and.b32  	%r50, %r49, 15;
	setp.lt.u32 	%p9, %r162, 3840;
	mov.u32 	%r501, %r40;
	@%p9 bra 	$L__BB21_37;
	or.b32  	%r495, %r40, 2048;
	add.s32 	%r494, %r40, %r492;
	and.b32  	%r164, %r49, 33554416;
	neg.s32 	%r493, %r164;
$L__BB21_35:
	.pragma "nounroll";
	mul.wide.u32 	%rd15, %r494, 4;
	add.s64 	%rd16, %rd2, %rd15;
	ld.global.u32 	%r165, [%rd16];
	add.s32 	%r166, %r165, %r509;
	add.s32 	%r167, %r494, 256;
	mul.wide.u32 	%rd17, %r167, 4;
	add.s64 	%rd18, %rd2, %rd17;
	ld.global.u32 	%r168, [%rd18];
	add.s32 	%r169, %r168, %r166;
	add.s32 	%r170, %r494, 512;
	mul.wide.u32 	%rd19, %r170, 4;
	add.s64 	%rd20, %rd2, %rd19;
	ld.global.u32 	%r171, [%rd20];
	add.s32 	%r172, %r171, %r169;
	add.s32 	%r173, %r494, 768;
	mul.wide.u32 	%rd21, %r173, 4;
	add.s64 	%rd22, %rd2, %rd21;
	ld.global.u32 	%r174, [%rd22];
	add.s32 	%r175, %r174, %r172;
	add.s32 	%r176, %r494, 1024;
	mul.wide.u32 	%rd23, %r176, 4;
	add.s64 	%rd24, %rd2, %rd23;
	ld.global.u32 	%r177, [%rd24];
	add.s32 	%r178, %r177, %r175;
	add.s32 	%r179, %r494, 1280;
	mul.wide.u32 	%rd25, %r179, 4;
	add.s64 	%rd26, %rd2, %rd25;
	ld.global.u32 	%r180, [%rd26];
	add.s32 	%r181, %r180, %r178;
	add.s32 	%r182, %r494, 1536;
	mul.wide.u32 	%rd27, %r182, 4;
	add.s64 	%rd28, %rd2, %rd27;
	ld.global.u32 	%r183, [%rd28];
	add.s32 	%r184, %r183, %r181;
	add.s32 	%r185, %r494, 1792;
	mul.wide.u32 	%rd29, %r185, 4;
	add.s64 	%rd30, %rd2, %rd29;
	ld.global.u32 	%r186, [%rd30];
	add.s32 	%r187, %r186, %r184;
	add.s32 	%r188, %r494, 2048;
	mul.wide.u32 	%rd31, %r188, 4;
	add.s64 	%rd32, %rd2, %rd31;
	ld.global.u32 	%r189, [%rd32];
	add.s32 	%r190, %r189, %r187;
	add.s32 	%r191, %r494, 2304;
	mul.wide.u32 	%rd33, %r191, 4;
	add.s64 	%rd34, %rd2, %rd33;
	ld.global.u32 	%r192, [%rd34];
	add.s32 	%r193, %r192, %r190;
	add.s32 	%r194, %r494, 2560;
	mul.wide.u32 	%rd35, %r194, 4;
	add.s64 	%rd36, %rd2, %rd35;
	ld.global.u32 	%r195, [%rd36];
	add.s32 	%r196, %r195, %r193;
	add.s32 	%r197, %r494, 2816;
	mul.wide.u32 	%rd37, %r197, 4;
	add.s64 	%rd38, %rd2, %rd37;
	ld.global.u32 	%r198, [%rd38];
	add.s32 	%r199, %r198, %r196;
	add.s32 	%r200, %r494, 3072;
	mul.wide.u32 	%rd39, %r200, 4;
	add.s64 	%rd40, %rd2, %rd39;
	ld.global.u32 	%r201, [%rd40];
	add.s32 	%r202, %r201, %r199;
	add.s32 	%r203, %r494, 3328;
	mul.wide.u32 	%rd41, %r203, 4;
	add.s64 	%rd42, %rd2, %rd41;
	ld.global.u32 	%r204, [%rd42];
	add.s32 	%r205, %r204, %r202;
	add.s32 	%r206, %r494, 3584;
	mul.wide.u32 	%rd43, %r206, 4;
	add.s64 	%rd44, %rd2, %rd43;
	ld.global.u32 	%r207, [%rd44];
	add.s32 	%r208, %r207, %r205;
	add.s32 	%r209, %r494, 3840;
	mul.wide.u32 	%rd45, %r209, 4;
	add.s64 	%rd46, %rd2, %rd45;
	ld.global.u32 	%r210, [%rd46];
	add.s32 	%r509, %r210, %r208;
	add.s32 	%r495, %r495, 4096;
	add.s32 	%r494, %r494, 4096;
	add.s32 	%r493, %r493, 16;
	setp.ne.s32 	%p10, %r493, 0;
	@%p10 bra 	$L__BB21_35;
	add.s32 	%r501, %r495, -2048;
$L__BB21_37:
	setp.eq.s32 	%p11, %r50, 0;
	@%p11 bra 	$L__BB21_46;
	and.b32  	%r66, %r49, 7;
	setp.lt.u32 	%p12, %r50, 8;
	@%p12 bra 	$L__BB21_40;
	add.s32 	%r212, %r501, %r492;
	mul.wide.u32 	%rd47, %r212, 4;
	add.s64 	%rd48, %rd2, %rd47;
	ld.global.u32 	%r213, [%rd48];
	add.s32 	%r214, %r213, %r509;
	add.s32 	%r215, %r212, 256;
	mul.wide.u32 	%rd49, %r215, 4;
	add.s64 	%rd50, %rd2, %rd49;
	ld.global.u32 	%r216, [%rd50];
	add.s32 	%r217, %r216, %r214;
	add.s32 	%r218, %r212, 512;
	mul.wide.u32 	%rd51, %r218, 4;
	add.s64 	%rd52, %rd2, %rd51;
	ld.global.u32 	%r219, [%rd52];
	add.s32 	%r220, %r219, %r217;
	add.s32 	%r221, %r212, 768;
	mul.wide.u32 	%rd53, %r221, 4;
	add.s64 	%rd54, %rd2, %rd53;
	ld.global.u32 	%r222, [%rd54];
	add.s32 	%r223, %r222, %r220;
	add.s32 	%r224, %r212, 1024;
	mul.wide.u32 	%rd55, %r224, 4;
	add.s64 	%rd56, %rd2, %rd55;
	ld.global.u32 	%r225, [%rd56];
	add.s32 	%r226, %r225, %r223;
	add.s32 	%r227, %r212, 1280;
	mul.wide.u32 	%rd57, %r227, 4;
	add.s64 	%rd58, %rd2, %rd57;
	ld.global.u32 	%r228, [%rd58];
	add.s32 	%r229, %r228, %r226;
	add.s32 	%r230, %r212, 1536;
	mul.wide.u32 	%rd59, %r230, 4;
	add.s64 	%rd60, %rd2, %rd59;
	ld.global.u32 	%r231, [%rd60];
	add.s32 	%r232, %r231, %r229;
	add.s32 	%r233, %r212, 1792;
	mul.wide.u32 	%rd61, %r233, 4;
	add.s64 	%rd62, %rd2, %rd61;
	ld.global.u32 	%r234, [%rd62];
	add.s32 	%r509, %r234, %r232;
	add.s32 	%r501, %r501, 2048;
$L__BB21_40:
	setp.eq.s32 	%p13, %r66, 0;
	@%p13 bra 	$L__BB21_46;
	and.b32  	%r72, %r49, 3;
	setp.lt.u32 	%p14, %r66, 4;
	@%p14 bra 	$L__BB21_43;
	add.s32 	%r236, %r501, %r492;
	mul.wide.u32 	%rd63, %r236, 4;
	add.s64 	%rd64, %rd2, %rd63;
	ld.global.u32 	%r237, [%rd64];
	add.s32 	%r238, %r237, %r509;
	add.s32 	%r239, %r236, 256;
	mul.wide.u32 	%rd65, %r239, 4;
	add.s64 	%rd66, %rd2, %rd65;
	ld.global.u32 	%r240, [%rd66];
	add.s32 	%r241, %r240, %r238;
	add.s32 	%r242, %r236, 512;
	mul.wide.u32 	%rd67, %r242, 4;
	add.s64 	%rd68, %rd2, %rd67;
	ld.global.u32 	%r243, [%rd68];
	add.s32 	%r244, %r243, %r241;
	add.s32 	%r245, %r236, 768;
	mul.wide.u32 	%rd69, %r245, 4;
	add.s64 	%rd70, %rd2, %rd69;
	ld.global.u32 	%r246, [%rd70];
	add.s32 	%r509, %r246, %r244;
	add.s32 	%r501, %r501, 1024;
$L__BB21_43:
	setp.eq.s32 	%p15, %r72, 0;
	@%p15 bra 	$L__BB21_46;
	add.s32 	%r507, %r501, %r492;
	neg.s32 	%r506, %r72;
$L__BB21_45:
	.pragma "nounroll";
	mul.wide.u32 	%rd71, %r507, 4;
	add.s64 	%rd72, %rd2, %rd71;
	ld.global.u32 	%r247, [%rd72];
	add.s32 	%r509, %r247, %r509;
	add.s32 	%r507, %r507, 256;
	add.s32 	%r506, %r506, 1;
	setp.ne.s32 	%p16, %r506, 0;
	@%p16 bra 	$L__BB21_45;
$L__BB21_46:
	// begin inline asm
	mov.u32 %r248, %laneid;
	// end inline asm
	mov.b32 	%r251, 1;
	mov.b32 	%r272, 31;
	mov.b32 	%r273, -1;
	// begin inline asm
	shfl.sync.down.b32 %r249, %r509, %r251, %r272, %r273;
	// end inline asm
	setp.gt.s32 	%p17, %r248, 30;
	selp.b32 	%r274, 0, %r249, %p17;
	add.s32 	%r255, %r274, %r509;
	mov.b32 	%r256, 2;
	// begin inline asm
	shfl.sync.down.b32 %r254, %r255, %r256, %r272, %r273;
	// end inline asm
	setp.gt.s32 	%p18, %r248, 29;
	selp.b32 	%r275, 0, %r254, %p18;
	add.s32 	%r260, %r255, %r275;
	mov.b32 	%r261, 4;
	// begin inline asm
	shfl.sync.down.b32 %r259, %r260, %r261, %r272, %r273;
	// end inline asm
	setp.gt.s32 	%p19, %r248, 27;
	selp.b32 	%r276, 0, %r259, %p19;
	add.s32 	%r265, %r260, %r276;
	mov.b32 	%r266, 8;
	// begin inline asm
	shfl.sync.down.b32 %r264, %r265, %r266, %r272, %r273;
	// end inline asm
	setp.gt.s32 	%p20, %r248, 23;
	selp.b32 	%r277, 0, %r264, %p20;
	add.s32 	%r270, %r265, %r277;
	mov.b32 	%r271, 16;
	// begin inline asm
	shfl.sync.down.b32 %r269, %r270, %r271, %r272, %r273;
	// end inline asm
	setp.gt.s32 	%p21, %r248, 15;
	selp.b32 	%r278, 0, %r269, %p21;
	add.s32 	%r510, %r270, %r278;
	setp.ne.s32 	%p22, %r248, 0;
	@%p22 bra 	$L__BB21_48;
	shr.u32 	%r279, %r40, 3;
	and.b32  	%r280, %r279, 124;
	mov.u32 	%r281, _ZZN3cub18CUB_300001_SM_10006detail6reduce28DeviceReduceSingleTileKernelINS2_10policy_hubIjjN4cuda3std3__44plusIjEEE10Policy1000EN6thrust24THRUST_300001_SM_1000_NS6detail15normal_iteratorINSD_10device_ptrIjEEEEPjjS9_jjNS7_10__identityEEEvT0_T1_T2_T3_T4_T6_E12temp_storage;
	add.s32 	%r282, %r281, %r280;
	st.shared.u32 	[%r282+8], %r510;
$L__BB21_48:
	bar.sync 	0;
	setp.ne.s32 	%p23, %r40, 0;
	@%p23 bra 	$L__BB21_50;
	ld.shared.u32 	%r283, [_ZZN3cub18CUB_300001_SM_10006detail6reduce28DeviceReduceSingleTileKernelINS2_10policy_hubIjjN4cuda3std3__44plusIjEEE10Policy1000EN6thrust24THRUST_300001_SM_1000_NS6detail15normal_iteratorINSD_10device_ptrIjEEEEPjjS9_jjNS7_10__identityEEEvT0_T1_T2_T3_T4_T6_E12temp_storage+12];
	add.s32 	%r284, %r283, %r510;
	ld.shared.u32 	%r285, [_ZZN3cub18CUB_300001_SM_10006detail6reduce28DeviceReduceSingleTileKernelINS2_10policy_hubIjjN4cuda3std3__44plusIjEEE10Policy1000EN6thrust24THRUST_300001_SM_1000_NS6detail15normal_iteratorINSD_10device_ptrIjEEEEPjjS9_jjNS7_10__identityEEEvT0_T1_T2_T3_T4_T6_E12temp_storage+16];
	add.s32 	%r286, %r284, %r285;
	ld.shared.u32 	%r287, [_ZZN3cub18CUB_300001_SM_10006detail6reduce28DeviceReduceSingleTileKernelINS2_10policy_hubIjjN4cuda3std3__44plusIjEEE10Policy1000EN6thrust24THRUST_300001_SM_1000_NS6detail15normal_iteratorINSD_10device_ptrIjEEEEPjjS9_jjNS7_10__identityEEEvT0_T1_T2_T3_T4_T6_E12temp_storage+20];
	add.s32 	%r288, %r286, %r287;
	ld.shared.u32 	%r289, [_ZZN3cub18CUB_300001_SM_10006detail6reduce28DeviceReduceSingleTileKernelINS2_10policy_hubIjjN4cuda3std3__44plusIjEEE10Policy1000EN6thrust24THRUST_300001_SM_1000_NS6detail15normal_iteratorINSD_10device_ptrIjEEEEPjjS9_jjNS7_10__identityEEEvT0_T1_T2_T3_T4_T6_E12temp_storage+24];
	add.s32 	%r290, %r288, %r289;
	ld.shared.u32 	%r291, [_ZZN3cub18CUB_300001_SM_10006detail6reduce28DeviceReduceSingleTileKernelINS2_10policy_hubIjjN4cuda3std3__44plusIjEEE10Policy1000EN6thrust24THRUST_300001_SM_1000_NS6detail15normal_iteratorINSD_10device_ptrIjEEEEPjjS9_jjNS7_10__identityEEEvT0_T1_T2_T3_T4_T6_E12temp_storage+28];
	add.s32 	%r292, %r290, %r291;
	ld.shared.u32 	%r293, [_ZZN3cub18CUB_300001_SM_10006detail6reduce28DeviceReduceSingleTileKernelINS2_10policy_hubIjjN4cuda3std3__44plusIjEEE10Policy1000EN6thrust24THRUST_300001_SM_1000_NS6detail15normal_iteratorINSD_10device_ptrIjEEEEPjjS9_jjNS7_10__identityEEEvT0_T1_T2_T3_T4_T6_E12temp_storage+32];
	add.s32 	%r294, %r292, %r293;
	ld.shared.u32 	%r295, [_ZZN3cub18CUB_300001_SM_10006detail6reduce28DeviceReduceSingleTileKernelINS2_10policy_hubIjjN4cuda3std3__44plusIjEEE10Policy1000EN6thrust24THRUST_300001_SM_1000_NS6detail15normal_iteratorINSD_10device_ptrIjEEEEPjjS9_jjNS7_10__identityEEEvT0_T1_T2_T3_T4_T6_E12temp_storage+36];
	add.s32 	%r510, %r294, %r295;
$L__BB21_50:
	mov.u32 	%r469, %tid.x;
	setp.ne.s32 	%p57, %r469, 0;
	@%p57 bra 	$L__BB21_52;
	add.s32 	%r470, %r510, %r91;
	st.global.u32 	[%rd1], %r470;
$L__BB21_52:
	ret;

}
	// .globl	_ZN3cub18CUB_300001_SM_10006detail6reduce18DeviceReduceKernelINS2_10policy_hubIjjN4cuda3std3__44plusIjEEE10Policy1000EN6thrust24THRUST_300001_SM_1000_NS6detail15normal_iteratorINSD_10device_ptrIjEEEEjS9_jNS7_10__identityEEEvT0_PT3_T1_NS0_13GridEvenShareISN_EET2_T4_
.visible .entry _ZN3cub18CUB_300001_SM_10006detail6reduce18DeviceReduceKernelINS2_10policy_hubIjjN4cuda3std3__44plusIjEEE10Policy1000EN6thrust24THRUST_300001_SM_1000_NS6detail15normal_iteratorINSD_10device_ptrIjEEEEjS9_jNS7_10__identityEEEvT0_PT3_T1_NS0_13GridEvenShareISN_EET2_T4_(
	.param .align 8 .b8 _ZN3cub18CUB_300001_SM_10006detail6reduce18DeviceReduceKernelINS2_10policy_hubIjjN4cuda3std3__44plusIjEEE10Policy1000EN6thrust24THRUST_300001_SM_1000_NS6detail15normal_iteratorINSD_10device_ptrIjEEEEjS9_jNS7_10__identityEEEvT0_PT3_T1_NS0_13GridEvenShareISN_EET2_T4__param_0[8],
	.param .u64 .ptr .align 1 _ZN3cub18CUB_300001_SM_10006detail6reduce18DeviceReduceKernelINS2_10policy_hubIjjN4cuda3std3__44plusIjEEE10Policy1000EN6thrust24THRUST_300001_SM_1000_NS6detail15normal_iteratorINSD_10device_ptrIjEEEEjS9_jNS7_10__identityEEEvT0_PT3_T1_NS0_13GridEvenShareISN_EET2_T4__param_1,
	.param .u32 _ZN3cub18CUB_300001_SM_10006detail6reduce18DeviceReduceKernelINS2_10policy_hubIjjN4cuda3std3__44plusIjEEE10Policy1000EN6thrust24THRUST_300001_SM_1000_NS6detail15normal_iteratorINSD_10device_ptrIjEEEEjS9_jNS7_10__identityEEEvT0_PT3_T1_NS0_13GridEvenShareISN_EET2_T4__param_2,
	.param .align 4 .b8 _ZN3cub18CUB_300001_SM_10006detail6reduce18DeviceReduceKernelINS2_10policy_hubIjjN4cuda3std3__44plusIjEEE10Policy1000EN6thrust24THRUST_300001_SM_1000_NS6detail15normal_iteratorINSD_10device_ptrIjEEEEjS9_jNS7_10__identityEEEvT0_PT3_T1_NS0_13GridEvenShareISN_EET2_T4__param_3[40],
	.param .align 1 .b8 _ZN3cub18CUB_300001_SM_10006detail6reduce18DeviceReduceKernelINS2_10policy_hubIjjN4cuda3std3__44plusIjEEE10Policy1000EN6thrust24THRUST_300001_SM_1000_NS6detail15normal_iteratorINSD_10device_ptrIjEEEEjS9_jNS7_10__identityEEEvT0_PT3_T1_NS0_13GridEvenShareISN_EET2_T4__param_4[1],
	.param .align 1 .b8 _ZN3cub18CUB_300001_SM_10006detail6reduce18DeviceReduceKernelINS2_10policy_hubIjjN4cuda3std3__44plusIjEEE10Policy1000EN6thrust24THRUST_300001_SM_1000_NS6detail15normal_iteratorINSD_10device_ptrIjEEEEjS9_jNS7_10__identityEEEvT0_PT3_T1_NS0_13GridEvenShareISN_EET2_T4__param_5[1]
)
.maxntid 256
{
	.reg .pred 	%p<57>;
	.reg .b16 	%rs<4>;
	.reg .b32 	%r<575>;
	.reg .b64 	%rd<130>;
	// demoted variable
	.shared .align 4 .b8 _ZZN3cub18CUB_300001_SM_10006detail6reduce18DeviceReduceKernelINS2_10policy_hubIjjN4cuda3std3__44plusIjEEE10Policy1000EN6thrust24THRUST_300001_SM_1000_NS6detail15normal_iteratorINSD_10device_ptrIjEEEEjS9_jNS7_10__identityEEEvT0_PT3_T1_NS0_13GridEvenShareISN_EET2_T4_E12temp_storage[44];
	ld.param.u32 	%r1, [_ZN3cub18CUB_300001_SM_10006detail6reduce18DeviceReduceKernelINS2_10policy_hubIjjN4cuda3std3__44plusIjEEE10Policy1000EN6thrust24THRUST_300001_SM_1000_NS6detail15normal_iteratorINSD_10device_ptrIjEEEEjS9_jNS7_10__identityEEEvT0_PT3_T1_NS0_13GridEvenShareISN_EET2_T4__param_3+20];
	ld.param.u32 	%r2, [_ZN3cub18CUB_300001_SM_10006detail6reduce18DeviceReduceKernelINS2_10policy_hubIjjN4cuda3std3__44plusIjEEE10Policy1000EN6thrust24THRUST_300001_SM_1000_NS6detail15normal_iteratorINSD_10device_ptrIjEEEEjS9_jNS7_10__identityEEEvT0_PT3_T1_NS0_13GridEvenShareISN_EET2_T4__param_3+24];
	ld.param.u64 	%rd3, [_ZN3cub18CUB_300001_SM_10006detail6reduce18DeviceReduceKernelINS2_10policy_hubIjjN4cuda3std3__44plusIjEEE10Policy1000EN6thrust24THRUST_300001_SM_1000_NS6detail15normal_iteratorINSD_10device_ptrIjEEEEjS9_jNS7_10__identityEEEvT0_PT3_T1_NS0_13GridEvenShareISN_EET2_T4__param_0];
	cvta.to.global.u64 	%rd1, %rd3;
	mov.u32 	%r3, %ctaid.x;
	shl.b32 	%r4, %r2, 12;
	shl.b32 	%r556, %r3, 12;
	sub.s32 	%r6, %r1, %r556;
	setp.gt.u32 	%p1, %r6, 4095;
	@%p1 bra 	$L__BB22_26;
	mov.u32 	%r7, %tid.x;
	setp.ge.u32 	%p23, %r7, %r6;
	mov.b32 	%r550, 0;
	mov.u32 	%r539, %r7;
	@%p23 bra 	$L__BB22_3;
	add.s32 	%r330, %r556, %r7;
	mul.wide.u32 	%rd66, %r330, 4;
	add.s64 	%rd67, %rd1, %rd66;
	ld.global.u32 	%r550, [%rd67];
	add.s32 	%r539, %r7, 256;
$L__BB22_3:
	setp.ge.u32 	%p24, %r539, %r6;
	@%p24 bra 	$L__BB22_17;
	not.b32 	%r332, %r539;
	add.s32 	%r333, %r1, %r332;
	sub.s32 	%r334, %r333, %r556;
	shr.u32 	%r335, %r334, 8;
	add.s32 	%r12, %r335, 1;
	and.b32  	%r13, %r12, 15;
	setp.lt.u32 	%p25, %r334, 3840;
	@%p25 bra 	$L__BB22_8;
	or.b32  	%r536, %r539, 2048;
	add.s32 	%r535, %r539, %r556;
	and.b32  	%r336, %r12, 33554416;
	neg.s32 	%r534, %r336;
$L__BB22_6:
	.pragma "nounroll";
	mul.wide.u32 	%rd68, %r535, 4;
	add.s64 	%rd69, %rd1, %rd68;
	ld.global.u32 	%r337, [%rd69];
	add.s32 	%r338, %r337, %r550;
	add.s32 	%r339, %r535, 256;
	mul.wide.u32 	%rd70, %r339, 4;
	add.s64 	%rd71, %rd1, %rd70;
	ld.global.u32 	%r340, [%rd71];
	add.s32 	%r341, %r340, %r338;
	add.s32 	%r342, %r535, 512;
	mul.wide.u32 	%rd72, %r342, 4;
	add.s64 	%rd73, %rd1, %rd72;
	ld.global.u32 	%r343, [%rd73];
	add.s32 	%r344, %r343, %r341;
	add.s32 	%r345, %r535, 768;
	mul.wide.u32 	%rd74, %r345, 4;
	add.s64 	%rd75, %rd1, %rd74;
	ld.global.u32 	%r346, [%rd75];
	add.s32 	%r347, %r346, %r344;
	add.s32 	%r348, %r535, 1024;
	mul.wide.u32 	%rd76, %r348, 4;
	add.s64 	%rd77, %rd1, %rd76;
	ld.global.u32 	%r349, [%rd77];
	add.s32 	%r350, %r349, %r347;
	add.s32 	%r351, %r535, 1280;
	mul.wide.u32 	%rd78, %r351, 4;
	add.s64 	%rd79, %rd1, %rd78;
	ld.global.u32 	%r352, [%rd79];
	add.s32 	%r353, %r352, %r350;
	add.s32 	%r354, %r535, 1536;
	mul.wide.u32 	%rd80, %r354, 4;
	add.s64 	%rd81, %rd1, %rd80;
	ld.global.u32 	%r355, [%rd81];
	add.s32 	%r356, %r355, %r353;
	add.s32 	%r357, %r535, 1792;
	mul.wide.u32 	%rd82, %r357, 4;
	add.s64 	%rd83, %rd1, %rd82;
	ld.global.u32 	%r358, [%rd83];
	add.s32 	%r359, %r358, %r356;
	add.s32 	%r360, %r535, 2048;
	mul.wide.u32 	%rd84, %r360, 4;
	add.s64 	%rd85, %rd1, %rd84;
	ld.global.u32 	%r361, [%rd85];
	add.s32 	%r362, %r361, %r359;
	add.s32 	%r363, %r535, 2304;
	mul.wide.u32 	%rd86, %r363, 4;
	add.s64 	%rd87, %rd1, %rd86;
	ld.global.u32 	%r364, [%rd87];
	add.s32 	%r365, %r364, %r362;
	add.s32 	%r366, %r535, 2560;
	mul.wide.u32 	%rd88, %r366, 4;
	add.s64 	%rd89, %rd1, %rd88;
	ld.global.u32 	%r367, [%rd89];
	add.s32 	%r368, %r367, %r365;
	add.s32 	%r369, %r535, 2816;
	mul.wide.u32 	%rd90, %r369, 4;
	add.s64 	%rd91, %rd1, %rd90;
	ld.global.u32 	%r370, [%rd91];
	add.s32 	%r371, %r370, %r368;
	add.s32 	%r372, %r535, 3072;
	mul.wide.u32 	%rd92, %r372, 4;
	add.s64 	%rd93, %rd1, %rd92;
	ld.global.u32 	%r373, [%rd93];
	add.s32 	%r374, %r373, %r371;
	add.s32 	%r375, %r535, 3328;
	mul.wide.u32 	%rd94, %r375, 4;
	add.s64 	%rd95, %rd1, %rd94;
	ld.global.u32 	%r376, [%rd95];
	add.s32 	%r377, %r376, %r374;
	add.s32 	%r378, %r535, 3584;
	mul.wide.u32 	%rd96, %r378, 4;
	add.s64 	%rd97, %rd1, %rd96;
	ld.global.u32 	%r379, [%rd97];
	add.s32 	%r380, %r379, %r377;
	add.s32 	%r381, %r535, 3840;
	mul.wide.u32 	%rd98, %r381, 4;
	add.s64 	%rd99, %rd1, %rd98;
	ld.global.u32 	%r382, [%rd99];
	add.s32 	%r550, %r382, %r380;
	add.s32 	%r536, %r536, 4096;
	add.s32 	%r535, %r535, 4096;
	add.s32 	%r534, %r534, 16;
	setp.ne.s32 	%p26, %r534, 0;
	@%p26 bra 	$L__BB22_6;
	add.s32 	%r539, %r536, -2048;
$L__BB22_8:
	setp.eq.s32 	%p27, %r13, 0;
	@%p27 bra 	$L__BB22_17;
	and.b32  	%r29, %r12, 7;
	setp.lt.u32 	%p28, %r13, 8;
	@%p28 bra 	$L__BB22_11;
	add.s32 	%r384, %r556, %r539;
	mul.wide.u32 	%rd100, %r384, 4;
	add.s64 	%rd101, %rd1, %rd100;
	ld.global.u32 	%r385, [%rd101];
	add.s32 	%r386, %r385, %r550;
	add.s32 	%r387, %r384, 256;
	mul.wide.u32 	%rd102, %r387, 4;
	add.s64 	%rd103, %rd1, %rd102;
	ld.global.u32 	%r388, [%rd103];
	add.s32 	%r389, %r388, %r386;
	add.s32 	%r390, %r384, 512;
	mul.wide.u32 	%rd104, %r390, 4;
	add.s64 	%rd105, %rd1, %rd104;
	ld.global.u32 	%r391, [%rd105];
	add.s32 	%r392, %r391, %r389;
	add.s32 	%r393, %r384, 768;
	mul.wide.u32 	%rd106, %r393, 4;
	add.s64 	%rd107, %rd1, %rd106;
	ld.global.u32 	%r394, [%rd107];
	add.s32 	%r395, %r394, %r392;
	add.s32 	%r396, %r384, 1024;
	mul.wide.u32 	%rd108, %r396, 4;
	add.s64 	%rd109, %rd1, %rd108;
	ld.global.u32 	%r397, [%rd109];
	add.s32 	%r398, %r397, %r395;
	add.s32 	%r399, %r384, 1280;
	mul.wide.u32 	%rd110, %r399, 4;
	add.s64 	%rd111, %rd1, %rd110;
	ld.global.u32 	%r400, [%rd111];
	add.s32 	%r401, %r400, %r398;
	add.s32 	%r402, %r384, 1536;
	mul.wide.u32 	%rd112, %r402, 4;
	add.s64 	%rd113, %rd1, %rd112;
	ld.global.u32 	%r403, [%rd113];
	add.s32 	%r404, %r403, %r401;
	add.s32 	%r405, %r384, 1792;
	mul.wide.u32 	%rd114, %r405, 4;
	add.s64 	%rd115, %rd1, %rd114;
	ld.global.u32 	%r406, [%rd115];
	add.s32 	%r550, %r406, %r404;
	add.s32 	%r539, %r539, 2048;
$L__BB22_11:
	setp.eq.s32 	%p29, %r29, 0;
	@%p29 bra 	$L__BB22_17;
	and.b32  	%r35, %r12, 3;
	setp.lt.u32 	%p30, %r29, 4;
	@%p30 bra 	$L__BB22_14;
	add.s32 	%r408, %r556, %r539;
	mul.wide.u32 	%rd116, %r408, 4;
	add.s64 	%rd117, %rd1, %rd116;
	ld.global.u32 	%r409, [%rd117];
	add.s32 	%r410, %r409, %r550;
	add.s32 	%r411, %r408, 256;
	mul.wide.u32 	%rd118, %r411, 4;
	add.s64 	%rd119, %rd1, %rd118;
	ld.global.u32 	%r412, [%rd119];
	add.s32 	%r413, %r412, %r410;
	add.s32 	%r414, %r408, 512;
	mul.wide.u32 	%rd120, %r414, 4;
	add.s64 	%rd121, %rd1, %rd120;
	ld.global.u32 	%r415, [%rd121];
	add.s32 	%r416, %r415, %r413;
	add.s32 	%r417, %r408, 768;
	mul.wide.u32 	%rd122, %r417, 4;
	add.s64 	%rd123, %rd1, %rd122;
	ld.global.u32 	%r418, [%rd123];
	add.s32 	%r550, %r418, %r416;
	add.s32 	%r539, %r539, 1024;
$L__BB22_14:
	setp.eq.s32 	%p31, %r35, 0;
	@%p31 bra 	$L__BB22_17;
	add.s32 	%r548, %r539, %r556;
	neg.s32 	%r547, %r35;
$L__BB22_16:
	.pragma "nounroll";
	mul.wide.u32 	%rd124, %r548, 4;
	add.s64 	%rd125, %rd1, %rd124;
	ld.global.u32 	%r419, [%rd125];
	add.s32 	%r550, %r419, %r550;
	add.s32 	%r548, %r548, 256;
	add.s32 	%r547, %r547, 1;
	setp.ne.s32 	%p32, %r547, 0;
	@%p32 bra 	$L__BB22_16;
$L__BB22_17:
	setp.lt.u32 	%p33, %r6, 256;
	@%p33 bra 	$L__BB22_22;
	// begin inline asm
	mov.u32 %r483, %laneid;
	// end inline asm
	mov.b32 	%r486, 1;
	mov.b32 	%r507, 31;
	mov.b32 	%r508, -1;
	// begin inline asm
	shfl.sync.down.b32 %r484, %r550, %r486, %r507, %r508;
	// end inline asm
	setp.gt.s32 	%p49, %r483, 30;
	selp.b32 	%r509, 0, %r484, %p49;
	add.s32 	%r490, %r509, %r550;
	mov.b32 	%r491, 2;
	// begin inline asm
	shfl.sync.down.b32 %r489, %r490, %r491, %r507, %r508;
	// end inline asm
	setp.gt.s32 	%p50, %r483, 29;
	selp.b32 	%r510, 0, %r489, %p50;
	add.s32 	%r495, %r490, %r510;
	mov.b32 	%r496, 4;
	// begin inline asm
	shfl.sync.down.b32 %r494, %r495, %r496, %r507, %r508;
	// end inline asm
	setp.gt.s32 	%p51, %r483, 27;
	selp.b32 	%r511, 0, %r494, %p51;
	add.s32 	%r500, %r495, %r511;
	mov.b32 	%r501, 8;
	// begin inline asm
	shfl.sync.down.b32 %r499, %r500, %r501, %r507, %r508;
	// end inline asm
	setp.gt.s32 	%p52, %r483, 23;
	selp.b32 	%r512, 0, %r499, %p52;
	add.s32 	%r505, %r500, %r512;
	mov.b32 	%r506, 16;
	// begin inline asm
	shfl.sync.down.b32 %r504, %r505, %r506, %r507, %r508;
	// end inline asm
	setp.gt.s32 	%p53, %r483, 15;
	selp.b32 	%r513, 0, %r504, %p53;
	add.s32 	%r574, %r505, %r513;
	setp.ne.s32 	%p54, %r483, 0;
	@%p54 bra 	$L__BB22_20;
	shr.u32 	%r514, %r7, 3;
	and.b32  	%r515, %r514, 124;
	mov.u32 	%r516, _ZZN3cub18CUB_300001_SM_10006detail6reduce18DeviceReduceKernelINS2_10policy_hubIjjN4cuda3std3__44plusIjEEE10Policy1000EN6thrust24THRUST_300001_SM_1000_NS6detail15normal_iteratorINSD_10device_ptrIjEEEEjS9_jNS7_10__identityEEEvT0_PT3_T1_NS0_13GridEvenShareISN_EET2_T4_E12temp_storage;
	add.s32 	%r517, %r516, %r515;
	st.shared.u32 	[%r517+8], %r574;
$L__BB22_20:
	bar.sync 	0;
	setp.ne.s32 	%p55, %r7, 0;
	@%p55 bra 	$L__BB22_48;
	ld.shared.u32 	%r518, [_ZZN3cub18CUB_300001_SM_10006detail6reduce18DeviceReduceKernelINS2_10policy_hubIjjN4cuda3std3__44plusIjEEE10Policy1000EN6thrust24THRUST_300001_SM_1000_NS6detail15normal_iteratorINSD_10device_ptrIjEEEEjS9_jNS7_10__identityEEEvT0_PT3_T1_NS0_13GridEvenShareISN_EET2_T4_E12temp_storage+12];
	add.s32 	%r519, %r518, %r574;
	ld.shared.u32 	%r520, [_ZZN3cub18CUB_300001_SM_10006detail6reduce18DeviceReduceKernelINS2_10policy_hubIjjN4cuda3std3__44plusIjEEE10Policy1000EN6thrust24THRUST_300001_SM_1000_NS6detail15normal_iteratorINSD_10device_ptrIjEEEEjS9_jNS7_10__identityEEEvT0_PT3_T1_NS0_13GridEvenShareISN_EET2_T4_E12temp_storage+16];
	add.s32 	%r521, %r519, %r520;
	ld.shared.u32 	%r522, [_ZZN3cub18CUB_300001_SM_10006detail6reduce18DeviceReduceKernelINS2_10policy_hubIjjN4cuda3std3__44plusIjEEE10Policy1000EN6thrust24THRUST_300001_SM_1000_NS6detail15normal_iteratorINSD_10device_ptrIjEEEEjS9_jNS7_10__identityEEEvT0_PT3_T1_NS0_13GridEvenShareISN_EET2_T4_E12temp_storage+20];
	add.s32 	%r523, %r521, %r522;
	ld.shared.u32 	%r524, [_ZZN3cub18CUB_300001_SM_10006detail6reduce18DeviceReduceKernelINS2_10policy_hubIjjN4cuda3std3__44plusIjEEE10Policy1000EN6thrust24THRUST_300001_SM_1000_NS6detail15normal_iteratorINSD_10device_ptrIjEEEEjS9_jNS7_10__identityEEEvT0_PT3_T1_NS0_13GridEvenShareISN_EET2_T4_E12temp_storage+24];
	add.s32 	%r525, %r523, %r524;
	ld.shared.u32 	%r526, [_ZZN3cub18CUB_300001_SM_10006detail6reduce18DeviceReduceKernelINS2_10policy_hubIjjN4cuda3std3__44plusIjEEE10Policy1000EN6thrust24THRUST_300001_SM_1000_NS6detail15normal_iteratorINSD_10device_ptrIjEEEEjS9_jNS7_10__identityEEEvT0_PT3_T1_NS0_13GridEvenShareISN_EET2_T4_E12temp_storage+28];
	add.s32 	%r527, %r525, %r526;
	ld.shared.u32 	%r528, [_ZZN3cub18CUB_300001_SM_10006detail6reduce18DeviceReduceKernelINS2_10policy_hubIjjN4cuda3std3__44plusIjEEE10Policy1000EN6thrust24THRUST_300001_SM_1000_NS6detail15normal_iteratorINSD_10device_ptrIjEEEEjS9_jNS7_10__identityEEEvT0_PT3_T1_NS0_13GridEvenShareISN_EET2_T4_E12temp_storage+32];
	add.s32 	%r529, %r527, %r528;
	ld.shared.u32 	%r530, [_ZZN3cub18CUB_300001_SM_10006detail6reduce18DeviceReduceKernelINS2_10policy_hubIjjN4cuda3std3__44plusIjEEE10Policy1000EN6thrust24THRUST_300001_SM_1000_NS6detail15normal_iteratorINSD_10device_ptrIjEEEEjS9_jNS7_10__identityEEEvT0_PT3_T1_NS0_13GridEvenShareISN_EET2_T4_E12temp_storage+36];
	add.s32 	%r574, %r529, %r530;
	bra.uni 	$L__BB22_48;
$L__BB22_22:
	// begin inline asm
	mov.u32 %r420, %laneid;
	// end inline asm
	and.b32  	%r446, %r7, 992;
	add.s32 	%r447, %r446, 32;
	setp.gt.u32 	%p34, %r447, %r6;
	not.b32 	%r448, %r446;
	add.s32 	%r449, %r6, %r448;
	selp.b32 	%r444, %r449, 31, %p34;
	mov.b32 	%r423, 1;
	mov.b32 	%r445, -1;
	// begin inline asm
	shfl.sync.down.b32 %r421, %r550, %r423, %r444, %r445;
	// end inline asm
	setp.lt.s32 	%p35, %r420, %r444;
	selp.b32 	%r450, %r421, 0, %p35;
	add.s32 	%r427, %r450, %r550;
	mov.b32 	%r428, 2;
	// begin inline asm
	shfl.sync.down.b32 %r426, %r427, %r428, %r444, %r445;
	// end inline asm
	add.s32 	%r451, %r420, 2;
	setp.gt.s32 	%p36, %r451, %r444;
	selp.b32 	%r452, 0, %r426, %p36;
	add.s32 	%r432, %r427, %r452;
	mov.b32 	%r433, 4;
	// begin inline asm
	shfl.sync.down.b32 %r431, %r432, %r433, %r444, %r445;
	// end inline asm
	add.s32 	%r453, %r420, 4;
	setp.gt.s32 	%p37, %r453, %r444;
	selp.b32 	%r454, 0, %r431, %p37;
	add.s32 	%r437, %r432, %r454;
	mov.b32 	%r438, 8;
	// begin inline asm
	shfl.sync.down.b32 %r436, %r437, %r438, %r444, %r445;
	// end inline asm
	add.s32 	%r455, %r420, 8;
	setp.gt.s32 	%p38, %r455, %r444;
	selp.b32 	%r456, 0, %r436, %p38;
	add.s32 	%r442, %r437, %r456;
	mov.b32 	%r443, 16;
	// begin inline asm
	shfl.sync.down.b32 %r441, %r442, %r443, %r444, %r445;
	// end inline asm
	add.s32 	%r457, %r420, 16;
	setp.gt.s32 	%p39, %r457, %r444;
	selp.b32 	%r458, 0, %r441, %p39;
	add.s32 	%r574, %r442, %r458;
	setp.ne.s32 	%p40, %r420, 0;
	@%p40 bra 	$L__BB22_24;
	shr.u32 	%r459, %r7, 3;
	and.b32  	%r460, %r459, 124;
	mov.u32 	%r461, _ZZN3cub18CUB_300001_SM_10006detail6reduce18DeviceReduceKernelINS2_10policy_hubIjjN4cuda3std3__44plusIjEEE10Policy1000EN6thrust24THRUST_300001_SM_1000_NS6detail15normal_iteratorINSD_10device_ptrIjEEEEjS9_jNS7_10__identityEEEvT0_PT3_T1_NS0_13GridEvenShareISN_EET2_T4_E12temp_storage;
	add.s32 	%r462, %r461, %r460;
	st.shared.u32 	[%r462+8], %r574;
$L__BB22_24:
	bar.sync 	0;
	setp.ne.s32 	%p41, %r7, 0;
	@%p41 bra 	$L__BB22_48;
	setp.gt.u32 	%p42, %r6, 32;
	ld.shared.u32 	%r463, [_ZZN3cub18CUB_300001_SM_10006detail6reduce18DeviceReduceKernelINS2_10policy_hubIjjN4cuda3std3__44plusIjEEE10Policy1000EN6thrust24THRUST_300001_SM_1000_NS6detail15normal_iteratorINSD_10device_ptrIjEEEEjS9_jNS7_10__identityEEEvT0_PT3_T1_NS0_13GridEvenShareISN_EET2_T4_E12temp_storage+12];
	selp.b32 	%r464, %r463, 0, %p42;
	add.s32 	%r465, %r464, %r574;
	setp.gt.u32 	%p43, %r6, 64;
	ld.shared.u32 	%r466, [_ZZN3cub18CUB_300001_SM_10006detail6reduce18DeviceReduceKernelINS2_10policy_hubIjjN4cuda3std3__44plusIjEEE10Policy1000EN6thrust24THRUST_300001_SM_1000_NS6detail15normal_iteratorINSD_10device_ptrIjEEEEjS9_jNS7_10__identityEEEvT0_PT3_T1_NS0_13GridEvenShareISN_EET2_T4_E12temp_storage+16];
	selp.b32 	%r467, %r466, 0, %p43;
	add.s32 	%r468, %r465, %r467;
	setp.gt.u32 	%p44, %r6, 96;
	ld.shared.u32 	%r469, [_ZZN3cub18CUB_300001_SM_10006detail6reduce18DeviceReduceKernelINS2_10policy_hubIjjN4cuda3std3__44plusIjEEE10Policy1000EN6thrust24THRUST_300001_SM_1000_NS6detail15normal_iteratorINSD_10device_ptrIjEEEEjS9_jNS7_10__identityEEEvT0_PT3_T1_NS0_13GridEvenShareISN_EET2_T4_E12temp_storage+20];
	selp.b32 	%r470, %r469, 0, %p44;
	add.s32 	%r471, %r468, %r470;
	setp.gt.u32 	%p45, %r6, 128;
	ld.shared.u32 	%r472, [_ZZN3cub18CUB_300001_SM_10006detail6reduce18DeviceReduceKernelINS2_10policy_hubIjjN4cuda3std3__44plusIjEEE10Policy1000EN6thrust24THRUST_300001_SM_1000_NS6detail15normal_iteratorINSD_10device_ptrIjEEEEjS9_jNS7_10__identityEEEvT0_PT3_T1_NS0_13GridEvenShareISN_EET2_T4_E12temp_storage+24];
	selp.b32 	%r473, %r472, 0, %p45;
	add.s32 	%r474, %r471, %r473;
	setp.gt.u32 	%p46, %r6, 160;
	ld.shared.u32 	%r475, [_ZZN3cub18CUB_300001_SM_10006detail6reduce18DeviceReduceKernelINS2_10policy_hubIjjN4cuda3std3__44plusIjEEE10Policy1000EN6thrust24THRUST_300001_SM_1000_NS6detail15normal_iteratorINSD_10device_ptrIjEEEEjS9_jNS7_10__identityEEEvT0_PT3_T1_NS0_13GridEvenShareISN_EET2_T4_E12temp_storage+28];
	selp.b32 	%r476, %r475, 0, %p46;
	add.s32 	%r477, %r474, %r476;
	setp.gt.u32 	%p47, %r6, 192;
	ld.shared.u32 	%r478, [_ZZN3cub18CUB_300001_SM_10006detail6reduce18DeviceReduceKernelINS2_10policy_hubIjjN4cuda3std3__44plusIjEEE10Policy1000EN6thrust24THRUST_300001_SM_1000_NS6detail15normal_iteratorINSD_10device_ptrIjEEEEjS9_jNS7_10__identityEEEvT0_PT3_T1_NS0_13GridEvenShareISN_EET2_T4_E12temp_storage+32];
	selp.b32 	%r479, %r478, 0, %p47;
	add.s32 	%r480, %r477, %r479;
	setp.gt.u32 	%p48, %r6, 224;
	ld.shared.u32 	%r481, [_ZZN3cub18CUB_300001_SM_10006detail6reduce18DeviceReduceKernelINS2_10policy_hubIjjN4cuda3std3__44plusIjEEE10Policy1000EN6thrust24THRUST_300001_SM_1000_NS6detail15normal_iteratorINSD_10device_ptrIjEEEEjS9_jNS7_10__identityEEEvT0_PT3_T1_NS0_13GridEvenShareISN_EET2_T4_E12temp_storage+36];
	selp.b32 	%r482, %r481, 0, %p48;
	add.s32 	%r574, %r480, %r482;
	bra.uni 	$L__BB22_48;
$L__BB22_26:
	mov.u32 	%r54, %tid.x;
	add.s32 	%r110, %r54, %r556;
	mul.wide.u32 	%rd4, %r110, 4;
	add.s64 	%rd5, %rd1, %rd4;
	ld.global.u32 	%r111, [%rd5];
	ld.global.u32 	%r112, [%rd5+1024];
	ld.global.u32 	%r113, [%rd5+2048];
	ld.global.u32 	%r114, [%rd5+3072];
	ld.global.u32 	%r115, [%rd5+4096];
	ld.global.u32 	%r116, [%rd5+5120];
	ld.global.u32 	%r117, [%rd5+6144];
	ld.global.u32 	%r118, [%rd5+7168];
	ld.global.u32 	%r119, [%rd5+8192];
	ld.global.u32 	%r120, [%rd5+9216];
	ld.global.u32 	%r121, [%rd5+10240];
	ld.global.u32 	%r122, [%rd5+11264];
	ld.global.u32 	%r123, [%rd5+12288];
	ld.global.u32 	%r124, [%rd5+13312];
	ld.global.u32 	%r125, [%rd5+14336];
	ld.global.u32 	%r126, [%rd5+15360];
	add.s32 	%r127, %r112, %r111;
	add.s32 	%r128, %r113, %r127;
	add.s32 	%r129, %r114, %r128;
	add.s32 	%r130, %r115, %r129;
	add.s32 	%r131, %r116, %r130;
	add.s32 	%r132, %r117, %r131;
	add.s32 	%r133, %r118, %r132;
	add.s32 	%r134, %r119, %r133;
	add.s32 	%r135, %r120, %r134;
	add.s32 	%r136, %r121, %r135;
	add.s32 	%r137, %r122, %r136;
	add.s32 	%r138, %r123, %r137;
	add.s32 	%r139, %r124, %r138;
	add.s32 	%r140, %r125, %r139;
	add.s32 	%r573, %r126, %r140;
	setp.lt.u32 	%p2, %r6, %r4;
	@%p2 bra 	$L__BB22_44;
	add.s32 	%r56, %r4, %r556;
	not.b32 	%r142, %r54;
	add.s32 	%r143, %r142, %r1;
	sub.s32 	%r144, %r143, %r4;
	sub.s32 	%r552, %r144, %r556;
	add.s32 	%r145, %r56, %r54;
	add.s32 	%r551, %r145, 2048;
	mov.b32 	%r554, 0;
	mov.u32 	%r553, %r56;
$L__BB22_28:
	add.s32 	%r556, %r556, %r4;
	add.s32 	%r147, %r1, -4096;
	setp.gt.u32 	%p3, %r556, %r147;
	@%p3 bra 	$L__BB22_30;
	add.s32 	%r148, %r54, %r556;
	mul.wide.u32 	%rd6, %r148, 4;
	add.s64 	%rd7, %rd1, %rd6;
	ld.global.u32 	%r149, [%rd7];
	ld.global.u32 	%r150, [%rd7+1024];
	ld.global.u32 	%r151, [%rd7+2048];
	ld.global.u32 	%r152, [%rd7+3072];
	ld.global.u32 	%r153, [%rd7+4096];
	ld.global.u32 	%r154, [%rd7+5120];
	ld.global.u32 	%r155, [%rd7+6144];
	ld.global.u32 	%r156, [%rd7+7168];
	ld.global.u32 	%r157, [%rd7+8192];
	ld.global.u32 	%r158, [%rd7+9216];
	ld.global.u32 	%r159, [%rd7+10240];
	ld.global.u32 	%r160, [%rd7+11264];
	ld.global.u32 	%r161, [%rd7+12288];
	ld.global.u32 	%r162, [%rd7+13312];
	ld.global.u32 	%r163, [%rd7+14336];
	ld.global.u32 	%r164, [%rd7+15360];
	add.s32 	%r165, %r149, %r573;
	add.s32 	%r166, %r150, %r165;
	add.s32 	%r167, %r151, %r166;
	add.s32 	%r168, %r152, %r167;
	add.s32 	%r169, %r153, %r168;
	add.s32 	%r170, %r154, %r169;
	add.s32 	%r171, %r155, %r170;
	add.s32 	%r172, %r156, %r171;
	add.s32 	%r173, %r157, %r172;
	add.s32 	%r174, %r158, %r173;
	add.s32 	%r175, %r159, %r174;
	add.s32 	%r176, %r160, %r175;
	add.s32 	%r177, %r161, %r176;
	add.s32 	%r178, %r162, %r177;
	add.s32 	%r179, %r163, %r178;
	add.s32 	%r573, %r164, %r179;
	sub.s32 	%r180, %r1, %r556;
	setp.lt.u32 	%p4, %r180, %r4;
	add.s32 	%r554, %r554, 1;
	add.s32 	%r553, %r553, %r4;
	sub.s32 	%r552, %r552, %r4;
	add.s32 	%r551, %r551, %r4;
	@%p4 bra 	$L__BB22_44;
	bra.uni 	$L__BB22_28;
$L__BB22_30:
	setp.le.u32 	%p5, %r1, %r556;
	sub.s32 	%r182, %r1, %r556;
	setp.ge.s32 	%p6, %r54, %r182;
	or.pred  	%p7, %p5, %p6;
	@%p7 bra 	$L__BB22_44;
	not.b32 	%r185, %r54;
	add.s32 	%r186, %r1, %r185;
	sub.s32 	%r187, %r186, %r56;
	mul.lo.s32 	%r188, %r2, %r554;
	shl.b32 	%r189, %r188, 12;
	sub.s32 	%r190, %r187, %r189;
	shr.u32 	%r191, %r190, 8;
	add.s32 	%r71, %r191, 1;
	and.b32  	%r72, %r71, 15;
	setp.lt.u32 	%p8, %r190, 3840;
	mov.u32 	%r565, %r54;
	@%p8 bra 	$L__BB22_35;
	or.b32  	%r559, %r54, 2048;
	shr.u32 	%r192, %r552, 8;
	add.s32 	%r193, %r192, 1;
	and.b32  	%r194, %r193, 33554416;
	neg.s32 	%r557, %r194;
$L__BB22_33:
	.pragma "nounroll";
	add.s32 	%r195, %r551, -2048;
	mul.wide.u32 	%rd8, %r195, 4;
	add.s64 	%rd9, %rd1, %rd8;
	ld.global.u32 	%r196, [%rd9];
	add.s32 	%r197, %r196, %r573;
	add.s32 	%r198, %r551, -1792;
	mul.wide.u32 	%rd10, %r198, 4;
	add.s64 	%rd11, %rd1, %rd10;
	ld.global.u32 	%r199, [%rd11];
	add.s32 	%r200, %r199, %r197;
	add.s32 	%r201, %r551, -1536;
	mul.wide.u32 	%rd12, %r201, 4;
	add.s64 	%rd13, %rd1, %rd12;
	ld.global.u32 	%r202, [%rd13];
	add.s32 	%r203, %r202, %r200;
	add.s32 	%r204, %r551, -1280;
	mul.wide.u32 	%rd14, %r204, 4;
	add.s64 	%rd15, %rd1, %rd14;
	ld.global.u32 	%r205, [%rd15];
	add.s32 	%r206, %r205, %r203;
	add.s32 	%r207, %r551, -1024;
	mul.wide.u32 	%rd16, %r207, 4;
	add.s64 	%rd17, %rd1, %rd16;
	ld.global.u32 	%r208, [%rd17];
	add.s32 	%r209, %r208, %r206;
	add.s32 	%r210, %r551, -768;
	mul.wide.u32 	%rd18, %r210, 4;
	add.s64 	%rd19, %rd1, %rd18;
	ld.global.u32 	%r211, [%rd19];
	add.s32 	%r212, %r211, %r209;
	add.s32 	%r213, %r551, -512;
	mul.wide.u32 	%rd20, %r213, 4;
	add.s64 	%rd21, %rd1, %rd20;
	ld.global.u32 	%r214, [%rd21];
	add.s32 	%r215, %r214, %r212;
	add.s32 	%r216, %r551, 1792;
	add.s32 	%r217, %r551, -256;
	mul.wide.u32 	%rd22, %r217, 4;
	add.s64 	%rd23, %rd1, %rd22;
	ld.global.u32 	%r218, [%rd23];
	add.s32 	%r219, %r218, %r215;
	mul.wide.u32 	%rd24, %r551, 4;
	add.s64 	%rd25, %rd1, %rd24;
	ld.global.u32 	%r220, [%rd25];
	add.s32 	%r221, %r220, %r219;
	add.s32 	%r222, %r551, 256;
	mul.wide.u32 	%rd26, %r222, 4;
	add.s64 	%rd27, %rd1, %rd26;
	ld.global.u32 	%r223, [%rd27];
	add.s32 	%r224, %r223, %r221;
	add.s32 	%r225, %r551, 512;
	mul.wide.u32 	%rd28, %r225, 4;
	add.s64 	%rd29, %rd1, %rd28;
	ld.global.u32 	%r226, [%rd29];
	add.s32 	%r227, %r226, %r224;
	add.s32 	%r228, %r551, 768;
	mul.wide.u32 	%rd30, %r228, 4;
	add.s64 	%rd31, %rd1, %rd30;
	ld.global.u32 	%r229, [%rd31];
	add.s32 	%r230, %r229, %r227;
	add.s32 	%r231, %r551, 1024;
	mul.wide.u32 	%rd32, %r231, 4;
	add.s64 	%rd33, %rd1, %rd32;
	ld.global.u32 	%r232, [%rd33];
	add.s32 	%r233, %r232, %r230;
	add.s32 	%r234, %r551, 1280;
	mul.wide.u32 	%rd34, %r234, 4;
	add.s64 	%rd35, %rd1, %rd34;
	ld.global.u32 	%r235, [%rd35];
	add.s32 	%r236, %r235, %r233;
	add.s32 	%r237, %r551, 1536;
	mul.wide.u32 	%rd36, %r237, 4;
	add.s64 	%rd37, %rd1, %rd36;
	ld.global.u32 	%r238, [%rd37];
	add.s32 	%r239, %r238, %r236;
	mul.wide.u32 	%rd38, %r216, 4;
	add.s64 	%rd39, %rd1, %rd38;
	ld.global.u32 	%r240, [%rd39];
	add.s32 	%r573, %r240, %r239;
	add.s32 	%r559, %r559, 4096;
	add.s32 	%r551, %r551, 4096;
	add.s32 	%r557, %r557, 16;
	setp.ne.s32 	%p9, %r557, 0;
	@%p9 bra 	$L__BB22_33;
	add.s32 	%r565, %r559, -2048;
$L__BB22_35:
	setp.eq.s32 	%p10, %r72, 0;
	@%p10 bra 	$L__BB22_44;
	and.b32  	%r87, %r71, 7;
	setp.lt.u32 	%p11, %r72, 8;
	@%p11 bra 	$L__BB22_38;
	add.s32 	%r242, %r565, %r556;
	mul.wide.u32 	%rd40, %r242, 4;
	add.s64 	%rd41, %rd1, %rd40;
	ld.global.u32 	%r243, [%rd41];
	add.s32 	%r244, %r243, %r573;
	add.s32 	%r245, %r242, 256;
	mul.wide.u32 	%rd42, %r245, 4;
	add.s64 	%rd43, %rd1, %rd42;
	ld.global.u32 	%r246, [%rd43];
	add.s32 	%r247, %r246, %r244;
	add.s32 	%r248, %r242, 512;
	mul.wide.u32 	%rd44, %r248, 4;
	add.s64 	%rd45, %rd1, %rd44;
	ld.global.u32 	%r249, [%rd45];
	add.s32 	%r250, %r249, %r247;
	add.s32 	%r251, %r242, 768;
	mul.wide.u32 	%rd46, %r251, 4;
	add.s64 	%rd47, %rd1, %rd46;
	ld.global.u32 	%r252, [%rd47];
	add.s32 	%r253, %r252, %r250;
	add.s32 	%r254, %r242, 1024;
	mul.wide.u32 	%rd48, %r254, 4;
	add.s64 	%rd49, %rd1, %rd48;
	ld.global.u32 	%r255, [%rd49];
	add.s32 	%r256, %r255, %r253;
	add.s32 	%r257, %r242, 1280;
	mul.wide.u32 	%rd50, %r257, 4;
	add.s64 	%rd51, %rd1, %rd50;
	ld.global.u32 	%r258, [%rd51];
	add.s32 	%r259, %r258, %r256;
	add.s32 	%r260, %r242, 1536;
	mul.wide.u32 	%rd52, %r260, 4;
	add.s64 	%rd53, %rd1, %rd52;
	ld.global.u32 	%r261, [%rd53];
	add.s32 	%r262, %r261, %r259;
	add.s32 	%r263, %r242, 1792;
	mul.wide.u32 	%rd54, %r263, 4;
	add.s64 	%rd55, %rd1, %rd54;
	ld.global.u32 	%r264, [%rd55];
	add.s32 	%r573, %r264, %r262;
	add.s32 	%r565, %r565, 2048;
$L__BB22_38:
	setp.eq.s32 	%p12, %r87, 0;
	@%p12 bra 	$L__BB22_44;
	setp.lt.u32 	%p13, %r87, 4;
	@%p13 bra 	$L__BB22_41;
	add.s32 	%r266, %r565, %r556;
	mul.wide.u32 	%rd56, %r266, 4;
	add.s64 	%rd57, %rd1, %rd56;
	ld.global.u32 	%r267, [%rd57];
	add.s32 	%r268, %r267, %r573;
	add.s32 	%r269, %r266, 256;
	mul.wide.u32 	%rd58, %r269, 4;
	add.s64 	%rd59, %rd1, %rd58;
	ld.global.u32 	%r270, [%rd59];
	add.s32 	%r271, %r270, %r268;
	add.s32 	%r272, %r266, 512;
	mul.wide.u32 	%rd60, %r272, 4;
	add.s64 	%rd61, %rd1, %rd60;
	ld.global.u32 	%r273, [%rd61];
	add.s32 	%r274, %r273, %r271;
	add.s32 	%r275, %r266, 768;
	mul.wide.u32 	%rd62, %r275, 4;
	add.s64 	%rd63, %rd1, %rd62;
	ld.global.u32 	%r276, [%rd63];
	add.s32 	%r573, %r276, %r274;
	add.s32 	%r565, %r565, 1024;
$L__BB22_41:
	and.b32  	%r277, %r71, 3;
	setp.eq.s32 	%p14, %r277, 0;
	@%p14 bra 	$L__BB22_44;
	add.s32 	%r571, %r565, %r553;
	cvt.u16.u32 	%rs1, %r552;
	shr.u16 	%rs2, %rs1, 8;
	add.s16 	%rs3, %rs2, 1;
	cvt.u32.u16 	%r278, %rs3;
	and.b32  	%r279, %r278, 3;
	neg.s32 	%r570, %r279;
$L__BB22_43:
	.pragma "nounroll";
	mul.wide.u32 	%rd64, %r571, 4;
	add.s64 	%rd65, %rd1, %rd64;
	ld.global.u32 	%r280, [%rd65];
	add.s32 	%r573, %r280, %r573;
	add.s32 	%r571, %r571, 256;
	add.s32 	%r570, %r570, 1;
	setp.ne.s32 	%p15, %r570, 0;
	@%p15 bra 	$L__BB22_43;
$L__BB22_44:
	// begin inline asm
	mov.u32 %r281, %laneid;
	// end inline asm
	mov.b32 	%r284, 1;
	mov.b32 	%r305, 31;
	mov.b32 	%r306, -1;
	// begin inline asm
	shfl.sync.down.b32 %r282, %r573, %r284, %r305, %r306;
	// end inline asm
	setp.gt.s32 	%p16, %r281, 30;
	selp.b32 	%r307, 0, %r282, %p16;
	add.s32 	%r288, %r307, %r573;
	mov.b32 	%r289, 2;
	// begin inline asm
	shfl.sync.down.b32 %r287, %r288, %r289, %r305, %r306;
	// end inline asm
	setp.gt.s32 	%p17, %r281, 29;
	selp.b32 	%r308, 0, %r287, %p17;
	add.s32 	%r293, %r288, %r308;
	mov.b32 	%r294, 4;
	// begin inline asm
	shfl.sync.down.b32 %r292, %r293, %r294, %r305, %r306;
	// end inline asm
	setp.gt.s32 	%p18, %r281, 27;
	selp.b32 	%r309, 0, %r292, %p18;
	add.s32 	%r298, %r293, %r309;
	mov.b32 	%r299, 8;
	// begin inline asm
	shfl.sync.down.b32 %r297, %r298, %r299, %r305, %r306;
	// end inline asm
	setp.gt.s32 	%p19, %r281, 23;
	selp.b32 	%r310, 0, %r297, %p19;
	add.s32 	%r303, %r298, %r310;
	mov.b32 	%r304, 16;
	// begin inline asm
	shfl.sync.down.b32 %r302, %r303, %r304, %r305, %r306;
	// end inline asm
	setp.gt.s32 	%p20, %r281, 15;
	selp.b32 	%r311, 0, %r302, %p20;
	add.s32 	%r574, %r303, %r311;
	setp.ne.s32 	%p21, %r281, 0;
	@%p21 bra 	$L__BB22_46;
	shr.u32 	%r312, %r54, 3;
	and.b32  	%r313, %r312, 124;
	mov.u32 	%r314, _ZZN3cub18CUB_300001_SM_10006detail6reduce18DeviceReduceKernelINS2_10policy_hubIjjN4cuda3std3__44plusIjEEE10Policy1000EN6thrust24THRUST_300001_SM_1000_NS6detail15normal_iteratorINSD_10device_ptrIjEEEEjS9_jNS7_10__identityEEEvT0_PT3_T1_NS0_13GridEvenShareISN_EET2_T4_E12temp_storage;
	add.s32 	%r315, %r314, %r313;
	st.shared.u32 	[%r315+8], %r574;
$L__BB22_46:
	bar.sync 	0;
	setp.ne.s32 	%p22, %r54, 0;
	@%p22 bra 	$L__BB22_48;
	ld.shared.u32 	%r316, [_ZZN3cub18CUB_300001_SM_10006detail6reduce18DeviceReduceKernelINS2_10policy_hubIjjN4cuda3std3__44plusIjEEE10Policy1000EN6thrust24THRUST_300001_SM_1000_NS6detail15normal_iteratorINSD_10device_ptrIjEEEEjS9_jNS7_10__identityEEEvT0_PT3_T1_NS0_13GridEvenShareISN_EET2_T4_E12temp_storage+12];
	add.s32 	%r317, %r316, %r574;
	ld.shared.u32 	%r318, [_ZZN3cub18CUB_300001_SM_10006detail6reduce18DeviceReduceKernelINS2_10policy_hubIjjN4cuda3std3__44plusIjEEE10Policy1000EN6thrust24THRUST_300001_SM_1000_NS6detail15normal_iteratorINSD_10device_ptrIjEEEEjS9_jNS7_10__identityEEEvT0_PT3_T1_NS0_13GridEvenShareISN_EET2_T4_E12temp_storage+16];
	add.s32 	%r319, %r317, %r318;
	ld.shared.u32 	%r320, [_ZZN3cub18CUB_300001_SM_10006detail6reduce18DeviceReduceKernelINS2_10policy_hubIjjN4cuda3std3__44plusIjEEE10Policy1000EN6thrust24THRUST_300001_SM_1000_NS6detail15normal_iteratorINSD_10device_ptrIjEEEEjS9_jNS7_10__identityEEEvT0_PT3_T1_NS0_13GridEvenShareISN_EET2_T4_E12temp_storage+20];
	add.s32 	%r321, %r319, %r320;
	ld.shared.u32 	%r322, [_ZZN3cub18CUB_300001_SM_10006detail6reduce18DeviceReduceKernelINS2_10policy_hubIjjN4cuda3std3__44plusIjEEE10Policy1000EN6thrust24THRUST_300001_SM_1000_NS6detail15normal_iteratorINSD_10device_ptrIjEEEEjS9_jNS7_10__identityEEEvT0_PT3_T1_NS0_13GridEvenShareISN_EET2_T4_E12temp_storage+24];
	add.s32 	%r323, %r321, %r322;
	ld.shared.u32 	%r324, [_ZZN3cub18CUB_300001_SM_10006detail6reduce18DeviceReduceKernelINS2_10policy_hubIjjN4cuda3std3__44plusIjEEE10Policy1000EN6thrust24THRUST_300001_SM_1000_NS6detail15normal_iteratorINSD_10device_ptrIjEEEEjS9_jNS7_10__identityEEEvT0_PT3_T1_NS0_13GridEvenShareISN_EET2_T4_E12temp_storage+28];
	add.s32 	%r325, %r323, %r324;
	ld.shared.u32 	%r326, [_ZZN3cub18CUB_300001_SM_10006detail6reduce18DeviceReduceKernelINS2_10policy_hubIjjN4cuda3std3__44plusIjEEE10Policy1000EN6thrust24THRUST_300001_SM_1000_NS6detail15normal_iteratorINSD_10device_ptrIjEEEEjS9_jNS7_10__identityEEEvT0_PT3_T1_NS0_13GridEvenShareISN_EET2_T4_E12temp_storage+32];
	add.s32 	%r327, %r325, %r326;
	ld.shared.u32 	%r328, [_ZZN3cub18CUB_300001_SM_10006detail6reduce18DeviceReduceKernelINS2_10policy_hubIjjN4cuda3std3__44plusIjEEE10Policy1000EN6thrust24THRUST_300001_SM_1000_NS6detail15normal_iteratorINSD_10device_ptrIjEEEEjS9_jNS7_10__identityEEEvT0_PT3_T1_NS0_13GridEvenShareISN_EET2_T4_E12temp_storage+36];
	add.s32 	%r574, %r327, %r328;
$L__BB22_48:
	mov.u32 	%r531, %tid.x;
	setp.ne.s32 	%p56, %r531, 0;
	@%p56 bra 	$L__BB22_50;
	ld.param.u64 	%rd129, [_ZN3cub18CUB_300001_SM_10006detail6reduce18DeviceReduceKernelINS2_10policy_hubIjjN4cuda3std3__44plusIjEEE10Policy1000EN6thrust24THRUST_300001_SM_1000_NS6detail15normal_iteratorINSD_10device_ptrIjEEEEjS9_jNS7_10__identityEEEvT0_PT3_T1_NS0_13GridEvenShareISN_EET2_T4__param_1];
	cvta.to.global.u64 	%rd126, %rd129;
	mul.wide.u32 	%rd127, %r3, 4;
	add.s64 	%rd128, %rd126, %rd127;
	st.global.u32 	[%rd128], %r574;
$L__BB22_50:
	ret;

}
	// .globl	_ZN3cub18CUB_300001_SM_10006detail6reduce28DeviceReduceSingleTileKernelINS2_10policy_hubIjjN4cuda3std3__44plusIjEEE10Policy1000EPjSC_iS9_jjNS7_10__identityEEEvT0_T1_T2_T3_T4_T6_
.visible .entry _ZN3cub18CUB_300001_SM_10006detail6reduce28DeviceReduceSingleTileKernelINS2_10policy_hubIjjN4cuda3std3__44plusIjEEE10Policy1000EPjSC_iS9_jjNS7_10__identityEEEvT0_T1_T2_T3_T4_T6_(
	.param .u64 .ptr .align 1 _ZN3cub18CUB_300001_SM_10006detail6reduce28DeviceReduceSingleTileKernelINS2_10policy_hubIjjN4cuda3std3__44plusIjEEE10Policy1000EPjSC_iS9_jjNS7_10__identityEEEvT0_T1_T2_T3_T4_T6__param_0,
	.param .u64 .ptr .align 1 _ZN3cub18CUB_300001_SM_10006detail6reduce28DeviceReduceSingleTileKernelINS2_10policy_hubIjjN4cuda3std3__44plusIjEEE10Policy1000EPjSC_iS9_jjNS7_10__identityEEEvT0_T1_T2_T3_T4_T6__param_1,
	.param .u32 _ZN3cub18CUB_300001_SM_10006detail6reduce28DeviceReduceSingleTileKernelINS2_10policy_hubIjjN4cuda3std3__44plusIjEEE10Policy1000EPjSC_iS9_jjNS7_10__identityEEEvT0_T1_T2_T3_T4_T6__param_2,
	.param .align 1 .b8 _ZN3cub18CUB_300001_SM_10006detail6reduce28DeviceReduceSingleTileKernelINS2_10policy_hubIjjN4cuda3std3__44plusIjEEE10Policy1000EPjSC_iS9_jjNS7_10__identityEEEvT0_T1_T2_T3_T4_T6__param_3[1],
	.param .u32 _ZN3cub18CUB_300001_SM_10006detail6reduce28DeviceReduceSingleTileKernelINS2_10policy_hubIjjN4cuda3std3__44plusIjEEE10Policy1000EPjSC_iS9_jjNS7_10__identityEEEvT0_T1_T2_T3_T4_T6__param_4,
	.param .align 1 .b8 _ZN3cub18CUB_300001_SM_10006detail6reduce28DeviceReduceSingleTileKernelINS2_10policy_hubIjjN4cuda3std3__44plusIjEEE10Policy1000EPjSC_iS9_jjNS7_10__identityEEEvT0_T1_T2_T3_T4_T6__param_5[1]
)
.maxntid 256
.minnctapersm 1
{
	.reg .pred 	%p<97>;
	.reg .b32 	%r<687>;
	.reg .b64 	%rd<125>;
	// demoted variable
	.shared .align 4 .b8 _ZZN3cub18CUB_300001_SM_10006detail6reduce28DeviceReduceSingleTileKernelINS2_10policy_hubIjjN4cuda3std3__44plusIjEEE10Policy1000EPjSC_iS9_jjNS7_10__identityEEEvT0_T1_T2_T3_T4_T6_E12temp_storage[44];
	ld.param.u64 	%rd16, [_ZN3cub18CUB_300001_SM_10006detail6reduce28DeviceReduceSingleTileKernelINS2_10policy_hubIjjN4cuda3std3__44plusIjEEE10Policy1000EPjSC_iS9_jjNS7_10__identityEEEvT0_T1_T2_T3_T4_T6__param_0];
	ld.param.u64 	%rd17, [_ZN3cub18CUB_300001_SM_10006detail6reduce28DeviceReduceSingleTileKernelINS2_10policy_hubIjjN4cuda3std3__44plusIjEEE10Policy1000EPjSC_iS9_jjNS7_10__identityEEEvT0_T1_T2_T3_T4_T6__param_1];
	ld.param.u32 	%r120, [_ZN3cub18CUB_300001_SM_10006detail6reduce28DeviceReduceSingleTileKernelINS2_10policy_hubIjjN4cuda3std3__44plusIjEEE10Policy1000EPjSC_iS9_jjNS7_10__identityEEEvT0_T1_T2_T3_T4_T6__param_2];
	ld.param.u32 	%r121, [_ZN3cub18CUB_300001_SM_10006detail6reduce28DeviceReduceSingleTileKernelINS2_10policy_hubIjjN4cuda3std3__44plusIjEEE10Policy1000EPjSC_iS9_jjNS7_10__identityEEEvT0_T1_T2_T3_T4_T6__param_4];
	cvta.to.global.u64 	%rd1, %rd17;
	setp.ne.s32 	%p1, %r120, 0;
	@%p1 bra 	$L__BB23_3;
	mov.u32 	%r633, %tid.x;
	setp.ne.s32 	%p96, %r633, 0;
	@%p96 bra 	$L__BB23_74;
	st.global.u32 	[%rd1], %r121;
	bra.uni 	$L__BB23_74;
$L__BB23_3:
	and.b64  	%rd18, %rd16, 15;
	setp.ne.s64 	%p2, %rd18, 0;
	@%p2 bra 	$L__BB23_38;
	setp.gt.s32 	%p49, %r120, 4095;
	@%p49 bra 	$L__BB23_22;
	mov.u32 	%r1, %tid.x;
	setp.ge.s32 	%p66, %r1, %r120;
	mov.b32 	%r644, 0;
	mov.u32 	%r639, %r1;
	@%p66 bra 	$L__BB23_7;
	mul.wide.u32 	%rd113, %r1, 4;
	add.s64 	%rd112, %rd16, %rd113;
	// begin inline asm
	ld.global.nc.u32 %r644, [%rd112];
	// end inline asm
	add.s32 	%r639, %r1, 256;
$L__BB23_7:
	setp.ge.s32 	%p67, %r639, %r120;
	@%p67 bra 	$L__BB23_13;
	not.b32 	%r507, %r639;
	add.s32 	%r6, %r120, %r507;
	and.b32  	%r508, %r6, 768;
	setp.eq.s32 	%p68, %r508, 768;
	@%p68 bra 	$L__BB23_11;
	mul.wide.u32 	%rd114, %r639, 4;
	add.s64 	%rd121, %rd16, %rd114;
	shr.u32 	%r509, %r6, 8;
	add.s32 	%r510, %r509, 1;
	and.b32  	%r511, %r510, 3;
	neg.s32 	%r636, %r511;
$L__BB23_10:
	.pragma "nounroll";
	// begin inline asm
	ld.global.nc.u32 %r512, [%rd121];
	// end inline asm
	add.s32 	%r644, %r512, %r644;
	add.s32 	%r639, %r639, 256;
	add.s64 	%rd121, %rd121, 1024;
	add.s32 	%r636, %r636, 1;
	setp.ne.s32 	%p69, %r636, 0;
	@%p69 bra 	$L__BB23_10;
$L__BB23_11:
	setp.lt.u32 	%p70, %r6, 768;
	@%p70 bra 	$L__BB23_13;
$L__BB23_12:
	mul.wide.s32 	%rd120, %r639, 4;
	add.s64 	%rd116, %rd16, %rd120;
	// begin inline asm
	ld.global.nc.u32 %r513, [%rd116];
	// end inline asm
	add.s32 	%r517, %r513, %r644;
	add.s64 	%rd117, %rd116, 1024;
	// begin inline asm
	ld.global.nc.u32 %r514, [%rd117];
	// end inline asm
	add.s32 	%r518, %r514, %r517;
	add.s64 	%rd118, %rd116, 2048;
	// begin inline asm
	ld.global.nc.u32 %r515, [%rd118];
	// end inline asm
	add.s32 	%r519, %r515, %r518;
	add.s64 	%rd119, %rd116, 3072;
	// begin inline asm
	ld.global.nc.u32 %r516, [%rd119];
	// end inline asm
	add.s32 	%r644, %r516, %r519;
	add.s32 	%r639, %r639, 1024;
	setp.lt.s32 	%p71, %r639, %r120;
	@%p71 bra 	$L__BB23_12;
$L__BB23_13:
	setp.lt.s32 	%p72, %r120, 256;
	@%p72 bra 	$L__BB23_18;
	// begin inline asm
	mov.u32 %r583, %laneid;
	// end inline asm
	mov.b32 	%r586, 1;
	mov.b32 	%r607, 31;
	mov.b32 	%r608, -1;
	// begin inline asm
	shfl.sync.down.b32 %r584, %r644, %r586, %r607, %r608;
	// end inline asm
	setp.gt.s32 	%p88, %r583, 30;
	selp.b32 	%r609, 0, %r584, %p88;
	add.s32 	%r590, %r609, %r644;
	mov.b32 	%r591, 2;
	// begin inline asm
	shfl.sync.down.b32 %r589, %r590, %r591, %r607, %r608;
	// end inline asm
	setp.gt.s32 	%p89, %r583, 29;
	selp.b32 	%r610, 0, %r589, %p89;
	add.s32 	%r595, %r590, %r610;
	mov.b32 	%r596, 4;
	// begin inline asm
	shfl.sync.down.b32 %r594, %r595, %r596, %r607, %r608;
	// end inline asm
	setp.gt.s32 	%p90, %r583, 27;
	selp.b32 	%r611, 0, %r594, %p90;
	add.s32 	%r600, %r595, %r611;
	mov.b32 	%r601, 8;
	// begin inline asm
	shfl.sync.down.b32 %r599, %r600, %r601, %r607, %r608;
	// end inline asm
	setp.gt.s32 	%p91, %r583, 23;
	selp.b32 	%r612, 0, %r599, %p91;
	add.s32 	%r605, %r600, %r612;
	mov.b32 	%r606, 16;
	// begin inline asm
	shfl.sync.down.b32 %r604, %r605, %r606, %r607, %r608;
	// end inline asm
	setp.gt.s32 	%p92, %r583, 15;
	selp.b32 	%r613, 0, %r604, %p92;
	add.s32 	%r686, %r605, %r613;
	setp.ne.s32 	%p93, %r583, 0;
	@%p93 bra 	$L__BB23_16;
	shr.u32 	%r614, %r1, 3;
	and.b32  	%r615, %r614, 124;
	mov.u32 	%r616, _ZZN3cub18CUB_300001_SM_10006detail6reduce28DeviceReduceSingleTileKernelINS2_10policy_hubIjjN4cuda3std3__44plusIjEEE10Policy1000EPjSC_iS9_jjNS7_10__identityEEEvT0_T1_T2_T3_T4_T6_E12temp_storage;
	add.s32 	%r617, %r616, %r615;
	st.shared.u32 	[%r617+8], %r686;
$L__BB23_16:
	bar.sync 	0;
	setp.ne.s32 	%p94, %r1, 0;
	@%p94 bra 	$L__BB23_72;
	ld.shared.u32 	%r618, [_ZZN3cub18CUB_300001_SM_10006detail6reduce28DeviceReduceSingleTileKernelINS2_10policy_hubIjjN4cuda3std3__44plusIjEEE10Policy1000EPjSC_iS9_jjNS7_10__identityEEEvT0_T1_T2_T3_T4_T6_E12temp_storage+12];
	add.s32 	%r619, %r618, %r686;
	ld.shared.u32 	%r620, [_ZZN3cub18CUB_300001_SM_10006detail6reduce28DeviceReduceSingleTileKernelINS2_10policy_hubIjjN4cuda3std3__44plusIjEEE10Policy1000EPjSC_iS9_jjNS7_10__identityEEEvT0_T1_T2_T3_T4_T6_E12temp_storage+16];
	add.s32 	%r621, %r619, %r620;
	ld.shared.u32 	%r622, [_ZZN3cub18CUB_300001_SM_10006detail6reduce28DeviceReduceSingleTileKernelINS2_10policy_hubIjjN4cuda3std3__44plusIjEEE10Policy1000EPjSC_iS9_jjNS7_10__identityEEEvT0_T1_T2_T3_T4_T6_E12temp_storage+20];
	add.s32 	%r623, %r621, %r622;
	ld.shared.u32 	%r624, [_ZZN3cub18CUB_300001_SM_10006detail6reduce28DeviceReduceSingleTileKernelINS2_10policy_hubIjjN4cuda3std3__44plusIjEEE10Policy1000EPjSC_iS9_jjNS7_10__identityEEEvT0_T1_T2_T3_T4_T6_E12temp_storage+24];
	add.s32 	%r625, %r623, %r624;
	ld.shared.u32 	%r626, [_ZZN3cub18CUB_300001_SM_10006detail6reduce28DeviceReduceSingleTileKernelINS2_10policy_hubIjjN4cuda3std3__44plusIjEEE10Policy1000EPjSC_iS9_jjNS7_10__identityEEEvT0_T1_T2_T3_T4_T6_E12temp_storage+28];
	add.s32 	%r627, %r625, %r626;
	ld.shared.u32 	%r628, [_ZZN3cub18CUB_300001_SM_10006detail6reduce28DeviceReduceSingleTileKernelINS2_10policy_hubIjjN4cuda3std3__44plusIjEEE10Policy1000EPjSC_iS9_jjNS7_10__identityEEEvT0_T1_T2_T3_T4_T6_E12temp_storage+32];
	add.s32 	%r629, %r627, %r628;
	ld.shared.u32 	%r630, [_ZZN3cub18CUB_300001_SM_10006detail6reduce28DeviceReduceSingleTileKernelINS2_10policy_hubIjjN4cuda3std3__44plusIjEEE10Policy1000EPjSC_iS9_jjNS7_10__identityEEEvT0_T1_T2_T3_T4_T6_E12temp_storage+36];
	add.s32 	%r686, %r629, %r630;
	bra.uni 	$L__BB23_72;
$L__BB23_18:
	// begin inline asm
	mov.u32 %r520, %laneid;
	// end inline asm
	and.b32  	%r546, %r1, 992;
	add.s32 	%r547, %r546, 32;
	setp.gt.s32 	%p73, %r547, %r120;
	not.b32 	%r548, %r546;
	add.s32 	%r549, %r120, %r548;
	selp.b32 	%r544, %r549, 31, %p73;
	mov.b32 	%r523, 1;
	mov.b32 	%r545, -1;
	// begin inline asm
	shfl.sync.down.b32 %r521, %r644, %r523, %r544, %r545;
	// end inline asm
	setp.lt.s32 	%p74, %r520, %r544;
	selp.b32 	%r550, %r521, 0, %p74;
	add.s32 	%r527, %r550, %r644;
	mov.b32 	%r528, 2;
	// begin inline asm
	shfl.sync.down.b32 %r526, %r527, %r528, %r544, %r545;
	// end inline asm
	add.s32 	%r551, %r520, 2;
	setp.gt.s32 	%p75, %r551, %r544;
	selp.b32 	%r552, 0, %r526, %p75;
	add.s32 	%r532, %r527, %r552;
	mov.b32 	%r533, 4;
	// begin inline asm
	shfl.sync.down.b32 %r531, %r532, %r533, %r544, %r545;
	// end inline asm
	add.s32 	%r553, %r520, 4;
	setp.gt.s32 	%p76, %r553, %r544;
	selp.b32 	%r554, 0, %r531, %p76;
	add.s32 	%r537, %r532, %r554;
	mov.b32 	%r538, 8;
	// begin inline asm
	shfl.sync.down.b32 %r536, %r537, %r538, %r544, %r545;
	// end inline asm
	add.s32 	%r555, %r520, 8;
	setp.gt.s32 	%p77, %r555, %r544;
	selp.b32 	%r556, 0, %r536, %p77;
	add.s32 	%r542, %r537, %r556;
	mov.b32 	%r543, 16;
	// begin inline asm
	shfl.sync.down.b32 %r541, %r542, %r543, %r544, %r545;
	// end inline asm
	add.s32 	%r557, %r520, 16;
	setp.gt.s32 	%p78, %r557, %r544;
	selp.b32 	%r558, 0, %r541, %p78;
	add.s32 	%r686, %r542, %r558;
	setp.ne.s32 	%p79, %r520, 0;
	@%p79 bra 	$L__BB23_20;
	shr.u32 	%r559, %r1, 3;
	and.b32  	%r560, %r559, 124;
	mov.u32 	%r561, _ZZN3cub18CUB_300001_SM_10006detail6reduce28DeviceReduceSingleTileKernelINS2_10policy_hubIjjN4cuda3std3__44plusIjEEE10Policy1000EPjSC_iS9_jjNS7_10__identityEEEvT0_T1_T2_T3_T4_T6_E12temp_storage;
	add.s32 	%r562, %r561, %r560;
	st.shared.u32 	[%r562+8], %r686;
$L__BB23_20:
	bar.sync 	0;
	setp.ne.s32 	%p80, %r1, 0;
	@%p80 bra 	$L__BB23_72;
	setp.gt.s32 	%p81, %r120, 32;
	ld.shared.u32 	%r563, [_ZZN3cub18CUB_300001_SM_10006detail6reduce28DeviceReduceSingleTileKernelINS2_10policy_hubIjjN4cuda3std3__44plusIjEEE10Policy1000EPjSC_iS9_jjNS7_10__identityEEEvT0_T1_T2_T3_T4_T6_E12temp_storage+12];
	selp.b32 	%r564, %r563, 0, %p81;
	add.s32 	%r565, %r564, %r686;
	setp.gt.s32 	%p82, %r120, 64;
	ld.shared.u32 	%r566, [_ZZN3cub18CUB_300001_SM_10006detail6reduce28DeviceReduceSingleTileKernelINS2_10policy_hubIjjN4cuda3std3__44plusIjEEE10Policy1000EPjSC_iS9_jjNS7_10__identityEEEvT0_T1_T2_T3_T4_T6_E12temp_storage+16];
	selp.b32 	%r567, %r566, 0, %p82;
	add.s32 	%r568, %r565, %r567;
	setp.gt.s32 	%p83, %r120, 96;
	ld.shared.u32 	%r569, [_ZZN3cub18CUB_300001_SM_10006detail6reduce28DeviceReduceSingleTileKernelINS2_10policy_hubIjjN4cuda3std3__44plusIjEEE10Policy1000EPjSC_iS9_jjNS7_10__identityEEEvT0_T1_T2_T3_T4_T6_E12temp_storage+20];
	selp.b32 	%r570, %r569, 0, %p83;
	add.s32 	%r571, %r568, %r570;
	setp.gt.s32 	%p84, %r120, 128;
	ld.shared.u32 	%r572, [_ZZN3cub18CUB_300001_SM_10006detail6reduce28DeviceReduceSingleTileKernelINS2_10policy_hubIjjN4cuda3std3__44plusIjEEE10Policy1000EPjSC_iS9_jjNS7_10__identityEEEvT0_T1_T2_T3_T4_T6_E12temp_storage+24];
	selp.b32 	%r573, %r572, 0, %p84;
	add.s32 	%r574, %r571, %r573;
	setp.gt.s32 	%p85, %r120, 160;
	ld.shared.u32 	%r575, [_ZZN3cub18CUB_300001_SM_10006detail6reduce28DeviceReduceSingleTileKernelINS2_10policy_hubIjjN4cuda3std3__44plusIjEEE10Policy1000EPjSC_iS9_jjNS7_10__identityEEEvT0_T1_T2_T3_T4_T6_E12temp_storage+28];
	selp.b32 	%r576, %r575, 0, %p85;
	add.s32 	%r577, %r574, %r576;
	setp.gt.s32 	%p86, %r120, 192;
	ld.shared.u32 	%r578, [_ZZN3cub18CUB_300001_SM_10006detail6reduce28DeviceReduceSingleTileKernelINS2_10policy_hubIjjN4cuda3std3__44plusIjEEE10Policy1000EPjSC_iS9_jjNS7_10__identityEEEvT0_T1_T2_T3_T4_T6_E12temp_storage+32];
	selp.b32 	%r579, %r578, 0, %p86;
	add.s32 	%r580, %r577, %r579;
	setp.gt.s32 	%p87, %r120, 224;
	ld.shared.u32 	%r581, [_ZZN3cub18CUB_300001_SM_10006detail6reduce28DeviceReduceSingleTileKernelINS2_10policy_hubIjjN4cuda3std3__44plusIjEEE10Policy1000EPjSC_iS9_jjNS7_10__identityEEEvT0_T1_T2_T3_T4_T6_E12temp_storage+36];
	selp.b32 	%r582, %r581, 0, %p87;
	add.s32 	%r686, %r580, %r582;
	bra.uni 	$L__BB23_72;
$L__BB23_22:
	mov.u32 	%r26, %tid.x;
	shl.b32 	%r377, %r26, 2;
	mul.wide.u32 	%rd86, %r377, 4;
	add.s64 	%rd76, %rd16, %rd86;
	// begin inline asm
	ld.global.nc.v2.u64 {%rd74, %rd75}, [%rd76];
	// end inline asm
	mov.b64 	{%r378, %r379}, %rd75;
	mov.b64 	{%r380, %r381}, %rd74;
	add.s64 	%rd79, %rd76, 4096;
	// begin inline asm
	ld.global.nc.v2.u64 {%rd77, %rd78}, [%rd79];
	// end inline asm
	mov.b64 	{%r382, %r383}, %rd78;
	mov.b64 	{%r384, %r385}, %rd77;
	add.s64 	%rd82, %rd76, 8192;
	// begin inline asm
	ld.global.nc.v2.u64 {%rd80, %rd81}, [%rd82];
	// end inline asm
	mov.b64 	{%r386, %r387}, %rd81;
	mov.b64 	{%r388, %r389}, %rd80;
	add.s64 	%rd85, %rd76, 12288;
	// begin inline asm
	ld.global.nc.v2.u64 {%rd83, %rd84}, [%rd85];
	// end inline asm
	mov.b64 	{%r390, %r391}, %rd84;
	mov.b64 	{%r392, %r393}, %rd83;
	add.s32 	%r394, %r381, %r380;
	add.s32 	%r395, %r378, %r394;
	add.s32 	%r396, %r379, %r395;
	add.s32 	%r397, %r384, %r396;
	add.s32 	%r398, %r385, %r397;
	add.s32 	%r399, %r382, %r398;
	add.s32 	%r400, %r383, %r399;
	add.s32 	%r401, %r388, %r400;
	add.s32 	%r402, %r389, %r401;
	add.s32 	%r403, %r386, %r402;
	add.s32 	%r404, %r387, %r403;
	add.s32 	%r405, %r392, %r404;
	add.s32 	%r406, %r393, %r405;
	add.s32 	%r407, %r390, %r406;
	add.s32 	%r659, %r391, %r407;
	setp.lt.u32 	%p50, %r120, 8192;
	mov.b32 	%r648, 4096;
	@%p50 bra 	$L__BB23_26;
	add.s32 	%r28, %r120, -4096;
	mov.b32 	%r648, 4096;
$L__BB23_24:
	mul.wide.s32 	%rd99, %r648, 4;
	add.s64 	%rd89, %rd76, %rd99;
	// begin inline asm
	ld.global.nc.v2.u64 {%rd87, %rd88}, [%rd89];
	// end inline asm
	mov.b64 	{%r409, %r410}, %rd88;
	mov.b64 	{%r411, %r412}, %rd87;
	add.s64 	%rd92, %rd89, 4096;
	// begin inline asm
	ld.global.nc.v2.u64 {%rd90, %rd91}, [%rd92];
	// end inline asm
	mov.b64 	{%r413, %r414}, %rd91;
	mov.b64 	{%r415, %r416}, %rd90;
	add.s64 	%rd95, %rd89, 8192;
	// begin inline asm
	ld.global.nc.v2.u64 {%rd93, %rd94}, [%rd95];
	// end inline asm
	mov.b64 	{%r417, %r418}, %rd94;
	mov.b64 	{%r419, %r420}, %rd93;
	add.s64 	%rd98, %rd89, 12288;
	// begin inline asm
	ld.global.nc.v2.u64 {%rd96, %rd97}, [%rd98];
	// end inline asm
	mov.b64 	{%r421, %r422}, %rd97;
	mov.b64 	{%r423, %r424}, %rd96;
	add.s32 	%r425, %r411, %r659;
	add.s32 	%r426, %r412, %r425;
	add.s32 	%r427, %r409, %r426;
	add.s32 	%r428, %r410, %r427;
	add.s32 	%r429, %r415, %r428;
	add.s32 	%r430, %r416, %r429;
	add.s32 	%r431, %r413, %r430;
	add.s32 	%r432, %r414, %r431;
	add.s32 	%r433, %r419, %r432;
	add.s32 	%r434, %r420, %r433;
	add.s32 	%r435, %r417, %r434;
	add.s32 	%r436, %r418, %r435;
	add.s32 	%r437, %r423, %r436;
	add.s32 	%r438, %r424, %r437;
	add.s32 	%r439, %r421, %r438;
	add.s32 	%r659, %r422, %r439;
	sub.s32 	%r440, %r120, %r648;
	setp.lt.s32 	%p51, %r440, 4096;
	@%p51 bra 	$L__BB23_34;
	add.s32 	%r648, %r648, 4096;
	setp.le.s32 	%p52, %r648, %r28;
	@%p52 bra 	$L__BB23_24;
$L__BB23_26:
	setp.le.s32 	%p53, %r120, %r648;
	@%p53 bra 	$L__BB23_34;
	sub.s32 	%r35, %r120, %r648;
	setp.ge.s32 	%p54, %r26, %r35;
	@%p54 bra 	$L__BB23_34;
	not.b32 	%r442, %r26;
	add.s32 	%r443, %r120, %r442;
	sub.s32 	%r36, %r443, %r648;
	and.b32  	%r444, %r36, 768;
	setp.eq.s32 	%p55, %r444, 768;
	mov.u32 	%r653, %r26;
	@%p55 bra 	$L__BB23_31;
	add.s32 	%r650, %r26, %r648;
	shr.u32 	%r445, %r36, 8;
	add.s32 	%r446, %r445, 1;
	and.b32  	%r447, %r446, 3;
	neg.s32 	%r649, %r447;
	mov.u32 	%r653, %r26;
$L__BB23_30:
	.pragma "nounroll";
	mul.wide.u32 	%rd101, %r650, 4;
	add.s64 	%rd100, %rd16, %rd101;
	// begin inline asm
	ld.global.nc.u32 %r448, [%rd100];
	// end inline asm
	add.s32 	%r659, %r448, %r659;
	add.s32 	%r653, %r653, 256;
	add.s32 	%r650, %r650, 256;
	add.s32 	%r649, %r649, 1;
	setp.ne.s32 	%p56, %r649, 0;
	@%p56 bra 	$L__BB23_30;
$L__BB23_31:
	setp.lt.u32 	%p57, %r36, 768;
	@%p57 bra 	$L__BB23_34;
	cvt.u64.u32 	%rd102, %r653;
	cvt.u64.u32 	%rd103, %r648;
	add.s64 	%rd104, %rd102, %rd103;
	shl.b64 	%rd105, %rd104, 2;
	add.s64 	%rd106, %rd105, %rd16;
	add.s64 	%rd122, %rd106, 2048;
	add.s32 	%r656, %r653, %r648;
$L__BB23_33:
	mul.wide.u32 	%rd111, %r656, 4;
	add.s64 	%rd107, %rd16, %rd111;
	// begin inline asm
	ld.global.nc.u32 %r449, [%rd107];
	// end inline asm
	add.s32 	%r453, %r449, %r659;
	add.s64 	%rd108, %rd122, -1024;
	// begin inline asm
	ld.global.nc.u32 %r450, [%rd108];
	// end inline asm
	add.s32 	%r454, %r450, %r453;
	// begin inline asm
	ld.global.nc.u32 %r451, [%rd122];
	// end inline asm
	add.s32 	%r455, %r451, %r454;
	add.s64 	%rd110, %rd122, 1024;
	// begin inline asm
	ld.global.nc.u32 %r452, [%rd110];
	// end inline asm
	add.s32 	%r659, %r452, %r455;
	add.s32 	%r653, %r653, 1024;
	add.s64 	%rd122, %rd122, 4096;
	add.s32 	%r656, %r656, 1024;
	setp.lt.s32 	%p58, %r653, %r35;
	@%p58 bra 	$L__BB23_33;
$L__BB23_34:
	// begin inline asm
	mov.u32 %r456, %laneid;
	// end inline asm
	mov.b32 	%r459, 1;
	mov.b32 	%r480, 31;
	mov.b32 	%r481, -1;
	// begin inline asm
	shfl.sync.down.b32 %r457, %r659, %r459, %r480, %r481;
	// end inline asm
	setp.gt.s32 	%p59, %r456, 30;
	selp.b32 	%r482, 0, %r457, %p59;
	add.s32 	%r463, %r482, %r659;
	mov.b32 	%r464, 2;
	// begin inline asm
	shfl.sync.down.b32 %r462, %r463, %r464, %r480, %r481;
	// end inline asm
	setp.gt.s32 	%p60, %r456, 29;
	selp.b32 	%r483, 0, %r462, %p60;
	add.s32 	%r468, %r463, %r483;
	mov.b32 	%r469, 4;
	// begin inline asm
	shfl.sync.down.b32 %r467, %r468, %r469, %r480, %r481;
	// end inline asm
	setp.gt.s32 	%p61, %r456, 27;
	selp.b32 	%r484, 0, %r467, %p61;
	add.s32 	%r473, %r468, %r484;
	mov.b32 	%r474, 8;
	// begin inline asm
	shfl.sync.down.b32 %r472, %r473, %r474, %r480, %r481;
	// end inline asm
	setp.gt.s32 	%p62, %r456, 23;
	selp.b32 	%r485, 0, %r472, %p62;
	add.s32 	%r478, %r473, %r485;
	mov.b32 	%r479, 16;
	// begin inline asm
	shfl.sync.down.b32 %r477, %r478, %r479, %r480, %r481;
	// end inline asm
	setp.gt.s32 	%p63, %r456, 15;
	selp.b32 	%r486, 0, %r477, %p63;
	add.s32 	%r686, %r478, %r486;
	setp.ne.s32 	%p64, %r456, 0;
	@%p64 bra 	$L__BB23_36;
	shr.u32 	%r487, %r26, 3;
	and.b32  	%r488, %r487, 124;
	mov.u32 	%r489, _ZZN3cub18CUB_300001_SM_10006detail6reduce28DeviceReduceSingleTileKernelINS2_10policy_hubIjjN4cuda3std3__44plusIjEEE10Policy1000EPjSC_iS9_jjNS7_10__identityEEEvT0_T1_T2_T3_T4_T6_E12temp_storage;
	add.s32 	%r490, %r489, %r488;
	st.shared.u32 	[%r490+8], %r686;
$L__BB23_36:
	bar.sync 	0;
	setp.ne.s32 	%p65, %r26, 0;
	@%p65 bra 	$L__BB23_72;
	ld.shared.u32 	%r491, [_ZZN3cub18CUB_300001_SM_10006detail6reduce28DeviceReduceSingleTileKernelINS2_10policy_hubIjjN4cuda3std3__44plusIjEEE10Policy1000EPjSC_iS9_jjNS7_10__identityEEEvT0_T1_T2_T3_T4_T6_E12temp_storage+12];
	add.s32 	%r492, %r491, %r686;
	ld.shared.u32 	%r493, [_ZZN3cub18CUB_300001_SM_10006detail6reduce28DeviceReduceSingleTileKernelINS2_10policy_hubIjjN4cuda3std3__44plusIjEEE10Policy1000EPjSC_iS9_jjNS7_10__identityEEEvT0_T1_T2_T3_T4_T6_E12temp_storage+16];
	add.s32 	%r494, %r492, %r493;
	ld.shared.u32 	%r495, [_ZZN3cub18CUB_300001_SM_10006detail6reduce28DeviceReduceSingleTileKernelINS2_10policy_hubIjjN4cuda3std3__44plusIjEEE10Policy1000EPjSC_iS9_jjNS7_10__identityEEEvT0_T1_T2_T3_T4_T6_E12temp_storage+20];
	add.s32 	%r496, %r494, %r495;
	ld.shared.u32 	%r497, [_ZZN3cub18CUB_300001_SM_10006detail6reduce28DeviceReduceSingleTileKernelINS2_10policy_hubIjjN4cuda3std3__44plusIjEEE10Policy1000EPjSC_iS9_jjNS7_10__identityEEEvT0_T1_T2_T3_T4_T6_E12temp_storage+24];
	add.s32 	%r498, %r496, %r497;
	ld.shared.u32 	%r499, [_ZZN3cub18CUB_300001_SM_10006detail6reduce28DeviceReduceSingleTileKernelINS2_10policy_hubIjjN4cuda3std3__44plusIjEEE10Policy1000EPjSC_iS9_jjNS7_10__identityEEEvT0_T1_T2_T3_T4_T6_E12temp_storage+28];
	add.s32 	%r500, %r498, %r499;
	ld.shared.u32 	%r501, [_ZZN3cub18CUB_300001_SM_10006detail6reduce28DeviceReduceSingleTileKernelINS2_10policy_hubIjjN4cuda3std3__44plusIjEEE10Policy1000EPjSC_iS9_jjNS7_10__identityEEEvT0_T1_T2_T3_T4_T6_E12temp_storage+32];
	add.s32 	%r502, %r500, %r501;
	ld.shared.u32 	%r503, [_ZZN3cub18CUB_300001_SM_10006detail6reduce28DeviceReduceSingleTileKernelINS2_10policy_hubIjjN4cuda3std3__44plusIjEEE10Policy1000EPjSC_iS9_jjNS7_10__identityEEEvT0_T1_T2_T3_T4_T6_E12temp_storage+36];
	add.s32 	%r686, %r502, %r503;
	bra.uni 	$L__BB23_72;
$L__BB23_38:
	setp.gt.s32 	%p3, %r120, 4095;
	@%p3 bra 	$L__BB23_56;
	mov.u32 	%r60, %tid.x;
	setp.ge.s32 	%p20, %r60, %r120;
	mov.b32 	%r670, 0;
	mov.u32 	%r665, %r60;
	@%p20 bra 	$L__BB23_41;
	mul.wide.u32 	%rd66, %r60, 4;
	add.s64 	%rd65, %rd16, %rd66;
	// begin inline asm
	ld.global.nc.u32 %r670, [%rd65];
	// end inline asm
	add.s32 	%r665, %r60, 256;
$L__BB23_41:
	setp.ge.s32 	%p21, %r665, %r120;
	@%p21 bra 	$L__BB23_47;
	not.b32 	%r252, %r665;
	add.s32 	%r65, %r120, %r252;
	and.b32  	%r253, %r65, 768;
	setp.eq.s32 	%p22, %r253, 768;
	@%p22 bra 	$L__BB23_45;
	mul.wide.u32 	%rd67, %r665, 4;
	add.s64 	%rd123, %rd16, %rd67;
	shr.u32 	%r254, %r65, 8;
	add.s32 	%r255, %r254, 1;
	and.b32  	%r256, %r255, 3;
	neg.s32 	%r662, %r256;
$L__BB23_44:
	.pragma "nounroll";
	// begin inline asm
	ld.global.nc.u32 %r257, [%rd123];
	// end inline asm
	add.s32 	%r670, %r257, %r670;
	add.s32 	%r665, %r665, 256;
	add.s64 	%rd123, %rd123, 1024;
	add.s32 	%r662, %r662, 1;
	setp.ne.s32 	%p23, %r662, 0;
	@%p23 bra 	$L__BB23_44;
$L__BB23_45:
	setp.lt.u32 	%p24, %r65, 768;
	@%p24 bra 	$L__BB23_47;
$L__BB23_46:
	mul.wide.s32 	%rd73, %r665, 4;
	add.s64 	%rd69, %rd16, %rd73;
	// begin inline asm
	ld.global.nc.u32 %r258, [%rd69];
	// end inline asm
	add.s32 	%r262, %r258, %r670;
	add.s64 	%rd70, %rd69, 1024;
	// begin inline asm
	ld.global.nc.u32 %r259, [%rd70];
	// end inline asm
	add.s32 	%r263, %r259, %r262;
	add.s64 	%rd71, %rd69, 2048;
	// begin inline asm
	ld.global.nc.u32 %r260, [%rd71];
	// end inline asm
	add.s32 	%r264, %r260, %r263;
	add.s64 	%rd72, %rd69, 3072;
	// begin inline asm
	ld.global.nc.u32 %r261, [%rd72];
	// end inline asm
	add.s32 	%r670, %r261, %r264;
	add.s32 	%r665, %r665, 1024;
	setp.lt.s32 	%p25, %r665, %r120;
	@%p25 bra 	$L__BB23_46;
$L__BB23_47:
	setp.lt.s32 	%p26, %r120, 256;
	@%p26 bra 	$L__BB23_52;
	// begin inline asm
	mov.u32 %r328, %laneid;
	// end inline asm
	mov.b32 	%r331, 1;
	mov.b32 	%r352, 31;
	mov.b32 	%r353, -1;
	// begin inline asm
	shfl.sync.down.b32 %r329, %r670, %r331, %r352, %r353;
	// end inline asm
	setp.gt.s32 	%p42, %r328, 30;
	selp.b32 	%r354, 0, %r329, %p42;
	add.s32 	%r335, %r354, %r670;
	mov.b32 	%r336, 2;
	// begin inline asm
	shfl.sync.down.b32 %r334, %r335, %r336, %r352, %r353;
	// end inline asm
	setp.gt.s32 	%p43, %r328, 29;
	selp.b32 	%r355, 0, %r334, %p43;
	add.s32 	%r340, %r335, %r355;
	mov.b32 	%r341, 4;
	// begin inline asm
	shfl.sync.down.b32 %r339, %r340, %r341, %r352, %r353;
	// end inline asm
	setp.gt.s32 	%p44, %r328, 27;
	selp.b32 	%r356, 0, %r339, %p44;
	add.s32 	%r345, %r340, %r356;
	mov.b32 	%r346, 8;
	// begin inline asm
	shfl.sync.down.b32 %r344, %r345, %r346, %r352, %r353;
	// end inline asm
	setp.gt.s32 	%p45, %r328, 23;
	selp.b32 	%r357, 0, %r344, %p45;
	add.s32 	%r350, %r345, %r357;
	mov.b32 	%r351, 16;
	// begin inline asm
	shfl.sync.down.b32 %r349, %r350, %r351, %r352, %r353;
	// end inline asm
	setp.gt.s32 	%p46, %r328, 15;
	selp.b32 	%r358, 0, %r349, %p46;
	add.s32 	%r686, %r350, %r358;
	setp.ne.s32 	%p47, %r328, 0;
	@%p47 bra 	$L__BB23_50;
	shr.u32 	%r359, %r60, 3;
	and.b32  	%r360, %r359, 124;
	mov.u32 	%r361, _ZZN3cub18CUB_300001_SM_10006detail6reduce28DeviceReduceSingleTileKernelINS2_10policy_hubIjjN4cuda3std3__44plusIjEEE10Policy1000EPjSC_iS9_jjNS7_10__identityEEEvT0_T1_T2_T3_T4_T6_E12temp_storage;
	add.s32 	%r362, %r361, %r360;
	st.shared.u32 	[%r362+8], %r686;
$L__BB23_50:
	bar.sync 	0;
	setp.ne.s32 	%p48, %r60, 0;
	@%p48 bra 	$L__BB23_72;
	ld.shared.u32 	%r363, [_ZZN3cub18CUB_300001_SM_10006detail6reduce28DeviceReduceSingleTileKernelINS2_10policy_hubIjjN4cuda3std3__44plusIjEEE10Policy1000EPjSC_iS9_jjNS7_10__identityEEEvT0_T1_T2_T3_T4_T6_E12temp_storage+12];
	add.s32 	%r364, %r363, %r686;
	ld.shared.u32 	%r365, [_ZZN3cub18CUB_300001_SM_10006detail6reduce28DeviceReduceSingleTileKernelINS2_10policy_hubIjjN4cuda3std3__44plusIjEEE10Policy1000EPjSC_iS9_jjNS7_10__identityEEEvT0_T1_T2_T3_T4_T6_E12temp_storage+16];
	add.s32 	%r366, %r364, %r365;
	ld.shared.u32 	%r367, [_ZZN3cub18CUB_300001_SM_10006detail6reduce28DeviceReduceSingleTileKernelINS2_10policy_hubIjjN4cuda3std3__44plusIjEEE10Policy1000EPjSC_iS9_jjNS7_10__identityEEEvT0_T1_T2_T3_T4_T6_E12temp_storage+20];
	add.s32 	%r368, %r366, %r367;
	ld.shared.u32 	%r369, [_ZZN3cub18CUB_300001_SM_10006detail6reduce28DeviceReduceSingleTileKernelINS2_10policy_hubIjjN4cuda3std3__44plusIjEEE10Policy1000EPjSC_iS9_jjNS7_10__identityEEEvT0_T1_T2_T3_T4_T6_E12temp_storage+24];
	add.s32 	%r370, %r368, %r369;
	ld.shared.u32 	%r371, [_ZZN3cub18CUB_300001_SM_10006detail6reduce28DeviceReduceSingleTileKernelINS2_10policy_hubIjjN4cuda3std3__44plusIjEEE10Policy1000EPjSC_iS9_jjNS7_10__identityEEEvT0_T1_T2_T3_T4_T6_E12temp_storage+28];
	add.s32 	%r372, %r370, %r371;
	ld.shared.u32 	%r373, [_ZZN3cub18CUB_300001_SM_10006detail6reduce28DeviceReduceSingleTileKernelINS2_10policy_hubIjjN4cuda3std3__44plusIjEEE10Policy1000EPjSC_iS9_jjNS7_10__identityEEEvT0_T1_T2_T3_T4_T6_E12temp_storage+32];
	add.s32 	%r374, %r372, %r373;
	ld.shared.u32 	%r375, [_ZZN3cub18CUB_300001_SM_10006detail6reduce28DeviceReduceSingleTileKernelINS2_10policy_hubIjjN4cuda3std3__44plusIjEEE10Policy1000EPjSC_iS9_jjNS7_10__identityEEEvT0_T1_T2_T3_T4_T6_E12temp_storage+36];
	add.s32 	%r686, %r374, %r375;
	bra.uni 	$L__BB23_72;
$L__BB23_52:
	// begin inline asm
	mov.u32 %r265, %laneid;
	// end inline asm
	and.b32  	%r291, %r60, 992;
	add.s32 	%r292, %r291, 32;
	setp.gt.s32 	%p27, %r292, %r120;
	not.b32 	%r293, %r291;
	add.s32 	%r294, %r120, %r293;
	selp.b32 	%r289, %r294, 31, %p27;
	mov.b32 	%r268, 1;
	mov.b32 	%r290, -1;
	// begin inline asm
	shfl.sync.down.b32 %r266, %r670, %r268, %r289, %r290;
	// end inline asm
	setp.lt.s32 	%p28, %r265, %r289;
	selp.b32 	%r295, %r266, 0, %p28;
	add.s32 	%r272, %r295, %r670;
	mov.b32 	%r273, 2;
	// begin inline asm
	shfl.sync.down.b32 %r271, %r272, %r273, %r289, %r290;
	// end inline asm
	add.s32 	%r296, %r265, 2;
	setp.gt.s32 	%p29, %r296, %r289;
	selp.b32 	%r297, 0, %r271, %p29;
	add.s32 	%r277, %r272, %r297;
	mov.b32 	%r278, 4;
	// begin inline asm
	shfl.sync.down.b32 %r276, %r277, %r278, %r289, %r290;
	// end inline asm
	add.s32 	%r298, %r265, 4;
	setp.gt.s32 	%p30, %r298, %r289;
	selp.b32 	%r299, 0, %r276, %p30;
	add.s32 	%r282, %r277, %r299;
	mov.b32 	%r283, 8;
	// begin inline asm
	shfl.sync.down.b32 %r281, %r282, %r283, %r289, %r290;
	// end inline asm
	add.s32 	%r300, %r265, 8;
	setp.gt.s32 	%p31, %r300, %r289;
	selp.b32 	%r301, 0, %r281, %p31;
	add.s32 	%r287, %r282, %r301;
	mov.b32 	%r288, 16;
	// begin inline asm
	shfl.sync.down.b32 %r286, %r287, %r288, %r289, %r290;
	// end inline asm
	add.s32 	%r302, %r265, 16;
	setp.gt.s32 	%p32, %r302, %r289;
	selp.b32 	%r303, 0, %r286, %p32;
	add.s32 	%r686, %r287, %r303;
	setp.ne.s32 	%p33, %r265, 0;
	@%p33 bra 	$L__BB23_54;
	shr.u32 	%r304, %r60, 3;
	and.b32  	%r305, %r304, 124;
	mov.u32 	%r306, _ZZN3cub18CUB_300001_SM_10006detail6reduce28DeviceReduceSingleTileKernelINS2_10policy_hubIjjN4cuda3std3__44plusIjEEE10Policy1000EPjSC_iS9_jjNS7_10__identityEEEvT0_T1_T2_T3_T4_T6_E12temp_storage;
	add.s32 	%r307, %r306, %r305;
	st.shared.u32 	[%r307+8], %r686;
$L__BB23_54:
	bar.sync 	0;
	setp.ne.s32 	%p34, %r60, 0;
	@%p34 bra 	$L__BB23_72;
	setp.gt.s32 	%p35, %r120, 32;
	ld.shared.u32 	%r308, [_ZZN3cub18CUB_300001_SM_10006detail6reduce28DeviceReduceSingleTileKernelINS2_10policy_hubIjjN4cuda3std3__44plusIjEEE10Policy1000EPjSC_iS9_jjNS7_10__identityEEEvT0_T1_T2_T3_T4_T6_E12temp_storage+12];
	selp.b32 	%r309, %r308, 0, %p35;
	add.s32 	%r310, %r309, %r686;
	setp.gt.s32 	%p36, %r120, 64;
	ld.shared.u32 	%r311, [_ZZN3cub18CUB_300001_SM_10006detail6reduce28DeviceReduceSingleTileKernelINS2_10policy_hubIjjN4cuda3std3__44plusIjEEE10Policy1000EPjSC_iS9_jjNS7_10__identityEEEvT0_T1_T2_T3_T4_T6_E12temp_storage+16];
	selp.b32 	%r312, %r311, 0, %p36;
	add.s32 	%r313, %r310, %r312;
	setp.gt.s32 	%p37, %r120, 96;
	ld.shared.u32 	%r314, [_ZZN3cub18CUB_300001_SM_10006detail6reduce28DeviceReduceSingleTileKernelINS2_10policy_hubIjjN4cuda3std3__44plusIjEEE10Policy1000EPjSC_iS9_jjNS7_10__identityEEEvT0_T1_T2_T3_T4_T6_E12temp_storage+20];
	selp.b32 	%r315, %r314, 0, %p37;
	add.s32 	%r316, %r313, %r315;
	setp.gt.s32 	%p38, %r120, 128;
	ld.shared.u32 	%r317, [_ZZN3cub18CUB_300001_SM_10006detail6reduce28DeviceReduceSingleTileKernelINS2_10policy_hubIjjN4cuda3std3__44plusIjEEE10Policy1000EPjSC_iS9_jjNS7_10__identityEEEvT0_T1_T2_T3_T4_T6_E12temp_storage+24];
	selp.b32 	%r318, %r317, 0, %p38;
	add.s32 	%r319, %r316, %r318;
	setp.gt.s32 	%p39, %r120, 160;
	ld.shared.u32 	%r320, [_ZZN3cub18CUB_300001_SM_10006detail6reduce28DeviceReduceSingleTileKernelINS2_10policy_hubIjjN4cuda3std3__44plusIjEEE10Policy1000EPjSC_iS9_jjNS7_10__identityEEEvT0_T1_T2_T3_T4_T6_E12temp_storage+28];
	selp.b32 	%r321, %r320, 0, %p39;
	add.s32 	%r322, %r319, %r321;
	setp.gt.s32 	%p40, %r120, 192;
	ld.shared.u32 	%r323, [_ZZN3cub18CUB_300001_SM_10006detail6reduce28DeviceReduceSingleTileKernelINS2_10policy_hubIjjN4cuda3std3__44plusIjEEE10Policy1000EPjSC_iS9_jjNS7_10__identityEEEvT0_T1_T2_T3_T4_T6_E12temp_storage+32];
	selp.b32 	%r324, %r323, 0, %p40;
	add.s32 	%r325, %r322, %r324;
	setp.gt.s32 	%p41, %r120, 224;
	ld.shared.u32 	%r326, [_ZZN3cub18CUB_300001_SM_10006detail6reduce28DeviceReduceSingleTileKernelINS2_10policy_hubIjjN4cuda3std3__44plusIjEEE10Policy1000EPjSC_iS9_jjNS7_10__identityEEEvT0_T1_T2_T3_T4_T6_E12temp_storage+36];
	selp.b32 	%r327, %r326, 0, %p41;
	add.s32 	%r686, %r325, %r327;
	bra.uni 	$L__BB23_72;
$L__BB23_56:
	mov.u32 	%r85, %tid.x;
	mul.wide.u32 	%rd35, %r85, 4;
	add.s64 	%rd19, %rd16, %rd35;
	// begin inline asm
	ld.global.nc.u32 %r122, [%rd19];
	// end inline asm
	add.s64 	%rd20, %rd19, 1024;
	// begin inline asm
	ld.global.nc.u32 %r123, [%rd20];
	// end inline asm
	add.s64 	%rd21, %rd19, 2048;
	// begin inline asm
	ld.global.nc.u32 %r124, [%rd21];
	// end inline asm
	add.s64 	%rd22, %rd19, 3072;
	// begin inline asm
	ld.global.nc.u32 %r125, [%rd22];
	// end inline asm
	add.s64 	%rd23, %rd19, 4096;
	// begin inline asm
	ld.global.nc.u32 %r126, [%rd23];
	// end inline asm
	add.s64 	%rd24, %rd19, 5120;
	// begin inline asm
	ld.global.nc.u32 %r127, [%rd24];
	// end inline asm
	add.s64 	%rd25, %rd19, 6144;
	// begin inline asm
	ld.global.nc.u32 %r128, [%rd25];
	// end inline asm
	add.s64 	%rd26, %rd19, 7168;
	// begin inline asm
	ld.global.nc.u32 %r129, [%rd26];
	// end inline asm
	add.s64 	%rd27, %rd19, 8192;
	// begin inline asm
	ld.global.nc.u32 %r130, [%rd27];
	// end inline asm
	add.s64 	%rd28, %rd19, 9216;
	// begin inline asm
	ld.global.nc.u32 %r131, [%rd28];
	// end inline asm
	add.s64 	%rd29, %rd19, 10240;
	// begin inline asm
	ld.global.nc.u32 %r132, [%rd29];
	// end inline asm
	add.s64 	%rd30, %rd19, 11264;
	// begin inline asm
	ld.global.nc.u32 %r133, [%rd30];
	// end inline asm
	add.s64 	%rd31, %rd19, 12288;
	// begin inline asm
	ld.global.nc.u32 %r134, [%rd31];
	// end inline asm
	add.s64 	%rd32, %rd19, 13312;
	// begin inline asm
	ld.global.nc.u32 %r135, [%rd32];
	// end inline asm
	add.s64 	%rd33, %rd19, 14336;
	// begin inline asm
	ld.global.nc.u32 %r136, [%rd33];
	// end inline asm
	add.s64 	%rd34, %rd19, 15360;
	// begin inline asm
	ld.global.nc.u32 %r137, [%rd34];
	// end inline asm
	add.s32 	%r139, %r123, %r122;
	add.s32 	%r140, %r124, %r139;
	add.s32 	%r141, %r125, %r140;
	add.s32 	%r142, %r126, %r141;
	add.s32 	%r143, %r127, %r142;
	add.s32 	%r144, %r128, %r143;
	add.s32 	%r145, %r129, %r144;
	add.s32 	%r146, %r130, %r145;
	add.s32 	%r147, %r131, %r146;
	add.s32 	%r148, %r132, %r147;
	add.s32 	%r149, %r133, %r148;
	add.s32 	%r150, %r134, %r149;
	add.s32 	%r151, %r135, %r150;
	add.s32 	%r152, %r136, %r151;
	add.s32 	%r685, %r137, %r152;
	setp.lt.u32 	%p4, %r120, 8192;
	mov.b32 	%r674, 4096;
	@%p4 bra 	$L__BB23_60;
	add.s32 	%r87, %r120, -4096;
	mov.b32 	%r674, 4096;
$L__BB23_58:
	mul.wide.s32 	%rd52, %r674, 4;
	add.s64 	%rd36, %rd19, %rd52;
	// begin inline asm
	ld.global.nc.u32 %r154, [%rd36];
	// end inline asm
	add.s64 	%rd37, %rd36, 1024;
	// begin inline asm
	ld.global.nc.u32 %r155, [%rd37];
	// end inline asm
	add.s64 	%rd38, %rd36, 2048;
	// begin inline asm
	ld.global.nc.u32 %r156, [%rd38];
	// end inline asm
	add.s64 	%rd39, %rd36, 3072;
	// begin inline asm
	ld.global.nc.u32 %r157, [%rd39];
	// end inline asm
	add.s64 	%rd40, %rd36, 4096;
	// begin inline asm
	ld.global.nc.u32 %r158, [%rd40];
	// end inline asm
	add.s64 	%rd41, %rd36, 5120;
	// begin inline asm
	ld.global.nc.u32 %r159, [%rd41];
	// end inline asm
	add.s64 	%rd42, %rd36, 6144;
	// begin inline asm
	ld.global.nc.u32 %r160, [%rd42];
	// end inline asm
	add.s64 	%rd43, %rd36, 7168;
	// begin inline asm
	ld.global.nc.u32 %r161, [%rd43];
	// end inline asm
	add.s64 	%rd44, %rd36, 8192;
	// begin inline asm
	ld.global.nc.u32 %r162, [%rd44];
	// end inline asm
	add.s64 	%rd45, %rd36, 9216;
	// begin inline asm
	ld.global.nc.u32 %r163, [%rd45];
	// end inline asm
	add.s64 	%rd46, %rd36, 10240;
	// begin inline asm
	ld.global.nc.u32 %r164, [%rd46];
	// end inline asm
	add.s64 	%rd47, %rd36, 11264;
	// begin inline asm
	ld.global.nc.u32 %r165, [%rd47];
	// end inline asm
	add.s64 	%rd48, %rd36, 12288;
	// begin inline asm
	ld.global.nc.u32 %r166, [%rd48];
	// end inline asm
	add.s64 	%rd49, %rd36, 13312;
	// begin inline asm
	ld.global.nc.u32 %r167, [%rd49];
	// end inline asm
	add.s64 	%rd50, %rd36, 14336;
	// begin inline asm
	ld.global.nc.u32 %r168, [%rd50];
	// end inline asm
	add.s64 	%rd51, %rd36, 15360;
	// begin inline asm
	ld.global.nc.u32 %r169, [%rd51];
	// end inline asm
	add.s32 	%r170, %r154, %r685;
	add.s32 	%r171, %r155, %r170;
	add.s32 	%r172, %r156, %r171;
	add.s32 	%r173, %r157, %r172;
	add.s32 	%r174, %r158, %r173;
	add.s32 	%r175, %r159, %r174;
	add.s32 	%r176, %r160, %r175;
	add.s32 	%r177, %r161, %r176;
	add.s32 	%r178, %r162, %r177;
	add.s32 	%r179, %r163, %r178;
	add.s32 	%r180, %r164, %r179;
	add.s32 	%r181, %r165, %r180;
	add.s32 	%r182, %r166, %r181;
	add.s32 	%r183, %r167, %r182;
	add.s32 	%r184, %r168, %r183;
	add.s32 	%r685, %r169, %r184;
	sub.s32 	%r185, %r120, %r674;
	setp.lt.s32 	%p5, %r185, 4096;
	@%p5 bra 	$L__BB23_68;
	add.s32 	%r674, %r674, 4096;
	setp.le.s32 	%p6, %r674, %r87;
	@%p6 bra 	$L__BB23_58;
$L__BB23_60:
	setp.le.s32 	%p7, %r120, %r674;
	@%p7 bra 	$L__BB23_68;
	sub.s32 	%r94, %r120, %r674;
	setp.ge.s32 	%p8, %r85, %r94;
	@%p8 bra 	$L__BB23_68;
	not.b32 	%r187, %r85;
	add.s32 	%r188, %r120, %r187;
	sub.s32 	%r95, %r188, %r674;
	and.b32  	%r189, %r95, 768;
	setp.eq.s32 	%p9, %r189, 768;
	mov.u32 	%r679, %r85;
	@%p9 bra 	$L__BB23_65;
	add.s32 	%r676, %r85, %r674;
	shr.u32 	%r190, %r95, 8;
	add.s32 	%r191, %r190, 1;
	and.b32  	%r192, %r191, 3;
	neg.s32 	%r675, %r192;
	mov.u32 	%r679, %r85;
$L__BB23_64:
	.pragma "nounroll";
	mul.wide.u32 	%rd54, %r676, 4;
	add.s64 	%rd53, %rd16, %rd54;
	// begin inline asm
	ld.global.nc.u32 %r193, [%rd53];
	// end inline asm
	add.s32 	%r685, %r193, %r685;
	add.s32 	%r679, %r679, 256;
	add.s32 	%r676, %r676, 256;
	add.s32 	%r675, %r675, 1;
	setp.ne.s32 	%p10, %r675, 0;
	@%p10 bra 	$L__BB23_64;
$L__BB23_65:
	setp.lt.u32 	%p11, %r95, 768;
	@%p11 bra 	$L__BB23_68;
	cvt.u64.u32 	%rd55, %r679;
	cvt.u64.u32 	%rd56, %r674;
	add.s64 	%rd57, %rd55, %rd56;
	shl.b64 	%rd58, %rd57, 2;
	add.s64 	%rd59, %rd58, %rd16;
	add.s64 	%rd124, %rd59, 2048;
	add.s32 	%r682, %r679, %r674;
$L__BB23_67:
	mul.wide.u32 	%rd64, %r682, 4;
	add.s64 	%rd60, %rd16, %rd64;
	// begin inline asm
	ld.global.nc.u32 %r194, [%rd60];
	// end inline asm
	add.s32 	%r198, %r194, %r685;
	add.s64 	%rd61, %rd124, -1024;
	// begin inline asm
	ld.global.nc.u32 %r195, [%rd61];
	// end inline asm
	add.s32 	%r199, %r195, %r198;
	// begin inline asm
	ld.global.nc.u32 %r196, [%rd124];
	// end inline asm
	add.s32 	%r200, %r196, %r199;
	add.s64 	%rd63, %rd124, 1024;
	// begin inline asm
	ld.global.nc.u32 %r197, [%rd63];
	// end inline asm
	add.s32 	%r685, %r197, %r200;
	add.s32 	%r679, %r679, 1024;
	add.s64 	%rd124, %rd124, 4096;
	add.s32 	%r682, %r682, 1024;
	setp.lt.s32 	%p12, %r679, %r94;
	@%p12 bra 	$L__BB23_67;
$L__BB23_68:
	// begin inline asm
	mov.u32 %r201, %laneid;
	// end inline asm
	mov.b32 	%r204, 1;
	mov.b32 	%r225, 31;
	mov.b32 	%r226, -1;
	// begin inline asm
	shfl.sync.down.b32 %r202, %r685, %r204, %r225, %r226;
	// end inline asm
	setp.gt.s32 	%p13, %r201, 30;
	selp.b32 	%r227, 0, %r202, %p13;
	add.s32 	%r208, %r227, %r685;
	mov.b32 	%r209, 2;
	// begin inline asm
	shfl.sync.down.b32 %r207, %r208, %r209, %r225, %r226;
	// end inline asm
	setp.gt.s32 	%p14, %r201, 29;
	selp.b32 	%r228, 0, %r207, %p14;
	add.s32 	%r213, %r208, %r228;
	mov.b32 	%r214, 4;
	// begin inline asm
	shfl.sync.down.b32 %r212, %r213, %r214, %r225, %r226;
	// end inline asm
	setp.gt.s32 	%p15, %r201, 27;
	selp.b32 	%r229, 0, %r212, %p15;
	add.s32 	%r218, %r213, %r229;
	mov.b32 	%r219, 8;
	// begin inline asm
	shfl.sync.down.b32 %r217, %r218, %r219, %r225, %r226;
	// end inline asm
	setp.gt.s32 	%p16, %r201, 23;
	selp.b32 	%r230, 0, %r217, %p16;
	add.s32 	%r223, %r218, %r230;
	mov.b32 	%r224, 16;
	// begin inline asm
	shfl.sync.down.b32 %r222, %r223, %r224, %r225, %r226;
	// end inline asm
	setp.gt.s32 	%p17, %r201, 15;
	selp.b32 	%r231, 0, %r222, %p17;
	add.s32 	%r686, %r223, %r231;
	setp.ne.s32 	%p18, %r201, 0;
	@%p18 bra 	$L__BB23_70;
	shr.u32 	%r232, %r85, 3;
	and.b32  	%r233, %r232, 124;
	mov.u32 	%r234, _ZZN3cub18CUB_300001_SM_10006detail6reduce28DeviceReduceSingleTileKernelINS2_10policy_hubIjjN4cuda3std3__44plusIjEEE10Policy1000EPjSC_iS9_jjNS7_10__identityEEEvT0_T1_T2_T3_T4_T6_E12temp_storage;
	add.s32 	%r235, %r234, %r233;
	st.shared.u32 	[%r235+8], %r686;
$L__BB23_70:
	bar.sync 	0;
	setp.ne.s32 	%p19, %r85, 0;
	@%p19 bra 	$L__BB23_72;
	ld.shared.u32 	%r236, [_ZZN3cub18CUB_300001_SM_10006detail6reduce28DeviceReduceSingleTileKernelINS2_10policy_hubIjjN4cuda3std3__44plusIjEEE10Policy1000EPjSC_iS9_jjNS7_10__identityEEEvT0_T1_T2_T3_T4_T6_E12temp_storage+12];
	add.s32 	%r237, %r236, %r686;
	ld.shared.u32 	%r238, [_ZZN3cub18CUB_300001_SM_10006detail6reduce28DeviceReduceSingleTileKernelINS2_10policy_hubIjjN4cuda3std3__44plusIjEEE10Policy1000EPjSC_iS9_jjNS7_10__identityEEEvT0_T1_T2_T3_T4_T6_E12temp_storage+16];
	add.s32 	%r239, %r237, %r238;
	ld.shared.u32 	%r240, [_ZZN3cub18CUB_300001_SM_10006detail6reduce28DeviceReduceSingleTileKernelINS2_10policy_hubIjjN4cuda3std3__44plusIjEEE10Policy1000EPjSC_iS9_jjNS7_10__identityEEEvT0_T1_T2_T3_T4_T6_E12temp_storage+20];
	add.s32 	%r241, %r239, %r240;
	ld.shared.u32 	%r242, [_ZZN3cub18CUB_300001_SM_10006detail6reduce28DeviceReduceSingleTileKernelINS2_10policy_hubIjjN4cuda3std3__44plusIjEEE10Policy1000EPjSC_iS9_jjNS7_10__identityEEEvT0_T1_T2_T3_T4_T6_E12temp_storage+24];
	add.s32 	%r243, %r241, %r242;
	ld.shared.u32 	%r244, [_ZZN3cub18CUB_300001_SM_10006detail6reduce28DeviceReduceSingleTileKernelINS2_10policy_hubIjjN4cuda3std3__44plusIjEEE10Policy1000EPjSC_iS9_jjNS7_10__identityEEEvT0_T1_T2_T3_T4_T6_E12temp_storage+28];
	add.s32 	%r245, %r243, %r244;
	ld.shared.u32 	%r246, [_ZZN3cub18CUB_300001_SM_10006detail6reduce28DeviceReduceSingleTileKernelINS2_10policy_hubIjjN4cuda3std3__44plusIjEEE10Policy1000EPjSC_iS9_jjNS7_10__identityEEEvT0_T1_T2_T3_T4_T6_E12temp_storage+32];
	add.s32 	%r247, %r245, %r246;
	ld.shared.u32 	%r248, [_ZZN3cub18CUB_300001_SM_10006detail6reduce28DeviceReduceSingleTileKernelINS2_10policy_hubIjjN4cuda3std3__44plusIjEEE10Policy1000EPjSC_iS9_jjNS7_10__identityEEEvT0_T1_T2_T3_T4_T6_E12temp_storage+36];
	add.s32 	%r686, %r247, %r248;
$L__BB23_72:
	mov.u32 	%r631, %tid.x;
	setp.ne.s32 	%p95, %r631, 0;
	@%p95 bra 	$L__BB23_74;
	add.s32 	%r632, %r686, %r121;
	st.global.u32 	[%rd1], %r632;
$L__BB23_74:
	ret;

}
	// .globl	_ZN3cub18CUB_300001_SM_10006detail6reduce28DeviceReduceSingleTileKernelINS2_10policy_hubIjyN4cuda3std3__44plusIjEEE10Policy1000EN6thrust24THRUST_300001_SM_1000_NS6detail15normal_iteratorINSD_10device_ptrIjEEEEPjyS9_jjNS7_10__identityEEEvT0_T1_T2_T3_T4_T6_
.visible .entry _ZN3cub18CUB_300001_SM_10006detail6reduce28DeviceReduceSingleTileKernelINS2_10policy_hubIjyN4cuda3std3__44plusIjEEE10Policy1000EN6thrust24THRUST_300001_SM_1000_NS6detail15normal_iteratorINSD_10device_ptrIjEEEEPjyS9_jjNS7_10__identityEEEvT0_T1_T2_T3_T4_T6_(
	.param .align 8 .b8 _ZN3cub18CUB_300001_SM_10006detail6reduce28DeviceReduceSingleTileKernelINS2_10policy_hubIjyN4cuda3std3__44plusIjEEE10Policy1000EN6thrust24THRUST_300001_SM_1000_NS6detail15normal_iteratorINSD_10device_ptrIjEEEEPjyS9_jjNS7_10__identityEEEvT0_T1_T2_T3_T4_T6__param_0[8],
	.param .u64 .ptr .align 1 _ZN3cub18CUB_300001_SM_10006detail6reduce28DeviceReduceSingleTileKernelINS2_10policy_hubIjyN4cuda3std3__44plusIjEEE10Policy1000EN6thrust24THRUST_300001_SM_1000_NS6detail15normal_iteratorINSD_10device_ptrIjEEEEPjyS9_jjNS7_10__identityEEEvT0_T1_T2_T3_T4_T6__param_1,
	.param .u64 _ZN3cub18CUB_300001_SM_10006detail6reduce28DeviceReduceSingleTileKernelINS2_10policy_hubIjyN4cuda3std3__44plusIjEEE10Policy1000EN6thrust24THRUST_300001_SM_1000_NS6detail15normal_iteratorINSD_10device_ptrIjEEEEPjyS9_jjNS7_10__identityEEEvT0_T1_T2_T3_T4_T6__param_2,
	.param .align 1 .b8 _ZN3cub18CUB_300001_SM_10006detail6reduce28DeviceReduceSingleTileKernelINS2_10policy_hubIjyN4cuda3std3__44plusIjEEE10Policy1000EN6thrust24THRUST_300001_SM_1000_NS6detail15normal_iteratorINSD_10device_ptrIjEEEEPjyS9_jjNS7_10__identityEEEvT0_T1_T2_T3_T4_T6__param_3[1],
	.param .u32 _ZN3cub18CUB_300001_SM_10006detail6reduce28DeviceReduceSingleTileKernelINS2_10policy_hubIjyN4cuda3std3__44plusIjEEE10Policy1000EN6thrust24THRUST_300001_SM_1000_NS6detail15normal_iteratorINSD_10device_ptrIjEEEEPjyS9_jjNS7_10__identityEEEvT0_T1_T2_T3_T4_T6__param_4,
	.param .align 1 .b8 _ZN3cub18CUB_300001_SM_10006detail6reduce28DeviceReduceSingleTileKernelINS2_10policy_hubIjyN4cuda3std3__44plusIjEEE10Policy1000EN6thrust24THRUST_300001_SM_1000_NS6detail15normal_iteratorINSD_10device_ptrIjEEEEPjyS9_jjNS7_10__identityEEEvT0_T1_T2_T3_T4_T6__param_5[1]
)
.maxntid 256
.minnctapersm 1
{
	.reg .pred 	%p<59>;
	.reg .b32 	%r<471>;
	.reg .b64 	%rd<56>;
	// demoted variable
	.shared .align 4 .b8 _ZZN3cub18CUB_300001_SM_10006detail6reduce28DeviceReduceSingleTileKernelINS2_10policy_hubIjyN4cuda3std3__44plusIjEEE10Policy1000EN6thrust24THRUST_300001_SM_1000_NS6detail15normal_iteratorINSD_10device_ptrIjEEEEPjyS9_jjNS7_10__identityEEEvT0_T1_T2_T3_T4_T6_E12temp_storage[44];
	ld.param.u64 	%rd18, [_ZN3cub18CUB_300001_SM_10006detail6reduce28DeviceReduceSingleTileKernelINS2_10policy_hubIjyN4cuda3std3__44plusIjEEE10Policy1000EN6thrust24THRUST_300001_SM_1000_NS6detail15normal_iteratorINSD_10device_ptrIjEEEEPjyS9_jjNS7_10__identityEEEvT0_T1_T2_T3_T4_T6__param_0];
	ld.param.u64 	%rd20, [_ZN3cub18CUB_300001_SM_10006detail6reduce28DeviceReduceSingleTileKernelINS2_10policy_hubIjyN4cuda3std3__44plusIjEEE10Policy1000EN6thrust24THRUST_300001_SM_1000_NS6detail15normal_iteratorINSD_10device_ptrIjEEEEPjyS9_jjNS7_10__identityEEEvT0_T1_T2_T3_T4_T6__param_1];
	ld.param.u64 	%rd19, [_ZN3cub18CUB_300001_SM_10006detail6reduce28DeviceReduceSingleTileKernelINS2_10policy_hubIjyN4cuda3std3__44plusIjEEE10Policy1000EN6thrust24THRUST_300001_SM_1000_NS6detail15normal_iteratorINSD_10device_ptrIjEEEEPjyS9_jjNS7_10__identityEEEvT0_T1_T2_T3_T4_T6__param_2];
	ld.param.u32 	%r81, [_ZN3cub18CUB_300001_SM_10006detail6reduce28DeviceReduceSingleTileKernelINS2_10policy_hubIjyN4cuda3std3__44plusIjEEE10Policy1000EN6thrust24THRUST_300001_SM_1000_NS6detail15normal_iteratorINSD_10device_ptrIjEEEEPjyS9_jjNS7_10__identityEEEvT0_T1_T2_T3_T4_T6__param_4];
	cvta.to.global.u64 	%rd1, %rd20;
	setp.ne.s64 	%p1, %rd19, 0;
	@%p1 bra 	$L__BB24_3;
	mov.u32 	%r434, %tid.x;
	setp.ne.s32 	%p58, %r434, 0;
	@%p58 bra 	$L__BB24_51;
	st.global.u32 	[%rd1], %r81;
	bra.uni 	$L__BB24_51;
$L__BB24_3:
	cvta.to.global.u64 	%rd2, %rd18;
	setp.gt.u64 	%p2, %rd19, 4095;
	@%p2 bra 	$L__BB24_28;
	cvt.u32.u64 	%r1, %rd19;
	mov.u32 	%r2, %tid.x;
	setp.ge.u32 	%p24, %r2, %r1;
	mov.b32 	%r452, 0;
	mov.u32 	%r441, %r2;
	@%p24 bra 	$L__BB24_6;
	mul.wide.u32 	%rd41, %r2, 4;
	add.s64 	%rd42, %rd2, %rd41;
	ld.global.u32 	%r452, [%rd42];
	add.s32 	%r441, %r2, 256;
$L__BB24_6:
	setp.ge.u32 	%p25, %r441, %r1;
	@%p25 bra 	$L__BB24_19;
	not.b32 	%r261, %r441;
	add.s32 	%r262, %r261, %r1;
	shr.u32 	%r263, %r262, 8;
	add.s32 	%r7, %r263, 1;
	and.b32  	%r8, %r7, 15;
	setp.lt.u32 	%p26, %r262, 3840;
	@%p26 bra 	$L__BB24_10;
	and.b32  	%r264, %r7, 33554416;
	neg.s32 	%r437, %r264;
	mul.wide.u32 	%rd43, %r441, 4;
	add.s64 	%rd44, %rd43, %rd2;
	add.s64 	%rd51, %rd44, 8192;
$L__BB24_9:
	.pragma "nounroll";
	ld.global.u32 	%r265, [%rd51+-8192];
	add.s32 	%r266, %r265, %r452;
	ld.global.u32 	%r267, [%rd51+-7168];
	add.s32 	%r268, %r267, %r266;
	ld.global.u32 	%r269, [%rd51+-6144];
	add.s32 	%r270, %r269, %r268;
	ld.global.u32 	%r271, [%rd51+-5120];
	add.s32 	%r272, %r271, %r270;
	ld.global.u32 	%r273, [%rd51+-4096];
	add.s32 	%r274, %r273, %r272;
	ld.global.u32 	%r275, [%rd51+-3072];
	add.s32 	%r276, %r275, %r274;
	ld.global.u32 	%r277, [%rd51+-2048];
	add.s32 	%r278, %r277, %r276;
	ld.global.u32 	%r279, [%rd51+-1024];
	add.s32 	%r280, %r279, %r278;
	ld.global.u32 	%r281, [%rd51];
	add.s32 	%r282, %r281, %r280;
	ld.global.u32 	%r283, [%rd51+1024];
	add.s32 	%r284, %r283, %r282;
	ld.global.u32 	%r285, [%rd51+2048];
	add.s32 	%r286, %r285, %r284;
	ld.global.u32 	%r287, [%rd51+3072];
	add.s32 	%r288, %r287, %r286;
	ld.global.u32 	%r289, [%rd51+4096];
	add.s32 	%r290, %r289, %r288;
	ld.global.u32 	%r291, [%rd51+5120];
	add.s32 	%r292, %r291, %r290;
	ld.global.u32 	%r293, [%rd51+6144];
	add.s32 	%r294, %r293, %r292;
	ld.global.u32 	%r295, [%rd51+7168];
	add.s32 	%r452, %r295, %r294;
	add.s32 	%r441, %r441, 4096;
	add.s32 	%r437, %r437, 16;
	add.s64 	%rd51, %rd51, 16384;
	setp.ne.s32 	%p27, %r437, 0;
	@%p27 bra 	$L__BB24_9;
$L__BB24_10:
	setp.eq.s32 	%p28, %r8, 0;
	@%p28 bra 	$L__BB24_19;
	and.b32  	%r19, %r7, 7;
	setp.lt.u32 	%p29, %r8, 8;
	@%p29 bra 	$L__BB24_13;
	mul.wide.s32 	%rd45, %r441, 4;
	add.s64 	%rd46, %rd2, %rd45;
	ld.global.u32 	%r297, [%rd46];
	add.s32 	%r298, %r297, %r452;
	ld.global.u32 	%r299, [%rd46+1024];
	add.s32 	%r300, %r299, %r298;
	ld.global.u32 	%r301, [%rd46+2048];
	add.s32 	%r302, %r301, %r300;
	ld.global.u32 	%r303, [%rd46+3072];
	add.s32 	%r304, %r303, %r302;
	ld.global.u32 	%r305, [%rd46+4096];
	add.s32 	%r306, %r305, %r304;
	ld.global.u32 	%r307, [%rd46+5120];
	add.s32 	%r308, %r307, %r306;
	ld.global.u32 	%r309, [%rd46+6144];
	add.s32 	%r310, %r309, %r308;
	ld.global.u32 	%r311, [%rd46+7168];
	add.s32 	%r452, %r311, %r310;
	add.s32 	%r441, %r441, 2048;
$L__BB24_13:
	setp.eq.s32 	%p30, %r19, 0;
	@%p30 bra 	$L__BB24_19;
	and.b32  	%r25, %r7, 3;
	setp.lt.u32 	%p31, %r19, 4;
	@%p31 bra 	$L__BB24_16;
	mul.wide.s32 	%rd47, %r441, 4;
	add.s64 	%rd48, %rd2, %rd47;
	ld.global.u32 	%r313, [%rd48];
	add.s32 	%r314, %r313, %r452;
	ld.global.u32 	%r315, [%rd48+1024];
	add.s32 	%r316, %r315, %r314;
	ld.global.u32 	%r317, [%rd48+2048];
	add.s32 	%r318, %r317, %r316;
	ld.global.u32 	%r319, [%rd48+3072];
	add.s32 	%r452, %r319, %r318;
	add.s32 	%r441, %r441, 1024;
$L__BB24_16:
	setp.eq.s32 	%p32, %r25, 0;
	@%p32 bra 	$L__BB24_19;
	neg.s32 	%r449, %r25;
$L__BB24_18:
	.pragma "nounroll";
	mul.wide.s32 	%rd49, %r441, 4;
	add.s64 	%rd50, %rd2, %rd49;
	ld.global.u32 	%r320, [%rd50];
	add.s32 	%r452, %r320, %r452;
	add.s32 	%r441, %r441, 256;
	add.s32 	%r449, %r449, 1;
	setp.ne.s32 	%p33, %r449, 0;
	@%p33 bra 	$L__BB24_18;
$L__BB24_19:
	setp.lt.u64 	%p34, %rd19, 256;
	@%p34 bra 	$L__BB24_24;
	// begin inline asm
	mov.u32 %r384, %laneid;
	// end inline asm
	mov.b32 	%r387, 1;
	mov.b32 	%r408, 31;
	mov.b32 	%r409, -1;
	// begin inline asm
	shfl.sync.down.b32 %r385, %r452, %r387, %r408, %r409;
	// end inline asm
	setp.gt.s32 	%p50, %r384, 30;
	selp.b32 	%r410, 0, %r385, %p50;
	add.s32 	%r391, %r410, %r452;
	mov.b32 	%r392, 2;
	// begin inline asm
	shfl.sync.down.b32 %r390, %r391, %r392, %r408, %r409;
	// end inline asm
	setp.gt.s32 	%p51, %r384, 29;
	selp.b32 	%r411, 0, %r390, %p51;
	add.s32 	%r396, %r391, %r411;
	mov.b32 	%r397, 4;
	// begin inline asm
	shfl.sync.down.b32 %r395, %r396, %r397, %r408, %r409;
	// end inline asm
	setp.gt.s32 	%p52, %r384, 27;
	selp.b32 	%r412, 0, %r395, %p52;
	add.s32 	%r401, %r396, %r412;
	mov.b32 	%r402, 8;
	// begin inline asm
	shfl.sync.down.b32 %r400, %r401, %r402, %r408, %r409;
	// end inline asm
	setp.gt.s32 	%p53, %r384, 23;
	selp.b32 	%r413, 0, %r400, %p53;
	add.s32 	%r406, %r401, %r413;
	mov.b32 	%r407, 16;
	// begin inline asm
	shfl.sync.down.b32 %r405, %r406, %r407, %r408, %r409;
	// end inline asm
	setp.gt.s32 	%p54, %r384, 15;
	selp.b32 	%r414, 0, %r405, %p54;
	add.s32 	%r470, %r406, %r414;
	setp.ne.s32 	%p55, %r384, 0;
	@%p55 bra 	$L__BB24_22;
	shr.u32 	%r415, %r2, 3;
	and.b32  	%r416, %r415, 124;
	mov.u32 	%r417, _ZZN3cub18CUB_300001_SM_10006detail6reduce28DeviceReduceSingleTileKernelINS2_10policy_hubIjyN4cuda3std3__44plusIjEEE10Policy1000EN6thrust24THRUST_300001_SM_1000_NS6detail15normal_iteratorINSD_10device_ptrIjEEEEPjyS9_jjNS7_10__identityEEEvT0_T1_T2_T3_T4_T6_E12temp_storage;
	add.s32 	%r418, %r417, %r416;
	st.shared.u32 	[%r418+8], %r470;
$L__BB24_22:
	bar.sync 	0;
	setp.ne.s32 	%p56, %r2, 0;
	@%p56 bra 	$L__BB24_49;
	ld.shared.u32 	%r419, [_ZZN3cub18CUB_300001_SM_10006detail6reduce28DeviceReduceSingleTileKernelINS2_10policy_hubIjyN4cuda3std3__44plusIjEEE10Policy1000EN6thrust24THRUST_300001_SM_1000_NS6detail15normal_iteratorINSD_10device_ptrIjEEEEPjyS9_jjNS7_10__identityEEEvT0_T1_T2_T3_T4_T6_E12temp_storage+12];
	add.s32 	%r420, %r419, %r470;
	ld.shared.u32 	%r421, [_ZZN3cub18CUB_300001_SM_10006detail6reduce28DeviceReduceSingleTileKernelINS2_10policy_hubIjyN4cuda3std3__44plusIjEEE10Policy1000EN6thrust24THRUST_300001_SM_1000_NS6detail15normal_iteratorINSD_10device_ptrIjEEEEPjyS9_jjNS7_10__identityEEEvT0_T1_T2_T3_T4_T6_E12temp_storage+16];
	add.s32 	%r422, %r420, %r421;
	ld.shared.u32 	%r423, [_ZZN3cub18CUB_300001_SM_10006detail6reduce28DeviceReduceSingleTileKernelINS2_10policy_hubIjyN4cuda3std3__44plusIjEEE10Policy1000EN6thrust24THRUST_300001_SM_1000_NS6detail15normal_iteratorINSD_10device_ptrIjEEEEPjyS9_jjNS7_10__identityEEEvT0_T1_T2_T3_T4_T6_E12temp_storage+20];
	add.s32 	%r424, %r422, %r423;
	ld.shared.u32 	%r425, [_ZZN3cub18CUB_300001_SM_10006detail6reduce28DeviceReduceSingleTileKernelINS2_10policy_hubIjyN4cuda3std3__44plusIjEEE10Policy1000EN6thrust24THRUST_300001_SM_1000_NS6detail15normal_iteratorINSD_10device_ptrIjEEEEPjyS9_jjNS7_10__identityEEEvT0_T1_T2_T3_T4_T6_E12temp_storage+24];
	add.s32 	%r426, %r424, %r425;
	ld.shared.u32 	%r427, [_ZZN3cub18CUB_300001_SM_10006detail6reduce28DeviceReduceSingleTileKernelINS2_10policy_hubIjyN4cuda3std3__44plusIjEEE10Policy1000EN6thrust24THRUST_300001_SM_1000_NS6detail15normal_iteratorINSD_10device_ptrIjEEEEPjyS9_jjNS7_10__identityEEEvT0_T1_T2_T3_T4_T6_E12temp_storage+28];
	add.s32 	%r428, %r426, %r427;
	ld.shared.u32 	%r429, [_ZZN3cub18CUB_300001_SM_10006detail6reduce28DeviceReduceSingleTileKernelINS2_10policy_hubIjyN4cuda3std3__44plusIjEEE10Policy1000EN6thrust24THRUST_300001_SM_1000_NS6detail15normal_iteratorINSD_10device_ptrIjEEEEPjyS9_jjNS7_10__identityEEEvT0_T1_T2_T3_T4_T6_E12temp_storage+32];
	add.s32 	%r430, %r428, %r429;
	ld.shared.u32 	%r431, [_ZZN3cub18CUB_300001_SM_10006detail6reduce28DeviceReduceSingleTileKernelINS2_10policy_hubIjyN4cuda3std3__44plusIjEEE10Policy1000EN6thrust24THRUST_300001_SM_1000_NS6detail15normal_iteratorINSD_10device_ptrIjEEEEPjyS9_jjNS7_10__identityEEEvT0_T1_T2_T3_T4_T6_E12temp_storage+36];
	add.s32 	%r470, %r430, %r431;
	bra.uni 	$L__BB24_49;
$L__BB24_24:
	// begin inline asm
	mov.u32 %r321, %laneid;
	// end inline asm
	and.b32  	%r347, %r2, 992;
	add.s32 	%r348, %r347, 32;
	setp.gt.u32 	%p35, %r348, %r1;
	not.b32 	%r349, %r347;
	add.s32 	%r350, %r1, %r349;
	selp.b32 	%r345, %r350, 31, %p35;
	mov.b32 	%r324, 1;
	mov.b32 	%r346, -1;
	// begin inline asm
	shfl.sync.down.b32 %r322, %r452, %r324, %r345, %r346;
	// end inline asm
	setp.lt.s32 	%p36, %r321, %r345;
	selp.b32 	%r351, %r322, 0, %p36;
	add.s32 	%r328, %r351, %r452;
	mov.b32 	%r329, 2;
	// begin inline asm
	shfl.sync.down.b32 %r327, %r328, %r329, %r345, %r346;
	// end inline asm
	add.s32 	%r352, %r321, 2;
	setp.gt.s32 	%p37, %r352, %r345;
	selp.b32 	%r353, 0, %r327, %p37;
	add.s32 	%r333, %r328, %r353;
	mov.b32 	%r334, 4;
	// begin inline asm
	shfl.sync.down.b32 %r332, %r333, %r334, %r345, %r346;
	// end inline asm
	add.s32 	%r354, %r321, 4;
	setp.gt.s32 	%p38, %r354, %r345;
	selp.b32 	%r355, 0, %r332, %p38;
	add.s32 	%r338, %r333, %r355;
	mov.b32 	%r339, 8;
	// begin inline asm
	shfl.sync.down.b32 %r337, %r338, %r339, %r345, %r346;
	// end inline asm
	add.s32 	%r356, %r321, 8;
	setp.gt.s32 	%p39, %r356, %r345;
	selp.b32 	%r357, 0, %r337, %p39;
	add.s32 	%r343, %r338, %r357;
	mov.b32 	%r344, 16;
	// begin inline asm
	shfl.sync.down.b32 %r342, %r343, %r344, %r345, %r346;
	// end inline asm
	add.s32 	%r358, %r321, 16;
	setp.gt.s32 	%p40, %r358, %r345;
	selp.b32 	%r359, 0, %r342, %p40;
	add.s32 	%r470, %r343, %r359;
	setp.ne.s32 	%p41, %r321, 0;
	@%p41 bra 	$L__BB24_26;
	shr.u32 	%r360, %r2, 3;
	and.b32  	%r361, %r360, 124;
	mov.u32 	%r362, _ZZN3cub18CUB_300001_SM_10006detail6reduce28DeviceReduceSingleTileKernelINS2_10policy_hubIjyN4cuda3std3__44plusIjEEE10Policy1000EN6thrust24THRUST_300001_SM_1000_NS6detail15normal_iteratorINSD_10device_ptrIjEEEEPjyS9_jjNS7_10__identityEEEvT0_T1_T2_T3_T4_T6_E12temp_storage;
	add.s32 	%r363, %r362, %r361;
	st.shared.u32 	[%r363+8], %r470;
$L__BB24_26:
	bar.sync 	0;
	setp.ne.s32 	%p42, %r2, 0;
	@%p42 bra 	$L__BB24_49;
	setp.gt.u64 	%p43, %rd19, 32;
	ld.shared.u32 	%r364, [_ZZN3cub18CUB_300001_SM_10006detail6reduce28DeviceReduceSingleTileKernelINS2_10policy_hubIjyN4cuda3std3__44plusIjEEE10Policy1000EN6thrust24THRUST_300001_SM_1000_NS6detail15normal_iteratorINSD_10device_ptrIjEEEEPjyS9_jjNS7_10__identityEEEvT0_T1_T2_T3_T4_T6_E12temp_storage+12];
	selp.b32 	%r365, %r364, 0, %p43;
	add.s32 	%r366, %r365, %r470;
	setp.gt.u64 	%p44, %rd19, 64;
	ld.shared.u32 	%r367, [_ZZN3cub18CUB_300001_SM_10006detail6reduce28DeviceReduceSingleTileKernelINS2_10policy_hubIjyN4cuda3std3__44plusIjEEE10Policy1000EN6thrust24THRUST_300001_SM_1000_NS6detail15normal_iteratorINSD_10device_ptrIjEEEEPjyS9_jjNS7_10__identityEEEvT0_T1_T2_T3_T4_T6_E12temp_storage+16];
	selp.b32 	%r368, %r367, 0, %p44;
	add.s32 	%r369, %r366, %r368;
	setp.gt.u64 	%p45, %rd19, 96;
	ld.shared.u32 	%r370, [_ZZN3cub18CUB_300001_SM_10006detail6reduce28DeviceReduceSingleTileKernelINS2_10policy_hubIjyN4cuda3std3__44plusIjEEE10Policy1000EN6thrust24THRUST_300001_SM_1000_NS6detail15normal_iteratorINSD_10device_ptrIjEEEEPjyS9_jjNS7_10__identityEEEvT0_T1_T2_T3_T4_T6_E12temp_storage+20];
	selp.b32 	%r371, %r370, 0, %p45;
	add.s32 	%r372, %r369, %r371;
	setp.gt.u64 	%p46, %rd19, 128;
	ld.shared.u32 	%r373, [_ZZN3cub18CUB_300001_SM_10006detail6reduce28DeviceReduceSingleTileKernelINS2_10policy_hubIjyN4cuda3std3__44plusIjEEE10Policy1000EN6thrust24THRUST_300001_SM_1000_NS6detail15normal_iteratorINSD_10device_ptrIjEEEEPjyS9_jjNS7_10__identityEEEvT0_T1_T2_T3_T4_T6_E12temp_storage+24];
	selp.b32 	%r374, %r373, 0, %p46;
	add.s32 	%r375, %r372, %r374;
	setp.gt.u64 	%p47, %rd19, 160;
	ld.shared.u32 	%r376, [_ZZN3cub18CUB_300001_SM_10006detail6reduce28DeviceReduceSingleTileKernelINS2_10policy_hubIjyN4cuda3std3__44plusIjEEE10Policy1000EN6thrust24THRUST_300001_SM_1000_NS6detail15normal_iteratorINSD_10device_ptrIjEEEEPjyS9_jjNS7_10__identityEEEvT0_T1_T2_T3_T4_T6_E12temp_storage+28];
	selp.b32 	%r377, %r376, 0, %p47;
	add.s32 	%r378, %r375, %r377;
	setp.gt.u64 	%p48, %rd19, 192;
	ld.shared.u32 	%r379, [_ZZN3cub18CUB_300001_SM_10006detail6reduce28DeviceReduceSingleTileKernelINS2_10policy_hubIjyN4cuda3std3__44plusIjEEE10Policy1000EN6thrust24THRUST_300001_SM_1000_NS6detail15normal_iteratorINSD_10device_ptrIjEEEEPjyS9_jjNS7_10__identityEEEvT0_T1_T2_T3_T4_T6_E12temp_storage+32];
	selp.b32 	%r380, %r379, 0, %p48;
	add.s32 	%r381, %r378, %r380;
	setp.gt.u64 	%p49, %rd19, 224;
	ld.shared.u32 	%r382, [_ZZN3cub18CUB_300001_SM_10006detail6reduce28DeviceReduceSingleTileKernelINS2_10policy_hubIjyN4cuda3std3__44plusIjEEE10Policy1000EN6thrust24THRUST_300001_SM_1000_NS6detail15normal_iteratorINSD_10device_ptrIjEEEEPjyS9_jjNS7_10__identityEEEvT0_T1_T2_T3_T4_T6_E12temp_storage+36];
	selp.b32 	%r383, %r382, 0, %p49;
	add.s32 	%r470, %r381, %r383;
	bra.uni 	$L__BB24_49;
$L__BB24_28:
	mov.u32 	%r43, %tid.x;
	cvt.u64.u32 	%rd6, %r43;
	mul.wide.u32 	%rd22, %r43, 4;
	add.s64 	%rd7, %rd2, %rd22;
	ld.global.u32 	%r82, [%rd7];
	ld.global.u32 	%r83, [%rd7+1024];
	ld.global.u32 	%r84, [%rd7+2048];
	ld.global.u32 	%r85, [%rd7+3072];
	ld.global.u32 	%r86, [%rd7+4096];
	ld.global.u32 	%r87, [%rd7+5120];
	ld.global.u32 	%r88, [%rd7+6144];
	ld.global.u32 	%r89, [%rd7+7168];
	ld.global.u32 	%r90, [%rd7+8192];
	ld.global.u32 	%r91, [%rd7+9216];
	ld.global.u32 	%r92, [%rd7+10240];
	ld.global.u32 	%r93, [%rd7+11264];
	ld.global.u32 	%r94, [%rd7+12288];
	ld.global.u32 	%r95, [%rd7+13312];
	ld.global.u32 	%r96, [%rd7+14336];
	ld.global.u32 	%r97, [%rd7+15360];
	add.s32 	%r98, %r83, %r82;
	add.s32 	%r99, %r84, %r98;
	add.s32 	%r100, %r85, %r99;
	add.s32 	%r101, %r86, %r100;
	add.s32 	%r102, %r87, %r101;
	add.s32 	%r103, %r88, %r102;
	add.s32 	%r104, %r89, %r103;
	add.s32 	%r105, %r90, %r104;
	add.s32 	%r106, %r91, %r105;
	add.s32 	%r107, %r92, %r106;
	add.s32 	%r108, %r93, %r107;
	add.s32 	%r109, %r94, %r108;
	add.s32 	%r110, %r95, %r109;
	add.s32 	%r111, %r96, %r110;
	add.s32 	%r469, %r97, %r111;
	add.s64 	%rd8, %rd19, -4096;
	setp.lt.u64 	%p3, %rd8, 4096;
	mov.b64 	%rd53, 4096;
	@%p3 bra 	$L__BB24_32;
	mov.b64 	%rd53, 4096;
$L__BB24_30:
	shl.b64 	%rd24, %rd53, 2;
	add.s64 	%rd25, %rd7, %rd24;
	ld.global.u32 	%r112, [%rd25];
	ld.global.u32 	%r113, [%rd25+1024];
	ld.global.u32 	%r114, [%rd25+2048];
	ld.global.u32 	%r115, [%rd25+3072];
	ld.global.u32 	%r116, [%rd25+4096];
	ld.global.u32 	%r117, [%rd25+5120];
	ld.global.u32 	%r118, [%rd25+6144];
	ld.global.u32 	%r119, [%rd25+7168];
	ld.global.u32 	%r120, [%rd25+8192];
	ld.global.u32 	%r121, [%rd25+9216];
	ld.global.u32 	%r122, [%rd25+10240];
	ld.global.u32 	%r123, [%rd25+11264];
	ld.global.u32 	%r124, [%rd25+12288];
	ld.global.u32 	%r125, [%rd25+13312];
	ld.global.u32 	%r126, [%rd25+14336];
	ld.global.u32 	%r127, [%rd25+15360];
	add.s32 	%r128, %r112, %r469;
	add.s32 	%r129, %r113, %r128;
	add.s32 	%r130, %r114, %r129;
	add.s32 	%r131, %r115, %r130;
	add.s32 	%r132, %r116, %r131;
	add.s32 	%r133, %r117, %r132;
	add.s32 	%r134, %r118, %r133;
	add.s32 	%r135, %r119, %r134;
	add.s32 	%r136, %r120, %r135;
	add.s32 	%r137, %r121, %r136;
	add.s32 	%r138, %r122, %r137;
	add.s32 	%r139, %r123, %r138;
	add.s32 	%r140, %r124, %r139;
	add.s32 	%r141, %r125, %r140;
	add.s32 	%r142, %r126, %r141;
	add.s32 	%r469, %r127, %r142;
	sub.s64 	%rd26, %rd19, %rd53;
	setp.lt.u64 	%p4, %rd26, 4096;
	@%p4 bra 	$L__BB24_45;
	add.s64 	%rd53, %rd53, 4096;
	setp.le.u64 	%p5, %rd53, %rd8;
	@%p5 bra 	$L__BB24_30;
$L__BB24_32:
	setp.le.u64 	%p6, %rd19, %rd53;
	cvt.u32.u64 	%r143, %rd53;
	cvt.u32.u64 	%r144, %rd19;
	sub.s32 	%r145, %r144, %r143;
	setp.ge.s32 	%p7, %r43, %r145;
	or.pred  	%p8, %p6, %p7;
	@%p8 bra 	$L__BB24_45;
	not.b32 	%r149, %r43;
	add.s32 	%r150, %r149, %r144;
	sub.s32 	%r152, %r150, %r143;
	shr.u32 	%r153, %r152, 8;
	add.s32 	%r48, %r153, 1;
	and.b32  	%r49, %r48, 15;
	setp.lt.u32 	%p9, %r152, 3840;
	mov.u32 	%r459, %r43;
	@%p9 bra 	$L__BB24_36;
	and.b32  	%r154, %r48, 33554416;
	neg.s32 	%r455, %r154;
	add.s64 	%rd27, %rd53, %rd6;
	shl.b64 	%rd28, %rd27, 2;
	add.s64 	%rd29, %rd28, %rd2;
	add.s64 	%rd54, %rd29, 8192;
	mov.u32 	%r459, %r43;
$L__BB24_35:
	.pragma "nounroll";
	ld.global.u32 	%r155, [%rd54+-8192];
	add.s32 	%r156, %r155, %r469;
	ld.global.u32 	%r157, [%rd54+-7168];
	add.s32 	%r158, %r157, %r156;
	ld.global.u32 	%r159, [%rd54+-6144];
	add.s32 	%r160, %r159, %r158;
	ld.global.u32 	%r161, [%rd54+-5120];
	add.s32 	%r162, %r161, %r160;
	ld.global.u32 	%r163, [%rd54+-4096];
	add.s32 	%r164, %r163, %r162;
	ld.global.u32 	%r165, [%rd54+-3072];
	add.s32 	%r166, %r165, %r164;
	ld.global.u32 	%r167, [%rd54+-2048];
	add.s32 	%r168, %r167, %r166;
	ld.global.u32 	%r169, [%rd54+-1024];
	add.s32 	%r170, %r169, %r168;
	ld.global.u32 	%r171, [%rd54];
	add.s32 	%r172, %r171, %r170;
	ld.global.u32 	%r173, [%rd54+1024];
	add.s32 	%r174, %r173, %r172;
	ld.global.u32 	%r175, [%rd54+2048];
	add.s32 	%r176, %r175, %r174;
	ld.global.u32 	%r177, [%rd54+3072];
	add.s32 	%r178, %r177, %r176;
	ld.global.u32 	%r179, [%rd54+4096];
	add.s32 	%r180, %r179, %r178;
	ld.global.u32 	%r181, [%rd54+5120];
	add.s32 	%r182, %r181, %r180;
	ld.global.u32 	%r183, [%rd54+6144];
	add.s32 	%r184, %r183, %r182;
	ld.global.u32 	%r185, [%rd54+7168];
	add.s32 	%r469, %r185, %r184;
	add.s32 	%r459, %r459, 4096;
	add.s32 	%r455, %r455, 16;
	add.s64 	%rd54, %rd54, 16384;
	setp.ne.s32 	%p10, %r455, 0;
	@%p10 bra 	$L__BB24_35;
$L__BB24_36:
	setp.eq.s32 	%p11, %r49, 0;
	@%p11 bra 	$L__BB24_45;
	and.b32  	%r60, %r48, 7;
	setp.lt.u32 	%p12, %r49, 8;
	@%p12 bra 	$L__BB24_39;
	cvt.u64.u32 	%rd30, %r459;
	add.s64 	%rd31, %rd53, %rd30;
	shl.b64 	%rd32, %rd31, 2;
	add.s64 	%rd33, %rd2, %rd32;
	ld.global.u32 	%r187, [%rd33];
	add.s32 	%r188, %r187, %r469;
	ld.global.u32 	%r189, [%rd33+1024];
	add.s32 	%r190, %r189, %r188;
	ld.global.u32 	%r191, [%rd33+2048];
	add.s32 	%r192, %r191, %r190;
	ld.global.u32 	%r193, [%rd33+3072];
	add.s32 	%r194, %r193, %r192;
	ld.global.u32 	%r195, [%rd33+4096];
	add.s32 	%r196, %r195, %r194;
	ld.global.u32 	%r197, [%rd33+5120];
	add.s32 	%r198, %r197, %r196;
	ld.global.u32 	%r199, [%rd33+6144];
	add.s32 	%r200, %r199, %r198;
	ld.global.u32 	%r201, [%rd33+7168];
	add.s32 	%r469, %r201, %r200;
	add.s32 	%r459, %r459, 2048;
$L__BB24_39:
	setp.eq.s32 	%p13, %r60, 0;
	@%p13 bra 	$L__BB24_45;
	and.b32  	%r66, %r48, 3;
	setp.lt.u32 	%p14, %r60, 4;
	@%p14 bra 	$L__BB24_42;
	cvt.u64.u32 	%rd34, %r459;
	add.s64 	%rd35, %rd53, %rd34;
	shl.b64 	%rd36, %rd35, 2;
	add.s64 	%rd37, %rd2, %rd36;
	ld.global.u32 	%r203, [%rd37];
	add.s32 	%r204, %r203, %r469;
	ld.global.u32 	%r205, [%rd37+1024];
	add.s32 	%r206, %r205, %r204;
	ld.global.u32 	%r207, [%rd37+2048];
	add.s32 	%r208, %r207, %r206;
	ld.global.u32 	%r209, [%rd37+3072];
	add.s32 	%r469, %r209, %r208;
	add.s32 	%r459, %r459, 1024;
$L__BB24_42:
	setp.eq.s32 	%p15, %r66, 0;
	@%p15 bra 	$L__BB24_45;
	cvt.u64.u32 	%rd38, %r459;
	add.s64 	%rd39, %rd53, %rd38;
	shl.b64 	%rd40, %rd39, 2;
	add.s64 	%rd55, %rd2, %rd40;
	neg.s32 	%r467, %r66;
$L__BB24_44:
	.pragma "nounroll";
	ld.global.u32 	%r210, [%rd55];
	add.s32 	%r469, %r210, %r469;
	add.s64 	%rd55, %rd55, 1024;
	add.s32 	%r467, %r467, 1;
	setp.ne.s32 	%p16, %r467, 0;
	@%p16 bra 	$L__BB24_44;
$L__BB24_45:
	// begin inline asm
	mov.u32 %r211, %laneid;
	// end inline asm
	mov.b32 	%r214, 1;
	mov.b32 	%r235, 31;
	mov.b32 	%r236, -1;
	// begin inline asm
	shfl.sync.down.b32 %r212, %r469, %r214, %r235, %r236;
	// end inline asm
	setp.gt.s32 	%p17, %r211, 30;
	selp.b32 	%r237, 0, %r212, %p17;
	add.s32 	%r218, %r237, %r469;
	mov.b32 	%r219, 2;
	// begin inline asm
	shfl.sync.down.b32 %r217, %r218, %r219, %r235, %r236;
	// end inline asm
	setp.gt.s32 	%p18, %r211, 29;
	selp.b32 	%r238, 0, %r217, %p18;
	add.s32 	%r223, %r218, %r238;
	mov.b32 	%r224, 4;
	// begin inline asm
	shfl.sync.down.b32 %r222, %r223, %r224, %r235, %r236;
	// end inline asm
	setp.gt.s32 	%p19, %r211, 27;
	selp.b32 	%r239, 0, %r222, %p19;
	add.s32 	%r228, %r223, %r239;
	mov.b32 	%r229, 8;
	// begin inline asm
	shfl.sync.down.b32 %r227, %r228, %r229, %r235, %r236;
	// end inline asm
	setp.gt.s32 	%p20, %r211, 23;
	selp.b32 	%r240, 0, %r227, %p20;
	add.s32 	%r233, %r228, %r240;
	mov.b32 	%r234, 16;
	// begin inline asm
	shfl.sync.down.b32 %r232, %r233, %r234, %r235, %r236;
	// end inline asm
	setp.gt.s32 	%p21, %r211, 15;
	selp.b32 	%r241, 0, %r232, %p21;
	add.s32 	%r470, %r233, %r241;
	setp.ne.s32 	%p22, %r211, 0;
	@%p22 bra 	$L__BB24_47;
	shr.u32 	%r242, %r43, 3;
	and.b32  	%r243, %r242, 124;
	mov.u32 	%r244, _ZZN3cub18CUB_300001_SM_10006detail6reduce28DeviceReduceSingleTileKernelINS2_10policy_hubIjyN4cuda3std3__44plusIjEEE10Policy1000EN6thrust24THRUST_300001_SM_1000_NS6detail15normal_iteratorINSD_10device_ptrIjEEEEPjyS9_jjNS7_10__identityEEEvT0_T1_T2_T3_T4_T6_E12temp_storage;
	add.s32 	%r245, %r244, %r243;
	st.shared.u32 	[%r245+8], %r470;
$L__BB24_47:
	bar.sync 	0;
	setp.ne.s32 	%p23, %r43, 0;
	@%p23 bra 	$L__BB24_49;
	ld.shared.u32 	%r246, [_ZZN3cub18CUB_300001_SM_10006detail6reduce28DeviceReduceSingleTileKernelINS2_10policy_hubIjyN4cuda3std3__44plusIjEEE10Policy1000EN6thrust24THRUST_300001_SM_1000_NS6detail15normal_iteratorINSD_10device_ptrIjEEEEPjyS9_jjNS7_10__identityEEEvT0_T1_T2_T3_T4_T6_E12temp_storage+12];
	add.s32 	%r247, %r246, %r470;
	ld.shared.u32 	%r248, [_ZZN3cub18CUB_300001_SM_10006detail6reduce28DeviceReduceSingleTileKernelINS2_10policy_hubIjyN4cuda3std3__44plusIjEEE10Policy1000EN6thrust24THRUST_300001_SM_1000_NS6detail15normal_iteratorINSD_10device_ptrIjEEEEPjyS9_jjNS7_10__identityEEEvT0_T1_T2_T3_T4_T6_E12temp_storage+16];
	add.s32 	%r249, %r247, %r248;
	ld.shared.u32 	%r250, [_ZZN3cub18CUB_300001_SM_10006detail6reduce28DeviceReduceSingleTileKernelINS2_10policy_hubIjyN4cuda3std3__44plusIjEEE10Policy1000EN6thrust24THRUST_300001_SM_1000_NS6detail15normal_iteratorINSD_10device_ptrIjEEEEPjyS9_jjNS7_10__identityEEEvT0_T1_T2_T3_T4_T6_E12temp_storage+20];
	add.s32 	%r251, %r249, %r250;
	ld.shared.u32 	%r252, [_ZZN3cub18CUB_300001_SM_10006detail6reduce28DeviceReduceSingleTileKernelINS2_10policy_hubIjyN4cuda3std3__44plusIjEEE10Policy1000EN6thrust24THRUST_300001_SM_1000_NS6detail15normal_iteratorINSD_10device_ptrIjEEEEPjyS9_jjNS7_10__identityEEEvT0_T1_T2_T3_T4_T6_E12temp_storage+24];
	add.s32 	%r253, %r251, %r252;
	ld.shared.u32 	%r254, [_ZZN3cub18CUB_300001_SM_10006detail6reduce28DeviceReduceSingleTileKernelINS2_10policy_hubIjyN4cuda3std3__44plusIjEEE10Policy1000EN6thrust24THRUST_300001_SM_1000_NS6detail15normal_iteratorINSD_10device_ptrIjEEEEPjyS9_jjNS7_10__identityEEEvT0_T1_T2_T3_T4_T6_E12temp_storage+28];
	add.s32 	%r255, %r253, %r254;
	ld.shared.u32 	%r256, [_ZZN3cub18CUB_300001_SM_10006detail6reduce28DeviceReduceSingleTileKernelINS2_10policy_hubIjyN4cuda3std3__44plusIjEEE10Policy1000EN6thrust24THRUST_300001_SM_1000_NS6detail15normal_iteratorINSD_10device_ptrIjEEEEPjyS9_jjNS7_10__identityEEEvT0_T1_T2_T3_T4_T6_E12temp_storage+32];
	add.s32 	%r257, %r255, %r256;
	ld.shared.u32 	%r258, [_ZZN3cub18CUB_300001_SM_10006detail6reduce28DeviceReduceSingleTileKernelINS2_10policy_hubIjyN4cuda3std3__44plusIjEEE10Policy1000EN6thrust24THRUST_300001_SM_1000_NS6detail15normal_iteratorINSD_10device_ptrIjEEEEPjyS9_jjNS7_10__identityEEEvT0_T1_T2_T3_T4_T6_E12temp_storage+36];
	add.s32 	%r470, %r257, %r258;
$L__BB24_49:
	mov.u32 	%r432, %tid.x;
	setp.ne.s32 	%p57, %r432, 0;
	@%p57 bra 	$L__BB24_51;
	add.s32 	%r433, %r470, %r81;
	st.global.u32 	[%rd1], %r433;
$L__BB24_51:
	ret;

}
	// .globl	_ZN3cub18CUB_300001_SM_10006detail6reduce18DeviceReduceKernelINS2_10policy_hubIjyN4cuda3std3__44plusIjEEE10Policy1000EN6thrust24THRUST_300001_SM_1000_NS6detail15normal_iteratorINSD_10device_ptrIjEEEEyS9_jNS7_10__identityEEEvT0_PT3_T1_NS0_13GridEvenShareISN_EET2_T4_
.visible .entry _ZN3cub18CUB_300001_SM_10006detail6reduce18DeviceReduceKernelINS2_10policy_hubIjyN4cuda3std3__44plusIjEEE10Policy1000EN6thrust24THRUST_300001_SM_1000_NS6detail15normal_iteratorINSD_10device_ptrIjEEEEyS9_jNS7_10__identityEEEvT0_PT3_T1_NS0_13GridEvenShareISN_EET2_T4_(
	.param .align 8 .b8 _ZN3cub18CUB_300001_SM_10006detail6reduce18DeviceReduceKernelINS2_10policy_hubIjyN4cuda3std3__44plusIjEEE10Policy1000EN6thrust24THRUST_300001_SM_1000_NS6detail15normal_iteratorINSD_10device_ptrIjEEEEyS9_jNS7_10__identityEEEvT0_PT3_T1_NS0_13GridEvenShareISN_EET2_T4__param_0[8],
	.param .u64 .ptr .align 1 _ZN3cub18CUB_300001_SM_10006detail6reduce18DeviceReduceKernelINS2_10policy_hubIjyN4cuda3std3__44plusIjEEE10Policy1000EN6thrust24THRUST_300001_SM_1000_NS6detail15normal_iteratorINSD_10device_ptrIjEEEEyS9_jNS7_10__identityEEEvT0_PT3_T1_NS0_13GridEvenShareISN_EET2_T4__param_1,
	.param .u64 _ZN3cub18CUB_300001_SM_10006detail6reduce18DeviceReduceKernelINS2_10policy_hubIjyN4cuda3std3__44plusIjEEE10Policy1000EN6thrust24THRUST_300001_SM_1000_NS6detail15normal_iteratorINSD_10device_ptrIjEEEEyS9_jNS7_10__identityEEEvT0_PT3_T1_NS0_13GridEvenShareISN_EET2_T4__param_2,
	.param .align 8 .b8 _ZN3cub18CUB_300001_SM_10006detail6reduce18DeviceReduceKernelINS2_10policy_hubIjyN4cuda3std3__44plusIjEEE10Policy1000EN6thrust24THRUST_300001_SM_1000_NS6detail15normal_iteratorINSD_10device_ptrIjEEEEyS9_jNS7_10__identityEEEvT0_PT3_T1_NS0_13GridEvenShareISN_EET2_T4__param_3[72],
	.param .align 1 .b8 _ZN3cub18CUB_300001_SM_10006detail6reduce18DeviceReduceKernelINS2_10policy_hubIjyN4cuda3std3__44plusIjEEE10Policy1000EN6thrust24THRUST_300001_SM_1000_NS6detail15normal_iteratorINSD_10device_ptrIjEEEEyS9_jNS7_10__identityEEEvT0_PT3_T1_NS0_13GridEvenShareISN_EET2_T4__param_4[1],
	.param .align 1 .b8 _ZN3cub18CUB_300001_SM_10006detail6reduce18DeviceReduceKernelINS2_10policy_hubIjyN4cuda3std3__44plusIjEEE10Policy1000EN6thrust24THRUST_300001_SM_1000_NS6detail15normal_iteratorINSD_10device_ptrIjEEEEyS9_jNS7_10__identityEEEvT0_PT3_T1_NS0_13GridEvenShareISN_EET2_T4__param_5[1]
)
.maxntid 256
{
	.reg .pred 	%p<57>;
	.reg .b16 	%rs<4>;
	.reg .b32 	%r<502>;
	.reg .b64 	%rd<78>;
	// demoted variable
	.shared .align 4 .b8 _ZZN3cub18CUB_300001_SM_10006detail6reduce18DeviceReduceKernelINS2_10policy_hubIjyN4cuda3std3__44plusIjEEE10Policy1000EN6thrust24THRUST_300001_SM_1000_NS6detail15normal_iteratorINSD_10device_ptrIjEEEEyS9_jNS7_10__identityEEEvT0_PT3_T1_NS0_13GridEvenShareISN_EET2_T4_E12temp_storage[44];
	ld.param.u64 	%rd1, [_ZN3cub18CUB_300001_SM_10006detail6reduce18DeviceReduceKernelINS2_10policy_hubIjyN4cuda3std3__44plusIjEEE10Policy1000EN6thrust24THRUST_300001_SM_1000_NS6detail15normal_iteratorINSD_10device_ptrIjEEEEyS9_jNS7_10__identityEEEvT0_PT3_T1_NS0_13GridEvenShareISN_EET2_T4__param_3+32];
	ld.param.u32 	%r1, [_ZN3cub18CUB_300001_SM_10006detail6reduce18DeviceReduceKernelINS2_10policy_hubIjyN4cuda3std3__44plusIjEEE10Policy1000EN6thrust24THRUST_300001_SM_1000_NS6detail15normal_iteratorINSD_10device_ptrIjEEEEyS9_jNS7_10__identityEEEvT0_PT3_T1_NS0_13GridEvenShareISN_EET2_T4__param_3+40];
	ld.param.u64 	%rd25, [_ZN3cub18CUB_300001_SM_10006detail6reduce18DeviceReduceKernelINS2_10policy_hubIjyN4cuda3std3__44plusIjEEE10Policy1000EN6thrust24THRUST_300001_SM_1000_NS6detail15normal_iteratorINSD_10device_ptrIjEEEEyS9_jNS7_10__identityEEEvT0_PT3_T1_NS0_13GridEvenShareISN_EET2_T4__param_0];
	cvta.to.global.u64 	%rd2, %rd25;
	mov.u32 	%r2, %ctaid.x;
	shl.b32 	%r88, %r1, 12;
	cvt.s64.s32 	%rd3, %r88;
	shl.b32 	%r89, %r2, 12;
	cvt.u64.u32 	%rd4, %r89;
	sub.s64 	%rd5, %rd1, %rd4;
	setp.gt.u64 	%p1, %rd5, 4095;
	@%p1 bra 	$L__BB25_25;
	cvt.u32.u64 	%r287, %rd4;
	cvt.u32.u64 	%r3, %rd1;
	sub.s32 	%r4, %r3, %r287;
	mov.u32 	%r5, %tid.x;
	setp.ge.s32 	%p23, %r5, %r4;
	mov.b32 	%r482, 0;
	mov.u32 	%r471, %r5;
	@%p23 bra 	$L__BB25_3;
	add.s32 	%r289, %r287, %r5;
	mul.wide.u32 	%rd51, %r289, 4;
	add.s64 	%rd52, %rd2, %rd51;
	ld.global.u32 	%r482, [%rd52];
	add.s32 	%r471, %r5, 256;
$L__BB25_3:
	setp.ge.s32 	%p24, %r471, %r4;
	@%p24 bra 	$L__BB25_16;
	not.b32 	%r292, %r471;
	add.s32 	%r293, %r292, %r3;
	sub.s32 	%r294, %r293, %r287;
	shr.u32 	%r295, %r294, 8;
	add.s32 	%r10, %r295, 1;
	and.b32  	%r11, %r10, 15;
	setp.lt.u32 	%p25, %r294, 3840;
	@%p25 bra 	$L__BB25_7;
	and.b32  	%r296, %r10, 33554416;
	neg.s32 	%r467, %r296;
	mul.wide.u32 	%rd53, %r2, 16384;
	mul.wide.u32 	%rd54, %r471, 4;
	or.b64  	%rd55, %rd53, %rd54;
	add.s64 	%rd56, %rd55, %rd2;
	add.s64 	%rd72, %rd56, 8192;
$L__BB25_6:
	.pragma "nounroll";
	ld.global.u32 	%r297, [%rd72+-8192];
	add.s32 	%r298, %r297, %r482;
	ld.global.u32 	%r299, [%rd72+-7168];
	add.s32 	%r300, %r299, %r298;
	ld.global.u32 	%r301, [%rd72+-6144];
	add.s32 	%r302, %r301, %r300;
	ld.global.u32 	%r303, [%rd72+-5120];
	add.s32 	%r304, %r303, %r302;
	ld.global.u32 	%r305, [%rd72+-4096];
	add.s32 	%r306, %r305, %r304;
	ld.global.u32 	%r307, [%rd72+-3072];
	add.s32 	%r308, %r307, %r306;
	ld.global.u32 	%r309, [%rd72+-2048];
	add.s32 	%r310, %r309, %r308;
	ld.global.u32 	%r311, [%rd72+-1024];
	add.s32 	%r312, %r311, %r310;
	ld.global.u32 	%r313, [%rd72];
	add.s32 	%r314, %r313, %r312;
	ld.global.u32 	%r315, [%rd72+1024];
	add.s32 	%r316, %r315, %r314;
	ld.global.u32 	%r317, [%rd72+2048];
	add.s32 	%r318, %r317, %r316;
	ld.global.u32 	%r319, [%rd72+3072];
	add.s32 	%r320, %r319, %r318;
	ld.global.u32 	%r321, [%rd72+4096];
	add.s32 	%r322, %r321, %r320;
	ld.global.u32 	%r323, [%rd72+5120];
	add.s32 	%r324, %r323, %r322;
	ld.global.u32 	%r325, [%rd72+6144];
	add.s32 	%r326, %r325, %r324;
	ld.global.u32 	%r327, [%rd72+7168];
	add.s32 	%r482, %r327, %r326;
	add.s32 	%r471, %r471, 4096;
	add.s32 	%r467, %r467, 16;
	add.s64 	%rd72, %rd72, 16384;
	setp.ne.s32 	%p26, %r467, 0;
	@%p26 bra 	$L__BB25_6;
$L__BB25_7:
	setp.eq.s32 	%p27, %r11, 0;
	@%p27 bra 	$L__BB25_16;
	and.b32  	%r22, %r10, 7;
	setp.lt.u32 	%p28, %r11, 8;
	@%p28 bra 	$L__BB25_10;
	cvt.s64.s32 	%rd57, %r471;
	add.s64 	%rd58, %rd57, %rd4;
	shl.b64 	%rd59, %rd58, 2;
	add.s64 	%rd60, %rd2, %rd59;
	ld.global.u32 	%r329, [%rd60];
	add.s32 	%r330, %r329, %r482;
	ld.global.u32 	%r331, [%rd60+1024];
	add.s32 	%r332, %r331, %r330;
	ld.global.u32 	%r333, [%rd60+2048];
	add.s32 	%r334, %r333, %r332;
	ld.global.u32 	%r335, [%rd60+3072];
	add.s32 	%r336, %r335, %r334;
	ld.global.u32 	%r337, [%rd60+4096];
	add.s32 	%r338, %r337, %r336;
	ld.global.u32 	%r339, [%rd60+5120];
	add.s32 	%r340, %r339, %r338;
	ld.global.u32 	%r341, [%rd60+6144];
	add.s32 	%r342, %r341, %r340;
	ld.global.u32 	%r343, [%rd60+7168];
	add.s32 	%r482, %r343, %r342;
	add.s32 	%r471, %r471, 2048;
$L__BB25_10:
	setp.eq.s32 	%p29, %r22, 0;
	@%p29 bra 	$L__BB25_16;
	and.b32  	%r28, %r10, 3;
	setp.lt.u32 	%p30, %r22, 4;
	@%p30 bra 	$L__BB25_13;
	cvt.s64.s32 	%rd61, %r471;
	add.s64 	%rd62, %rd61, %rd4;
	shl.b64 	%rd63, %rd62, 2;
	add.s64 	%rd64, %rd2, %rd63;
	ld.global.u32 	%r345, [%rd64];
	add.s32 	%r346, %r345, %r482;
	ld.global.u32 	%r347, [%rd64+1024];
	add.s32 	%r348, %r347, %r346;
	ld.global.u32 	%r349, [%rd64+2048];
	add.s32 	%r350, %r349, %r348;
	ld.global.u32 	%r351, [%rd64+3072];
	add.s32 	%r482, %r351, %r350;
	add.s32 	%r471, %r471, 1024;
$L__BB25_13:
	setp.eq.s32 	%p31, %r28, 0;
	@%p31 bra 	$L__BB25_16;
	mul.wide.u32 	%rd65, %r2, 16384;
	add.s64 	%rd9, %rd2, %rd65;
	neg.s32 	%r479, %r28;
$L__BB25_15:
	.pragma "nounroll";
	mul.wide.s32 	%rd66, %r471, 4;
	add.s64 	%rd67, %rd9, %rd66;
	ld.global.u32 	%r352, [%rd67];
	add.s32 	%r482, %r352, %r482;
	add.s32 	%r471, %r471, 256;
	add.s32 	%r479, %r479, 1;
	setp.ne.s32 	%p32, %r479, 0;
	@%p32 bra 	$L__BB25_15;
$L__BB25_16:
	setp.lt.s32 	%p33, %r4, 256;
	@%p33 bra 	$L__BB25_21;
	// begin inline asm
	mov.u32 %r416, %laneid;
	// end inline asm
	mov.b32 	%r419, 1;
	mov.b32 	%r440, 31;
	mov.b32 	%r441, -1;
	// begin inline asm
	shfl.sync.down.b32 %r417, %r482, %r419, %r440, %r441;
	// end inline asm
	setp.gt.s32 	%p49, %r416, 30;
	selp.b32 	%r442, 0, %r417, %p49;
	add.s32 	%r423, %r442, %r482;
	mov.b32 	%r424, 2;
	// begin inline asm
	shfl.sync.down.b32 %r422, %r423, %r424, %r440, %r441;
	// end inline asm
	setp.gt.s32 	%p50, %r416, 29;
	selp.b32 	%r443, 0, %r422, %p50;
	add.s32 	%r428, %r423, %r443;
	mov.b32 	%r429, 4;
	// begin inline asm
	shfl.sync.down.b32 %r427, %r428, %r429, %r440, %r441;
	// end inline asm
	setp.gt.s32 	%p51, %r416, 27;
	selp.b32 	%r444, 0, %r427, %p51;
	add.s32 	%r433, %r428, %r444;
	mov.b32 	%r434, 8;
	// begin inline asm
	shfl.sync.down.b32 %r432, %r433, %r434, %r440, %r441;
	// end inline asm
	setp.gt.s32 	%p52, %r416, 23;
	selp.b32 	%r445, 0, %r432, %p52;
	add.s32 	%r438, %r433, %r445;
	mov.b32 	%r439, 16;
	// begin inline asm
	shfl.sync.down.b32 %r437, %r438, %r439, %r440, %r441;
	// end inline asm
	setp.gt.s32 	%p53, %r416, 15;
	selp.b32 	%r446, 0, %r437, %p53;
	add.s32 	%r501, %r438, %r446;
	setp.ne.s32 	%p54, %r416, 0;
	@%p54 bra 	$L__BB25_19;
	shr.u32 	%r447, %r5, 3;
	and.b32  	%r448, %r447, 124;
	mov.u32 	%r449, _ZZN3cub18CUB_300001_SM_10006detail6reduce18DeviceReduceKernelINS2_10policy_hubIjyN4cuda3std3__44plusIjEEE10Policy1000EN6thrust24THRUST_300001_SM_1000_NS6detail15normal_iteratorINSD_10device_ptrIjEEEEyS9_jNS7_10__identityEEEvT0_PT3_T1_NS0_13GridEvenShareISN_EET2_T4_E12temp_storage;
	add.s32 	%r450, %r449, %r448;
	st.shared.u32 	[%r450+8], %r501;
$L__BB25_19:
	bar.sync 	0;
	setp.ne.s32 	%p55, %r5, 0;
	@%p55 bra 	$L__BB25_46;
	ld.shared.u32 	%r451, [_ZZN3cub18CUB_300001_SM_10006detail6reduce18DeviceReduceKernelINS2_10policy_hubIjyN4cuda3std3__44plusIjEEE10Policy1000EN6thrust24THRUST_300001_SM_1000_NS6detail15normal_iteratorINSD_10device_ptrIjEEEEyS9_jNS7_10__identityEEEvT0_PT3_T1_NS0_13GridEvenShareISN_EET2_T4_E12temp_storage+12];
	add.s32 	%r452, %r451, %r501;
	ld.shared.u32 	%r453, [_ZZN3cub18CUB_300001_SM_10006detail6reduce18DeviceReduceKernelINS2_10policy_hubIjyN4cuda3std3__44plusIjEEE10Policy1000EN6thrust24THRUST_300001_SM_1000_NS6detail15normal_iteratorINSD_10device_ptrIjEEEEyS9_jNS7_10__identityEEEvT0_PT3_T1_NS0_13GridEvenShareISN_EET2_T4_E12temp_storage+16];
	add.s32 	%r454, %r452, %r453;
	ld.shared.u32 	%r455, [_ZZN3cub18CUB_300001_SM_10006detail6reduce18DeviceReduceKernelINS2_10policy_hubIjyN4cuda3std3__44plusIjEEE10Policy1000EN6thrust24THRUST_300001_SM_1000_NS6detail15normal_iteratorINSD_10device_ptrIjEEEEyS9_jNS7_10__identityEEEvT0_PT3_T1_NS0_13GridEvenShareISN_EET2_T4_E12temp_storage+20];
	add.s32 	%r456, %r454, %r455;
	ld.shared.u32 	%r457, [_ZZN3cub18CUB_300001_SM_10006detail6reduce18DeviceReduceKernelINS2_10policy_hubIjyN4cuda3std3__44plusIjEEE10Policy1000EN6thrust24THRUST_300001_SM_1000_NS6detail15normal_iteratorINSD_10device_ptrIjEEEEyS9_jNS7_10__identityEEEvT0_PT3_T1_NS0_13GridEvenShareISN_EET2_T4_E12temp_storage+24];
	add.s32 	%r458, %r456, %r457;
	ld.shared.u32 	%r459, [_ZZN3cub18CUB_300001_SM_10006detail6reduce18DeviceReduceKernelINS2_10policy_hubIjyN4cuda3std3__44plusIjEEE10Policy1000EN6thrust24THRUST_300001_SM_1000_NS6detail15normal_iteratorINSD_10device_ptrIjEEEEyS9_jNS7_10__identityEEEvT0_PT3_T1_NS0_13GridEvenShareISN_EET2_T4_E12temp_storage+28];
	add.s32 	%r460, %r458, %r459;
	ld.shared.u32 	%r461, [_ZZN3cub18CUB_300001_SM_10006detail6reduce18DeviceReduceKernelINS2_10policy_hubIjyN4cuda3std3__44plusIjEEE10Policy1000EN6thrust24THRUST_300001_SM_1000_NS6detail15normal_iteratorINSD_10device_ptrIjEEEEyS9_jNS7_10__identityEEEvT0_PT3_T1_NS0_13GridEvenShareISN_EET2_T4_E12temp_storage+32];
	add.s32 	%r462, %r460, %r461;
	ld.shared.u32 	%r463, [_ZZN3cub18CUB_300001_SM_10006detail6reduce18DeviceReduceKernelINS2_10policy_hubIjyN4cuda3std3__44plusIjEEE10Policy1000EN6thrust24THRUST_300001_SM_1000_NS6detail15normal_iteratorINSD_10device_ptrIjEEEEyS9_jNS7_10__identityEEEvT0_PT3_T1_NS0_13GridEvenShareISN_EET2_T4_E12temp_storage+36];
	add.s32 	%r501, %r462, %r463;
	bra.uni 	$L__BB25_46;
$L__BB25_21:
	// begin inline asm
	mov.u32 %r353, %laneid;
	// end inline asm
	and.b32  	%r379, %r5, 992;
	add.s32 	%r380, %r379, 32;
	setp.gt.s32 	%p34, %r380, %r4;
	not.b32 	%r381, %r379;
	add.s32 	%r382, %r4, %r381;
	selp.b32 	%r377, %r382, 31, %p34;
	mov.b32 	%r356, 1;
	mov.b32 	%r378, -1;
	// begin inline asm
	shfl.sync.down.b32 %r354, %r482, %r356, %r377, %r378;
	// end inline asm
	setp.lt.s32 	%p35, %r353, %r377;
	selp.b32 	%r383, %r354, 0, %p35;
	add.s32 	%r360, %r383, %r482;
	mov.b32 	%r361, 2;
	// begin inline asm
	shfl.sync.down.b32 %r359, %r360, %r361, %r377, %r378;
	// end inline asm
	add.s32 	%r384, %r353, 2;
	setp.gt.s32 	%p36, %r384, %r377;
	selp.b32 	%r385, 0, %r359, %p36;
	add.s32 	%r365, %r360, %r385;
	mov.b32 	%r366, 4;
	// begin inline asm
	shfl.sync.down.b32 %r364, %r365, %r366, %r377, %r378;
	// end inline asm
	add.s32 	%r386, %r353, 4;
	setp.gt.s32 	%p37, %r386, %r377;
	selp.b32 	%r387, 0, %r364, %p37;
	add.s32 	%r370, %r365, %r387;
	mov.b32 	%r371, 8;
	// begin inline asm
	shfl.sync.down.b32 %r369, %r370, %r371, %r377, %r378;
	// end inline asm
	add.s32 	%r388, %r353, 8;
	setp.gt.s32 	%p38, %r388, %r377;
	selp.b32 	%r389, 0, %r369, %p38;
	add.s32 	%r375, %r370, %r389;
	mov.b32 	%r376, 16;
	// begin inline asm
	shfl.sync.down.b32 %r374, %r375, %r376, %r377, %r378;
	// end inline asm
	add.s32 	%r390, %r353, 16;
	setp.gt.s32 	%p39, %r390, %r377;
	selp.b32 	%r391, 0, %r374, %p39;
	add.s32 	%r501, %r375, %r391;
	setp.ne.s32 	%p40, %r353, 0;
	@%p40 bra 	$L__BB25_23;
	shr.u32 	%r392, %r5, 3;
	and.b32  	%r393, %r392, 124;
	mov.u32 	%r394, _ZZN3cub18CUB_300001_SM_10006detail6reduce18DeviceReduceKernelINS2_10policy_hubIjyN4cuda3std3__44plusIjEEE10Policy1000EN6thrust24THRUST_300001_SM_1000_NS6detail15normal_iteratorINSD_10device_ptrIjEEEEyS9_jNS7_10__identityEEEvT0_PT3_T1_NS0_13GridEvenShareISN_EET2_T4_E12temp_storage;
	add.s32 	%r395, %r394, %r393;
	st.shared.u32 	[%r395+8], %r501;
$L__BB25_23:
	bar.sync 	0;
	setp.ne.s32 	%p41, %r5, 0;
	@%p41 bra 	$L__BB25_46;
	setp.gt.s32 	%p42, %r4, 32;
	ld.shared.u32 	%r396, [_ZZN3cub18CUB_300001_SM_10006detail6reduce18DeviceReduceKernelINS2_10policy_hubIjyN4cuda3std3__44plusIjEEE10Policy1000EN6thrust24THRUST_300001_SM_1000_NS6detail15normal_iteratorINSD_10device_ptrIjEEEEyS9_jNS7_10__identityEEEvT0_PT3_T1_NS0_13GridEvenShareISN_EET2_T4_E12temp_storage+12];
	selp.b32 	%r397, %r396, 0, %p42;
	add.s32 	%r398, %r397, %r501;
	setp.gt.s32 	%p43, %r4, 64;
	ld.shared.u32 	%r399, [_ZZN3cub18CUB_300001_SM_10006detail6reduce18DeviceReduceKernelINS2_10policy_hubIjyN4cuda3std3__44plusIjEEE10Policy1000EN6thrust24THRUST_300001_SM_1000_NS6detail15normal_iteratorINSD_10device_ptrIjEEEEyS9_jNS7_10__identityEEEvT0_PT3_T1_NS0_13GridEvenShareISN_EET2_T4_E12temp_storage+16];
	selp.b32 	%r400, %r399, 0, %p43;
	add.s32 	%r401, %r398, %r400;
	setp.gt.s32 	%p44, %r4, 96;
	ld.shared.u32 	%r402, [_ZZN3cub18CUB_300001_SM_10006detail6reduce18DeviceReduceKernelINS2_10policy_hubIjyN4cuda3std3__44plusIjEEE10Policy1000EN6thrust24THRUST_300001_SM_1000_NS6detail15normal_iteratorINSD_10device_ptrIjEEEEyS9_jNS7_10__identityEEEvT0_PT3_T1_NS0_13GridEvenShareISN_EET2_T4_E12temp_storage+20];
	selp.b32 	%r403, %r402, 0, %p44;
	add.s32 	%r404, %r401, %r403;
	setp.gt.s32 	%p45, %r4, 128;
	ld.shared.u32 	%r405, [_ZZN3cub18CUB_300001_SM_10006detail6reduce18DeviceReduceKernelINS2_10policy_hubIjyN4cuda3std3__44plusIjEEE10Policy1000EN6thrust24THRUST_300001_SM_1000_NS6detail15normal_iteratorINSD_10device_ptrIjEEEEyS9_jNS7_10__identityEEEvT0_PT3_T1_NS0_13GridEvenShareISN_EET2_T4_E12temp_storage+24];
	selp.b32 	%r406, %r405, 0, %p45;
	add.s32 	%r407, %r404, %r406;
	setp.gt.s32 	%p46, %r4, 160;
	ld.shared.u32 	%r408, [_ZZN3cub18CUB_300001_SM_10006detail6reduce18DeviceReduceKernelINS2_10policy_hubIjyN4cuda3std3__44plusIjEEE10Policy1000EN6thrust24THRUST_300001_SM_1000_NS6detail15normal_iteratorINSD_10device_ptrIjEEEEyS9_jNS7_10__identityEEEvT0_PT3_T1_NS0_13GridEvenShareISN_EET2_T4_E12temp_storage+28];
	selp.b32 	%r409, %r408, 0, %p46;
	add.s32 	%r410, %r407, %r409;
	setp.gt.s32 	%p47, %r4, 192;
	ld.shared.u32 	%r411, [_ZZN3cub18CUB_300001_SM_10006detail6reduce18DeviceReduceKernelINS2_10policy_hubIjyN4cuda3std3__44plusIjEEE10Policy1000EN6thrust24THRUST_300001_SM_1000_NS6detail15normal_iteratorINSD_10device_ptrIjEEEEyS9_jNS7_10__identityEEEvT0_PT3_T1_NS0_13GridEvenShareISN_EET2_T4_E12temp_storage+32];
	selp.b32 	%r412, %r411, 0, %p47;
	add.s32 	%r413, %r410, %r412;
	setp.gt.s32 	%p48, %r4, 224;
	ld.shared.u32 	%r414, [_ZZN3cub18CUB_300001_SM_10006detail6reduce18DeviceReduceKernelINS2_10policy_hubIjyN4cuda3std3__44plusIjEEE10Policy1000EN6thrust24THRUST_300001_SM_1000_NS6detail15normal_iteratorINSD_10device_ptrIjEEEEyS9_jNS7_10__identityEEEvT0_PT3_T1_NS0_13GridEvenShareISN_EET2_T4_E12temp_storage+36];
	selp.b32 	%r415, %r414, 0, %p48;
	add.s32 	%r501, %r413, %r415;
	bra.uni 	$L__BB25_46;
$L__BB25_25:
	cvt.u32.u64 	%r90, %rd4;
	mov.u32 	%r46, %tid.x;
	add.s32 	%r91, %r46, %r90;
	mul.wide.u32 	%rd26, %r91, 4;
	add.s64 	%rd27, %rd2, %rd26;
	ld.global.u32 	%r92, [%rd27];
	ld.global.u32 	%r93, [%rd27+1024];
	ld.global.u32 	%r94, [%rd27+2048];
	ld.global.u32 	%r95, [%rd27+3072];
	ld.global.u32 	%r96, [%rd27+4096];
	ld.global.u32 	%r97, [%rd27+5120];
	ld.global.u32 	%r98, [%rd27+6144];
	ld.global.u32 	%r99, [%rd27+7168];
	ld.global.u32 	%r100, [%rd27+8192];
	ld.global.u32 	%r101, [%rd27+9216];
	ld.global.u32 	%r102, [%rd27+10240];
	ld.global.u32 	%r103, [%rd27+11264];
	ld.global.u32 	%r104, [%rd27+12288];
	ld.global.u32 	%r105, [%rd27+13312];
	ld.global.u32 	%r106, [%rd27+14336];
	ld.global.u32 	%r107, [%rd27+15360];
	add.s32 	%r108, %r93, %r92;
	add.s32 	%r109, %r94, %r108;
	add.s32 	%r110, %r95, %r109;
	add.s32 	%r111, %r96, %r110;
	add.s32 	%r112, %r97, %r111;
	add.s32 	%r113, %r98, %r112;
	add.s32 	%r114, %r99, %r113;
	add.s32 	%r115, %r100, %r114;
	add.s32 	%r116, %r101, %r115;
	add.s32 	%r117, %r102, %r116;
	add.s32 	%r118, %r103, %r117;
	add.s32 	%r119, %r104, %r118;
	add.s32 	%r120, %r105, %r119;
	add.s32 	%r121, %r106, %r120;
	add.s32 	%r500, %r107, %r121;
	setp.lt.u64 	%p2, %rd5, %rd3;
	@%p2 bra 	$L__BB25_42;
	cvt.u32.u64 	%r123, %rd3;
	cvt.u64.u32 	%rd28, %r46;
	add.s64 	%rd74, %rd4, %rd3;
	cvt.u32.u64 	%r48, %rd1;
	not.b32 	%r125, %r46;
	add.s32 	%r126, %r125, %r48;
	sub.s32 	%r127, %r126, %r123;
	sub.s32 	%r483, %r127, %r90;
	add.s64 	%rd29, %rd74, %rd28;
	shl.b64 	%rd30, %rd29, 2;
	add.s64 	%rd31, %rd30, %rd2;
	add.s64 	%rd73, %rd31, 8192;
	mov.b32 	%r484, 0;
	shl.b32 	%r128, %r1, 12;
	mov.u64 	%rd75, %rd4;
$L__BB25_27:
	cvt.s64.s32 	%rd15, %r128;
	add.s64 	%rd75, %rd75, %rd15;
	add.s64 	%rd32, %rd1, -4096;
	setp.gt.u64 	%p3, %rd75, %rd32;
	@%p3 bra 	$L__BB25_29;
	shl.b32 	%r129, %r1, 12;
	cvt.s64.s32 	%rd33, %r129;
	cvt.u64.u32 	%rd34, %r46;
	add.s64 	%rd35, %rd75, %rd34;
	shl.b64 	%rd36, %rd35, 2;
	add.s64 	%rd37, %rd2, %rd36;
	ld.global.u32 	%r130, [%rd37];
	ld.global.u32 	%r131, [%rd37+1024];
	ld.global.u32 	%r132, [%rd37+2048];
	ld.global.u32 	%r133, [%rd37+3072];
	ld.global.u32 	%r134, [%rd37+4096];
	ld.global.u32 	%r135, [%rd37+5120];
	ld.global.u32 	%r136, [%rd37+6144];
	ld.global.u32 	%r137, [%rd37+7168];
	ld.global.u32 	%r138, [%rd37+8192];
	ld.global.u32 	%r139, [%rd37+9216];
	ld.global.u32 	%r140, [%rd37+10240];
	ld.global.u32 	%r141, [%rd37+11264];
	ld.global.u32 	%r142, [%rd37+12288];
	ld.global.u32 	%r143, [%rd37+13312];
	ld.global.u32 	%r144, [%rd37+14336];
	ld.global.u32 	%r145, [%rd37+15360];
	add.s32 	%r146, %r130, %r500;
	add.s32 	%r147, %r131, %r146;
	add.s32 	%r148, %r132, %r147;
	add.s32 	%r149, %r133, %r148;
	add.s32 	%r150, %r134, %r149;
	add.s32 	%r151, %r135, %r150;
	add.s32 	%r152, %r136, %r151;
	add.s32 	%r153, %r137, %r152;
	add.s32 	%r154, %r138, %r153;
	add.s32 	%r155, %r139, %r154;
	add.s32 	%r156, %r140, %r155;
	add.s32 	%r157, %r141, %r156;
	add.s32 	%r158, %r142, %r157;
	add.s32 	%r159, %r143, %r158;
	add.s32 	%r160, %r144, %r159;
	add.s32 	%r500, %r145, %r160;
	sub.s64 	%rd38, %rd1, %rd75;
	setp.lt.u64 	%p4, %rd38, %rd33;
	add.s32 	%r484, %r484, 1;
	add.s64 	%rd74, %rd74, %rd33;
	sub.s32 	%r483, %r483, %r129;
	mul.wide.s32 	%rd39, %r129, 4;
	add.s64 	%rd73, %rd73, %rd39;
	@%p4 bra 	$L__BB25_42;
	bra.uni 	$L__BB25_27;
$L__BB25_29:
	setp.le.u64 	%p5, %rd1, %rd75;
	cvt.u32.u64 	%r161, %rd75;
	cvt.u32.u64 	%r162, %rd1;
	sub.s32 	%r163, %r162, %r161;
	setp.ge.s32 	%p6, %r46, %r163;
	or.pred  	%p7, %p5, %p6;
	@%p7 bra 	$L__BB25_42;
	cvt.u32.u64 	%r166, %rd15;
	cvt.u32.u64 	%r167, %rd4;
	not.b32 	%r168, %r46;
	add.s32 	%r169, %r168, %r48;
	add.s32 	%r170, %r166, %r167;
	sub.s32 	%r171, %r169, %r170;
	mul.lo.s32 	%r172, %r1, %r484;
	shl.b32 	%r173, %r172, 12;
	sub.s32 	%r174, %r171, %r173;
	shr.u32 	%r175, %r174, 8;
	add.s32 	%r56, %r175, 1;
	and.b32  	%r57, %r56, 15;
	setp.lt.u32 	%p8, %r174, 3840;
	mov.u32 	%r490, %r46;
	@%p8 bra 	$L__BB25_33;
	shr.u32 	%r176, %r483, 8;
	add.s32 	%r177, %r176, 1;
	and.b32  	%r178, %r177, 33554416;
	neg.s32 	%r486, %r178;
	mov.u32 	%r490, %r46;
$L__BB25_32:
	.pragma "nounroll";
	ld.global.u32 	%r179, [%rd73+-8192];
	add.s32 	%r180, %r179, %r500;
	ld.global.u32 	%r181, [%rd73+-7168];
	add.s32 	%r182, %r181, %r180;
	ld.global.u32 	%r183, [%rd73+-6144];
	add.s32 	%r184, %r183, %r182;
	ld.global.u32 	%r185, [%rd73+-5120];
	add.s32 	%r186, %r185, %r184;
	ld.global.u32 	%r187, [%rd73+-4096];
	add.s32 	%r188, %r187, %r186;
	ld.global.u32 	%r189, [%rd73+-3072];
	add.s32 	%r190, %r189, %r188;
	ld.global.u32 	%r191, [%rd73+-2048];
	add.s32 	%r192, %r191, %r190;
	ld.global.u32 	%r193, [%rd73+-1024];
	add.s32 	%r194, %r193, %r192;
	ld.global.u32 	%r195, [%rd73];
	add.s32 	%r196, %r195, %r194;
	ld.global.u32 	%r197, [%rd73+1024];
	add.s32 	%r198, %r197, %r196;
	ld.global.u32 	%r199, [%rd73+2048];
	add.s32 	%r200, %r199, %r198;
	ld.global.u32 	%r201, [%rd73+3072];
	add.s32 	%r202, %r201, %r200;
	ld.global.u32 	%r203, [%rd73+4096];
	add.s32 	%r204, %r203, %r202;
	ld.global.u32 	%r205, [%rd73+5120];
	add.s32 	%r206, %r205, %r204;
	ld.global.u32 	%r207, [%rd73+6144];
	add.s32 	%r208, %r207, %r206;
	ld.global.u32 	%r209, [%rd73+7168];
	add.s32 	%r500, %r209, %r208;
	add.s32 	%r490, %r490, 4096;
	add.s32 	%r486, %r486, 16;
	add.s64 	%rd73, %rd73, 16384;
	setp.ne.s32 	%p9, %r486, 0;
	@%p9 bra 	$L__BB25_32;
$L__BB25_33:
	setp.eq.s32 	%p10, %r57, 0;
	@%p10 bra 	$L__BB25_42;
	and.b32  	%r68, %r56, 7;
	setp.lt.u32 	%p11, %r57, 8;
	@%p11 bra 	$L__BB25_36;
	cvt.u64.u32 	%rd40, %r490;
	add.s64 	%rd41, %rd75, %rd40;
	shl.b64 	%rd42, %rd41, 2;
	add.s64 	%rd43, %rd2, %rd42;
	ld.global.u32 	%r211, [%rd43];
	add.s32 	%r212, %r211, %r500;
	ld.global.u32 	%r213, [%rd43+1024];
	add.s32 	%r214, %r213, %r212;
	ld.global.u32 	%r215, [%rd43+2048];
	add.s32 	%r216, %r215, %r214;
	ld.global.u32 	%r217, [%rd43+3072];
	add.s32 	%r218, %r217, %r216;
	ld.global.u32 	%r219, [%rd43+4096];
	add.s32 	%r220, %r219, %r218;
	ld.global.u32 	%r221, [%rd43+5120];
	add.s32 	%r222, %r221, %r220;
	ld.global.u32 	%r223, [%rd43+6144];
	add.s32 	%r224, %r223, %r222;
	ld.global.u32 	%r225, [%rd43+7168];
	add.s32 	%r500, %r225, %r224;
	add.s32 	%r490, %r490, 2048;
$L__BB25_36:
	setp.eq.s32 	%p12, %r68, 0;
	@%p12 bra 	$L__BB25_42;
	setp.lt.u32 	%p13, %r68, 4;
	@%p13 bra 	$L__BB25_39;
	cvt.u64.u32 	%rd44, %r490;
	add.s64 	%rd45, %rd75, %rd44;
	shl.b64 	%rd46, %rd45, 2;
	add.s64 	%rd47, %rd2, %rd46;
	ld.global.u32 	%r227, [%rd47];
	add.s32 	%r228, %r227, %r500;
	ld.global.u32 	%r229, [%rd47+1024];
	add.s32 	%r230, %r229, %r228;
	ld.global.u32 	%r231, [%rd47+2048];
	add.s32 	%r232, %r231, %r230;
	ld.global.u32 	%r233, [%rd47+3072];
	add.s32 	%r500, %r233, %r232;
	add.s32 	%r490, %r490, 1024;
$L__BB25_39:
	and.b32  	%r234, %r56, 3;
	setp.eq.s32 	%p14, %r234, 0;
	@%p14 bra 	$L__BB25_42;
	cvt.u64.u32 	%rd48, %r490;
	add.s64 	%rd49, %rd48, %rd74;
	shl.b64 	%rd50, %rd49, 2;
	add.s64 	%rd77, %rd2, %rd50;
	cvt.u16.u32 	%rs1, %r483;
	shr.u16 	%rs2, %rs1, 8;
	add.s16 	%rs3, %rs2, 1;
	cvt.u32.u16 	%r235, %rs3;
	and.b32  	%r236, %r235, 3;
	neg.s32 	%r498, %r236;
$L__BB25_41:
	.pragma "nounroll";
	ld.global.u32 	%r237, [%rd77];
	add.s32 	%r500, %r237, %r500;
	add.s64 	%rd77, %rd77, 1024;
	add.s32 	%r498, %r498, 1;
	setp.ne.s32 	%p15, %r498, 0;
	@%p15 bra 	$L__BB25_41;
$L__BB25_42:
	// begin inline asm
	mov.u32 %r238, %laneid;
	// end inline asm
	mov.b32 	%r241, 1;
	mov.b32 	%r262, 31;
	mov.b32 	%r263, -1;
	// begin inline asm
	shfl.sync.down.b32 %r239, %r500, %r241, %r262, %r263;
	// end inline asm
	setp.gt.s32 	%p16, %r238, 30;
	selp.b32 	%r264, 0, %r239, %p16;
	add.s32 	%r245, %r264, %r500;
	mov.b32 	%r246, 2;
	// begin inline asm
	shfl.sync.down.b32 %r244, %r245, %r246, %r262, %r263;
	// end inline asm
	setp.gt.s32 	%p17, %r238, 29;
	selp.b32 	%r265, 0, %r244, %p17;
	add.s32 	%r250, %r245, %r265;
	mov.b32 	%r251, 4;
	// begin inline asm
	shfl.sync.down.b32 %r249, %r250, %r251, %r262, %r263;
	// end inline asm
	setp.gt.s32 	%p18, %r238, 27;
	selp.b32 	%r266, 0, %r249, %p18;
	add.s32 	%r255, %r250, %r266;
	mov.b32 	%r256, 8;
	// begin inline asm
	shfl.sync.down.b32 %r254, %r255, %r256, %r262, %r263;
	// end inline asm
	setp.gt.s32 	%p19, %r238, 23;
	selp.b32 	%r267, 0, %r254, %p19;
	add.s32 	%r260, %r255, %r267;
	mov.b32 	%r261, 16;
	// begin inline asm
	shfl.sync.down.b32 %r259, %r260, %r261, %r262, %r263;
	// end inline asm
	setp.gt.s32 	%p20, %r238, 15;
	selp.b32 	%r268, 0, %r259, %p20;
	add.s32 	%r501, %r260, %r268;
	setp.ne.s32 	%p21, %r238, 0;
	@%p21 bra 	$L__BB25_44;
	shr.u32 	%r269, %r46, 3;
	and.b32  	%r270, %r269, 124;
	mov.u32 	%r271, _ZZN3cub18CUB_300001_SM_10006detail6reduce18DeviceReduceKernelINS2_10policy_hubIjyN4cuda3std3__44plusIjEEE10Policy1000EN6thrust24THRUST_300001_SM_1000_NS6detail15normal_iteratorINSD_10device_ptrIjEEEEyS9_jNS7_10__identityEEEvT0_PT3_T1_NS0_13GridEvenShareISN_EET2_T4_E12temp_storage;
	add.s32 	%r272, %r271, %r270;
	st.shared.u32 	[%r272+8], %r501;
$L__BB25_44:
	bar.sync 	0;
	setp.ne.s32 	%p22, %r46, 0;
	@%p22 bra 	$L__BB25_46;
	ld.shared.u32 	%r273, [_ZZN3cub18CUB_300001_SM_10006detail6reduce18DeviceReduceKernelINS2_10policy_hubIjyN4cuda3std3__44plusIjEEE10Policy1000EN6thrust24THRUST_300001_SM_1000_NS6detail15normal_iteratorINSD_10device_ptrIjEEEEyS9_jNS7_10__identityEEEvT0_PT3_T1_NS0_13GridEvenShareISN_EET2_T4_E12temp_storage+12];
	add.s32 	%r274, %r273, %r501;
	ld.shared.u32 	%r275, [_ZZN3cub18CUB_300001_SM_10006detail6reduce18DeviceReduceKernelINS2_10policy_hubIjyN4cuda3std3__44plusIjEEE10Policy1000EN6thrust24THRUST_300001_SM_1000_NS6detail15normal_iteratorINSD_10device_ptrIjEEEEyS9_jNS7_10__identityEEEvT0_PT3_T1_NS0_13GridEvenShareISN_EET2_T4_E12temp_storage+16];
	add.s32 	%r276, %r274, %r275;
	ld.shared.u32 	%r277, [_ZZN3cub18CUB_300001_SM_10006detail6reduce18DeviceReduceKernelINS2_10policy_hubIjyN4cuda3std3__44plusIjEEE10Policy1000EN6thrust24THRUST_300001_SM_1000_NS6detail15normal_iteratorINSD_10device_ptrIjEEEEyS9_jNS7_10__identityEEEvT0_PT3_T1_NS0_13GridEvenShareISN_EET2_T4_E12temp_storage+20];
	add.s32 	%r278, %r276, %r277;
	ld.shared.u32 	%r279, [_ZZN3cub18CUB_300001_SM_10006detail6reduce18DeviceReduceKernelINS2_10policy_hubIjyN4cuda3std3__44plusIjEEE10Policy1000EN6thrust24THRUST_300001_SM_1000_NS6detail15normal_iteratorINSD_10device_ptrIjEEEEyS9_jNS7_10__identityEEEvT0_PT3_T1_NS0_13GridEvenShareISN_EET2_T4_E12temp_storage+24];
	add.s32 	%r280, %r278, %r279;
	ld.shared.u32 	%r281, [_ZZN3cub18CUB_300001_SM_10006detail6reduce18DeviceReduceKernelINS2_10policy_hubIjyN4cuda3std3__44plusIjEEE10Policy1000EN6thrust24THRUST_300001_SM_1000_NS6detail15normal_iteratorINSD_10device_ptrIjEEEEyS9_jNS7_10__identityEEEvT0_PT3_T1_NS0_13GridEvenShareISN_EET2_T4_E12temp_storage+28];
	add.s32 	%r282, %r280, %r281;
	ld.shared.u32 	%r283, [_ZZN3cub18CUB_300001_SM_10006detail6reduce18DeviceReduceKernelINS2_10policy_hubIjyN4cuda3std3__44plusIjEEE10Policy1000EN6thrust24THRUST_300001_SM_1000_NS6detail15normal_iteratorINSD_10device_ptrIjEEEEyS9_jNS7_10__identityEEEvT0_PT3_T1_NS0_13GridEvenShareISN_EET2_T4_E12temp_storage+32];
	add.s32 	%r284, %r282, %r283;
	ld.shared.u32 	%r285, [_ZZN3cub18CUB_300001_SM_10006detail6reduce18DeviceReduceKernelINS2_10policy_hubIjyN4cuda3std3__44plusIjEEE10Policy1000EN6thrust24THRUST_300001_SM_1000_NS6detail15normal_iteratorINSD_10device_ptrIjEEEEyS9_jNS7_10__identityEEEvT0_PT3_T1_NS0_13GridEvenShareISN_EET2_T4_E12temp_storage+36];
	add.s32 	%r501, %r284, %r285;
$L__BB25_46:
	mov.u32 	%r464, %tid.x;
	setp.ne.s32 	%p56, %r464, 0;
	@%p56 bra 	$L__BB25_48;
	ld.param.u64 	%rd71, [_ZN3cub18CUB_300001_SM_10006detail6reduce18DeviceReduceKernelINS2_10policy_hubIjyN4cuda3std3__44plusIjEEE10Policy1000EN6thrust24THRUST_300001_SM_1000_NS6detail15normal_iteratorINSD_10device_ptrIjEEEEyS9_jNS7_10__identityEEEvT0_PT3_T1_NS0_13GridEvenShareISN_EET2_T4__param_1];
	cvta.to.global.u64 	%rd68, %rd71;
	mul.wide.u32 	%rd69, %r2, 4;
	add.s64 	%rd70, %rd68, %rd69;
	st.global.u32 	[%rd70], %r501;
$L__BB25_48:
	ret;

}
	// .globl	_ZN3cub18CUB_300001_SM_10006detail6reduce28DeviceReduceSingleTileKernelINS2_10policy_hubIjyN4cuda3std3__44plusIjEEE10Policy1000EPjSC_iS9_jjNS7_10__identityEEEvT0_T1_T2_T3_T4_T6_
.visible .entry _ZN3cub18CUB_300001_SM_10006detail6reduce28DeviceReduceSingleTileKernelINS2_10policy_hubIjyN4cuda3std3__44plusIjEEE10Policy1000EPjSC_iS9_jjNS7_10__identityEEEvT0_T1_T2_T3_T4_T6_(
	.param .u64 .ptr .align 1 _ZN3cub18CUB_300001_SM_10006detail6reduce28DeviceReduceSingleTileKernelINS2_10policy_hubIjyN4cuda3std3__44plusIjEEE10Policy1000EPjSC_iS9_jjNS7_10__identityEEEvT0_T1_T2_T3_T4_T6__param_0,
	.param .u64 .ptr .align 1 _ZN3cub18CUB_300001_SM_10006detail6reduce28DeviceReduceSingleTileKernelINS2_10policy_hubIjyN4cuda3std3__44plusIjEEE10Policy1000EPjSC_iS9_jjNS7_10__identityEEEvT0_T1_T2_T3_T4_T6__param_1,
	.param .u32 _ZN3cub18CUB_300001_SM_10006detail6reduce28DeviceReduceSingleTileKernelINS2_10policy_hubIjyN4cuda3std3__44plusIjEEE10Policy1000EPjSC_iS9_jjNS7_10__identityEEEvT0_T1_T2_T3_T4_T6__param_2,
	.param .align 1 .b8 _ZN3cub18CUB_300001_SM_10006detail6reduce28DeviceReduceSingleTileKernelINS2_10policy_hubIjyN4cuda3std3__44plusIjEEE10Policy1000EPjSC_iS9_jjNS7_10__identityEEEvT0_T1_T2_T3_T4_T6__param_3[1],
	.param .u32 _ZN3cub18CUB_300001_SM_10006detail6reduce28DeviceReduceSingleTileKernelINS2_10policy_hubIjyN4cuda3std3__44plusIjEEE10Policy1000EPjSC_iS9_jjNS7_10__identityEEEvT0_T1_T2_T3_T4_T6__param_4,
	.param .align 1 .b8 _ZN3cub18CUB_300001_SM_10006detail6reduce28DeviceReduceSingleTileKernelINS2_10policy_hubIjyN4cuda3std3__44plusIjEEE10Policy1000EPjSC_iS9_jjNS7_10__identityEEEvT0_T1_T2_T3_T4_T6__param_5[1]
)
.maxntid 256
.minnctapersm 1
{
	.reg .pred 	%p<97>;
	.reg .b32 	%r<687>;
	.reg .b64 	%rd<125>;
	// demoted variable
	.shared .align 4 .b8 _ZZN3cub18CUB_300001_SM_10006detail6reduce28DeviceReduceSingleTileKernelINS2_10policy_hubIjyN4cuda3std3__44plusIjEEE10Policy1000EPjSC_iS9_jjNS7_10__identityEEEvT0_T1_T2_T3_T4_T6_E12temp_storage[44];
	ld.param.u64 	%rd16, [_ZN3cub18CUB_300001_SM_10006detail6reduce28DeviceReduceSingleTileKernelINS2_10policy_hubIjyN4cuda3std3__44plusIjEEE10Policy1000EPjSC_iS9_jjNS7_10__identityEEEvT0_T1_T2_T3_T4_T6__param_0];
	ld.param.u64 	%rd17, [_ZN3cub18CUB_300001_SM_10006detail6reduce28DeviceReduceSingleTileKernelINS2_10policy_hubIjyN4cuda3std3__44plusIjEEE10Policy1000EPjSC_iS9_jjNS7_10__identityEEEvT0_T1_T2_T3_T4_T6__param_1];
	ld.param.u32 	%r120, [_ZN3cub18CUB_300001_SM_10006detail6reduce28DeviceReduceSingleTileKernelINS2_10policy_hubIjyN4cuda3std3__44plusIjEEE10Policy1000EPjSC_iS9_jjNS7_10__identityEEEvT0_T1_T2_T3_T4_T6__param_2];
	ld.param.u32 	%r121, [_ZN3cub18CUB_300001_SM_10006detail6reduce28DeviceReduceSingleTileKernelINS2_10policy_hubIjyN4cuda3std3__44plusIjEEE10Policy1000EPjSC_iS9_jjNS7_10__identityEEEvT0_T1_T2_T3_T4_T6__param_4];
	cvta.to.global.u64 	%rd1, %rd17;
	setp.ne.s32 	%p1, %r120, 0;
	@%p1 bra 	$L__BB26_3;
	mov.u32 	%r633, %tid.x;
	setp.ne.s32 	%p96, %r633, 0;
	@%p96 bra 	$L__BB26_74;
	st.global.u32 	[%rd1], %r121;
	bra.uni 	$L__BB26_74;
$L__BB26_3:
	and.b64  	%rd18, %rd16, 15;
	setp.ne.s64 	%p2, %rd18, 0;
	@%p2 bra 	$L__BB26_38;
	setp.gt.s32 	%p49, %r120, 4095;
	@%p49 bra 	$L__BB26_22;
	mov.u32 	%r1, %tid.x;
	setp.ge.s32 	%p66, %r1, %r120;
	mov.b32 	%r644, 0;
	mov.u32 	%r639, %r1;
	@%p66 bra 	$L__BB26_7;
	mul.wide.u32 	%rd113, %r1, 4;
	add.s64 	%rd112, %rd16, %rd113;
	// begin inline asm
	ld.global.nc.u32 %r644, [%rd112];
	// end inline asm
	add.s32 	%r639, %r1, 256;
$L__BB26_7:
	setp.ge.s32 	%p67, %r639, %r120;
	@%p67 bra 	$L__BB26_13;
	not.b32 	%r507, %r639;
	add.s32 	%r6, %r120, %r507;
	and.b32  	%r508, %r6, 768;
	setp.eq.s32 	%p68, %r508, 768;
	@%p68 bra 	$L__BB26_11;
	mul.wide.u32 	%rd114, %r639, 4;
	add.s64 	%rd121, %rd16, %rd114;
	shr.u32 	%r509, %r6, 8;
	add.s32 	%r510, %r509, 1;
	and.b32  	%r511, %r510, 3;
	neg.s32 	%r636, %r511;
$L__BB26_10:
	.pragma "nounroll";
	// begin inline asm
	ld.global.nc.u32 %r512, [%rd121];
	// end inline asm
	add.s32 	%r644, %r512, %r644;
	add.s32 	%r639, %r639, 256;
	add.s64 	%rd121, %rd121, 1024;
	add.s32 	%r636, %r636, 1;
	setp.ne.s32 	%p69, %r636, 0;
	@%p69 bra 	$L__BB26_10;
$L__BB26_11:
	setp.lt.u32 	%p70, %r6, 768;
	@%p70 bra 	$L__BB26_13;
$L__BB26_12:
	mul.wide.s32 	%rd120, %r639, 4;
	add.s64 	%rd116, %rd16, %rd120;
	// begin inline asm
	ld.global.nc.u32 %r513, [%rd116];
	// end inline asm
	add.s32 	%r517, %r513, %r644;
	add.s64 	%rd117, %rd116, 1024;
	// begin inline asm
	ld.global.nc.u32 %r514, [%rd117];
	// end inline asm
	add.s32 	%r518, %r514, %r517;
	add.s64 	%rd118, %rd116, 2048;
	// begin inline asm
	ld.global.nc.u32 %r515, [%rd118];
	// end inline asm
	add.s32 	%r519, %r515, %r518;
	add.s64 	%rd119, %rd116, 3072;
	// begin inline asm
	ld.global.nc.u32 %r516, [%rd119];
	// end inline asm
	add.s32 	%r644, %r516, %r519;
	add.s32 	%r639, %r639, 1024;
	setp.lt.s32 	%p71, %r639, %r120;
	@%p71 bra 	$L__BB26_12;
$L__BB26_13:
	setp.lt.s32 	%p72, %r120, 256;
	@%p72 bra 	$L__BB26_18;
	// begin inline asm
	mov.u32 %r583, %laneid;
	// end inline asm
	mov.b32 	%r586, 1;
	mov.b32 	%r607, 31;
	mov.b32 	%r608, -1;
	// begin inline asm
	shfl.sync.down.b32 %r584, %r644, %r586, %r607, %r608;
	// end inline asm
	setp.gt.s32 	%p88, %r583, 30;
	selp.b32 	%r609, 0, %r584, %p88;
	add.s32 	%r590, %r609, %r644;
	mov.b32 	%r591, 2;
	// begin inline asm
	shfl.sync.down.b32 %r589, %r590, %r591, %r607, %r608;
	// end inline asm
	setp.gt.s32 	%p89, %r583, 29;
	selp.b32 	%r610, 0, %r589, %p89;
	add.s32 	%r595, %r590, %r610;
	mov.b32 	%r596, 4;
	// begin inline asm
	shfl.sync.down.b32 %r594, %r595, %r596, %r607, %r608;
	// end inline asm
	setp.gt.s32 	%p90, %r583, 27;
	selp.b32 	%r611, 0, %r594, %p90;
	add.s32 	%r600, %r595, %r611;
	mov.b32 	%r601, 8;
	// begin inline asm
	shfl.sync.down.b32 %r599, %r600, %r601, %r607, %r608;
	// end inline asm
	setp.gt.s32 	%p91, %r583, 23;
	selp.b32 	%r612, 0, %r599, %p91;
	add.s32 	%r605, %r600, %r612;
	mov.b32 	%r606, 16;
	// begin inline asm
	shfl.sync.down.b32 %r604, %r605, %r606, %r607, %r608;
	// end inline asm
	setp.gt.s32 	%p92, %r583, 15;
	selp.b32 	%r613, 0, %r604, %p92;
	add.s32 	%r686, %r605, %r613;
	setp.ne.s32 	%p93, %r583, 0;
	@%p93 bra 	$L__BB26_16;
	shr.u32 	%r614, %r1, 3;
	and.b32  	%r615, %r614, 124;
	mov.u32 	%r616, _ZZN3cub18CUB_300001_SM_10006detail6reduce28DeviceReduceSingleTileKernelINS2_10policy_hubIjyN4cuda3std3__44plusIjEEE10Policy1000EPjSC_iS9_jjNS7_10__identityEEEvT0_T1_T2_T3_T4_T6_E12temp_storage;
	add.s32 	%r617, %r616, %r615;
	st.shared.u32 	[%r617+8], %r686;
$L__BB26_16:
	bar.sync 	0;
	setp.ne.s32 	%p94, %r1, 0;
	@%p94 bra 	$L__BB26_72;
	ld.shared.u32 	%r618, [_ZZN3cub18CUB_300001_SM_10006detail6reduce28DeviceReduceSingleTileKernelINS2_10policy_hubIjyN4cuda3std3__44plusIjEEE10Policy1000EPjSC_iS9_jjNS7_10__identityEEEvT0_T1_T2_T3_T4_T6_E12temp_storage+12];
	add.s32 	%r619, %r618, %r686;
	ld.shared.u32 	%r620, [_ZZN3cub18CUB_300001_SM_10006detail6reduce28DeviceReduceSingleTileKernelINS2_10policy_hubIjyN4cuda3std3__44plusIjEEE10Policy1000EPjSC_iS9_jjNS7_10__identityEEEvT0_T1_T2_T3_T4_T6_E12temp_storage+16];
	add.s32 	%r621, %r619, %r620;
	ld.shared.u32 	%r622, [_ZZN3cub18CUB_300001_SM_10006detail6reduce28DeviceReduceSingleTileKernelINS2_10policy_hubIjyN4cuda3std3__44plusIjEEE10Policy1000EPjSC_iS9_jjNS7_10__identityEEEvT0_T1_T2_T3_T4_T6_E12temp_storage+20];
	add.s32 	%r623, %r621, %r622;
	ld.shared.u32 	%r624, [_ZZN3cub18CUB_300001_SM_10006detail6reduce28DeviceReduceSingleTileKernelINS2_10policy_hubIjyN4cuda3std3__44plusIjEEE10Policy1000EPjSC_iS9_jjNS7_10__identityEEEvT0_T1_T2_T3_T4_T6_E12temp_storage+24];
	add.s32 	%r625, %r623, %r624;
	ld.shared.u32 	%r626, [_ZZN3cub18CUB_300001_SM_10006detail6reduce28DeviceReduceSingleTileKernelINS2_10policy_hubIjyN4cuda3std3__44plusIjEEE10Policy1000EPjSC_iS9_jjNS7_10__identityEEEvT0_T1_T2_T3_T4_T6_E12temp_storage+28];
	add.s32 	%r627, %r625, %r626;
	ld.shared.u32 	%r628, [_ZZN3cub18CUB_300001_SM_10006detail6reduce28DeviceReduceSingleTileKernelINS2_10policy_hubIjyN4cuda3std3__44plusIjEEE10Policy1000EPjSC_iS9_jjNS7_10__identityEEEvT0_T1_T2_T3_T4_T6_E12temp_storage+32];
	add.s32 	%r629, %r627, %r628;
	ld.shared.u32 	%r630, [_ZZN3cub18CUB_300001_SM_10006detail6reduce28DeviceReduceSingleTileKernelINS2_10policy_hubIjyN4cuda3std3__44plusIjEEE10Policy1000EPjSC_iS9_jjNS7_10__identityEEEvT0_T1_T2_T3_T4_T6_E12temp_storage+36];
	add.s32 	%r686, %r629, %r630;
	bra.uni 	$L__BB26_72;
$L__BB26_18:
	// begin inline asm
	mov.u32 %r520, %laneid;
	// end inline asm
	and.b32  	%r546, %r1, 992;
	add.s32 	%r547, %r546, 32;
	setp.gt.s32 	%p73, %r547, %r120;
	not.b32 	%r548, %r546;
	add.s32 	%r549, %r120, %r548;
	selp.b32 	%r544, %r549, 31, %p73;
	mov.b32 	%r523, 1;
	mov.b32 	%r545, -1;
	// begin inline asm
	shfl.sync.down.b32 %r521, %r644, %r523, %r544, %r545;
	// end inline asm
	setp.lt.s32 	%p74, %r520, %r544;
	selp.b32 	%r550, %r521, 0, %p74;
	add.s32 	%r527, %r550, %r644;
	mov.b32 	%r528, 2;
	// begin inline asm
	shfl.sync.down.b32 %r526, %r527, %r528, %r544, %r545;
	// end inline asm
	add.s32 	%r551, %r520, 2;
	setp.gt.s32 	%p75, %r551, %r544;
	selp.b32 	%r552, 0, %r526, %p75;
	add.s32 	%r532, %r527, %r552;
	mov.b32 	%r533, 4;
	// begin inline asm
	shfl.sync.down.b32 %r531, %r532, %r533, %r544, %r545;
	// end inline asm
	add.s32 	%r553, %r520, 4;
	setp.gt.s32 	%p76, %r553, %r544;
	selp.b32 	%r554, 0, %r531, %p76;
	add.s32 	%r537, %r532, %r554;
	mov.b32 	%r538, 8;
	// begin inline asm
	shfl.sync.down.b32 %r536, %r537, %r538, %r544, %r545;
	// end inline asm
	add.s32 	%r555, %r520, 8;
	setp.gt.s32 	%p77, %r555, %r544;
	selp.b32 	%r556, 0, %r536, %p77;
	add.s32 	%r542, %r537, %r556;
	mov.b32 	%r543, 16;
	// begin inline asm
	shfl.sync.down.b32 %r541, %r542, %r543, %r544, %r545;
	// end inline asm
	add.s32 	%r557, %r520, 16;
	setp.gt.s32 	%p78, %r557, %r544;
	selp.b32 	%r558, 0, %r541, %p78;
	add.s32 	%r686, %r542, %r558;
	setp.ne.s32 	%p79, %r520, 0;
	@%p79 bra 	$L__BB26_20;
	shr.u32 	%r559, %r1, 3;
	and.b32  	%r560, %r559, 124;
	mov.u32 	%r561, _ZZN3cub18CUB_300001_SM_10006detail6reduce28DeviceReduceSingleTileKernelINS2_10policy_hubIjyN4cuda3std3__44plusIjEEE10Policy1000EPjSC_iS9_jjNS7_10__identityEEEvT0_T1_T2_T3_T4_T6_E12temp_storage;
	add.s32 	%r562, %r561, %r560;
	st.shared.u32 	[%r562+8], %r686;
$L__BB26_20:
	bar.sync 	0;
	setp.ne.s32 	%p80, %r1, 0;
	@%p80 bra 	$L__BB26_72;
	setp.gt.s32 	%p81, %r120, 32;
	ld.shared.u32 	%r563, [_ZZN3cub18CUB_300001_SM_10006detail6reduce28DeviceReduceSingleTileKernelINS2_10policy_hubIjyN4cuda3std3__44plusIjEEE10Policy1000EPjSC_iS9_jjNS7_10__identityEEEvT0_T1_T2_T3_T4_T6_E12temp_storage+12];
	selp.b32 	%r564, %r563, 0, %p81;
	add.s32 	%r565, %r564, %r686;
	setp.gt.s32 	%p82, %r120, 64;
	ld.shared.u32 	%r566, [_ZZN3cub18CUB_300001_SM_10006detail6reduce28DeviceReduceSingleTileKernelINS2_10policy_hubIjyN4cuda3std3__44plusIjEEE10Policy1000EPjSC_iS9_jjNS7_10__identityEEEvT0_T1_T2_T3_T4_T6_E12temp_storage+16];
	selp.b32 	%r567, %r566, 0, %p82;
	add.s32 	%r568, %r565, %r567;
	setp.gt.s32 	%p83, %r120, 96;
	ld.shared.u32 	%r569, [_ZZN3cub18CUB_300001_SM_10006detail6reduce28DeviceReduceSingleTileKernelINS2_10policy_hubIjyN4cuda3std3__44plusIjEEE10Policy1000EPjSC_iS9_jjNS7_10__identityEEEvT0_T1_T2_T3_T4_T6_E12temp_storage+20];
	selp.b32 	%r570, %r569, 0, %p83;
	add.s32 	%r571, %r568, %r570;
	setp.gt.s32 	%p84, %r120, 128;
	ld.shared.u32 	%r572, [_ZZN3cub18CUB_300001_SM_10006detail6reduce28DeviceReduceSingleTileKernelINS2_10policy_hubIjyN4cuda3std3__44plusIjEEE10Policy1000EPjSC_iS9_jjNS7_10__identityEEEvT0_T1_T2_T3_T4_T6_E12temp_storage+24];
	selp.b32 	%r573, %r572, 0, %p84;
	add.s32 	%r574, %r571, %r573;
	setp.gt.s32 	%p85, %r120, 160;
	ld.shared.u32 	%r575, [_ZZN3cub18CUB_300001_SM_10006detail6reduce28DeviceReduceSingleTileKernelINS2_10policy_hubIjyN4cuda3std3__44plusIjEEE10Policy1000EPjSC_iS9_jjNS7_10__identityEEEvT0_T1_T2_T3_T4_T6_E12temp_storage+28];
	selp.b32 	%r576, %r575, 0, %p85;
	add.s32 	%r577, %r574, %r576;
	setp.gt.s32 	%p86, %r120, 192;
	ld.shared.u32 	%r578, [_ZZN3cub18CUB_300001_SM_10006detail6reduce28DeviceReduceSingleTileKernelINS2_10policy_hubIjyN4cuda3std3__44plusIjEEE10Policy1000EPjSC_iS9_jjNS7_10__identityEEEvT0_T1_T2_T3_T4_T6_E12temp_storage+32];
	selp.b32 	%r579, %r578, 0, %p86;
	add.s32 	%r580, %r577, %r579;
	setp.gt.s32 	%p87, %r120, 224;
	ld.shared.u32 	%r581, [_ZZN3cub18CUB_300001_SM_10006detail6reduce28DeviceReduceSingleTileKernelINS2_10policy_hubIjyN4cuda3std3__44plusIjEEE10Policy1000EPjSC_iS9_jjNS7_10__identityEEEvT0_T1_T2_T3_T4_T6_E12temp_storage+36];
	selp.b32 	%r582, %r581, 0, %p87;
	add.s32 	%r686, %r580, %r582;
	bra.uni 	$L__BB26_72;
$L__BB26_22:
	mov.u32 	%r26, %tid.x;
	shl.b32 	%r377, %r26, 2;
	mul.wide.u32 	%rd86, %r377, 4;
	add.s64 	%rd76, %rd16, %rd86;
	// begin inline asm
	ld.global.nc.v2.u64 {%rd74, %rd75}, [%rd76];
	// end inline asm
	mov.b64 	{%r378, %r379}, %rd75;
	mov.b64 	{%r380, %r381}, %rd74;
	add.s64 	%rd79, %rd76, 4096;
	// begin inline asm
	ld.global.nc.v2.u64 {%rd77, %rd78}, [%rd79];
	// end inline asm
	mov.b64 	{%r382, %r383}, %rd78;
	mov.b64 	{%r384, %r385}, %rd77;
	add.s64 	%rd82, %rd76, 8192;
	// begin inline asm
	ld.global.nc.v2.u64 {%rd80, %rd81}, [%rd82];
	// end inline asm
	mov.b64 	{%r386, %r387}, %rd81;
	mov.b64 	{%r388, %r389}, %rd80;
	add.s64 	%rd85, %rd76, 12288;
	// begin inline asm
	ld.global.nc.v2.u64 {%rd83, %rd84}, [%rd85];
	// end inline asm
	mov.b64 	{%r390, %r391}, %rd84;
	mov.b64 	{%r392, %r393}, %rd83;
	add.s32 	%r394, %r381, %r380;
	add.s32 	%r395, %r378, %r394;
	add.s32 	%r396, %r379, %r395;
	add.s32 	%r397, %r384, %r396;
	add.s32 	%r398, %r385, %r397;
	add.s32 	%r399, %r382, %r398;
	add.s32 	%r400, %r383, %r399;
	add.s32 	%r401, %r388, %r400;
	add.s32 	%r402, %r389, %r401;
	add.s32 	%r403, %r386, %r402;
	add.s32 	%r404, %r387, %r403;
	add.s32 	%r405, %r392, %r404;
	add.s32 	%r406, %r393, %r405;
	add.s32 	%r407, %r390, %r406;
	add.s32 	%r659, %r391, %r407;
	setp.lt.u32 	%p50, %r120, 8192;
	mov.b32 	%r648, 4096;
	@%p50 bra 	$L__BB26_26;
	add.s32 	%r28, %r120, -4096;
	mov.b32 	%r648, 4096;
$L__BB26_24:
	mul.wide.s32 	%rd99, %r648, 4;
	add.s64 	%rd89, %rd76, %rd99;
	// begin inline asm
	ld.global.nc.v2.u64 {%rd87, %rd88}, [%rd89];
	// end inline asm
	mov.b64 	{%r409, %r410}, %rd88;
	mov.b64 	{%r411, %r412}, %rd87;
	add.s64 	%rd92, %rd89, 4096;
	// begin inline asm
	ld.global.nc.v2.u64 {%rd90, %rd91}, [%rd92];
	// end inline asm
	mov.b64 	{%r413, %r414}, %rd91;
	mov.b64 	{%r415, %r416}, %rd90;
	add.s64 	%rd95, %rd89, 8192;
	// begin inline asm
	ld.global.nc.v2.u64 {%rd93, %rd94}, [%rd95];
	// end inline asm
	mov.b64 	{%r417, %r418}, %rd94;
	mov.b64 	{%r419, %r420}, %rd93;
	add.s64 	%rd98, %rd89, 12288;
	// begin inline asm
	ld.global.nc.v2.u64 {%rd96, %rd97}, [%rd98];
	// end inline asm
	mov.b64 	{%r421, %r422}, %rd97;
	mov.b64 	{%r423, %r424}, %rd96;
	add.s32 	%r425, %r411, %r659;
	add.s32 	%r426, %r412, %r425;
	add.s32 	%r427, %r409, %r426;
	add.s32 	%r428, %r410, %r427;
	add.s32 	%r429, %r415, %r428;
	add.s32 	%r430, %r416, %r429;
	add.s32 	%r431, %r413, %r430;
	add.s32 	%r432, %r414, %r431;
	add.s32 	%r433, %r419, %r432;
	add.s32 	%r434, %r420, %r433;
	add.s32 	%r435, %r417, %r434;
	add.s32 	%r436, %r418, %r435;
	add.s32 	%r437, %r423, %r436;
	add.s32 	%r438, %r424, %r437;
	add.s32 	%r439, %r421, %r438;
	add.s32 	%r659, %r422, %r439;
	sub.s32 	%r440, %r120, %r648;
	setp.lt.s32 	%p51, %r440, 4096;
	@%p51 bra 	$L__BB26_34;
	add.s32 	%r648, %r648, 4096;
	setp.le.s32 	%p52, %r648, %r28;
	@%p52 bra 	$L__BB26_24;
$L__BB26_26:
	setp.le.s32 	%p53, %r120, %r648;
	@%p53 bra 	$L__BB26_34;
	sub.s32 	%r35, %r120, %r648;
	setp.ge.s32 	%p54, %r26, %r35;
	@%p54 bra 	$L__BB26_34;
	not.b32 	%r442, %r26;
	add.s32 	%r443, %r120, %r442;
	sub.s32 	%r36, %r443, %r648;
	and.b32  	%r444, %r36, 768;
	setp.eq.s32 	%p55, %r444, 768;
	mov.u32 	%r653, %r26;
	@%p55 bra 	$L__BB26_31;
	add.s32 	%r650, %r26, %r648;
	shr.u32 	%r445, %r36, 8;
	add.s32 	%r446, %r445, 1;
	and.b32  	%r447, %r446, 3;
	neg.s32 	%r649, %r447;
	mov.u32 	%r653, %r26;
$L__BB26_30:
	.pragma "nounroll";
	mul.wide.u32 	%rd101, %r650, 4;
	add.s64 	%rd100, %rd16, %rd101;
	// begin inline asm
	ld.global.nc.u32 %r448, [%rd100];
	// end inline asm
	add.s32 	%r659, %r448, %r659;
	add.s32 	%r653, %r653, 256;
	add.s32 	%r650, %r650, 256;
	add.s32 	%r649, %r649, 1;
	setp.ne.s32 	%p56, %r649, 0;
	@%p56 bra 	$L__BB26_30;
$L__BB26_31:
	setp.lt.u32 	%p57, %r36, 768;
	@%p57 bra 	$L__BB26_34;
	cvt.u64.u32 	%rd102, %r653;
	cvt.u64.u32 	%rd103, %r648;
	add.s64 	%rd104, %rd102, %rd103;
	shl.b64 	%rd105, %rd104, 2;
	add.s64 	%rd106, %rd105, %rd16;
	add.s64 	%rd122, %rd106, 2048;
	add.s32 	%r656, %r653, %r648;
$L__BB26_33:
	mul.wide.u32 	%rd111, %r656, 4;
	add.s64 	%rd107, %rd16, %rd111;
	// begin inline asm
	ld.global.nc.u32 %r449, [%rd107];
	// end inline asm
	add.s32 	%r453, %r449, %r659;
	add.s64 	%rd108, %rd122, -1024;
	// begin inline asm
	ld.global.nc.u32 %r450, [%rd108];
	// end inline asm
	add.s32 	%r454, %r450, %r453;
	// begin inline asm
	ld.global.nc.u32 %r451, [%rd122];
	// end inline asm
	add.s32 	%r455, %r451, %r454;
	add.s64 	%rd110, %rd122, 1024;
	// begin inline asm
	ld.global.nc.u32 %r452, [%rd110];
	// end inline asm
	add.s32 	%r659, %r452, %r455;
	add.s32 	%r653, %r653, 1024;
	add.s64 	%rd122, %rd122, 4096;
	add.s32 	%r656, %r656, 1024;
	setp.lt.s32 	%p58, %r653, %r35;
	@%p58 bra 	$L__BB26_33;
$L__BB26_34:
	// begin inline asm
	mov.u32 %r456, %laneid;
	// end inline asm
	mov.b32 	%r459, 1;
	mov.b32 	%r480, 31;
	mov.b32 	%r481, -1;
	// begin inline asm
	shfl.sync.down.b32 %r457, %r659, %r459, %r480, %r481;
	// end inline asm
	setp.gt.s32 	%p59, %r456, 30;
	selp.b32 	%r482, 0, %r457, %p59;
	add.s32 	%r463, %r482, %r659;
	mov.b32 	%r464, 2;
	// begin inline asm
	shfl.sync.down.b32 %r462, %r463, %r464, %r480, %r481;
	// end inline asm
	setp.gt.s32 	%p60, %r456, 29;
	selp.b32 	%r483, 0, %r462, %p60;
	add.s32 	%r468, %r463, %r483;
	mov.b32 	%r469, 4;
	// begin inline asm
	shfl.sync.down.b32 %r467, %r468, %r469, %r480, %r481;
	// end inline asm
	setp.gt.s32 	%p61, %r456, 27;
	selp.b32 	%r484, 0, %r467, %p61;
	add.s32 	%r473, %r468, %r484;
	mov.b32 	%r474, 8;
	// begin inline asm
	shfl.sync.down.b32 %r472, %r473, %r474, %r480, %r481;
	// end inline asm
	setp.gt.s32 	%p62, %r456, 23;
	selp.b32 	%r485, 0, %r472, %p62;
	add.s32 	%r478, %r473, %r485;
	mov.b32 	%r479, 16;
	// begin inline asm
	shfl.sync.down.b32 %r477, %r478, %r479, %r480, %r481;
	// end inline asm
	setp.gt.s32 	%p63, %r456, 15;
	selp.b32 	%r486, 0, %r477, %p63;
	add.s32 	%r686, %r478, %r486;
	setp.ne.s32 	%p64, %r456, 0;
	@%p64 bra 	$L__BB26_36;
	shr.u32 	%r487, %r26, 3;
	and.b32  	%r488, %r487, 124;
	mov.u32 	%r489, _ZZN3cub18CUB_300001_SM_10006detail6reduce28DeviceReduceSingleTileKernelINS2_10policy_hubIjyN4cuda3std3__44plusIjEEE10Policy1000EPjSC_iS9_jjNS7_10__identityEEEvT0_T1_T2_T3_T4_T6_E12temp_storage;
	add.s32 	%r490, %r489, %r488;
	st.shared.u32 	[%r490+8], %r686;
$L__BB26_36:
	bar.sync 	0;
	setp.ne.s32 	%p65, %r26, 0;
	@%p65 bra 	$L__BB26_72;
	ld.shared.u32 	%r491, [_ZZN3cub18CUB_300001_SM_10006detail6reduce28DeviceReduceSingleTileKernelINS2_10policy_hubIjyN4cuda3std3__44plusIjEEE10Policy1000EPjSC_iS9_jjNS7_10__identityEEEvT0_T1_T2_T3_T4_T6_E12temp_storage+12];
	add.s32 	%r492, %r491, %r686;
	ld.shared.u32 	%r493, [_ZZN3cub18CUB_300001_SM_10006detail6reduce28DeviceReduceSingleTileKernelINS2_10policy_hubIjyN4cuda3std3__44plusIjEEE10Policy1000EPjSC_iS9_jjNS7_10__identityEEEvT0_T1_T2_T3_T4_T6_E12temp_storage+16];
	add.s32 	%r494, %r492, %r493;
	ld.shared.u32 	%r495, [_ZZN3cub18CUB_300001_SM_10006detail6reduce28DeviceReduceSingleTileKernelINS2_10policy_hubIjyN4cuda3std3__44plusIjEEE10Policy1000EPjSC_iS9_jjNS7_10__identityEEEvT0_T1_T2_T3_T4_T6_E12temp_storage+20];
	add.s32 	%r496, %r494, %r495;
	ld.shared.u32 	%r497, [_ZZN3cub18CUB_300001_SM_10006detail6reduce28DeviceReduceSingleTileKernelINS2_10policy_hubIjyN4cuda3std3__44plusIjEEE10Policy1000EPjSC_iS9_jjNS7_10__identityEEEvT0_T1_T2_T3_T4_T6_E12temp_storage+24];
	add.s32 	%r498, %r496, %r497;
	ld.shared.u32 	%r499, [_ZZN3cub18CUB_300001_SM_10006detail6reduce28DeviceReduceSingleTileKernelINS2_10policy_hubIjyN4cuda3std3__44plusIjEEE10Policy1000EPjSC_iS9_jjNS7_10__identityEEEvT0_T1_T2_T3_T4_T6_E12temp_storage+28];
	add.s32 	%r500, %r498, %r499;
	ld.shared.u32 	%r501, [_ZZN3cub18CUB_300001_SM_10006detail6reduce28DeviceReduceSingleTileKernelINS2_10policy_hubIjyN4cuda3std3__44plusIjEEE10Policy1000EPjSC_iS9_jjNS7_10__identityEEEvT0_T1_T2_T3_T4_T6_E12temp_storage+32];
	add.s32 	%r502, %r500, %r501;
	ld.shared.u32 	%r503, [_ZZN3cub18CUB_300001_SM_10006detail6reduce28DeviceReduceSingleTileKernelINS2_10policy_hubIjyN4cuda3std3__44plusIjEEE10Policy1000EPjSC_iS9_jjNS7_10__identityEEEvT0_T1_T2_T3_T4_T6_E12temp_storage+36];
	add.s32 	%r686, %r502, %r503;
	bra.uni 	$L__BB26_72;
$L__BB26_38:
	setp.gt.s32 	%p3, %r120, 4095;
	@%p3 bra 	$L__BB26_56;
	mov.u32 	%r60, %tid.x;
	setp.ge.s32 	%p20, %r60, %r120;
	mov.b32 	%r670, 0;
	mov.u32 	%r665, %r60;
	@%p20 bra 	$L__BB26_41;
	mul.wide.u32 	%rd66, %r60, 4;
	add.s64 	%rd65, %rd16, %rd66;
	// begin inline asm
	ld.global.nc.u32 %r670, [%rd65];
	// end inline asm
	add.s32 	%r665, %r60, 256;
$L__BB26_41:
	setp.ge.s32 	%p21, %r665, %r120;
	@%p21 bra 	$L__BB26_47;
	not.b32 	%r252, %r665;
	add.s32 	%r65, %r120, %r252;
	and.b32  	%r253, %r65, 768;
	setp.eq.s32 	%p22, %r253, 768;
	@%p22 bra 	$L__BB26_45;
	mul.wide.u32 	%rd67, %r665, 4;
	add.s64 	%rd123, %rd16, %rd67;
	shr.u32 	%r254, %r65, 8;
	add.s32 	%r255, %r254, 1;
	and.b32  	%r256, %r255, 3;
	neg.s32 	%r662, %r256;
$L__BB26_44:
	.pragma "nounroll";
	// begin inline asm
	ld.global.nc.u32 %r257, [%rd123];
	// end inline asm
	add.s32 	%r670, %r257, %r670;
	add.s32 	%r665, %r665, 256;
	add.s64 	%rd123, %rd123, 1024;
	add.s32 	%r662, %r662, 1;
	setp.ne.s32 	%p23, %r662, 0;
	@%p23 bra 	$L__BB26_44;
$L__BB26_45:
	setp.lt.u32 	%p24, %r65, 768;
	@%p24 bra 	$L__BB26_47;
$L__BB26_46:
	mul.wide.s32 	%rd73, %r665, 4;
	add.s64 	%rd69, %rd16, %rd73;
	// begin inline asm
	ld.global.nc.u32 %r258, [%rd69];
	// end inline asm
	add.s32 	%r262, %r258, %r670;
	add.s64 	%rd70, %rd69, 1024;
	// begin inline asm
	ld.global.nc.u32 %r259, [%rd70];
	// end inline asm
	add.s32 	%r263, %r259, %r262;
	add.s64 	%rd71, %rd69, 2048;
	// begin inline asm
	ld.global.nc.u32 %r260, [%rd71];
	// end inline asm
	add.s32 	%r264, %r260, %r263;
	add.s64 	%rd72, %rd69, 3072;
	// begin inline asm
	ld.global.nc.u32 %r261, [%rd72];
	// end inline asm
	add.s32 	%r670, %r261, %r264;
	add.s32 	%r665, %r665, 1024;
	setp.lt.s32 	%p25, %r665, %r120;
	@%p25 bra 	$L__BB26_46;
$L__BB26_47:
	setp.lt.s32 	%p26, %r120, 256;
	@%p26 bra 	$L__BB26_52;
	// begin inline asm
	mov.u32 %r328, %laneid;
	// end inline asm
	mov.b32 	%r331, 1;
	mov.b32 	%r352, 31;
	mov.b32 	%r353, -1;
	// begin inline asm
	shfl.sync.down.b32 %r329, %r670, %r331, %r352, %r353;
	// end inline asm
	setp.gt.s32 	%p42, %r328, 30;
	selp.b32 	%r354, 0, %r329, %p42;
	add.s32 	%r335, %r354, %r670;
	mov.b32 	%r336, 2;
	// begin inline asm
	shfl.sync.down.b32 %r334, %r335, %r336, %r352, %r353;
	// end inline asm
	setp.gt.s32 	%p43, %r328, 29;
	selp.b32 	%r355, 0, %r334, %p43;
	add.s32 	%r340, %r335, %r355;
	mov.b32 	%r341, 4;
	// begin inline asm
	shfl.sync.down.b32 %r339, %r340, %r341, %r352, %r353;
	// end inline asm
	setp.gt.s32 	%p44, %r328, 27;
	selp.b32 	%r356, 0, %r339, %p44;
	add.s32 	%r345, %r340, %r356;
	mov.b32 	%r346, 8;
	// begin inline asm
	shfl.sync.down.b32 %r344, %r345, %r346, %r352, %r353;
	// end inline asm
	setp.gt.s32 	%p45, %r328, 23;
	selp.b32 	%r357, 0, %r344, %p45;
	add.s32 	%r350, %r345, %r357;
	mov.b32 	%r351, 16;
	// begin inline asm
	shfl.sync.down.b32 %r349, %r350, %r351, %r352, %r353;
	// end inline asm
	setp.gt.s32 	%p46, %r328, 15;
	selp.b32 	%r358, 0, %r349, %p46;
	add.s32 	%r686, %r350, %r358;
	setp.ne.s32 	%p47, %r328, 0;
	@%p47 bra 	$L__BB26_50;
	shr.u32 	%r359, %r60, 3;
	and.b32  	%r360, %r359, 124;
	mov.u32 	%r361, _ZZN3cub18CUB_300001_SM_10006detail6reduce28DeviceReduceSingleTileKernelINS2_10policy_hubIjyN4cuda3std3__44plusIjEEE10Policy1000EPjSC_iS9_jjNS7_10__identityEEEvT0_T1_T2_T3_T4_T6_E12temp_storage;
	add.s32 	%r362, %r361, %r360;
	st.shared.u32 	[%r362+8], %r686;
$L__BB26_50:
	bar.sync 	0;
	setp.ne.s32 	%p48, %r60, 0;
	@%p48 bra 	$L__BB26_72;
	ld.shared.u32 	%r363, [_ZZN3cub18CUB_300001_SM_10006detail6reduce28DeviceReduceSingleTileKernelINS2_10policy_hubIjyN4cuda3std3__44plusIjEEE10Policy1000EPjSC_iS9_jjNS7_10__identityEEEvT0_T1_T2_T3_T4_T6_E12temp_storage+12];
	add.s32 	%r364, %r363, %r686;
	ld.shared.u32 	%r365, [_ZZN3cub18CUB_300001_SM_10006detail6reduce28DeviceReduceSingleTileKernelINS2_10policy_hubIjyN4cuda3std3__44plusIjEEE10Policy1000EPjSC_iS9_jjNS7_10__identityEEEvT0_T1_T2_T3_T4_T6_E12temp_storage+16];
	add.s32 	%r366, %r364, %r365;
	ld.shared.u32 	%r367, [_ZZN3cub18CUB_300001_SM_10006detail6reduce28DeviceReduceSingleTileKernelINS2_10policy_hubIjyN4cuda3std3__44plusIjEEE10Policy1000EPjSC_iS9_jjNS7_10__identityEEEvT0_T1_T2_T3_T4_T6_E12temp_storage+20];
	add.s32 	%r368, %r366, %r367;
	ld.shared.u32 	%r369, [_ZZN3cub18CUB_300001_SM_10006detail6reduce28DeviceReduceSingleTileKernelINS2_10policy_hubIjyN4cuda3std3__44plusIjEEE10Policy1000EPjSC_iS9_jjNS7_10__identityEEEvT0_T1_T2_T3_T4_T6_E12temp_storage+24];
	add.s32 	%r370, %r368, %r369;
	ld.shared.u32 	%r371, [_ZZN3cub18CUB_300001_SM_10006detail6reduce28DeviceReduceSingleTileKernelINS2_10policy_hubIjyN4cuda3std3__44plusIjEEE10Policy1000EPjSC_iS9_jjNS7_10__identityEEEvT0_T1_T2_T3_T4_T6_E12temp_storage+28];
	add.s32 	%r372, %r370, %r371;
	ld.shared.u32 	%r373, [_ZZN3cub18CUB_300001_SM_10006detail6reduce28DeviceReduceSingleTileKernelINS2_10policy_hubIjyN4cuda3std3__44plusIjEEE10Policy1000EPjSC_iS9_jjNS7_10__identityEEEvT0_T1_T2_T3_T4_T6_E12temp_storage+32];
	add.s32 	%r374, %r372, %r373;
	ld.shared.u32 	%r375, [_ZZN3cub18CUB_300001_SM_10006detail6reduce28DeviceReduceSingleTileKernelINS2_10policy_hubIjyN4cuda3std3__44plusIjEEE10Policy1000EPjSC_iS9_jjNS7_10__identityEEEvT0_T1_T2_T3_T4_T6_E12temp_storage+36];
	add.s32 	%r686, %r374, %r375;
	bra.uni 	$L__BB26_72;
$L__BB26_52:
	// begin inline asm
	mov.u32 %r265, %laneid;
	// end inline asm
	and.b32  	%r291, %r60, 992;
	add.s32 	%r292, %r291, 32;
	setp.gt.s32 	%p27, %r292, %r120;
	not.b32 	%r293, %r291;
	add.s32 	%r294, %r120, %r293;
	selp.b32 	%r289, %r294, 31, %p27;
	mov.b32 	%r268, 1;
	mov.b32 	%r290, -1;
	// begin inline asm
	shfl.sync.down.b32 %r266, %r670, %r268, %r289, %r290;
	// end inline asm
	setp.lt.s32 	%p28, %r265, %r289;
	selp.b32 	%r295, %r266, 0, %p28;
	add.s32 	%r272, %r295, %r670;
	mov.b32 	%r273, 2;
	// begin inline asm
	shfl.sync.down.b32 %r271, %r272, %r273, %r289, %r290;
	// end inline asm
	add.s32 	%r296, %r265, 2;
	setp.gt.s32 	%p29, %r296, %r289;
	selp.b32 	%r297, 0, %r271, %p29;
	add.s32 	%r277, %r272, %r297;
	mov.b32 	%r278, 4;
	// begin inline asm
	shfl.sync.down.b32 %r276, %r277, %r278, %r289, %r290;
	// end inline asm
	add.s32 	%r298, %r265, 4;
	setp.gt.s32 	%p30, %r298, %r289;
	selp.b32 	%r299, 0, %r276, %p30;
	add.s32 	%r282, %r277, %r299;
	mov.b32 	%r283, 8;
	// begin inline asm
	shfl.sync.down.b32 %r281, %r282, %r283, %r289, %r290;
	// end inline asm
	add.s32 	%r300, %r265, 8;
	setp.gt.s32 	%p31, %r300, %r289;
	selp.b32 	%r301, 0, %r281, %p31;
	add.s32 	%r287, %r282, %r301;
	mov.b32 	%r288, 16;
	// begin inline asm
	shfl.sync.down.b32 %r286, %r287, %r288, %r289, %r290;
	// end inline asm
	add.s32 	%r302, %r265, 16;
	setp.gt.s32 	%p32, %r302, %r289;
	selp.b32 	%r303, 0, %r286, %p32;
	add.s32 	%r686, %r287, %r303;
	setp.ne.s32 	%p33, %r265, 0;
	@%p33 bra 	$L__BB26_54;
	shr.u32 	%r304, %r60, 3;
	and.b32  	%r305, %r304, 124;
	mov.u32 	%r306, _ZZN3cub18CUB_300001_SM_10006detail6reduce28DeviceReduceSingleTileKernelINS2_10policy_hubIjyN4cuda3std3__44plusIjEEE10Policy1000EPjSC_iS9_jjNS7_10__identityEEEvT0_T1_T2_T3_T4_T6_E12temp_storage;
	add.s32 	%r307, %r306, %r305;
	st.shared.u32 	[%r307+8], %r686;
$L__BB26_54:
	bar.sync 	0;
	setp.ne.s32 	%p34, %r60, 0;
	@%p34 bra 	$L__BB26_72;
	setp.gt.s32 	%p35, %r120, 32;
	ld.shared.u32 	%r308, [_ZZN3cub18CUB_300001_SM_10006detail6reduce28DeviceReduceSingleTileKernelINS2_10policy_hubIjyN4cuda3std3__44plusIjEEE10Policy1000EPjSC_iS9_jjNS7_10__identityEEEvT0_T1_T2_T3_T4_T6_E12temp_storage+12];
	selp.b32 	%r309, %r308, 0, %p35;
	add.s32 	%r310, %r309, %r686;
	setp.gt.s32 	%p36, %r120, 64;
	ld.shared.u32 	%r311, [_ZZN3cub18CUB_300001_SM_10006detail6reduce28DeviceReduceSingleTileKernelINS2_10policy_hubIjyN4cuda3std3__44plusIjEEE10Policy1000EPjSC_iS9_jjNS7_10__identityEEEvT0_T1_T2_T3_T4_T6_E12temp_storage+16];
	selp.b32 	%r312, %r311, 0, %p36;
	add.s32 	%r313, %r310, %r312;
	setp.gt.s32 	%p37, %r120, 96;
	ld.shared.u32 	%r314, [_ZZN3cub18CUB_300001_SM_10006detail6reduce28DeviceReduceSingleTileKernelINS2_10policy_hubIjyN4cuda3std3__44plusIjEEE10Policy1000EPjSC_iS9_jjNS7_10__identityEEEvT0_T1_T2_T3_T4_T6_E12temp_storage+20];
	selp.b32 	%r315, %r314, 0, %p37;
	add.s32 	%r316, %r313, %r315;
	setp.gt.s32 	%p38, %r120, 128;
	ld.shared.u32 	%r317, [_ZZN3cub18CUB_300001_SM_10006detail6reduce28DeviceReduceSingleTileKernelINS2_10policy_hubIjyN4cuda3std3__44plusIjEEE10Policy1000EPjSC_iS9_jjNS7_10__identityEEEvT0_T1_T2_T3_T4_T6_E12temp_storage+24];
	selp.b32 	%r318, %r317, 0, %p38;
	add.s32 	%r319, %r316, %r318;
	setp.gt.s32 	%p39, %r120, 160;
	ld.shared.u32 	%r320, [_ZZN3cub18CUB_300001_SM_10006detail6reduce28DeviceReduceSingleTileKernelINS2_10policy_hubIjyN4cuda3std3__44plusIjEEE10Policy1000EPjSC_iS9_jjNS7_10__identityEEEvT0_T1_T2_T3_T4_T6_E12temp_storage+28];
	selp.b32 	%r321, %r320, 0, %p39;
	add.s32 	%r322, %r319, %r321;
	setp.gt.s32 	%p40, %r120, 192;
	ld.shared.u32 	%r323, [_ZZN3cub18CUB_300001_SM_10006detail6reduce28DeviceReduceSingleTileKernelINS2_10policy_hubIjyN4cuda3std3__44plusIjEEE10Policy1000EPjSC_iS9_jjNS7_10__identityEEEvT0_T1_T2_T3_T4_T6_E12temp_storage+32];
	selp.b32 	%r324, %r323, 0, %p40;
	add.s32 	%r325, %r322, %r324;
	setp.gt.s32 	%p41, %r120, 224;
	ld.shared.u32 	%r326, [_ZZN3cub18CUB_300001_SM_10006detail6reduce28DeviceReduceSingleTileKernelINS2_10policy_hubIjyN4cuda3std3__44plusIjEEE10Policy1000EPjSC_iS9_jjNS7_10__identityEEEvT0_T1_T2_T3_T4_T6_E12temp_storage+36];
	selp.b32 	%r327, %r326, 0, %p41;
	add.s32 	%r686, %r325, %r327;
	bra.uni 	$L__BB26_72;
$L__BB26_56:
	mov.u32 	%r85, %tid.x;
	mul.wide.u32 	%rd35, %r85, 4;
	add.s64 	%rd19, %rd16, %rd35;
	// begin inline asm
	ld.global.nc.u32 %r122, [%rd19];
	// end inline asm
	add.s64 	%rd20, %rd19, 1024;
	// begin inline asm
	ld.global.nc.u32 %r123, [%rd20];
	// end inline asm
	add.s64 	%rd21, %rd19, 2048;
	// begin inline asm
	ld.global.nc.u32 %r124, [%rd21];
	// end inline asm
	add.s64 	%rd22, %rd19, 3072;
	// begin inline asm
	ld.global.nc.u32 %r125, [%rd22];
	// end inline asm
	add.s64 	%rd23, %rd19, 4096;
	// begin inline asm
	ld.global.nc.u32 %r126, [%rd23];
	// end inline asm
	add.s64 	%rd24, %rd19, 5120;
	// begin inline asm
	ld.global.nc.u32 %r127, [%rd24];
	// end inline asm
	add.s64 	%rd25, %rd19, 6144;
	// begin inline asm
	ld.global.nc.u32 %r128, [%rd25];
	// end inline asm
	add.s64 	%rd26, %rd19, 7168;
	// begin inline asm
	ld.global.nc.u32 %r129, [%rd26];
	// end inline asm
	add.s64 	%rd27, %rd19, 8192;
	// begin inline asm
	ld.global.nc.u32 %r130, [%rd27];
	// end inline asm
	add.s64 	%rd28, %rd19, 9216;
	// begin inline asm
	ld.global.nc.u32 %r131, [%rd28];
	// end inline asm
	add.s64 	%rd29, %rd19, 10240;
	// begin inline asm
	ld.global.nc.u32 %r132, [%rd29];
	// end inline asm
	add.s64 	%rd30, %rd19, 11264;
	// begin inline asm
	ld.global.nc.u32 %r133, [%rd30];
	// end inline asm
	add.s64 	%rd31, %rd19, 12288;
	// begin inline asm
	ld.global.nc.u32 %r134, [%rd31];
	// end inline asm
	add.s64 	%rd32, %rd19, 13312;
	// begin inline asm
	ld.global.nc.u32 %r135, [%rd32];
	// end inline asm
	add.s64 	%rd33, %rd19, 14336;
	// begin inline asm
	ld.global.nc.u32 %r136, [%rd33];
	// end inline asm
	add.s64 	%rd34, %rd19, 15360;
	// begin inline asm
	ld.global.nc.u32 %r137, [%rd34];
	// end inline asm
	add.s32 	%r139, %r123, %r122;
	add.s32 	%r140, %r124, %r139;
	add.s32 	%r141, %r125, %r140;
	add.s32 	%r142, %r126, %r141;
	add.s32 	%r143, %r127, %r142;
	add.s32 	%r144, %r128, %r143;
	add.s32 	%r145, %r129, %r144;
	add.s32 	%r146, %r130, %r145;
	add.s32 	%r147, %r131, %r146;
	add.s32 	%r148, %r132, %r147;
	add.s32 	%r149, %r133, %r148;
	add.s32 	%r150, %r134, %r149;
	add.s32 	%r151, %r135, %r150;
	add.s32 	%r152, %r136, %r151;
	add.s32 	%r685, %r137, %r152;
	setp.lt.u32 	%p4, %r120, 8192;
	mov.b32 	%r674, 4096;
	@%p4 bra 	$L__BB26_60;
	add.s32 	%r87, %r120, -4096;
	mov.b32 	%r674, 4096;
$L__BB26_58:
	mul.wide.s32 	%rd52, %r674, 4;
	add.s64 	%rd36, %rd19, %rd52;
	// begin inline asm
	ld.global.nc.u32 %r154, [%rd36];
	// end inline asm
	add.s64 	%rd37, %rd36, 1024;
	// begin inline asm
	ld.global.nc.u32 %r155, [%rd37];
	// end inline asm
	add.s64 	%rd38, %rd36, 2048;
	// begin inline asm
	ld.global.nc.u32 %r156, [%rd38];
	// end inline asm
	add.s64 	%rd39, %rd36, 3072;
	// begin inline asm
	ld.global.nc.u32 %r157, [%rd39];
	// end inline asm
	add.s64 	%rd40, %rd36, 4096;
	// begin inline asm
	ld.global.nc.u32 %r158, [%rd40];
	// end inline asm
	add.s64 	%rd41, %rd36, 5120;
	// begin inline asm
	ld.global.nc.u32 %r159, [%rd41];
	// end inline asm
	add.s64 	%rd42, %rd36, 6144;
	// begin inline asm
	ld.global.nc.u32 %r160, [%rd42];
	// end inline asm
	add.s64 	%rd43, %rd36, 7168;
	// begin inline asm
	ld.global.nc.u32 %r161, [%rd43];
	// end inline asm
	add.s64 	%rd44, %rd36, 8192;
	// begin inline asm
	ld.global.nc.u32 %r162, [%rd44];
	// end inline asm
	add.s64 	%rd45, %rd36, 9216;
	// begin inline asm
	ld.global.nc.u32 %r163, [%rd45];
	// end inline asm
	add.s64 	%rd46, %rd36, 10240;
	// begin inline asm
	ld.global.nc.u32 %r164, [%rd46];
	// end inline asm
	add.s64 	%rd47, %rd36, 11264;
	// begin inline asm
	ld.global.nc.u32 %r165, [%rd47];
	// end inline asm
	add.s64 	%rd48, %rd36, 12288;
	// begin inline asm
	ld.global.nc.u32 %r166, [%rd48];
	// end inline asm
	add.s64 	%rd49, %rd36, 13312;
	// begin inline asm
	ld.global.nc.u32 %r167, [%rd49];
	// end inline asm
	add.s64 	%rd50, %rd36, 14336;
	// begin inline asm
	ld.global.nc.u32 %r168, [%rd50];
	// end inline asm
	add.s64 	%rd51, %rd36, 15360;
	// begin inline asm
	ld.global.nc.u32 %r169, [%rd51];
	// end inline asm
	add.s32 	%r170, %r154, %r685;
	add.s32 	%r171, %r155, %r170;
	add.s32 	%r172, %r156, %r171;
	add.s32 	%r173, %r157, %r172;
	add.s32 	%r174, %r158, %r173;
	add.s32 	%r175, %r159, %r174;
	add.s32 	%r176, %r160, %r175;
	add.s32 	%r177, %r161, %r176;
	add.s32 	%r178, %r162, %r177;
	add.s32 	%r179, %r163, %r178;
	add.s32 	%r180, %r164, %r179;
	add.s32 	%r181, %r165, %r180;
	add.s32 	%r182, %r166, %r181;
	add.s32 	%r183, %r167, %r182;
	add.s32 	%r184, %r168, %r183;
	add.s32 	%r685, %r169, %r184;
	sub.s32 	%r185, %r120, %r674;
	setp.lt.s32 	%p5, %r185, 4096;
	@%p5 bra 	$L__BB26_68;
	add.s32 	%r674, %r674, 4096;
	setp.le.s32 	%p6, %r674, %r87;
	@%p6 bra 	$L__BB26_58;
$L__BB26_60:
	setp.le.s32 	%p7, %r120, %r674;
	@%p7 bra 	$L__BB26_68;
	sub.s32 	%r94, %r120, %r674;
	setp.ge.s32 	%p8, %r85, %r94;
	@%p8 bra 	$L__BB26_68;
	not.b32 	%r187, %r85;
	add.s32 	%r188, %r120, %r187;
	sub.s32 	%r95, %r188, %r674;
	and.b32  	%r189, %r95, 768;
	setp.eq.s32 	%p9, %r189, 768;
	mov.u32 	%r679, %r85;
	@%p9 bra 	$L__BB26_65;
	add.s32 	%r676, %r85, %r674;
	shr.u32 	%r190, %r95, 8;
	add.s32 	%r191, %r190, 1;
	and.b32  	%r192, %r191, 3;
	neg.s32 	%r675, %r192;
	mov.u32 	%r679, %r85;
$L__BB26_64:
	.pragma "nounroll";
	mul.wide.u32 	%rd54, %r676, 4;
	add.s64 	%rd53, %rd16, %rd54;
	// begin inline asm
	ld.global.nc.u32 %r193, [%rd53];
	// end inline asm
	add.s32 	%r685, %r193, %r685;
	add.s32 	%r679, %r679, 256;
	add.s32 	%r676, %r676, 256;
	add.s32 	%r675, %r675, 1;
	setp.ne.s32 	%p10, %r675, 0;
	@%p10 bra 	$L__BB26_64;
$L__BB26_65:
	setp.lt.u32 	%p11, %r95, 768;
	@%p11 bra 	$L__BB26_68;
	cvt.u64.u32 	%rd55, %r679;
	cvt.u64.u32 	%rd56, %r674;
	add.s64 	%rd57, %rd55, %rd56;
	shl.b64 	%rd58, %rd57, 2;
	add.s64 	%rd59, %rd58, %rd16;
	add.s64 	%rd124, %rd59, 2048;
	add.s32 	%r682, %r679, %r674;
$L__BB26_67:
	mul.wide.u32 	%rd64, %r682, 4;
	add.s64 	%rd60, %rd16, %rd64;
	// begin inline asm
	ld.global.nc.u32 %r194, [%rd60];
	// end inline asm
	add.s32 	%r198, %r194, %r685;
	add.s64 	%rd61, %rd124, -1024;
	// begin inline asm
	ld.global.nc.u32 %r195, [%rd61];
	// end inline asm
	add.s32 	%r199, %r195, %r198;
	// begin inline asm
	ld.global.nc.u32 %r196, [%rd124];
	// end inline asm
	add.s32 	%r200, %r196, %r199;
	add.s64 	%rd63, %rd124, 1024;
	// begin inline asm
	ld.global.nc.u32 %r197, [%rd63];
	// end inline asm
	add.s32 	%r685, %r197, %r200;
	add.s32 	%r679, %r679, 1024;
	add.s64 	%rd124, %rd124, 4096;
	add.s32 	%r682, %r682, 1024;
	setp.lt.s32 	%p12, %r679, %r94;
	@%p12 bra 	$L__BB26_67;
$L__BB26_68:
	// begin inline asm
	mov.u32 %r201, %laneid;
	// end inline asm
	mov.b32 	%r204, 1;
	mov.b32 	%r225, 31;
	mov.b32 	%r226, -1;
	// begin inline asm
	shfl.sync.down.b32 %r202, %r685, %r204, %r225, %r226;
	// end inline asm
	setp.gt.s32 	%p13, %r201, 30;
	selp.b32 	%r227, 0, %r202, %p13;
	add.s32 	%r208, %r227, %r685;
	mov.b32 	%r209, 2;
	// begin inline asm
	shfl.sync.down.b32 %r207, %r208, %r209, %r225, %r226;
	// end inline asm
	setp.gt.s32 	%p14, %r201, 29;
	selp.b32 	%r228, 0, %r207, %p14;
	add.s32 	%r213, %r208, %r228;
	mov.b32 	%r214, 4;
	// begin inline asm
	shfl.sync.down.b32 %r212, %r213, %r214, %r225, %r226;
	// end inline asm
	setp.gt.s32 	%p15, %r201, 27;
	selp.b32 	%r229, 0, %r212, %p15;
	add.s32 	%r218, %r213, %r229;
	mov.b32 	%r219, 8;
	// begin inline asm
	shfl.sync.down.b32 %r217, %r218, %r219, %r225, %r226;
	// end inline asm
	setp.gt.s32 	%p16, %r201, 23;
	selp.b32 	%r230, 0, %r217, %p16;
	add.s32 	%r223, %r218, %r230;
	mov.b32 	%r224, 16;
	// begin inline asm
	shfl.sync.down.b32 %r222, %r223, %r224, %r225, %r226;
	// end inline asm
	setp.gt.s32 	%p17, %r201, 15;
	selp.b32 	%r231, 0, %r222, %p17;
	add.s32 	%r686, %r223, %r231;
	setp.ne.s32 	%p18, %r201, 0;
	@%p18 bra 	$L__BB26_70;
	shr.u32 	%r232, %r85, 3;
	and.b32  	%r233, %r232, 124;
	mov.u32 	%r234, _ZZN3cub18CUB_300001_SM_10006detail6reduce28DeviceReduceSingleTileKernelINS2_10policy_hubIjyN4cuda3std3__44plusIjEEE10Policy1000EPjSC_iS9_jjNS7_10__identityEEEvT0_T1_T2_T3_T4_T6_E12temp_storage;
	add.s32 	%r235, %r234, %r233;
	st.shared.u32 	[%r235+8], %r686;
$L__BB26_70:
	bar.sync 	0;
	setp.ne.s32 	%p19, %r85, 0;
	@%p19 bra 	$L__BB26_72;
	ld.shared.u32 	%r236, [_ZZN3cub18CUB_300001_SM_10006detail6reduce28DeviceReduceSingleTileKernelINS2_10policy_hubIjyN4cuda3std3__44plusIjEEE10Policy1000EPjSC_iS9_jjNS7_10__identityEEEvT0_T1_T2_T3_T4_T6_E12temp_storage+12];
	add.s32 	%r237, %r236, %r686;
	ld.shared.u32 	%r238, [_ZZN3cub18CUB_300001_SM_10006detail6reduce28DeviceReduceSingleTileKernelINS2_10policy_hubIjyN4cuda3std3__44plusIjEEE10Policy1000EPjSC_iS9_jjNS7_10__identityEEEvT0_T1_T2_T3_T4_T6_E12temp_storage+16];
	add.s32 	%r239, %r237, %r238;
	ld.shared.u32 	%r240, [_ZZN3cub18CUB_300001_SM_10006detail6reduce28DeviceReduceSingleTileKernelINS2_10policy_hubIjyN4cuda3std3__44plusIjEEE10Policy1000EPjSC_iS9_jjNS7_10__identityEEEvT0_T1_T2_T3_T4_T6_E12temp_storage+20];
	add.s32 	%r241, %r239, %r240;
	ld.shared.u32 	%r242, [_ZZN3cub18CUB_300001_SM_10006detail6reduce28DeviceReduceSingleTileKernelINS2_10policy_hubIjyN4cuda3std3__44plusIjEEE10Policy1000EPjSC_iS9_jjNS7_10__identityEEEvT0_T1_T2_T3_T4_T6_E12temp_storage+24];
	add.s32 	%r243, %r241, %r242;
	ld.shared.u32 	%r244, [_ZZN3cub18CUB_300001_SM_10006detail6reduce28DeviceReduceSingleTileKernelINS2_10policy_hubIjyN4cuda3std3__44plusIjEEE10Policy1000EPjSC_iS9_jjNS7_10__identityEEEvT0_T1_T2_T3_T4_T6_E12temp_storage+28];
	add.s32 	%r245, %r243, %r244;
	ld.shared.u32 	%r246, [_ZZN3cub18CUB_300001_SM_10006detail6reduce28DeviceReduceSingleTileKernelINS2_10policy_hubIjyN4cuda3std3__44plusIjEEE10Policy1000EPjSC_iS9_jjNS7_10__identityEEEvT0_T1_T2_T3_T4_T6_E12temp_storage+32];
	add.s32 	%r247, %r245, %r246;
	ld.shared.u32 	%r248, [_ZZN3cub18CUB_300001_SM_10006detail6reduce28DeviceReduceSingleTileKernelINS2_10policy_hubIjyN4cuda3std3__44plusIjEEE10Policy1000EPjSC_iS9_jjNS7_10__identityEEEvT0_T1_T2_T3_T4_T6_E12temp_storage+36];
	add.s32 	%r686, %r247, %r248;
$L__BB26_72:
	mov.u32 	%r631, %tid.x;
	setp.ne.s32 	%p95, %r631, 0;
	@%p95 bra 	$L__BB26_74;
	add.s32 	%r632, %r686, %r121;
	st.global.u32 	[%rd1], %r632;
$L__BB26_74:
	ret;

}
	// .globl	_ZN3cub18CUB_300001_SM_10006detail6reduce28DeviceReduceSingleTileKernelINS2_10policy_hubIljN4cuda3std3__44plusIlEEE10Policy1000EN6thrust24THRUST_300001_SM_1000_NS18transform_iteratorINSD_6detail14equal_to_valueIjEENSF_15normal_iteratorINSD_10device_ptrIjEEEEllEEPljS9_llNS7_10__identityEEEvT0_T1_T2_T3_T4_T6_
.visible .entry _ZN3cub18CUB_300001_SM_10006detail6reduce28DeviceReduceSingleTileKernelINS2_10policy_hubIljN4cuda3std3__44plusIlEEE10Policy1000EN6thrust24THRUST_300001_SM_1000_NS18transform_iteratorINSD_6detail14equal_to_valueIjEENSF_15normal_iteratorINSD_10device_ptrIjEEEEllEEPljS9_llNS7_10__identityEEEvT0_T1_T2_T3_T4_T6_(
	.param .align 8 .b8 _ZN3cub18CUB_300001_SM_10006detail6reduce28DeviceReduceSingleTileKernelINS2_10policy_hubIljN4cuda3std3__44plusIlEEE10Policy1000EN6thrust24THRUST_300001_SM_1000_NS18transform_iteratorINSD_6detail14equal_to_valueIjEENSF_15normal_iteratorINSD_10device_ptrIjEEEEllEEPljS9_llNS7_10__identityEEEvT0_T1_T2_T3_T4_T6__param_0[16],
	.param .u64 .ptr .align 1 _ZN3cub18CUB_300001_SM_10006detail6reduce28DeviceReduceSingleTileKernelINS2_10policy_hubIljN4cuda3std3__44plusIlEEE10Policy1000EN6thrust24THRUST_300001_SM_1000_NS18transform_iteratorINSD_6detail14equal_to_valueIjEENSF_15normal_iteratorINSD_10device_ptrIjEEEEllEEPljS9_llNS7_10__identityEEEvT0_T1_T2_T3_T4_T6__param_1,
	.param .u32 _ZN3cub18CUB_300001_SM_10006detail6reduce28DeviceReduceSingleTileKernelINS2_10policy_hubIljN4cuda3std3__44plusIlEEE10Policy1000EN6thrust24THRUST_300001_SM_1000_NS18transform_iteratorINSD_6detail14equal_to_valueIjEENSF_15normal_iteratorINSD_10device_ptrIjEEEEllEEPljS9_llNS7_10__identityEEEvT0_T1_T2_T3_T4_T6__param_2,
	.param .align 1 .b8 _ZN3cub18CUB_300001_SM_10006detail6reduce28DeviceReduceSingleTileKernelINS2_10policy_hubIljN4cuda3std3__44plusIlEEE10Policy1000EN6thrust24THRUST_300001_SM_1000_NS18transform_iteratorINSD_6detail14equal_to_valueIjEENSF_15normal_iteratorINSD_10device_ptrIjEEEEllEEPljS9_llNS7_10__identityEEEvT0_T1_T2_T3_T4_T6__param_3[1],
	.param .u64 _ZN3cub18CUB_300001_SM_10006detail6reduce28DeviceReduceSingleTileKernelINS2_10policy_hubIljN4cuda3std3__44plusIlEEE10Policy1000EN6thrust24THRUST_300001_SM_1000_NS18transform_iteratorINSD_6detail14equal_to_valueIjEENSF_15normal_iteratorINSD_10device_ptrIjEEEEllEEPljS9_llNS7_10__identityEEEvT0_T1_T2_T3_T4_T6__param_4,
	.param .align 1 .b8 _ZN3cub18CUB_300001_SM_10006detail6reduce28DeviceReduceSingleTileKernelINS2_10policy_hubIljN4cuda3std3__44plusIlEEE10Policy1000EN6thrust24THRUST_300001_SM_1000_NS18transform_iteratorINSD_6detail14equal_to_valueIjEENSF_15normal_iteratorINSD_10device_ptrIjEEEEllEEPljS9_llNS7_10__identityEEEvT0_T1_T2_T3_T4_T6__param_5[1]
)
.maxntid 512
.minnctapersm 1
{
	.reg .pred 	%p<140>;
	.reg .b16 	%rs<5>;
	.reg .b32 	%r<365>;
	.reg .b64 	%rd<431>;
	// demoted variable
	.shared .align 8 .b8 _ZZN3cub18CUB_300001_SM_10006detail6reduce28DeviceReduceSingleTileKernelINS2_10policy_hubIljN4cuda3std3__44plusIlEEE10Policy1000EN6thrust24THRUST_300001_SM_1000_NS18transform_iteratorINSD_6detail14equal_to_valueIjEENSF_15normal_iteratorINSD_10device_ptrIjEEEEllEEPljS9_llNS7_10__identityEEEvT0_T1_T2_T3_T4_T6_E12temp_storage[152];
	ld.param.u32 	%r52, [_ZN3cub18CUB_300001_SM_10006detail6reduce28DeviceReduceSingleTileKernelINS2_10policy_hubIljN4cuda3std3__44plusIlEEE10Policy1000EN6thrust24THRUST_300001_SM_1000_NS18transform_iteratorINSD_6detail14equal_to_valueIjEENSF_15normal_iteratorINSD_10device_ptrIjEEEEllEEPljS9_llNS7_10__identityEEEvT0_T1_T2_T3_T4_T6__param_0+8];
	ld.param.u64 	%rd49, [_ZN3cub18CUB_300001_SM_10006detail6reduce28DeviceReduceSingleTileKernelINS2_10policy_hubIljN4cuda3std3__44plusIlEEE10Policy1000EN6thrust24THRUST_300001_SM_1000_NS18transform_iteratorINSD_6detail14equal_to_valueIjEENSF_15normal_iteratorINSD_10device_ptrIjEEEEllEEPljS9_llNS7_10__identityEEEvT0_T1_T2_T3_T4_T6__param_0];
	ld.param.u64 	%rd51, [_ZN3cub18CUB_300001_SM_10006detail6reduce28DeviceReduceSingleTileKernelINS2_10policy_hubIljN4cuda3std3__44plusIlEEE10Policy1000EN6thrust24THRUST_300001_SM_1000_NS18transform_iteratorINSD_6detail14equal_to_valueIjEENSF_15normal_iteratorINSD_10device_ptrIjEEEEllEEPljS9_llNS7_10__identityEEEvT0_T1_T2_T3_T4_T6__param_1];
	ld.param.u32 	%r53, [_ZN3cub18CUB_300001_SM_10006detail6reduce28DeviceReduceSingleTileKernelINS2_10policy_hubIljN4cuda3std3__44plusIlEEE10Policy1000EN6thrust24THRUST_300001_SM_1000_NS18transform_iteratorINSD_6detail14equal_to_valueIjEENSF_15normal_iteratorINSD_10device_ptrIjEEEEllEEPljS9_llNS7_10__identityEEEvT0_T1_T2_T3_T4_T6__param_2];
	ld.param.u64 	%rd50, [_ZN3cub18CUB_300001_SM_10006detail6reduce28DeviceReduceSingleTileKernelINS2_10policy_hubIljN4cuda3std3__44plusIlEEE10Policy1000EN6thrust24THRUST_300001_SM_1000_NS18transform_iteratorINSD_6detail14equal_to_valueIjEENSF_15normal_iteratorINSD_10device_ptrIjEEEEllEEPljS9_llNS7_10__identityEEEvT0_T1_T2_T3_T4_T6__param_4];
	cvta.to.global.u64 	%rd1, %rd51;
	setp.ne.s32 	%p1, %r53, 0;
	@%p1 bra 	$L__BB27_3;
	mov.u32 	%r347, %tid.x;
	setp.ne.s32 	%p139, %r347, 0;
	@%p139 bra 	$L__BB27_52;
	st.global.u64 	[%rd1], %rd50;
	bra.uni 	$L__BB27_52;
$L__BB27_3:
	cvta.to.global.u64 	%rd2, %rd49;
	setp.gt.u32 	%p2, %r53, 3583;
	@%p2 bra 	$L__BB27_28;
	mov.u32 	%r2, %tid.x;
	setp.ge.u32 	%p67, %r2, %r53;
	mov.b64 	%rd418, 0;
	mov.u32 	%r351, %r2;
	@%p67 bra 	$L__BB27_6;
	mul.wide.u32 	%rd239, %r2, 4;
	add.s64 	%rd240, %rd2, %rd239;
	ld.global.u32 	%r194, [%rd240];
	setp.eq.s32 	%p68, %r194, %r52;
	selp.u64 	%rd418, 1, 0, %p68;
	add.s32 	%r351, %r2, 512;
$L__BB27_6:
	setp.ge.u32 	%p69, %r351, %r53;
	@%p69 bra 	$L__BB27_19;
	not.b32 	%r195, %r351;
	add.s32 	%r196, %r53, %r195;
	shr.u32 	%r197, %r196, 9;
	add.s32 	%r5, %r197, 1;
	and.b32  	%r6, %r5, 15;
	setp.lt.u32 	%p70, %r196, 7680;
	@%p70 bra 	$L__BB27_10;
	and.b32  	%r198, %r5, 16777200;
	neg.s32 	%r349, %r198;
	mul.wide.u32 	%rd242, %r351, 4;
	add.s64 	%rd243, %rd242, %rd2;
	add.s64 	%rd408, %rd243, 16384;
$L__BB27_9:
	.pragma "nounroll";
	ld.global.u32 	%r199, [%rd408+-16384];
	setp.eq.s32 	%p71, %r199, %r52;
	selp.u64 	%rd244, 1, 0, %p71;
	add.s64 	%rd245, %rd418, %rd244;
	ld.global.u32 	%r200, [%rd408+-14336];
	setp.eq.s32 	%p72, %r200, %r52;
	selp.u64 	%rd246, 1, 0, %p72;
	add.s64 	%rd247, %rd245, %rd246;
	ld.global.u32 	%r201, [%rd408+-12288];
	setp.eq.s32 	%p73, %r201, %r52;
	selp.u64 	%rd248, 1, 0, %p73;
	add.s64 	%rd249, %rd247, %rd248;
	ld.global.u32 	%r202, [%rd408+-10240];
	setp.eq.s32 	%p74, %r202, %r52;
	selp.u64 	%rd250, 1, 0, %p74;
	add.s64 	%rd251, %rd249, %rd250;
	ld.global.u32 	%r203, [%rd408+-8192];
	setp.eq.s32 	%p75, %r203, %r52;
	selp.u64 	%rd252, 1, 0, %p75;
	add.s64 	%rd253, %rd251, %rd252;
	ld.global.u32 	%r204, [%rd408+-6144];
	setp.eq.s32 	%p76, %r204, %r52;
	selp.u64 	%rd254, 1, 0, %p76;
	add.s64 	%rd255, %rd253, %rd254;
	ld.global.u32 	%r205, [%rd408+-4096];
	setp.eq.s32 	%p77, %r205, %r52;
	selp.u64 	%rd256, 1, 0, %p77;
	add.s64 	%rd257, %rd255, %rd256;
	ld.global.u32 	%r206, [%rd408+-2048];
	setp.eq.s32 	%p78, %r206, %r52;
	selp.u64 	%rd258, 1, 0, %p78;
	add.s64 	%rd259, %rd257, %rd258;
	ld.global.u32 	%r207, [%rd408];
	setp.eq.s32 	%p79, %r207, %r52;
	selp.u64 	%rd260, 1, 0, %p79;
	add.s64 	%rd261, %rd259, %rd260;
	ld.global.u32 	%r208, [%rd408+2048];
	setp.eq.s32 	%p80, %r208, %r52;
	selp.u64 	%rd262, 1, 0, %p80;
	add.s64 	%rd263, %rd261, %rd262;
	ld.global.u32 	%r209, [%rd408+4096];
	setp.eq.s32 	%p81, %r209, %r52;
	selp.u64 	%rd264, 1, 0, %p81;
	add.s64 	%rd265, %rd263, %rd264;
	ld.global.u32 	%r210, [%rd408+6144];
	setp.eq.s32 	%p82, %r210, %r52;
	selp.u64 	%rd266, 1, 0, %p82;
	add.s64 	%rd267, %rd265, %rd266;
	ld.global.u32 	%r211, [%rd408+8192];
	setp.eq.s32 	%p83, %r211, %r52;
	selp.u64 	%rd268, 1, 0, %p83;
	add.s64 	%rd269, %rd267, %rd268;
	ld.global.u32 	%r212, [%rd408+10240];
	setp.eq.s32 	%p84, %r212, %r52;
	selp.u64 	%rd270, 1, 0, %p84;
	add.s64 	%rd271, %rd269, %rd270;
	ld.global.u32 	%r213, [%rd408+12288];
	setp.eq.s32 	%p85, %r213, %r52;
	selp.u64 	%rd272, 1, 0, %p85;
	add.s64 	%rd273, %rd271, %rd272;
	ld.global.u32 	%r214, [%rd408+14336];
	setp.eq.s32 	%p86, %r214, %r52;
	selp.u64 	%rd274, 1, 0, %p86;
	add.s64 	%rd418, %rd273, %rd274;
	add.s32 	%r351, %r351, 8192;
	add.s32 	%r349, %r349, 16;
	add.s64 	%rd408, %rd408, 32768;
	setp.ne.s32 	%p87, %r349, 0;
	@%p87 bra 	$L__BB27_9;
$L__BB27_10:
	setp.eq.s32 	%p88, %r6, 0;
	@%p88 bra 	$L__BB27_19;
	and.b32  	%r13, %r5, 7;
	setp.lt.u32 	%p89, %r6, 8;
	@%p89 bra 	$L__BB27_13;
	mul.wide.u32 	%rd276, %r351, 4;
	add.s64 	%rd277, %rd2, %rd276;
	ld.global.u32 	%r215, [%rd277];
	setp.eq.s32 	%p90, %r215, %r52;
	selp.u64 	%rd278, 1, 0, %p90;
	add.s64 	%rd279, %rd418, %rd278;
	ld.global.u32 	%r216, [%rd277+2048];
	setp.eq.s32 	%p91, %r216, %r52;
	selp.u64 	%rd280, 1, 0, %p91;
	add.s64 	%rd281, %rd279, %rd280;
	ld.global.u32 	%r217, [%rd277+4096];
	setp.eq.s32 	%p92, %r217, %r52;
	selp.u64 	%rd282, 1, 0, %p92;
	add.s64 	%rd283, %rd281, %rd282;
	ld.global.u32 	%r218, [%rd277+6144];
	setp.eq.s32 	%p93, %r218, %r52;
	selp.u64 	%rd284, 1, 0, %p93;
	add.s64 	%rd285, %rd283, %rd284;
	ld.global.u32 	%r219, [%rd277+8192];
	setp.eq.s32 	%p94, %r219, %r52;
	selp.u64 	%rd286, 1, 0, %p94;
	add.s64 	%rd287, %rd285, %rd286;
	ld.global.u32 	%r220, [%rd277+10240];
	setp.eq.s32 	%p95, %r220, %r52;
	selp.u64 	%rd288, 1, 0, %p95;
	add.s64 	%rd289, %rd287, %rd288;
	ld.global.u32 	%r221, [%rd277+12288];
	setp.eq.s32 	%p96, %r221, %r52;
	selp.u64 	%rd290, 1, 0, %p96;
	add.s64 	%rd291, %rd289, %rd290;
	ld.global.u32 	%r222, [%rd277+14336];
	setp.eq.s32 	%p97, %r222, %r52;
	selp.u64 	%rd292, 1, 0, %p97;
	add.s64 	%rd418, %rd291, %rd292;
	add.s32 	%r351, %r351, 4096;
$L__BB27_13:
	setp.eq.s32 	%p98, %r13, 0;
	@%p98 bra 	$L__BB27_19;
	and.b32  	%r16, %r5, 3;
	setp.lt.u32 	%p99, %r13, 4;
	@%p99 bra 	$L__BB27_16;
	mul.wide.u32 	%rd294, %r351, 4;
	add.s64 	%rd295, %rd2, %rd294;
	ld.global.u32 	%r223, [%rd295];
	setp.eq.s32 	%p100, %r223, %r52;
	selp.u64 	%rd296, 1, 0, %p100;
	add.s64 	%rd297, %rd418, %rd296;
	ld.global.u32 	%r224, [%rd295+2048];
	setp.eq.s32 	%p101, %r224, %r52;
	selp.u64 	%rd298, 1, 0, %p101;
	add.s64 	%rd299, %rd297, %rd298;
	ld.global.u32 	%r225, [%rd295+4096];
	setp.eq.s32 	%p102, %r225, %r52;
	selp.u64 	%rd300, 1, 0, %p102;
	add.s64 	%rd301, %rd299, %rd300;
	ld.global.u32 	%r226, [%rd295+6144];
	setp.eq.s32 	%p103, %r226, %r52;
	selp.u64 	%rd302, 1, 0, %p103;
	add.s64 	%rd418, %rd301, %rd302;
	add.s32 	%r351, %r351, 2048;
$L__BB27_16:
	setp.eq.s32 	%p104, %r16, 0;
	@%p104 bra 	$L__BB27_19;
	mul.wide.u32 	%rd303, %r351, 4;
	add.s64 	%rd416, %rd2, %rd303;
	neg.s32 	%r354, %r16;
$L__BB27_18:
	.pragma "nounroll";
	ld.global.u32 	%r227, [%rd416];
	setp.eq.s32 	%p105, %r227, %r52;
	selp.u64 	%rd304, 1, 0, %p105;
	add.s64 	%rd418, %rd418, %rd304;
	add.s64 	%rd416, %rd416, 2048;
	add.s32 	%r354, %r354, 1;
	setp.ne.s32 	%p106, %r354, 0;
	@%p106 bra 	$L__BB27_18;
$L__BB27_19:
	setp.lt.u32 	%p107, %r53, 512;
	@%p107 bra 	$L__BB27_24;
	// begin inline asm
	mov.u32 %r291, %laneid;
	// end inline asm
	mov.b64 	{%r293, %r298}, %rd418;
	mov.b32 	%r299, 1;
	mov.b32 	%r340, 31;
	mov.b32 	%r341, -1;
	// begin inline asm
	shfl.sync.down.b32 %r292, %r293, %r299, %r340, %r341;
	// end inline asm
	// begin inline asm
	shfl.sync.down.b32 %r297, %r298, %r299, %r340, %r341;
	// end inline asm
	mov.b64 	%rd363, {%r292, %r297};
	setp.gt.s32 	%p131, %r291, 30;
	selp.b64 	%rd364, 0, %rd363, %p131;
	add.s64 	%rd365, %rd364, %rd418;
	mov.b64 	{%r303, %r308}, %rd365;
	mov.b32 	%r309, 2;
	// begin inline asm
	shfl.sync.down.b32 %r302, %r303, %r309, %r340, %r341;
	// end inline asm
	// begin inline asm
	shfl.sync.down.b32 %r307, %r308, %r309, %r340, %r341;
	// end inline asm
	mov.b64 	%rd366, {%r302, %r307};
	setp.gt.s32 	%p132, %r291, 29;
	selp.b64 	%rd367, 0, %rd366, %p132;
	add.s64 	%rd368, %rd367, %rd365;
	mov.b64 	{%r313, %r318}, %rd368;
	mov.b32 	%r319, 4;
	// begin inline asm
	shfl.sync.down.b32 %r312, %r313, %r319, %r340, %r341;
	// end inline asm
	// begin inline asm
	shfl.sync.down.b32 %r317, %r318, %r319, %r340, %r341;
	// end inline asm
	mov.b64 	%rd369, {%r312, %r317};
	setp.gt.s32 	%p133, %r291, 27;
	selp.b64 	%rd370, 0, %rd369, %p133;
	add.s64 	%rd371, %rd370, %rd368;
	mov.b64 	{%r323, %r328}, %rd371;
	mov.b32 	%r329, 8;
	// begin inline asm
	shfl.sync.down.b32 %r322, %r323, %r329, %r340, %r341;
	// end inline asm
	// begin inline asm
	shfl.sync.down.b32 %r327, %r328, %r329, %r340, %r341;
	// end inline asm
	mov.b64 	%rd372, {%r322, %r327};
	setp.gt.s32 	%p134, %r291, 23;
	selp.b64 	%rd373, 0, %rd372, %p134;
	add.s64 	%rd374, %rd373, %rd371;
	mov.b64 	{%r333, %r338}, %rd374;
	mov.b32 	%r339, 16;
	// begin inline asm
	shfl.sync.down.b32 %r332, %r333, %r339, %r340, %r341;
	// end inline asm
	// begin inline asm
	shfl.sync.down.b32 %r337, %r338, %r339, %r340, %r341;
	// end inline asm
	mov.b64 	%rd375, {%r332, %r337};
	setp.gt.s32 	%p135, %r291, 15;
	selp.b64 	%rd376, 0, %rd375, %p135;
	add.s64 	%rd430, %rd376, %rd374;
	setp.ne.s32 	%p136, %r291, 0;
	@%p136 bra 	$L__BB27_22;
	shr.u32 	%r342, %r2, 2;
	and.b32  	%r343, %r342, 248;
	mov.u32 	%r344, _ZZN3cub18CUB_300001_SM_10006detail6reduce28DeviceReduceSingleTileKernelINS2_10policy_hubIljN4cuda3std3__44plusIlEEE10Policy1000EN6thrust24THRUST_300001_SM_1000_NS18transform_iteratorINSD_6detail14equal_to_valueIjEENSF_15normal_iteratorINSD_10device_ptrIjEEEEllEEPljS9_llNS7_10__identityEEEvT0_T1_T2_T3_T4_T6_E12temp_storage;
	add.s32 	%r345, %r344, %r343;
	st.shared.u64 	[%r345+16], %rd430;
$L__BB27_22:
	bar.sync 	0;
	setp.ne.s32 	%p137, %r2, 0;
	@%p137 bra 	$L__BB27_50;
	ld.shared.u64 	%rd377, [_ZZN3cub18CUB_300001_SM_10006detail6reduce28DeviceReduceSingleTileKernelINS2_10policy_hubIljN4cuda3std3__44plusIlEEE10Policy1000EN6thrust24THRUST_300001_SM_1000_NS18transform_iteratorINSD_6detail14equal_to_valueIjEENSF_15normal_iteratorINSD_10device_ptrIjEEEEllEEPljS9_llNS7_10__identityEEEvT0_T1_T2_T3_T4_T6_E12temp_storage+24];
	add.s64 	%rd378, %rd377, %rd430;
	ld.shared.u64 	%rd379, [_ZZN3cub18CUB_300001_SM_10006detail6reduce28DeviceReduceSingleTileKernelINS2_10policy_hubIljN4cuda3std3__44plusIlEEE10Policy1000EN6thrust24THRUST_300001_SM_1000_NS18transform_iteratorINSD_6detail14equal_to_valueIjEENSF_15normal_iteratorINSD_10device_ptrIjEEEEllEEPljS9_llNS7_10__identityEEEvT0_T1_T2_T3_T4_T6_E12temp_storage+32];
	add.s64 	%rd380, %rd378, %rd379;
	ld.shared.u64 	%rd381, [_ZZN3cub18CUB_300001_SM_10006detail6reduce28DeviceReduceSingleTileKernelINS2_10policy_hubIljN4cuda3std3__44plusIlEEE10Policy1000EN6thrust24THRUST_300001_SM_1000_NS18transform_iteratorINSD_6detail14equal_to_valueIjEENSF_15normal_iteratorINSD_10device_ptrIjEEEEllEEPljS9_llNS7_10__identityEEEvT0_T1_T2_T3_T4_T6_E12temp_storage+40];
	add.s64 	%rd382, %rd380, %rd381;
	ld.shared.u64 	%rd383, [_ZZN3cub18CUB_300001_SM_10006detail6reduce28DeviceReduceSingleTileKernelINS2_10policy_hubIljN4cuda3std3__44plusIlEEE10Policy1000EN6thrust24THRUST_300001_SM_1000_NS18transform_iteratorINSD_6detail14equal_to_valueIjEENSF_15normal_iteratorINSD_10device_ptrIjEEEEllEEPljS9_llNS7_10__identityEEEvT0_T1_T2_T3_T4_T6_E12temp_storage+48];
	add.s64 	%rd384, %rd382, %rd383;
	ld.shared.u64 	%rd385, [_ZZN3cub18CUB_300001_SM_10006detail6reduce28DeviceReduceSingleTileKernelINS2_10policy_hubIljN4cuda3std3__44plusIlEEE10Policy1000EN6thrust24THRUST_300001_SM_1000_NS18transform_iteratorINSD_6detail14equal_to_valueIjEENSF_15normal_iteratorINSD_10device_ptrIjEEEEllEEPljS9_llNS7_10__identityEEEvT0_T1_T2_T3_T4_T6_E12temp_storage+56];
	add.s64 	%rd386, %rd384, %rd385;
	ld.shared.u64 	%rd387, [_ZZN3cub18CUB_300001_SM_10006detail6reduce28DeviceReduceSingleTileKernelINS2_10policy_hubIljN4cuda3std3__44plusIlEEE10Policy1000EN6thrust24THRUST_300001_SM_1000_NS18transform_iteratorINSD_6detail14equal_to_valueIjEENSF_15normal_iteratorINSD_10device_ptrIjEEEEllEEPljS9_llNS7_10__identityEEEvT0_T1_T2_T3_T4_T6_E12temp_storage+64];
	add.s64 	%rd388, %rd386, %rd387;
	ld.shared.u64 	%rd389, [_ZZN3cub18CUB_300001_SM_10006detail6reduce28DeviceReduceSingleTileKernelINS2_10policy_hubIljN4cuda3std3__44plusIlEEE10Policy1000EN6thrust24THRUST_300001_SM_1000_NS18transform_iteratorINSD_6detail14equal_to_valueIjEENSF_15normal_iteratorINSD_10device_ptrIjEEEEllEEPljS9_llNS7_10__identityEEEvT0_T1_T2_T3_T4_T6_E12temp_storage+72];
	add.s64 	%rd390, %rd388, %rd389;
	ld.shared.u64 	%rd391, [_ZZN3cub18CUB_300001_SM_10006detail6reduce28DeviceReduceSingleTileKernelINS2_10policy_hubIljN4cuda3std3__44plusIlEEE10Policy1000EN6thrust24THRUST_300001_SM_1000_NS18transform_iteratorINSD_6detail14equal_to_valueIjEENSF_15normal_iteratorINSD_10device_ptrIjEEEEllEEPljS9_llNS7_10__identityEEEvT0_T1_T2_T3_T4_T6_E12temp_storage+80];
	add.s64 	%rd392, %rd390, %rd391;
	ld.shared.u64 	%rd393, [_ZZN3cub18CUB_300001_SM_10006detail6reduce28DeviceReduceSingleTileKernelINS2_10policy_hubIljN4cuda3std3__44plusIlEEE10Policy1000EN6thrust24THRUST_300001_SM_1000_NS18transform_iteratorINSD_6detail14equal_to_valueIjEENSF_15normal_iteratorINSD_10device_ptrIjEEEEllEEPljS9_llNS7_10__identityEEEvT0_T1_T2_T3_T4_T6_E12temp_storage+88];
	add.s64 	%rd394, %rd392, %rd393;
	ld.shared.u64 	%rd395, [_ZZN3cub18CUB_300001_SM_10006detail6reduce28DeviceReduceSingleTileKernelINS2_10policy_hubIljN4cuda3std3__44plusIlEEE10Policy1000EN6thrust24THRUST_300001_SM_1000_NS18transform_iteratorINSD_6detail14equal_to_valueIjEENSF_15normal_iteratorINSD_10device_ptrIjEEEEllEEPljS9_llNS7_10__identityEEEvT0_T1_T2_T3_T4_T6_E12temp_storage+96];
	add.s64 	%rd396, %rd394, %rd395;
	ld.shared.u64 	%rd397, [_ZZN3cub18CUB_300001_SM_10006detail6reduce28DeviceReduceSingleTileKernelINS2_10policy_hubIljN4cuda3std3__44plusIlEEE10Policy1000EN6thrust24THRUST_300001_SM_1000_NS18transform_iteratorINSD_6detail14equal_to_valueIjEENSF_15normal_iteratorINSD_10device_ptrIjEEEEllEEPljS9_llNS7_10__identityEEEvT0_T1_T2_T3_T4_T6_E12temp_storage+104];
	add.s64 	%rd398, %rd396, %rd397;
	ld.shared.u64 	%rd399, [_ZZN3cub18CUB_300001_SM_10006detail6reduce28DeviceReduceSingleTileKernelINS2_10policy_hubIljN4cuda3std3__44plusIlEEE10Policy1000EN6thrust24THRUST_300001_SM_1000_NS18transform_iteratorINSD_6detail14equal_to_valueIjEENSF_15normal_iteratorINSD_10device_ptrIjEEEEllEEPljS9_llNS7_10__identityEEEvT0_T1_T2_T3_T4_T6_E12temp_storage+112];
	add.s64 	%rd400, %rd398, %rd399;
	ld.shared.u64 	%rd401, [_ZZN3cub18CUB_300001_SM_10006detail6reduce28DeviceReduceSingleTileKernelINS2_10policy_hubIljN4cuda3std3__44plusIlEEE10Policy1000EN6thrust24THRUST_300001_SM_1000_NS18transform_iteratorINSD_6detail14equal_to_valueIjEENSF_15normal_iteratorINSD_10device_ptrIjEEEEllEEPljS9_llNS7_10__identityEEEvT0_T1_T2_T3_T4_T6_E12temp_storage+120];
	add.s64 	%rd402, %rd400, %rd401;
	ld.shared.u64 	%rd403, [_ZZN3cub18CUB_300001_SM_10006detail6reduce28DeviceReduceSingleTileKernelINS2_10policy_hubIljN4cuda3std3__44plusIlEEE10Policy1000EN6thrust24THRUST_300001_SM_1000_NS18transform_iteratorINSD_6detail14equal_to_valueIjEENSF_15normal_iteratorINSD_10device_ptrIjEEEEllEEPljS9_llNS7_10__identityEEEvT0_T1_T2_T3_T4_T6_E12temp_storage+128];
	add.s64 	%rd404, %rd402, %rd403;
	ld.shared.u64 	%rd405, [_ZZN3cub18CUB_300001_SM_10006detail6reduce28DeviceReduceSingleTileKernelINS2_10policy_hubIljN4cuda3std3__44plusIlEEE10Policy1000EN6thrust24THRUST_300001_SM_1000_NS18transform_iteratorINSD_6detail14equal_to_valueIjEENSF_15normal_iteratorINSD_10device_ptrIjEEEEllEEPljS9_llNS7_10__identityEEEvT0_T1_T2_T3_T4_T6_E12temp_storage+136];
	add.s64 	%rd430, %rd404, %rd405;
	bra.uni 	$L__BB27_50;
$L__BB27_24:
	// begin inline asm
	mov.u32 %r228, %laneid;
	// end inline asm
	and.b32  	%r279, %r2, 992;
	add.s32 	%r280, %r279, 32;
	setp.gt.u32 	%p108, %r280, %r53;
	not.b32 	%r281, %r279;
	add.s32 	%r282, %r53, %r281;
	selp.b32 	%r277, %r282, 31, %p108;
	mov.b64 	{%r230, %r235}, %rd418;
	mov.b32 	%r236, 1;
	mov.b32 	%r278, -1;
	// begin inline asm
	shfl.sync.down.b32 %r229, %r230, %r236, %r277, %r278;
	// end inline asm
	// begin inline asm
	shfl.sync.down.b32 %r234, %r235, %r236, %r277, %r278;
	// end inline asm
	mov.b64 	%rd305, {%r229, %r234};
	setp.lt.s32 	%p109, %r228, %r277;
	selp.b64 	%rd306, %rd305, 0, %p109;
	add.s64 	%rd307, %rd306, %rd418;
	mov.b64 	{%r240, %r245}, %rd307;
	mov.b32 	%r246, 2;
	// begin inline asm
	shfl.sync.down.b32 %r239, %r240, %r246, %r277, %r278;
	// end inline asm
	// begin inline asm
	shfl.sync.down.b32 %r244, %r245, %r246, %r277, %r278;
	// end inline asm
	mov.b64 	%rd308, {%r239, %r244};
	add.s32 	%r283, %r228, 2;
	setp.gt.s32 	%p110, %r283, %r277;
	selp.b64 	%rd309, 0, %rd308, %p110;
	add.s64 	%rd310, %rd309, %rd307;
	mov.b64 	{%r250, %r255}, %rd310;
	mov.b32 	%r256, 4;
	// begin inline asm
	shfl.sync.down.b32 %r249, %r250, %r256, %r277, %r278;
	// end inline asm
	// begin inline asm
	shfl.sync.down.b32 %r254, %r255, %r256, %r277, %r278;
	// end inline asm
	mov.b64 	%rd311, {%r249, %r254};
	add.s32 	%r284, %r228, 4;
	setp.gt.s32 	%p111, %r284, %r277;
	selp.b64 	%rd312, 0, %rd311, %p111;
	add.s64 	%rd313, %rd312, %rd310;
	mov.b64 	{%r260, %r265}, %rd313;
	mov.b32 	%r266, 8;
	// begin inline asm
	shfl.sync.down.b32 %r259, %r260, %r266, %r277, %r278;
	// end inline asm
	// begin inline asm
	shfl.sync.down.b32 %r264, %r265, %r266, %r277, %r278;
	// end inline asm
	mov.b64 	%rd314, {%r259, %r264};
	add.s32 	%r285, %r228, 8;
	setp.gt.s32 	%p112, %r285, %r277;
	selp.b64 	%rd315, 0, %rd314, %p112;
	add.s64 	%rd316, %rd315, %rd313;
	mov.b64 	{%r270, %r275}, %rd316;
	mov.b32 	%r276, 16;
	// begin inline asm
	shfl.sync.down.b32 %r269, %r270, %r276, %r277, %r278;
	// end inline asm
	// begin inline asm
	shfl.sync.down.b32 %r274, %r275, %r276, %r277, %r278;
	// end inline asm
	mov.b64 	%rd317, {%r269, %r274};
	add.s32 	%r286, %r228, 16;
	setp.gt.s32 	%p113, %r286, %r277;
	selp.b64 	%rd318, 0, %rd317, %p113;
	add.s64 	%rd430, %rd318, %rd316;
	setp.ne.s32 	%p114, %r228, 0;
	@%p114 bra 	$L__BB27_26;
	shr.u32 	%r287, %r2, 2;
	and.b32  	%r288, %r287, 248;
	mov.u32 	%r289, _ZZN3cub18CUB_300001_SM_10006detail6reduce28DeviceReduceSingleTileKernelINS2_10policy_hubIljN4cuda3std3__44plusIlEEE10Policy1000EN6thrust24THRUST_300001_SM_1000_NS18transform_iteratorINSD_6detail14equal_to_valueIjEENSF_15normal_iteratorINSD_10device_ptrIjEEEEllEEPljS9_llNS7_10__identityEEEvT0_T1_T2_T3_T4_T6_E12temp_storage;
	add.s32 	%r290, %r289, %r288;
	st.shared.u64 	[%r290+16], %rd430;
$L__BB27_26:
	bar.sync 	0;
	setp.ne.s32 	%p115, %r2, 0;
	@%p115 bra 	$L__BB27_50;
	setp.gt.u32 	%p116, %r53, 32;
	ld.shared.u64 	%rd319, [_ZZN3cub18CUB_300001_SM_10006detail6reduce28DeviceReduceSingleTileKernelINS2_10policy_hubIljN4cuda3std3__44plusIlEEE10Policy1000EN6thrust24THRUST_300001_SM_1000_NS18transform_iteratorINSD_6detail14equal_to_valueIjEENSF_15normal_iteratorINSD_10device_ptrIjEEEEllEEPljS9_llNS7_10__identityEEEvT0_T1_T2_T3_T4_T6_E12temp_storage+24];
	selp.b64 	%rd320, %rd319, 0, %p116;
	add.s64 	%rd321, %rd320, %rd430;
	setp.gt.u32 	%p117, %r53, 64;
	ld.shared.u64 	%rd322, [_ZZN3cub18CUB_300001_SM_10006detail6reduce28DeviceReduceSingleTileKernelINS2_10policy_hubIljN4cuda3std3__44plusIlEEE10Policy1000EN6thrust24THRUST_300001_SM_1000_NS18transform_iteratorINSD_6detail14equal_to_valueIjEENSF_15normal_iteratorINSD_10device_ptrIjEEEEllEEPljS9_llNS7_10__identityEEEvT0_T1_T2_T3_T4_T6_E12temp_storage+32];
	selp.b64 	%rd323, %rd322, 0, %p117;
	add.s64 	%rd324, %rd321, %rd323;
	setp.gt.u32 	%p118, %r53, 96;
	ld.shared.u64 	%rd325, [_ZZN3cub18CUB_300001_SM_10006detail6reduce28DeviceReduceSingleTileKernelINS2_10policy_hubIljN4cuda3std3__44plusIlEEE10Policy1000EN6thrust24THRUST_300001_SM_1000_NS18transform_iteratorINSD_6detail14equal_to_valueIjEENSF_15normal_iteratorINSD_10device_ptrIjEEEEllEEPljS9_llNS7_10__identityEEEvT0_T1_T2_T3_T4_T6_E12temp_storage+40];
	selp.b64 	%rd326, %rd325, 0, %p118;
	add.s64 	%rd327, %rd324, %rd326;
	setp.gt.u32 	%p119, %r53, 128;
	ld.shared.u64 	%rd328, [_ZZN3cub18CUB_300001_SM_10006detail6reduce28DeviceReduceSingleTileKernelINS2_10policy_hubIljN4cuda3std3__44plusIlEEE10Policy1000EN6thrust24THRUST_300001_SM_1000_NS18transform_iteratorINSD_6detail14equal_to_valueIjEENSF_15normal_iteratorINSD_10device_ptrIjEEEEllEEPljS9_llNS7_10__identityEEEvT0_T1_T2_T3_T4_T6_E12temp_storage+48];
	selp.b64 	%rd329, %rd328, 0, %p119;
	add.s64 	%rd330, %rd327, %rd329;
	setp.gt.u32 	%p120, %r53, 160;
	ld.shared.u64 	%rd331, [_ZZN3cub18CUB_300001_SM_10006detail6reduce28DeviceReduceSingleTileKernelINS2_10policy_hubIljN4cuda3std3__44plusIlEEE10Policy1000EN6thrust24THRUST_300001_SM_1000_NS18transform_iteratorINSD_6detail14equal_to_valueIjEENSF_15normal_iteratorINSD_10device_ptrIjEEEEllEEPljS9_llNS7_10__identityEEEvT0_T1_T2_T3_T4_T6_E12temp_storage+56];
	selp.b64 	%rd332, %rd331, 0, %p120;
	add.s64 	%rd333, %rd330, %rd332;
	setp.gt.u32 	%p121, %r53, 192;
	ld.shared.u64 	%rd334, [_ZZN3cub18CUB_300001_SM_10006detail6reduce28DeviceReduceSingleTileKernelINS2_10policy_hubIljN4cuda3std3__44plusIlEEE10Policy1000EN6thrust24THRUST_300001_SM_1000_NS18transform_iteratorINSD_6detail14equal_to_valueIjEENSF_15normal_iteratorINSD_10device_ptrIjEEEEllEEPljS9_llNS7_10__identityEEEvT0_T1_T2_T3_T4_T6_E12temp_storage+64];
	selp.b64 	%rd335, %rd334, 0, %p121;
	add.s64 	%rd336, %rd333, %rd335;
	setp.gt.u32 	%p122, %r53, 224;
	ld.shared.u64 	%rd337, [_ZZN3cub18CUB_300001_SM_10006detail6reduce28DeviceReduceSingleTileKernelINS2_10policy_hubIljN4cuda3std3__44plusIlEEE10Policy1000EN6thrust24THRUST_300001_SM_1000_NS18transform_iteratorINSD_6detail14equal_to_valueIjEENSF_15normal_iteratorINSD_10device_ptrIjEEEEllEEPljS9_llNS7_10__identityEEEvT0_T1_T2_T3_T4_T6_E12temp_storage+72];
	selp.b64 	%rd338, %rd337, 0, %p122;
	add.s64 	%rd339, %rd336, %rd338;
	setp.gt.u32 	%p123, %r53, 256;
	ld.shared.u64 	%rd340, [_ZZN3cub18CUB_300001_SM_10006detail6reduce28DeviceReduceSingleTileKernelINS2_10policy_hubIljN4cuda3std3__44plusIlEEE10Policy1000EN6thrust24THRUST_300001_SM_1000_NS18transform_iteratorINSD_6detail14equal_to_valueIjEENSF_15normal_iteratorINSD_10device_ptrIjEEEEllEEPljS9_llNS7_10__identityEEEvT0_T1_T2_T3_T4_T6_E12temp_storage+80];
	selp.b64 	%rd341, %rd340, 0, %p123;
	add.s64 	%rd342, %rd339, %rd341;
	setp.gt.u32 	%p124, %r53, 288;
	ld.shared.u64 	%rd343, [_ZZN3cub18CUB_300001_SM_10006detail6reduce28DeviceReduceSingleTileKernelINS2_10policy_hubIljN4cuda3std3__44plusIlEEE10Policy1000EN6thrust24THRUST_300001_SM_1000_NS18transform_iteratorINSD_6detail14equal_to_valueIjEENSF_15normal_iteratorINSD_10device_ptrIjEEEEllEEPljS9_llNS7_10__identityEEEvT0_T1_T2_T3_T4_T6_E12temp_storage+88];
	selp.b64 	%rd344, %rd343, 0, %p124;
	add.s64 	%rd345, %rd342, %rd344;
	setp.gt.u32 	%p125, %r53, 320;
	ld.shared.u64 	%rd346, [_ZZN3cub18CUB_300001_SM_10006detail6reduce28DeviceReduceSingleTileKernelINS2_10policy_hubIljN4cuda3std3__44plusIlEEE10Policy1000EN6thrust24THRUST_300001_SM_1000_NS18transform_iteratorINSD_6detail14equal_to_valueIjEENSF_15normal_iteratorINSD_10device_ptrIjEEEEllEEPljS9_llNS7_10__identityEEEvT0_T1_T2_T3_T4_T6_E12temp_storage+96];
	selp.b64 	%rd347, %rd346, 0, %p125;
	add.s64 	%rd348, %rd345, %rd347;
	setp.gt.u32 	%p126, %r53, 352;
	ld.shared.u64 	%rd349, [_ZZN3cub18CUB_300001_SM_10006detail6reduce28DeviceReduceSingleTileKernelINS2_10policy_hubIljN4cuda3std3__44plusIlEEE10Policy1000EN6thrust24THRUST_300001_SM_1000_NS18transform_iteratorINSD_6detail14equal_to_valueIjEENSF_15normal_iteratorINSD_10device_ptrIjEEEEllEEPljS9_llNS7_10__identityEEEvT0_T1_T2_T3_T4_T6_E12temp_storage+104];
	selp.b64 	%rd350, %rd349, 0, %p126;
	add.s64 	%rd351, %rd348, %rd350;
	setp.gt.u32 	%p127, %r53, 384;
	ld.shared.u64 	%rd352, [_ZZN3cub18CUB_300001_SM_10006detail6reduce28DeviceReduceSingleTileKernelINS2_10policy_hubIljN4cuda3std3__44plusIlEEE10Policy1000EN6thrust24THRUST_300001_SM_1000_NS18transform_iteratorINSD_6detail14equal_to_valueIjEENSF_15normal_iteratorINSD_10device_ptrIjEEEEllEEPljS9_llNS7_10__identityEEEvT0_T1_T2_T3_T4_T6_E12temp_storage+112];
	selp.b64 	%rd353, %rd352, 0, %p127;
	add.s64 	%rd354, %rd351, %rd353;
	setp.gt.u32 	%p128, %r53, 416;
	ld.shared.u64 	%rd355, [_ZZN3cub18CUB_300001_SM_10006detail6reduce28DeviceReduceSingleTileKernelINS2_10policy_hubIljN4cuda3std3__44plusIlEEE10Policy1000EN6thrust24THRUST_300001_SM_1000_NS18transform_iteratorINSD_6detail14equal_to_valueIjEENSF_15normal_iteratorINSD_10device_ptrIjEEEEllEEPljS9_llNS7_10__identityEEEvT0_T1_T2_T3_T4_T6_E12temp_storage+120];
	selp.b64 	%rd356, %rd355, 0, %p128;
	add.s64 	%rd357, %rd354, %rd356;
	setp.gt.u32 	%p129, %r53, 448;
	ld.shared.u64 	%rd358, [_ZZN3cub18CUB_300001_SM_10006detail6reduce28DeviceReduceSingleTileKernelINS2_10policy_hubIljN4cuda3std3__44plusIlEEE10Policy1000EN6thrust24THRUST_300001_SM_1000_NS18transform_iteratorINSD_6detail14equal_to_valueIjEENSF_15normal_iteratorINSD_10device_ptrIjEEEEllEEPljS9_llNS7_10__identityEEEvT0_T1_T2_T3_T4_T6_E12temp_storage+128];
	selp.b64 	%rd359, %rd358, 0, %p129;
	add.s64 	%rd360, %rd357, %rd359;
	setp.gt.u32 	%p130, %r53, 480;
	ld.shared.u64 	%rd361, [_ZZN3cub18CUB_300001_SM_10006detail6reduce28DeviceReduceSingleTileKernelINS2_10policy_hubIljN4cuda3std3__44plusIlEEE10Policy1000EN6thrust24THRUST_300001_SM_1000_NS18transform_iteratorINSD_6detail14equal_to_valueIjEENSF_15normal_iteratorINSD_10device_ptrIjEEEEllEEPljS9_llNS7_10__identityEEEvT0_T1_T2_T3_T4_T6_E12temp_storage+136];
	selp.b64 	%rd362, %rd361, 0, %p130;
	add.s64 	%rd430, %rd360, %rd362;
	bra.uni 	$L__BB27_50;
$L__BB27_28:
	mov.u32 	%r22, %tid.x;
	mul.wide.u32 	%rd52, %r22, 4;
	add.s64 	%rd28, %rd2, %rd52;
	ld.global.u32 	%r60, [%rd28];
	setp.eq.s32 	%p3, %r60, %r52;
	selp.u64 	%rd53, 1, 0, %p3;
	ld.global.u32 	%r61, [%rd28+2048];
	setp.eq.s32 	%p4, %r61, %r52;
	selp.u64 	%rd54, 1, 0, %p4;
	ld.global.u32 	%r62, [%rd28+4096];
	setp.eq.s32 	%p5, %r62, %r52;
	selp.u64 	%rd55, 1, 0, %p5;
	ld.global.u32 	%r63, [%rd28+6144];
	setp.eq.s32 	%p6, %r63, %r52;
	selp.u64 	%rd56, 1, 0, %p6;
	ld.global.u32 	%r64, [%rd28+8192];
	setp.eq.s32 	%p7, %r64, %r52;
	selp.u64 	%rd57, 1, 0, %p7;
	ld.global.u32 	%r65, [%rd28+10240];
	setp.eq.s32 	%p8, %r65, %r52;
	selp.u64 	%rd58, 1, 0, %p8;
	ld.global.u32 	%r66, [%rd28+12288];
	setp.eq.s32 	%p9, %r66, %r52;
	selp.u64 	%rd59, 1, 0, %p9;
	add.s64 	%rd60, %rd54, %rd53;
	add.s64 	%rd61, %rd60, %rd55;
	add.s64 	%rd62, %rd61, %rd56;
	add.s64 	%rd63, %rd62, %rd57;
	add.s64 	%rd64, %rd63, %rd58;
	add.s64 	%rd429, %rd64, %rd59;
	add.s32 	%r23, %r53, -3584;
	setp.lt.u32 	%p10, %r23, 3584;
	mov.b32 	%r356, 3584;
	@%p10 bra 	$L__BB27_32;
	mov.b32 	%r356, 3584;
$L__BB27_30:
	mul.wide.u32 	%rd65, %r356, 4;
	add.s64 	%rd66, %rd28, %rd65;
	ld.global.u32 	%r68, [%rd66];
	setp.eq.s32 	%p11, %r68, %r52;
	selp.u64 	%rd67, 1, 0, %p11;
	ld.global.u32 	%r69, [%rd66+2048];
	setp.eq.s32 	%p12, %r69, %r52;
	selp.u64 	%rd68, 1, 0, %p12;
	ld.global.u32 	%r70, [%rd66+4096];
	setp.eq.s32 	%p13, %r70, %r52;
	selp.u64 	%rd69, 1, 0, %p13;
	ld.global.u32 	%r71, [%rd66+6144];
	setp.eq.s32 	%p14, %r71, %r52;
	selp.u64 	%rd70, 1, 0, %p14;
	ld.global.u32 	%r72, [%rd66+8192];
	setp.eq.s32 	%p15, %r72, %r52;
	selp.u64 	%rd71, 1, 0, %p15;
	ld.global.u32 	%r73, [%rd66+10240];
	setp.eq.s32 	%p16, %r73, %r52;
	selp.u64 	%rd72, 1, 0, %p16;
	ld.global.u32 	%r74, [%rd66+12288];
	setp.eq.s32 	%p17, %r74, %r52;
	selp.u64 	%rd73, 1, 0, %p17;
	add.s64 	%rd74, %rd429, %rd67;
	add.s64 	%rd75, %rd74, %rd68;
	add.s64 	%rd76, %rd75, %rd69;
	add.s64 	%rd77, %rd76, %rd70;
	add.s64 	%rd78, %rd77, %rd71;
	add.s64 	%rd79, %rd78, %rd72;
	add.s64 	%rd429, %rd79, %rd73;
	sub.s32 	%r75, %r53, %r356;
	setp.lt.u32 	%p18, %r75, 3584;
	@%p18 bra 	$L__BB27_46;
	add.s32 	%r356, %r356, 3584;
	setp.le.u32 	%p19, %r356, %r23;
	@%p19 bra 	$L__BB27_30;
$L__BB27_32:
	setp.le.u32 	%p20, %r53, %r356;
	sub.s32 	%r76, %r53, %r356;
	setp.ge.s32 	%p21, %r22, %r76;
	or.pred  	%p22, %p20, %p21;
	@%p22 bra 	$L__BB27_46;
	not.b32 	%r78, %r22;
	add.s32 	%r79, %r53, %r78;
	sub.s32 	%r80, %r79, %r356;
	shr.u32 	%r81, %r80, 9;
	add.s32 	%r27, %r81, 1;
	and.b32  	%r28, %r27, 15;
	setp.lt.u32 	%p23, %r80, 7680;
	mov.u32 	%r361, %r22;
	@%p23 bra 	$L__BB27_37;
	or.b32  	%r359, %r22, 4096;
	add.s32 	%r358, %r22, %r356;
	and.b32  	%r82, %r27, 16777200;
	neg.s32 	%r357, %r82;
$L__BB27_35:
	.pragma "nounroll";
	mul.wide.u32 	%rd81, %r358, 4;
	add.s64 	%rd82, %rd2, %rd81;
	ld.global.u32 	%r83, [%rd82];
	setp.eq.s32 	%p24, %r83, %r52;
	selp.u64 	%rd83, 1, 0, %p24;
	add.s64 	%rd84, %rd429, %rd83;
	add.s32 	%r84, %r358, 512;
	mul.wide.u32 	%rd85, %r84, 4;
	add.s64 	%rd86, %rd2, %rd85;
	ld.global.u32 	%r85, [%rd86];
	setp.eq.s32 	%p25, %r85, %r52;
	selp.u64 	%rd87, 1, 0, %p25;
	add.s64 	%rd88, %rd84, %rd87;
	add.s32 	%r86, %r358, 1024;
	mul.wide.u32 	%rd89, %r86, 4;
	add.s64 	%rd90, %rd2, %rd89;
	ld.global.u32 	%r87, [%rd90];
	setp.eq.s32 	%p26, %r87, %r52;
	selp.u64 	%rd91, 1, 0, %p26;
	add.s64 	%rd92, %rd88, %rd91;
	add.s32 	%r88, %r358, 1536;
	mul.wide.u32 	%rd93, %r88, 4;
	add.s64 	%rd94, %rd2, %rd93;
	ld.global.u32 	%r89, [%rd94];
	setp.eq.s32 	%p27, %r89, %r52;
	selp.u64 	%rd95, 1, 0, %p27;
	add.s64 	%rd96, %rd92, %rd95;
	add.s32 	%r90, %r358, 2048;
	mul.wide.u32 	%rd97, %r90, 4;
	add.s64 	%rd98, %rd2, %rd97;
	ld.global.u32 	%r91, [%rd98];
	setp.eq.s32 	%p28, %r91, %r52;
	selp.u64 	%rd99, 1, 0, %p28;
	add.s64 	%rd100, %rd96, %rd99;
	add.s32 	%r92, %r358, 2560;
	mul.wide.u32 	%rd101, %r92, 4;
	add.s64 	%rd102, %rd2, %rd101;
	ld.global.u32 	%r93, [%rd102];
	setp.eq.s32 	%p29, %r93, %r52;
	selp.u64 	%rd103, 1, 0, %p29;
	add.s64 	%rd104, %rd100, %rd103;
	add.s32 	%r94, %r358, 3072;
	mul.wide.u32 	%rd105, %r94, 4;
	add.s64 	%rd106, %rd2, %rd105;
	ld.global.u32 	%r95, [%rd106];
	setp.eq.s32 	%p30, %r95, %r52;
	selp.u64 	%rd107, 1, 0, %p30;
	add.s64 	%rd108, %rd104, %rd107;
	add.s32 	%r96, %r358, 3584;
	mul.wide.u32 	%rd109, %r96, 4;
	add.s64 	%rd110, %rd2, %rd109;
	ld.global.u32 	%r97, [%rd110];
	setp.eq.s32 	%p31, %r97, %r52;
	selp.u64 	%rd111, 1, 0, %p31;
	add.s64 	%rd112, %rd108, %rd111;
	add.s32 	%r98, %r358, 4096;
	mul.wide.u32 	%rd113, %r98, 4;
	add.s64 	%rd114, %rd2, %rd113;
	ld.global.u32 	%r99, [%rd114];
	setp.eq.s32 	%p32, %r99, %r52;
	selp.u64 	%rd115, 1, 0, %p32;
	add.s64 	%rd116, %rd112, %rd115;
	add.s32 	%r100, %r358, 4608;
	mul.wide.u32 	%rd117, %r100, 4;
	add.s64 	%rd118, %rd2, %rd117;
	ld.global.u32 	%r101, [%rd118];
	setp.eq.s32 	%p33, %r101, %r52;
	selp.u64 	%rd119, 1, 0, %p33;
	add.s64 	%rd120, %rd116, %rd119;
	add.s32 	%r102, %r358, 5120;
	mul.wide.u32 	%rd121, %r102, 4;
	add.s64 	%rd122, %rd2, %rd121;
	ld.global.u32 	%r103, [%rd122];
	setp.eq.s32 	%p34, %r103, %r52;
	selp.u64 	%rd123, 1, 0, %p34;
	add.s64 	%rd124, %rd120, %rd123;
	add.s32 	%r104, %r358, 5632;
	mul.wide.u32 	%rd125, %r104, 4;
	add.s64 	%rd126, %rd2, %rd125;
	ld.global.u32 	%r105, [%rd126];
	setp.eq.s32 	%p35, %r105, %r52;
	selp.u64 	%rd127, 1, 0, %p35;
	add.s64 	%rd128, %rd124, %rd127;
	add.s32 	%r106, %r358, 6144;
	mul.wide.u32 	%rd129, %r106, 4;
	add.s64 	%rd130, %rd2, %rd129;
	ld.global.u32 	%r107, [%rd130];
	setp.eq.s32 	%p36, %r107, %r52;
	selp.u64 	%rd131, 1, 0, %p36;
	add.s64 	%rd132, %rd128, %rd131;
	add.s32 	%r108, %r358, 6656;
	mul.wide.u32 	%rd133, %r108, 4;
	add.s64 	%rd134, %rd2, %rd133;
	ld.global.u32 	%r109, [%rd134];
	setp.eq.s32 	%p37, %r109, %r52;
	selp.u64 	%rd135, 1, 0, %p37;
	add.s64 	%rd136, %rd132, %rd135;
	add.s32 	%r110, %r358, 7168;
	mul.wide.u32 	%rd137, %r110, 4;
	add.s64 	%rd138, %rd2, %rd137;
	ld.global.u32 	%r111, [%rd138];
	setp.eq.s32 	%p38, %r111, %r52;
	selp.u64 	%rd139, 1, 0, %p38;
	add.s64 	%rd140, %rd136, %rd139;
	add.s32 	%r112, %r358, 7680;
	mul.wide.u32 	%rd141, %r112, 4;
	add.s64 	%rd142, %rd2, %rd141;
	ld.global.u32 	%r113, [%rd142];
	setp.eq.s32 	%p39, %r113, %r52;
	selp.u64 	%rd143, 1, 0, %p39;
	add.s64 	%rd429, %rd140, %rd143;
	add.s32 	%r359, %r359, 8192;
	add.s32 	%r358, %r358, 8192;
	add.s32 	%r357, %r357, 16;
	setp.ne.s32 	%p40, %r357, 0;
	@%p40 bra 	$L__BB27_35;
	add.s32 	%r361, %r359, -4096;
$L__BB27_37:
	setp.eq.s32 	%p41, %r28, 0;
	@%p41 bra 	$L__BB27_46;
	and.b32  	%r40, %r27, 7;
	setp.lt.u32 	%p42, %r28, 8;
	@%p42 bra 	$L__BB27_40;
	add.s32 	%r114, %r361, %r356;
	mul.wide.u32 	%rd145, %r114, 4;
	add.s64 	%rd146, %rd2, %rd145;
	ld.global.u32 	%r115, [%rd146];
	setp.eq.s32 	%p43, %r115, %r52;
	selp.u64 	%rd147, 1, 0, %p43;
	add.s64 	%rd148, %rd429, %rd147;
	add.s32 	%r116, %r114, 512;
	mul.wide.u32 	%rd149, %r116, 4;
	add.s64 	%rd150, %rd2, %rd149;
	ld.global.u32 	%r117, [%rd150];
	setp.eq.s32 	%p44, %r117, %r52;
	selp.u64 	%rd151, 1, 0, %p44;
	add.s64 	%rd152, %rd148, %rd151;
	add.s32 	%r118, %r114, 1024;
	mul.wide.u32 	%rd153, %r118, 4;
	add.s64 	%rd154, %rd2, %rd153;
	ld.global.u32 	%r119, [%rd154];
	setp.eq.s32 	%p45, %r119, %r52;
	selp.u64 	%rd155, 1, 0, %p45;
	add.s64 	%rd156, %rd152, %rd155;
	add.s32 	%r120, %r114, 1536;
	mul.wide.u32 	%rd157, %r120, 4;
	add.s64 	%rd158, %rd2, %rd157;
	ld.global.u32 	%r121, [%rd158];
	setp.eq.s32 	%p46, %r121, %r52;
	selp.u64 	%rd159, 1, 0, %p46;
	add.s64 	%rd160, %rd156, %rd159;
	add.s32 	%r122, %r114, 2048;
	mul.wide.u32 	%rd161, %r122, 4;
	add.s64 	%rd162, %rd2, %rd161;
	ld.global.u32 	%r123, [%rd162];
	setp.eq.s32 	%p47, %r123, %r52;
	selp.u64 	%rd163, 1, 0, %p47;
	add.s64 	%rd164, %rd160, %rd163;
	add.s32 	%r124, %r114, 2560;
	mul.wide.u32 	%rd165, %r124, 4;
	add.s64 	%rd166, %rd2, %rd165;
	ld.global.u32 	%r125, [%rd166];
	setp.eq.s32 	%p48, %r125, %r52;
	selp.u64 	%rd167, 1, 0, %p48;
	add.s64 	%rd168, %rd164, %rd167;
	add.s32 	%r126, %r114, 3072;
	mul.wide.u32 	%rd169, %r126, 4;
	add.s64 	%rd170, %rd2, %rd169;
	ld.global.u32 	%r127, [%rd170];
	setp.eq.s32 	%p49, %r127, %r52;
	selp.u64 	%rd171, 1, 0, %p49;
	add.s64 	%rd172, %rd168, %rd171;
	add.s32 	%r128, %r114, 3584;
	mul.wide.u32 	%rd173, %r128, 4;
	add.s64 	%rd174, %rd2, %rd173;
	ld.global.u32 	%r129, [%rd174];
	setp.eq.s32 	%p50, %r129, %r52;
	selp.u64 	%rd175, 1, 0, %p50;
	add.s64 	%rd429, %rd172, %rd175;
	add.s32 	%r361, %r361, 4096;
$L__BB27_40:
	setp.eq.s32 	%p51, %r40, 0;
	@%p51 bra 	$L__BB27_46;
	and.b32  	%r43, %r27, 3;
	setp.lt.u32 	%p52, %r40, 4;
	@%p52 bra 	$L__BB27_43;
	add.s32 	%r130, %r361, %r356;
	mul.wide.u32 	%rd177, %r130, 4;
	add.s64 	%rd178, %rd2, %rd177;
	ld.global.u32 	%r131, [%rd178];
	setp.eq.s32 	%p53, %r131, %r52;
	selp.u64 	%rd179, 1, 0, %p53;
	add.s64 	%rd180, %rd429, %rd179;
	add.s32 	%r132, %r130, 512;
	mul.wide.u32 	%rd181, %r132, 4;
	add.s64 	%rd182, %rd2, %rd181;
	ld.global.u32 	%r133, [%rd182];
	setp.eq.s32 	%p54, %r133, %r52;
	selp.u64 	%rd183, 1, 0, %p54;
	add.s64 	%rd184, %rd180, %rd183;
	add.s32 	%r134, %r130, 1024;
	mul.wide.u32 	%rd185, %r134, 4;
	add.s64 	%rd186, %rd2, %rd185;
	ld.global.u32 	%r135, [%rd186];
	setp.eq.s32 	%p55, %r135, %r52;
	selp.u64 	%rd187, 1, 0, %p55;
	add.s64 	%rd188, %rd184, %rd187;
	add.s32 	%r136, %r130, 1536;
	mul.wide.u32 	%rd189, %r136, 4;
	add.s64 	%rd190, %rd2, %rd189;
	ld.global.u32 	%r137, [%rd190];
	setp.eq.s32 	%p56, %r137, %r52;
	selp.u64 	%rd191, 1, 0, %p56;
	add.s64 	%rd429, %rd188, %rd191;
	add.s32 	%r361, %r361, 2048;
$L__BB27_43:
	setp.eq.s32 	%p57, %r43, 0;
	@%p57 bra 	$L__BB27_46;
	add.s32 	%r364, %r361, %r356;
	neg.s32 	%r363, %r43;
$L__BB27_45:
	.pragma "nounroll";
	mul.wide.u32 	%rd192, %r364, 4;
	add.s64 	%rd193, %rd2, %rd192;
	ld.global.u32 	%r138, [%rd193];
	setp.eq.s32 	%p58, %r138, %r52;
	selp.u64 	%rd194, 1, 0, %p58;
	add.s64 	%rd429, %rd429, %rd194;
	add.s32 	%r364, %r364, 512;
	add.s32 	%r363, %r363, 1;
	setp.ne.s32 	%p59, %r363, 0;
	@%p59 bra 	$L__BB27_45;
$L__BB27_46:
	// begin inline asm
	mov.u32 %r139, %laneid;
	// end inline asm
	mov.b64 	{%r141, %r146}, %rd429;
	mov.b32 	%r147, 1;
	mov.b32 	%r188, 31;
	mov.b32 	%r189, -1;
	// begin inline asm
	shfl.sync.down.b32 %r140, %r141, %r147, %r188, %r189;
	// end inline asm
	// begin inline asm
	shfl.sync.down.b32 %r145, %r146, %r147, %r188, %r189;
	// end inline asm
	mov.b64 	%rd195, {%r140, %r145};
	setp.gt.s32 	%p60, %r139, 30;
	selp.b64 	%rd196, 0, %rd195, %p60;
	add.s64 	%rd197, %rd196, %rd429;
	mov.b64 	{%r151, %r156}, %rd197;
	mov.b32 	%r157, 2;
	// begin inline asm
	shfl.sync.down.b32 %r150, %r151, %r157, %r188, %r189;
	// end inline asm
	// begin inline asm
	shfl.sync.down.b32 %r155, %r156, %r157, %r188, %r189;
	// end inline asm
	mov.b64 	%rd198, {%r150, %r155};
	setp.gt.s32 	%p61, %r139, 29;
	selp.b64 	%rd199, 0, %rd198, %p61;
	add.s64 	%rd200, %rd199, %rd197;
	mov.b64 	{%r161, %r166}, %rd200;
	mov.b32 	%r167, 4;
	// begin inline asm
	shfl.sync.down.b32 %r160, %r161, %r167, %r188, %r189;
	// end inline asm
	// begin inline asm
	shfl.sync.down.b32 %r165, %r166, %r167, %r188, %r189;
	// end inline asm
	mov.b64 	%rd201, {%r160, %r165};
	setp.gt.s32 	%p62, %r139, 27;
	selp.b64 	%rd202, 0, %rd201, %p62;
	add.s64 	%rd203, %rd202, %rd200;
	mov.b64 	{%r171, %r176}, %rd203;
	mov.b32 	%r177, 8;
	// begin inline asm
	shfl.sync.down.b32 %r170, %r171, %r177, %r188, %r189;
	// end inline asm
	// begin inline asm
	shfl.sync.down.b32 %r175, %r176, %r177, %r188, %r189;
	// end inline asm
	mov.b64 	%rd204, {%r170, %r175};
	setp.gt.s32 	%p63, %r139, 23;
	selp.b64 	%rd205, 0, %rd204, %p63;
	add.s64 	%rd206, %rd205, %rd203;
	mov.b64 	{%r181, %r186}, %rd206;
	mov.b32 	%r187, 16;
	// begin inline asm
	shfl.sync.down.b32 %r180, %r181, %r187, %r188, %r189;
	// end inline asm
	// begin inline asm
	shfl.sync.down.b32 %r185, %r186, %r187, %r188, %r189;
	// end inline asm
	mov.b64 	%rd207, {%r180, %r185};
	setp.gt.s32 	%p64, %r139, 15;
	selp.b64 	%rd208, 0, %rd207, %p64;
	add.s64 	%rd430, %rd208, %rd206;
	setp.ne.s32 	%p65, %r139, 0;
	@%p65 bra 	$L__BB27_48;
	shr.u32 	%r190, %r22, 2;
	and.b32  	%r191, %r190, 248;
	mov.u32 	%r192, _ZZN3cub18CUB_300001_SM_10006detail6reduce28DeviceReduceSingleTileKernelINS2_10policy_hubIljN4cuda3std3__44plusIlEEE10Policy1000EN6thrust24THRUST_300001_SM_1000_NS18transform_iteratorINSD_6detail14equal_to_valueIjEENSF_15normal_iteratorINSD_10device_ptrIjEEEEllEEPljS9_llNS7_10__identityEEEvT0_T1_T2_T3_T4_T6_E12temp_storage;
	add.s32 	%r193, %r192, %r191;
	st.shared.u64 	[%r193+16], %rd430;
$L__BB27_48:
	bar.sync 	0;
	setp.ne.s32 	%p66, %r22, 0;
	@%p66 bra 	$L__BB27_50;
	ld.shared.u64 	%rd209, [_ZZN3cub18CUB_300001_SM_10006detail6reduce28DeviceReduceSingleTileKernelINS2_10policy_hubIljN4cuda3std3__44plusIlEEE10Policy1000EN6thrust24THRUST_300001_SM_1000_NS18transform_iteratorINSD_6detail14equal_to_valueIjEENSF_15normal_iteratorINSD_10device_ptrIjEEEEllEEPljS9_llNS7_10__identityEEEvT0_T1_T2_T3_T4_T6_E12temp_storage+24];
	add.s64 	%rd210, %rd209, %rd430;
	ld.shared.u64 	%rd211, [_ZZN3cub18CUB_300001_SM_10006detail6reduce28DeviceReduceSingleTileKernelINS2_10policy_hubIljN4cuda3std3__44plusIlEEE10Policy1000EN6thrust24THRUST_300001_SM_1000_NS18transform_iteratorINSD_6detail14equal_to_valueIjEENSF_15normal_iteratorINSD_10device_ptrIjEEEEllEEPljS9_llNS7_10__identityEEEvT0_T1_T2_T3_T4_T6_E12temp_storage+32];
	add.s64 	%rd212, %rd210, %rd211;
	ld.shared.u64 	%rd213, [_ZZN3cub18CUB_300001_SM_10006detail6reduce28DeviceReduceSingleTileKernelINS2_10policy_hubIljN4cuda3std3__44plusIlEEE10Policy1000EN6thrust24THRUST_300001_SM_1000_NS18transform_iteratorINSD_6detail14equal_to_valueIjEENSF_15normal_iteratorINSD_10device_ptrIjEEEEllEEPljS9_llNS7_10__identityEEEvT0_T1_T2_T3_T4_T6_E12temp_storage+40];
	add.s64 	%rd214, %rd212, %rd213;
	ld.shared.u64 	%rd215, [_ZZN3cub18CUB_300001_SM_10006detail6reduce28DeviceReduceSingleTileKernelINS2_10policy_hubIljN4cuda3std3__44plusIlEEE10Policy1000EN6thrust24THRUST_300001_SM_1000_NS18transform_iteratorINSD_6detail14equal_to_valueIjEENSF_15normal_iteratorINSD_10device_ptrIjEEEEllEEPljS9_llNS7_10__identityEEEvT0_T1_T2_T3_T4_T6_E12temp_storage+48];
	add.s64 	%rd216, %rd214, %rd215;
	ld.shared.u64 	%rd217, [_ZZN3cub18CUB_300001_SM_10006detail6reduce28DeviceReduceSingleTileKernelINS2_10policy_hubIljN4cuda3std3__44plusIlEEE10Policy1000EN6thrust24THRUST_300001_SM_1000_NS18transform_iteratorINSD_6detail14equal_to_valueIjEENSF_15normal_iteratorINSD_10device_ptrIjEEEEllEEPljS9_llNS7_10__identityEEEvT0_T1_T2_T3_T4_T6_E12temp_storage+56];
	add.s64 	%rd218, %rd216, %rd217;
	ld.shared.u64 	%rd219, [_ZZN3cub18CUB_300001_SM_10006detail6reduce28DeviceReduceSingleTileKernelINS2_10policy_hubIljN4cuda3std3__44plusIlEEE10Policy1000EN6thrust24THRUST_300001_SM_1000_NS18transform_iteratorINSD_6detail14equal_to_valueIjEENSF_15normal_iteratorINSD_10device_ptrIjEEEEllEEPljS9_llNS7_10__identityEEEvT0_T1_T2_T3_T4_T6_E12temp_storage+64];
	add.s64 	%rd220, %rd218, %rd219;
	ld.shared.u64 	%rd221, [_ZZN3cub18CUB_300001_SM_10006detail6reduce28DeviceReduceSingleTileKernelINS2_10policy_hubIljN4cuda3std3__44plusIlEEE10Policy1000EN6thrust24THRUST_300001_SM_1000_NS18transform_iteratorINSD_6detail14equal_to_valueIjEENSF_15normal_iteratorINSD_10device_ptrIjEEEEllEEPljS9_llNS7_10__identityEEEvT0_T1_T2_T3_T4_T6_E12temp_storage+72];
	add.s64 	%rd222, %rd220, %rd221;
	ld.shared.u64 	%rd223, [_ZZN3cub18CUB_300001_SM_10006detail6reduce28DeviceReduceSingleTileKernelINS2_10policy_hubIljN4cuda3std3__44plusIlEEE10Policy1000EN6thrust24THRUST_300001_SM_1000_NS18transform_iteratorINSD_6detail14equal_to_valueIjEENSF_15normal_iteratorINSD_10device_ptrIjEEEEllEEPljS9_llNS7_10__identityEEEvT0_T1_T2_T3_T4_T6_E12temp_storage+80];
	add.s64 	%rd224, %rd222, %rd223;
	ld.shared.u64 	%rd225, [_ZZN3cub18CUB_300001_SM_10006detail6reduce28DeviceReduceSingleTileKernelINS2_10policy_hubIljN4cuda3std3__44plusIlEEE10Policy1000EN6thrust24THRUST_300001_SM_1000_NS18transform_iteratorINSD_6detail14equal_to_valueIjEENSF_15normal_iteratorINSD_10device_ptrIjEEEEllEEPljS9_llNS7_10__identityEEEvT0_T1_T2_T3_T4_T6_E12temp_storage+88];
	add.s64 	%rd226, %rd224, %rd225;
	ld.shared.u64 	%rd227, [_ZZN3cub18CUB_300001_SM_10006detail6reduce28DeviceReduceSingleTileKernelINS2_10policy_hubIljN4cuda3std3__44plusIlEEE10Policy1000EN6thrust24THRUST_300001_SM_1000_NS18transform_iteratorINSD_6detail14equal_to_valueIjEENSF_15normal_iteratorINSD_10device_ptrIjEEEEllEEPljS9_llNS7_10__identityEEEvT0_T1_T2_T3_T4_T6_E12temp_storage+96];
	add.s64 	%rd228, %rd226, %rd227;
	ld.shared.u64 	%rd229, [_ZZN3cub18CUB_300001_SM_10006detail6reduce28DeviceReduceSingleTileKernelINS2_10policy_hubIljN4cuda3std3__44plusIlEEE10Policy1000EN6thrust24THRUST_300001_SM_1000_NS18transform_iteratorINSD_6detail14equal_to_valueIjEENSF_15normal_iteratorINSD_10device_ptrIjEEEEllEEPljS9_llNS7_10__identityEEEvT0_T1_T2_T3_T4_T6_E12temp_storage+104];
	add.s64 	%rd230, %rd228, %rd229;
	ld.shared.u64 	%rd231, [_ZZN3cub18CUB_300001_SM_10006detail6reduce28DeviceReduceSingleTileKernelINS2_10policy_hubIljN4cuda3std3__44plusIlEEE10Policy1000EN6thrust24THRUST_300001_SM_1000_NS18transform_iteratorINSD_6detail14equal_to_valueIjEENSF_15normal_iteratorINSD_10device_ptrIjEEEEllEEPljS9_llNS7_10__identityEEEvT0_T1_T2_T3_T4_T6_E12temp_storage+112];
	add.s64 	%rd232, %rd230, %rd231;
	ld.shared.u64 	%rd233, [_ZZN3cub18CUB_300001_SM_10006detail6reduce28DeviceReduceSingleTileKernelINS2_10policy_hubIljN4cuda3std3__44plusIlEEE10Policy1000EN6thrust24THRUST_300001_SM_1000_NS18transform_iteratorINSD_6detail14equal_to_valueIjEENSF_15normal_iteratorINSD_10device_ptrIjEEEEllEEPljS9_llNS7_10__identityEEEvT0_T1_T2_T3_T4_T6_E12temp_storage+120];
	add.s64 	%rd234, %rd232, %rd233;
	ld.shared.u64 	%rd235, [_ZZN3cub18CUB_300001_SM_10006detail6reduce28DeviceReduceSingleTileKernelINS2_10policy_hubIljN4cuda3std3__44plusIlEEE10Policy1000EN6thrust24THRUST_300001_SM_1000_NS18transform_iteratorINSD_6detail14equal_to_valueIjEENSF_15normal_iteratorINSD_10device_ptrIjEEEEllEEPljS9_llNS7_10__identityEEEvT0_T1_T2_T3_T4_T6_E12temp_storage+128];
	add.s64 	%rd236, %rd234, %rd235;
	ld.shared.u64 	%rd237, [_ZZN3cub18CUB_300001_SM_10006detail6reduce28DeviceReduceSingleTileKernelINS2_10policy_hubIljN4cuda3std3__44plusIlEEE10Policy1000EN6thrust24THRUST_300001_SM_1000_NS18transform_iteratorINSD_6detail14equal_to_valueIjEENSF_15normal_iteratorINSD_10device_ptrIjEEEEllEEPljS9_llNS7_10__identityEEEvT0_T1_T2_T3_T4_T6_E12temp_storage+136];
	add.s64 	%rd430, %rd236, %rd237;
$L__BB27_50:
	mov.u32 	%r346, %tid.x;
	setp.ne.s32 	%p138, %r346, 0;
	@%p138 bra 	$L__BB27_52;
	add.s64 	%rd406, %rd430, %rd50;
	st.global.u64 	[%rd1], %rd406;
$L__BB27_52:
	ret;

}
	// .globl	_ZN3cub18CUB_300001_SM_10006detail6reduce18DeviceReduceKernelINS2_10policy_hubIljN4cuda3std3__44plusIlEEE10Policy1000EN6thrust24THRUST_300001_SM_1000_NS18transform_iteratorINSD_6detail14equal_to_valueIjEENSF_15normal_iteratorINSD_10device_ptrIjEEEEllEEjS9_lNS7_10__identityEEEvT0_PT3_T1_NS0_13GridEvenShareISR_EET2_T4_
.visible .entry _ZN3cub18CUB_300001_SM_10006detail6reduce18DeviceReduceKernelINS2_10policy_hubIljN4cuda3std3__44plusIlEEE10Policy1000EN6thrust24THRUST_300001_SM_1000_NS18transform_iteratorINSD_6detail14equal_to_valueIjEENSF_15normal_iteratorINSD_10device_ptrIjEEEEllEEjS9_lNS7_10__identityEEEvT0_PT3_T1_NS0_13GridEvenShareISR_EET2_T4_(
	.param .align 8 .b8 _ZN3cub18CUB_300001_SM_10006detail6reduce18DeviceReduceKernelINS2_10policy_hubIljN4cuda3std3__44plusIlEEE10Policy1000EN6thrust24THRUST_300001_SM_1000_NS18transform_iteratorINSD_6detail14equal_to_valueIjEENSF_15normal_iteratorINSD_10device_ptrIjEEEEllEEjS9_lNS7_10__identityEEEvT0_PT3_T1_NS0_13GridEvenShareISR_EET2_T4__param_0[16],
	.param .u64 .ptr .align 1 _ZN3cub18CUB_300001_SM_10006detail6reduce18DeviceReduceKernelINS2_10policy_hubIljN4cuda3std3__44plusIlEEE10Policy1000EN6thrust24THRUST_300001_SM_1000_NS18transform_iteratorINSD_6detail14equal_to_valueIjEENSF_15normal_iteratorINSD_10device_ptrIjEEEEllEEjS9_lNS7_10__identityEEEvT0_PT3_T1_NS0_13GridEvenShareISR_EET2_T4__param_1,
	.param .u32 _ZN3cub18CUB_300001_SM_10006detail6reduce18DeviceReduceKernelINS2_10policy_hubIljN4cuda3std3__44plusIlEEE10Policy1000EN6thrust24THRUST_300001_SM_1000_NS18transform_iteratorINSD_6detail14equal_to_valueIjEENSF_15normal_iteratorINSD_10device_ptrIjEEEEllEEjS9_lNS7_10__identityEEEvT0_PT3_T1_NS0_13GridEvenShareISR_EET2_T4__param_2,
	.param .align 4 .b8 _ZN3cub18CUB_300001_SM_10006detail6reduce18DeviceReduceKernelINS2_10policy_hubIljN4cuda3std3__44plusIlEEE10Policy1000EN6thrust24THRUST_300001_SM_1000_NS18transform_iteratorINSD_6detail14equal_to_valueIjEENSF_15normal_iteratorINSD_10device_ptrIjEEEEllEEjS9_lNS7_10__identityEEEvT0_PT3_T1_NS0_13GridEvenShareISR_EET2_T4__param_3[40],
	.param .align 1 .b8 _ZN3cub18CUB_300001_SM_10006detail6reduce18DeviceReduceKernelINS2_10policy_hubIljN4cuda3std3__44plusIlEEE10Policy1000EN6thrust24THRUST_300001_SM_1000_NS18transform_iteratorINSD_6detail14equal_to_valueIjEENSF_15normal_iteratorINSD_10device_ptrIjEEEEllEEjS9_lNS7_10__identityEEEvT0_PT3_T1_NS0_13GridEvenShareISR_EET2_T4__param_4[1],
	.param .align 1 .b8 _ZN3cub18CUB_300001_SM_10006detail6reduce18DeviceReduceKernelINS2_10policy_hubIljN4cuda3std3__44plusIlEEE10Policy1000EN6thrust24THRUST_300001_SM_1000_NS18transform_iteratorINSD_6detail14equal_to_valueIjEENSF_15normal_iteratorINSD_10device_ptrIjEEEEllEEjS9_lNS7_10__identityEEEvT0_PT3_T1_NS0_13GridEvenShareISR_EET2_T4__param_5[1]
)
.maxntid 512
{
	.reg .pred 	%p<138>;
	.reg .b16 	%rs<4>;
	.reg .b32 	%r<424>;
	.reg .b64 	%rd<476>;
	// demoted variable
	.shared .align 8 .b8 _ZZN3cub18CUB_300001_SM_10006detail6reduce18DeviceReduceKernelINS2_10policy_hubIljN4cuda3std3__44plusIlEEE10Policy1000EN6thrust24THRUST_300001_SM_1000_NS18transform_iteratorINSD_6detail14equal_to_valueIjEENSF_15normal_iteratorINSD_10device_ptrIjEEEEllEEjS9_lNS7_10__identityEEEvT0_PT3_T1_NS0_13GridEvenShareISR_EET2_T4_E12temp_storage[152];
	ld.param.u32 	%r3, [_ZN3cub18CUB_300001_SM_10006detail6reduce18DeviceReduceKernelINS2_10policy_hubIljN4cuda3std3__44plusIlEEE10Policy1000EN6thrust24THRUST_300001_SM_1000_NS18transform_iteratorINSD_6detail14equal_to_valueIjEENSF_15normal_iteratorINSD_10device_ptrIjEEEEllEEjS9_lNS7_10__identityEEEvT0_PT3_T1_NS0_13GridEvenShareISR_EET2_T4__param_0+8];
	ld.param.u32 	%r1, [_ZN3cub18CUB_300001_SM_10006detail6reduce18DeviceReduceKernelINS2_10policy_hubIljN4cuda3std3__44plusIlEEE10Policy1000EN6thrust24THRUST_300001_SM_1000_NS18transform_iteratorINSD_6detail14equal_to_valueIjEENSF_15normal_iteratorINSD_10device_ptrIjEEEEllEEjS9_lNS7_10__identityEEEvT0_PT3_T1_NS0_13GridEvenShareISR_EET2_T4__param_3+20];
	ld.param.u32 	%r2, [_ZN3cub18CUB_300001_SM_10006detail6reduce18DeviceReduceKernelINS2_10policy_hubIljN4cuda3std3__44plusIlEEE10Policy1000EN6thrust24THRUST_300001_SM_1000_NS18transform_iteratorINSD_6detail14equal_to_valueIjEENSF_15normal_iteratorINSD_10device_ptrIjEEEEllEEjS9_lNS7_10__identityEEEvT0_PT3_T1_NS0_13GridEvenShareISR_EET2_T4__param_3+24];
	ld.param.u64 	%rd41, [_ZN3cub18CUB_300001_SM_10006detail6reduce18DeviceReduceKernelINS2_10policy_hubIljN4cuda3std3__44plusIlEEE10Policy1000EN6thrust24THRUST_300001_SM_1000_NS18transform_iteratorINSD_6detail14equal_to_valueIjEENSF_15normal_iteratorINSD_10device_ptrIjEEEEllEEjS9_lNS7_10__identityEEEvT0_PT3_T1_NS0_13GridEvenShareISR_EET2_T4__param_0];
	cvta.to.global.u64 	%rd1, %rd41;
	mov.u32 	%r4, %ctaid.x;
	mul.lo.s32 	%r5, %r2, 3584;
	mul.lo.s32 	%r415, %r4, 3584;
	sub.s32 	%r7, %r1, %r415;
	setp.gt.u32 	%p1, %r7, 3583;
	@%p1 bra 	$L__BB28_26;
	mov.u32 	%r8, %tid.x;
	setp.ge.u32 	%p66, %r8, %r7;
	mov.b64 	%rd464, 0;
	mov.u32 	%r406, %r8;
	@%p66 bra 	$L__BB28_3;
	add.s32 	%r220, %r415, %r8;
	mul.wide.u32 	%rd233, %r220, 4;
	add.s64 	%rd234, %rd1, %rd233;
	ld.global.u32 	%r221, [%rd234];
	setp.eq.s32 	%p67, %r221, %r3;
	selp.u64 	%rd464, 1, 0, %p67;
	add.s32 	%r406, %r8, 512;
$L__BB28_3:
	setp.ge.u32 	%p68, %r406, %r7;
	@%p68 bra 	$L__BB28_17;
	not.b32 	%r222, %r406;
	add.s32 	%r223, %r1, %r222;
	sub.s32 	%r224, %r223, %r415;
	shr.u32 	%r225, %r224, 9;
	add.s32 	%r11, %r225, 1;
	and.b32  	%r12, %r11, 15;
	setp.lt.u32 	%p69, %r224, 7680;
	@%p69 bra 	$L__BB28_8;
	or.b32  	%r405, %r406, 4096;
	add.s32 	%r404, %r406, %r415;
	and.b32  	%r226, %r11, 16777200;
	neg.s32 	%r403, %r226;
$L__BB28_6:
	.pragma "nounroll";
	mul.wide.u32 	%rd236, %r404, 4;
	add.s64 	%rd237, %rd1, %rd236;
	ld.global.u32 	%r227, [%rd237];
	setp.eq.s32 	%p70, %r227, %r3;
	selp.u64 	%rd238, 1, 0, %p70;
	add.s64 	%rd239, %rd464, %rd238;
	add.s32 	%r228, %r404, 512;
	mul.wide.u32 	%rd240, %r228, 4;
	add.s64 	%rd241, %rd1, %rd240;
	ld.global.u32 	%r229, [%rd241];
	setp.eq.s32 	%p71, %r229, %r3;
	selp.u64 	%rd242, 1, 0, %p71;
	add.s64 	%rd243, %rd239, %rd242;
	add.s32 	%r230, %r404, 1024;
	mul.wide.u32 	%rd244, %r230, 4;
	add.s64 	%rd245, %rd1, %rd244;
	ld.global.u32 	%r231, [%rd245];
	setp.eq.s32 	%p72, %r231, %r3;
	selp.u64 	%rd246, 1, 0, %p72;
	add.s64 	%rd247, %rd243, %rd246;
	add.s32 	%r232, %r404, 1536;
	mul.wide.u32 	%rd248, %r232, 4;
	add.s64 	%rd249, %rd1, %rd248;
	ld.global.u32 	%r233, [%rd249];
	setp.eq.s32 	%p73, %r233, %r3;
	selp.u64 	%rd250, 1, 0, %p73;
	add.s64 	%rd251, %rd247, %rd250;
	add.s32 	%r234, %r404, 2048;
	mul.wide.u32 	%rd252, %r234, 4;
	add.s64 	%rd253, %rd1, %rd252;
	ld.global.u32 	%r235, [%rd253];
	setp.eq.s32 	%p74, %r235, %r3;
	selp.u64 	%rd254, 1, 0, %p74;
	add.s64 	%rd255, %rd251, %rd254;
	add.s32 	%r236, %r404, 2560;
	mul.wide.u32 	%rd256, %r236, 4;
	add.s64 	%rd257, %rd1, %rd256;
	ld.global.u32 	%r237, [%rd257];
	setp.eq.s32 	%p75, %r237, %r3;
	selp.u64 	%rd258, 1, 0, %p75;
	add.s64 	%rd259, %rd255, %rd258;
	add.s32 	%r238, %r404, 3072;
	mul.wide.u32 	%rd260, %r238, 4;
	add.s64 	%rd261, %rd1, %rd260;
	ld.global.u32 	%r239, [%rd261];
	setp.eq.s32 	%p76, %r239, %r3;
	selp.u64 	%rd262, 1, 0, %p76;
	add.s64 	%rd263, %rd259, %rd262;
	add.s32 	%r240, %r404, 3584;
	mul.wide.u32 	%rd264, %r240, 4;
	add.s64 	%rd265, %rd1, %rd264;
	ld.global.u32 	%r241, [%rd265];
	setp.eq.s32 	%p77, %r241, %r3;
	selp.u64 	%rd266, 1, 0, %p77;
	add.s64 	%rd267, %rd263, %rd266;
	add.s32 	%r242, %r404, 4096;
	mul.wide.u32 	%rd268, %r242, 4;
	add.s64 	%rd269, %rd1, %rd268;
	ld.global.u32 	%r243, [%rd269];
	setp.eq.s32 	%p78, %r243, %r3;
	selp.u64 	%rd270, 1, 0, %p78;
	add.s64 	%rd271, %rd267, %rd270;
	add.s32 	%r244, %r404, 4608;
	mul.wide.u32 	%rd272, %r244, 4;
	add.s64 	%rd273, %rd1, %rd272;
	ld.global.u32 	%r245, [%rd273];
	setp.eq.s32 	%p79, %r245, %r3;
	selp.u64 	%rd274, 1, 0, %p79;
	add.s64 	%rd275, %rd271, %rd274;
	add.s32 	%r246, %r404, 5120;
	mul.wide.u32 	%rd276, %r246, 4;
	add.s64 	%rd277, %rd1, %rd276;
	ld.global.u32 	%r247, [%rd277];
	setp.eq.s32 	%p80, %r247, %r3;
	selp.u64 	%rd278, 1, 0, %p80;
	add.s64 	%rd279, %rd275, %rd278;
	add.s32 	%r248, %r404, 5632;
	mul.wide.u32 	%rd280, %r248, 4;
	add.s64 	%rd281, %rd1, %rd280;
	ld.global.u32 	%r249, [%rd281];
	setp.eq.s32 	%p81, %r249, %r3;
	selp.u64 	%rd282, 1, 0, %p81;
	add.s64 	%rd283, %rd279, %rd282;
	add.s32 	%r250, %r404, 6144;
	mul.wide.u32 	%rd284, %r250, 4;
	add.s64 	%rd285, %rd1, %rd284;
	ld.global.u32 	%r251, [%rd285];
	setp.eq.s32 	%p82, %r251, %r3;
	selp.u64 	%rd286, 1, 0, %p82;
	add.s64 	%rd287, %rd283, %rd286;
	add.s32 	%r252, %r404, 6656;
	mul.wide.u32 	%rd288, %r252, 4;
	add.s64 	%rd289, %rd1, %rd288;
	ld.global.u32 	%r253, [%rd289];
	setp.eq.s32 	%p83, %r253, %r3;
	selp.u64 	%rd290, 1, 0, %p83;
	add.s64 	%rd291, %rd287, %rd290;
	add.s32 	%r254, %r404, 7168;
	mul.wide.u32 	%rd292, %r254, 4;
	add.s64 	%rd293, %rd1, %rd292;
	ld.global.u32 	%r255, [%rd293];
	setp.eq.s32 	%p84, %r255, %r3;
	selp.u64 	%rd294, 1, 0, %p84;
	add.s64 	%rd295, %rd291, %rd294;
	add.s32 	%r256, %r404, 7680;
	mul.wide.u32 	%rd296, %r256, 4;
	add.s64 	%rd297, %rd1, %rd296;
	ld.global.u32 	%r257, [%rd297];
	setp.eq.s32 	%p85, %r257, %r3;
	selp.u64 	%rd298, 1, 0, %p85;
	add.s64 	%rd464, %rd295, %rd298;
	add.s32 	%r405, %r405, 8192;
	add.s32 	%r404, %r404, 8192;
	add.s32 	%r403, %r403, 16;
	setp.ne.s32 	%p86, %r403, 0;
	@%p86 bra 	$L__BB28_6;
	add.s32 	%r406, %r405, -4096;
$L__BB28_8:
	setp.eq.s32 	%p87, %r12, 0;
	@%p87 bra 	$L__BB28_17;
	and.b32  	%r24, %r11, 7;
	setp.lt.u32 	%p88, %r12, 8;
	@%p88 bra 	$L__BB28_11;
	add.s32 	%r258, %r406, %r415;
	mul.wide.u32 	%rd300, %r258, 4;
	add.s64 	%rd301, %rd1, %rd300;
	ld.global.u32 	%r259, [%rd301];
	setp.eq.s32 	%p89, %r259, %r3;
	selp.u64 	%rd302, 1, 0, %p89;
	add.s64 	%rd303, %rd464, %rd302;
	add.s32 	%r260, %r258, 512;
	mul.wide.u32 	%rd304, %r260, 4;
	add.s64 	%rd305, %rd1, %rd304;
	ld.global.u32 	%r261, [%rd305];
	setp.eq.s32 	%p90, %r261, %r3;
	selp.u64 	%rd306, 1, 0, %p90;
	add.s64 	%rd307, %rd303, %rd306;
	add.s32 	%r262, %r258, 1024;
	mul.wide.u32 	%rd308, %r262, 4;
	add.s64 	%rd309, %rd1, %rd308;
	ld.global.u32 	%r263, [%rd309];
	setp.eq.s32 	%p91, %r263, %r3;
	selp.u64 	%rd310, 1, 0, %p91;
	add.s64 	%rd311, %rd307, %rd310;
	add.s32 	%r264, %r258, 1536;
	mul.wide.u32 	%rd312, %r264, 4;
	add.s64 	%rd313, %rd1, %rd312;
	ld.global.u32 	%r265, [%rd313];
	setp.eq.s32 	%p92, %r265, %r3;
	selp.u64 	%rd314, 1, 0, %p92;
	add.s64 	%rd315, %rd311, %rd314;
	add.s32 	%r266, %r258, 2048;
	mul.wide.u32 	%rd316, %r266, 4;
	add.s64 	%rd317, %rd1, %rd316;
	ld.global.u32 	%r267, [%rd317];
	setp.eq.s32 	%p93, %r267, %r3;
	selp.u64 	%rd318, 1, 0, %p93;
	add.s64 	%rd319, %rd315, %rd318;
	add.s32 	%r268, %r258, 2560;
	mul.wide.u32 	%rd320, %r268, 4;
	add.s64 	%rd321, %rd1, %rd320;
	ld.global.u32 	%r269, [%rd321];
	setp.eq.s32 	%p94, %r269, %r3;
	selp.u64 	%rd322, 1, 0, %p94;
	add.s64 	%rd323, %rd319, %rd322;
	add.s32 	%r270, %r258, 3072;
	mul.wide.u32 	%rd324, %r270, 4;
	add.s64 	%rd325, %rd1, %rd324;
	ld.global.u32 	%r271, [%rd325];
	setp.eq.s32 	%p95, %r271, %r3;
	selp.u64 	%rd326, 1, 0, %p95;
	add.s64 	%rd327, %rd323, %rd326;
	add.s32 	%r272, %r258, 3584;
	mul.wide.u32 	%rd328, %r272, 4;
	add.s64 	%rd329, %rd1, %rd328;
	ld.global.u32 	%r273, [%rd329];
	setp.eq.s32 	%p96, %r273, %r3;
	selp.u64 	%rd330, 1, 0, %p96;
	add.s64 	%rd464, %rd327, %rd330;
	add.s32 	%r406, %r406, 4096;
$L__BB28_11:
	setp.eq.s32 	%p97, %r24, 0;
	@%p97 bra 	$L__BB28_17;
	and.b32  	%r27, %r11, 3;
	setp.lt.u32 	%p98, %r24, 4;
	@%p98 bra 	$L__BB28_14;
	add.s32 	%r274, %r406, %r415;
	mul.wide.u32 	%rd332, %r274, 4;
	add.s64 	%rd333, %rd1, %rd332;
	ld.global.u32 	%r275, [%rd333];
	setp.eq.s32 	%p99, %r275, %r3;
	selp.u64 	%rd334, 1, 0, %p99;
	add.s64 	%rd335, %rd464, %rd334;
	add.s32 	%r276, %r274, 512;
	mul.wide.u32 	%rd336, %r276, 4;
	add.s64 	%rd337, %rd1, %rd336;
	ld.global.u32 	%r277, [%rd337];
	setp.eq.s32 	%p100, %r277, %r3;
	selp.u64 	%rd338, 1, 0, %p100;
	add.s64 	%rd339, %rd335, %rd338;
	add.s32 	%r278, %r274, 1024;
	mul.wide.u32 	%rd340, %r278, 4;
	add.s64 	%rd341, %rd1, %rd340;
	ld.global.u32 	%r279, [%rd341];
	setp.eq.s32 	%p101, %r279, %r3;
	selp.u64 	%rd342, 1, 0, %p101;
	add.s64 	%rd343, %rd339, %rd342;
	add.s32 	%r280, %r274, 1536;
	mul.wide.u32 	%rd344, %r280, 4;
	add.s64 	%rd345, %rd1, %rd344;
	ld.global.u32 	%r281, [%rd345];
	setp.eq.s32 	%p102, %r281, %r3;
	selp.u64 	%rd346, 1, 0, %p102;
	add.s64 	%rd464, %rd343, %rd346;
	add.s32 	%r406, %r406, 2048;
$L__BB28_14:
	setp.eq.s32 	%p103, %r27, 0;
	@%p103 bra 	$L__BB28_17;
	add.s32 	%r410, %r406, %r415;
	neg.s32 	%r409, %r27;
$L__BB28_16:
	.pragma "nounroll";
	mul.wide.u32 	%rd347, %r410, 4;
	add.s64 	%rd348, %rd1, %rd347;
	ld.global.u32 	%r282, [%rd348];
	setp.eq.s32 	%p104, %r282, %r3;
	selp.u64 	%rd349, 1, 0, %p104;
	add.s64 	%rd464, %rd464, %rd349;
	add.s32 	%r410, %r410, 512;
	add.s32 	%r409, %r409, 1;
	setp.ne.s32 	%p105, %r409, 0;
	@%p105 bra 	$L__BB28_16;
$L__BB28_17:
	setp.lt.u32 	%p106, %r7, 512;
	@%p106 bra 	$L__BB28_22;
	// begin inline asm
	mov.u32 %r346, %laneid;
	// end inline asm
	mov.b64 	{%r348, %r353}, %rd464;
	mov.b32 	%r354, 1;
	mov.b32 	%r395, 31;
	mov.b32 	%r396, -1;
	// begin inline asm
	shfl.sync.down.b32 %r347, %r348, %r354, %r395, %r396;
	// end inline asm
	// begin inline asm
	shfl.sync.down.b32 %r352, %r353, %r354, %r395, %r396;
	// end inline asm
	mov.b64 	%rd408, {%r347, %r352};
	setp.gt.s32 	%p130, %r346, 30;
	selp.b64 	%rd409, 0, %rd408, %p130;
	add.s64 	%rd410, %rd409, %rd464;
	mov.b64 	{%r358, %r363}, %rd410;
	mov.b32 	%r364, 2;
	// begin inline asm
	shfl.sync.down.b32 %r357, %r358, %r364, %r395, %r396;
	// end inline asm
	// begin inline asm
	shfl.sync.down.b32 %r362, %r363, %r364, %r395, %r396;
	// end inline asm
	mov.b64 	%rd411, {%r357, %r362};
	setp.gt.s32 	%p131, %r346, 29;
	selp.b64 	%rd412, 0, %rd411, %p131;
	add.s64 	%rd413, %rd412, %rd410;
	mov.b64 	{%r368, %r373}, %rd413;
	mov.b32 	%r374, 4;
	// begin inline asm
	shfl.sync.down.b32 %r367, %r368, %r374, %r395, %r396;
	// end inline asm
	// begin inline asm
	shfl.sync.down.b32 %r372, %r373, %r374, %r395, %r396;
	// end inline asm
	mov.b64 	%rd414, {%r367, %r372};
	setp.gt.s32 	%p132, %r346, 27;
	selp.b64 	%rd415, 0, %rd414, %p132;
	add.s64 	%rd416, %rd415, %rd413;
	mov.b64 	{%r378, %r383}, %rd416;
	mov.b32 	%r384, 8;
	// begin inline asm
	shfl.sync.down.b32 %r377, %r378, %r384, %r395, %r396;
	// end inline asm
	// begin inline asm
	shfl.sync.down.b32 %r382, %r383, %r384, %r395, %r396;
	// end inline asm
	mov.b64 	%rd417, {%r377, %r382};
	setp.gt.s32 	%p133, %r346, 23;
	selp.b64 	%rd418, 0, %rd417, %p133;
	add.s64 	%rd419, %rd418, %rd416;
	mov.b64 	{%r388, %r393}, %rd419;
	mov.b32 	%r394, 16;
	// begin inline asm
	shfl.sync.down.b32 %r387, %r388, %r394, %r395, %r396;
	// end inline asm
	// begin inline asm
	shfl.sync.down.b32 %r392, %r393, %r394, %r395, %r396;
	// end inline asm
	mov.b64 	%rd420, {%r387, %r392};
	setp.gt.s32 	%p134, %r346, 15;
	selp.b64 	%rd421, 0, %rd420, %p134;
	add.s64 	%rd475, %rd421, %rd419;
	setp.ne.s32 	%p135, %r346, 0;
	@%p135 bra 	$L__BB28_20;
	shr.u32 	%r397, %r8, 2;
	and.b32  	%r398, %r397, 248;
	mov.u32 	%r399, _ZZN3cub18CUB_300001_SM_10006detail6reduce18DeviceReduceKernelINS2_10policy_hubIljN4cuda3std3__44plusIlEEE10Policy1000EN6thrust24THRUST_300001_SM_1000_NS18transform_iteratorINSD_6detail14equal_to_valueIjEENSF_15normal_iteratorINSD_10device_ptrIjEEEEllEEjS9_lNS7_10__identityEEEvT0_PT3_T1_NS0_13GridEvenShareISR_EET2_T4_E12temp_storage;
	add.s32 	%r400, %r399, %r398;
	st.shared.u64 	[%r400+16], %rd475;
$L__BB28_20:
	bar.sync 	0;
	setp.ne.s32 	%p136, %r8, 0;
	@%p136 bra 	$L__BB28_48;
	ld.shared.u64 	%rd422, [_ZZN3cub18CUB_300001_SM_10006detail6reduce18DeviceReduceKernelINS2_10policy_hubIljN4cuda3std3__44plusIlEEE10Policy1000EN6thrust24THRUST_300001_SM_1000_NS18transform_iteratorINSD_6detail14equal_to_valueIjEENSF_15normal_iteratorINSD_10device_ptrIjEEEEllEEjS9_lNS7_10__identityEEEvT0_PT3_T1_NS0_13GridEvenShareISR_EET2_T4_E12temp_storage+24];
	add.s64 	%rd423, %rd422, %rd475;
	ld.shared.u64 	%rd424, [_ZZN3cub18CUB_300001_SM_10006detail6reduce18DeviceReduceKernelINS2_10policy_hubIljN4cuda3std3__44plusIlEEE10Policy1000EN6thrust24THRUST_300001_SM_1000_NS18transform_iteratorINSD_6detail14equal_to_valueIjEENSF_15normal_iteratorINSD_10device_ptrIjEEEEllEEjS9_lNS7_10__identityEEEvT0_PT3_T1_NS0_13GridEvenShareISR_EET2_T4_E12temp_storage+32];
	add.s64 	%rd425, %rd423, %rd424;
	ld.shared.u64 	%rd426, [_ZZN3cub18CUB_300001_SM_10006detail6reduce18DeviceReduceKernelINS2_10policy_hubIljN4cuda3std3__44plusIlEEE10Policy1000EN6thrust24THRUST_300001_SM_1000_NS18transform_iteratorINSD_6detail14equal_to_valueIjEENSF_15normal_iteratorINSD_10device_ptrIjEEEEllEEjS9_lNS7_10__identityEEEvT0_PT3_T1_NS0_13GridEvenShareISR_EET2_T4_E12temp_storage+40];
	add.s64 	%rd427, %rd425, %rd426;
	ld.shared.u64 	%rd428, [_ZZN3cub18CUB_300001_SM_10006detail6reduce18DeviceReduceKernelINS2_10policy_hubIljN4cuda3std3__44plusIlEEE10Policy1000EN6thrust24THRUST_300001_SM_1000_NS18transform_iteratorINSD_6detail14equal_to_valueIjEENSF_15normal_iteratorINSD_10device_ptrIjEEEEllEEjS9_lNS7_10__identityEEEvT0_PT3_T1_NS0_13GridEvenShareISR_EET2_T4_E12temp_storage+48];
	add.s64 	%rd429, %rd427, %rd428;
	ld.shared.u64 	%rd430, [_ZZN3cub18CUB_300001_SM_10006detail6reduce18DeviceReduceKernelINS2_10policy_hubIljN4cuda3std3__44plusIlEEE10Policy1000EN6thrust24THRUST_300001_SM_1000_NS18transform_iteratorINSD_6detail14equal_to_valueIjEENSF_15normal_iteratorINSD_10device_ptrIjEEEEllEEjS9_lNS7_10__identityEEEvT0_PT3_T1_NS0_13GridEvenShareISR_EET2_T4_E12temp_storage+56];
	add.s64 	%rd431, %rd429, %rd430;
	ld.shared.u64 	%rd432, [_ZZN3cub18CUB_300001_SM_10006detail6reduce18DeviceReduceKernelINS2_10policy_hubIljN4cuda3std3__44plusIlEEE10Policy1000EN6thrust24THRUST_300001_SM_1000_NS18transform_iteratorINSD_6detail14equal_to_valueIjEENSF_15normal_iteratorINSD_10device_ptrIjEEEEllEEjS9_lNS7_10__identityEEEvT0_PT3_T1_NS0_13GridEvenShareISR_EET2_T4_E12temp_storage+64];
	add.s64 	%rd433, %rd431, %rd432;
	ld.shared.u64 	%rd434, [_ZZN3cub18CUB_300001_SM_10006detail6reduce18DeviceReduceKernelINS2_10policy_hubIljN4cuda3std3__44plusIlEEE10Policy1000EN6thrust24THRUST_300001_SM_1000_NS18transform_iteratorINSD_6detail14equal_to_valueIjEENSF_15normal_iteratorINSD_10device_ptrIjEEEEllEEjS9_lNS7_10__identityEEEvT0_PT3_T1_NS0_13GridEvenShareISR_EET2_T4_E12temp_storage+72];
	add.s64 	%rd435, %rd433, %rd434;
	ld.shared.u64 	%rd436, [_ZZN3cub18CUB_300001_SM_10006detail6reduce18DeviceReduceKernelINS2_10policy_hubIljN4cuda3std3__44plusIlEEE10Policy1000EN6thrust24THRUST_300001_SM_1000_NS18transform_iteratorINSD_6detail14equal_to_valueIjEENSF_15normal_iteratorINSD_10device_ptrIjEEEEllEEjS9_lNS7_10__identityEEEvT0_PT3_T1_NS0_13GridEvenShareISR_EET2_T4_E12temp_storage+80];
	add.s64 	%rd437, %rd435, %rd436;
	ld.shared.u64 	%rd438, [_ZZN3cub18CUB_300001_SM_10006detail6reduce18DeviceReduceKernelINS2_10policy_hubIljN4cuda3std3__44plusIlEEE10Policy1000EN6thrust24THRUST_300001_SM_1000_NS18transform_iteratorINSD_6detail14equal_to_valueIjEENSF_15normal_iteratorINSD_10device_ptrIjEEEEllEEjS9_lNS7_10__identityEEEvT0_PT3_T1_NS0_13GridEvenShareISR_EET2_T4_E12temp_storage+88];
	add.s64 	%rd439, %rd437, %rd438;
	ld.shared.u64 	%rd440, [_ZZN3cub18CUB_300001_SM_10006detail6reduce18DeviceReduceKernelINS2_10policy_hubIljN4cuda3std3__44plusIlEEE10Policy1000EN6thrust24THRUST_300001_SM_1000_NS18transform_iteratorINSD_6detail14equal_to_valueIjEENSF_15normal_iteratorINSD_10device_ptrIjEEEEllEEjS9_lNS7_10__identityEEEvT0_PT3_T1_NS0_13GridEvenShareISR_EET2_T4_E12temp_storage+96];
	add.s64 	%rd441, %rd439, %rd440;
	ld.shared.u64 	%rd442, [_ZZN3cub18CUB_300001_SM_10006detail6reduce18DeviceReduceKernelINS2_10policy_hubIljN4cuda3std3__44plusIlEEE10Policy1000EN6thrust24THRUST_300001_SM_1000_NS18transform_iteratorINSD_6detail14equal_to_valueIjEENSF_15normal_iteratorINSD_10device_ptrIjEEEEllEEjS9_lNS7_10__identityEEEvT0_PT3_T1_NS0_13GridEvenShareISR_EET2_T4_E12temp_storage+104];
	add.s64 	%rd443, %rd441, %rd442;
	ld.shared.u64 	%rd444, [_ZZN3cub18CUB_300001_SM_10006detail6reduce18DeviceReduceKernelINS2_10policy_hubIljN4cuda3std3__44plusIlEEE10Policy1000EN6thrust24THRUST_300001_SM_1000_NS18transform_iteratorINSD_6detail14equal_to_valueIjEENSF_15normal_iteratorINSD_10device_ptrIjEEEEllEEjS9_lNS7_10__identityEEEvT0_PT3_T1_NS0_13GridEvenShareISR_EET2_T4_E12temp_storage+112];
	add.s64 	%rd445, %rd443, %rd444;
	ld.shared.u64 	%rd446, [_ZZN3cub18CUB_300001_SM_10006detail6reduce18DeviceReduceKernelINS2_10policy_hubIljN4cuda3std3__44plusIlEEE10Policy1000EN6thrust24THRUST_300001_SM_1000_NS18transform_iteratorINSD_6detail14equal_to_valueIjEENSF_15normal_iteratorINSD_10device_ptrIjEEEEllEEjS9_lNS7_10__identityEEEvT0_PT3_T1_NS0_13GridEvenShareISR_EET2_T4_E12temp_storage+120];
	add.s64 	%rd447, %rd445, %rd446;
	ld.shared.u64 	%rd448, [_ZZN3cub18CUB_300001_SM_10006detail6reduce18DeviceReduceKernelINS2_10policy_hubIljN4cuda3std3__44plusIlEEE10Policy1000EN6thrust24THRUST_300001_SM_1000_NS18transform_iteratorINSD_6detail14equal_to_valueIjEENSF_15normal_iteratorINSD_10device_ptrIjEEEEllEEjS9_lNS7_10__identityEEEvT0_PT3_T1_NS0_13GridEvenShareISR_EET2_T4_E12temp_storage+128];
	add.s64 	%rd449, %rd447, %rd448;
	ld.shared.u64 	%rd450, [_ZZN3cub18CUB_300001_SM_10006detail6reduce18DeviceReduceKernelINS2_10policy_hubIljN4cuda3std3__44plusIlEEE10Policy1000EN6thrust24THRUST_300001_SM_1000_NS18transform_iteratorINSD_6detail14equal_to_valueIjEENSF_15normal_iteratorINSD_10device_ptrIjEEEEllEEjS9_lNS7_10__identityEEEvT0_PT3_T1_NS0_13GridEvenShareISR_EET2_T4_E12temp_storage+136];
	add.s64 	%rd475, %rd449, %rd450;
	bra.uni 	$L__BB28_48;
$L__BB28_22:
	// begin inline asm
	mov.u32 %r283, %laneid;
	// end inline asm
	and.b32  	%r334, %r8, 992;
	add.s32 	%r335, %r334, 32;
	setp.gt.u32 	%p107, %r335, %r7;
	not.b32 	%r336, %r334;
	add.s32 	%r337, %r7, %r336;
	selp.b32 	%r332, %r337, 31, %p107;
	mov.b64 	{%r285, %r290}, %rd464;
	mov.b32 	%r291, 1;
	mov.b32 	%r333, -1;
	// begin inline asm
	shfl.sync.down.b32 %r284, %r285, %r291, %r332, %r333;
	// end inline asm
	// begin inline asm
	shfl.sync.down.b32 %r289, %r290, %r291, %r332, %r333;
	// end inline asm
	mov.b64 	%rd350, {%r284, %r289};
	setp.lt.s32 	%p108, %r283, %r332;
	selp.b64 	%rd351, %rd350, 0, %p108;
	add.s64 	%rd352, %rd351, %rd464;
	mov.b64 	{%r295, %r300}, %rd352;
	mov.b32 	%r301, 2;
	// begin inline asm
	shfl.sync.down.b32 %r294, %r295, %r301, %r332, %r333;
	// end inline asm
	// begin inline asm
	shfl.sync.down.b32 %r299, %r300, %r301, %r332, %r333;
	// end inline asm
	mov.b64 	%rd353, {%r294, %r299};
	add.s32 	%r338, %r283, 2;
	setp.gt.s32 	%p109, %r338, %r332;
	selp.b64 	%rd354, 0, %rd353, %p109;
	add.s64 	%rd355, %rd354, %rd352;
	mov.b64 	{%r305, %r310}, %rd355;
	mov.b32 	%r311, 4;
	// begin inline asm
	shfl.sync.down.b32 %r304, %r305, %r311, %r332, %r333;
	// end inline asm
	// begin inline asm
	shfl.sync.down.b32 %r309, %r310, %r311, %r332, %r333;
	// end inline asm
	mov.b64 	%rd356, {%r304, %r309};
	add.s32 	%r339, %r283, 4;
	setp.gt.s32 	%p110, %r339, %r332;
	selp.b64 	%rd357, 0, %rd356, %p110;
	add.s64 	%rd358, %rd357, %rd355;
	mov.b64 	{%r315, %r320}, %rd358;
	mov.b32 	%r321, 8;
	// begin inline asm
	shfl.sync.down.b32 %r314, %r315, %r321, %r332, %r333;
	// end inline asm
	// begin inline asm
	shfl.sync.down.b32 %r319, %r320, %r321, %r332, %r333;
	// end inline asm
	mov.b64 	%rd359, {%r314, %r319};
	add.s32 	%r340, %r283, 8;
	setp.gt.s32 	%p111, %r340, %r332;
	selp.b64 	%rd360, 0, %rd359, %p111;
	add.s64 	%rd361, %rd360, %rd358;
	mov.b64 	{%r325, %r330}, %rd361;
	mov.b32 	%r331, 16;
	// begin inline asm
	shfl.sync.down.b32 %r324, %r325, %r331, %r332, %r333;
	// end inline asm
	// begin inline asm
	shfl.sync.down.b32 %r329, %r330, %r331, %r332, %r333;
	// end inline asm
	mov.b64 	%rd362, {%r324, %r329};
	add.s32 	%r341, %r283, 16;
	setp.gt.s32 	%p112, %r341, %r332;
	selp.b64 	%rd363, 0, %rd362, %p112;
	add.s64 	%rd475, %rd363, %rd361;
	setp.ne.s32 	%p113, %r283, 0;
	@%p113 bra 	$L__BB28_24;
	shr.u32 	%r342, %r8, 2;
	and.b32  	%r343, %r342, 248;
	mov.u32 	%r344, _ZZN3cub18CUB_300001_SM_10006detail6reduce18DeviceReduceKernelINS2_10policy_hubIljN4cuda3std3__44plusIlEEE10Policy1000EN6thrust24THRUST_300001_SM_1000_NS18transform_iteratorINSD_6detail14equal_to_valueIjEENSF_15normal_iteratorINSD_10device_ptrIjEEEEllEEjS9_lNS7_10__identityEEEvT0_PT3_T1_NS0_13GridEvenShareISR_EET2_T4_E12temp_storage;
	add.s32 	%r345, %r344, %r343;
	st.shared.u64 	[%r345+16], %rd475;
$L__BB28_24:
	bar.sync 	0;
	setp.ne.s32 	%p114, %r8, 0;
	@%p114 bra 	$L__BB28_48;
	setp.gt.u32 	%p115, %r7, 32;
	ld.shared.u64 	%rd364, [_ZZN3cub18CUB_300001_SM_10006detail6reduce18DeviceReduceKernelINS2_10policy_hubIljN4cuda3std3__44plusIlEEE10Policy1000EN6thrust24THRUST_300001_SM_1000_NS18transform_iteratorINSD_6detail14equal_to_valueIjEENSF_15normal_iteratorINSD_10device_ptrIjEEEEllEEjS9_lNS7_10__identityEEEvT0_PT3_T1_NS0_13GridEvenShareISR_EET2_T4_E12temp_storage+24];
	selp.b64 	%rd365, %rd364, 0, %p115;
	add.s64 	%rd366, %rd365, %rd475;
	setp.gt.u32 	%p116, %r7, 64;
	ld.shared.u64 	%rd367, [_ZZN3cub18CUB_300001_SM_10006detail6reduce18DeviceReduceKernelINS2_10policy_hubIljN4cuda3std3__44plusIlEEE10Policy1000EN6thrust24THRUST_300001_SM_1000_NS18transform_iteratorINSD_6detail14equal_to_valueIjEENSF_15normal_iteratorINSD_10device_ptrIjEEEEllEEjS9_lNS7_10__identityEEEvT0_PT3_T1_NS0_13GridEvenShareISR_EET2_T4_E12temp_storage+32];
	selp.b64 	%rd368, %rd367, 0, %p116;
	add.s64 	%rd369, %rd366, %rd368;
	setp.gt.u32 	%p117, %r7, 96;
	ld.shared.u64 	%rd370, [_ZZN3cub18CUB_300001_SM_10006detail6reduce18DeviceReduceKernelINS2_10policy_hubIljN4cuda3std3__44plusIlEEE10Policy1000EN6thrust24THRUST_300001_SM_1000_NS18transform_iteratorINSD_6detail14equal_to_valueIjEENSF_15normal_iteratorINSD_10device_ptrIjEEEEllEEjS9_lNS7_10__identityEEEvT0_PT3_T1_NS0_13GridEvenShareISR_EET2_T4_E12temp_storage+40];
	selp.b64 	%rd371, %rd370, 0, %p117;
	add.s64 	%rd372, %rd369, %rd371;
	setp.gt.u32 	%p118, %r7, 128;
	ld.shared.u64 	%rd373, [_ZZN3cub18CUB_300001_SM_10006detail6reduce18DeviceReduceKernelINS2_10policy_hubIljN4cuda3std3__44plusIlEEE10Policy1000EN6thrust24THRUST_300001_SM_1000_NS18transform_iteratorINSD_6detail14equal_to_valueIjEENSF_15normal_iteratorINSD_10device_ptrIjEEEEllEEjS9_lNS7_10__identityEEEvT0_PT3_T1_NS0_13GridEvenShareISR_EET2_T4_E12temp_storage+48];
	selp.b64 	%rd374, %rd373, 0, %p118;
	add.s64 	%rd375, %rd372, %rd374;
	setp.gt.u32 	%p119, %r7, 160;
	ld.shared.u64 	%rd376, [_ZZN3cub18CUB_300001_SM_10006detail6reduce18DeviceReduceKernelINS2_10policy_hubIljN4cuda3std3__44plusIlEEE10Policy1000EN6thrust24THRUST_300001_SM_1000_NS18transform_iteratorINSD_6detail14equal_to_valueIjEENSF_15normal_iteratorINSD_10device_ptrIjEEEEllEEjS9_lNS7_10__identityEEEvT0_PT3_T1_NS0_13GridEvenShareISR_EET2_T4_E12temp_storage+56];
	selp.b64 	%rd377, %rd376, 0, %p119;
	add.s64 	%rd378, %rd375, %rd377;
	setp.gt.u32 	%p120, %r7, 192;
	ld.shared.u64 	%rd379, [_ZZN3cub18CUB_300001_SM_10006detail6reduce18DeviceReduceKernelINS2_10policy_hubIljN4cuda3std3__44plusIlEEE10Policy1000EN6thrust24THRUST_300001_SM_1000_NS18transform_iteratorINSD_6detail14equal_to_valueIjEENSF_15normal_iteratorINSD_10device_ptrIjEEEEllEEjS9_lNS7_10__identityEEEvT0_PT3_T1_NS0_13GridEvenShareISR_EET2_T4_E12temp_storage+64];
	selp.b64 	%rd380, %rd379, 0, %p120;
	add.s64 	%rd381, %rd378, %rd380;
	setp.gt.u32 	%p121, %r7, 224;
	ld.shared.u64 	%rd382, [_ZZN3cub18CUB_300001_SM_10006detail6reduce18DeviceReduceKernelINS2_10policy_hubIljN4cuda3std3__44plusIlEEE10Policy1000EN6thrust24THRUST_300001_SM_1000_NS18transform_iteratorINSD_6detail14equal_to_valueIjEENSF_15normal_iteratorINSD_10device_ptrIjEEEEllEEjS9_lNS7_10__identityEEEvT0_PT3_T1_NS0_13GridEvenShareISR_EET2_T4_E12temp_storage+72];
	selp.b64 	%rd383, %rd382, 0, %p121;
	add.s64 	%rd384, %rd381, %rd383;
	setp.gt.u32 	%p122, %r7, 256;
	ld.shared.u64 	%rd385, [_ZZN3cub18CUB_300001_SM_10006detail6reduce18DeviceReduceKernelINS2_10policy_hubIljN4cuda3std3__44plusIlEEE10Policy1000EN6thrust24THRUST_300001_SM_1000_NS18transform_iteratorINSD_6detail14equal_to_valueIjEENSF_15normal_iteratorINSD_10device_ptrIjEEEEllEEjS9_lNS7_10__identityEEEvT0_PT3_T1_NS0_13GridEvenShareISR_EET2_T4_E12temp_storage+80];
	selp.b64 	%rd386, %rd385, 0, %p122;
	add.s64 	%rd387, %rd384, %rd386;
	setp.gt.u32 	%p123, %r7, 288;
	ld.shared.u64 	%rd388, [_ZZN3cub18CUB_300001_SM_10006detail6reduce18DeviceReduceKernelINS2_10policy_hubIljN4cuda3std3__44plusIlEEE10Policy1000EN6thrust24THRUST_300001_SM_1000_NS18transform_iteratorINSD_6detail14equal_to_valueIjEENSF_15normal_iteratorINSD_10device_ptrIjEEEEllEEjS9_lNS7_10__identityEEEvT0_PT3_T1_NS0_13GridEvenShareISR_EET2_T4_E12temp_storage+88];
	selp.b64 	%rd389, %rd388, 0, %p123;
	add.s64 	%rd390, %rd387, %rd389;
	setp.gt.u32 	%p124, %r7, 320;
	ld.shared.u64 	%rd391, [_ZZN3cub18CUB_300001_SM_10006detail6reduce18DeviceReduceKernelINS2_10policy_hubIljN4cuda3std3__44plusIlEEE10Policy1000EN6thrust24THRUST_300001_SM_1000_NS18transform_iteratorINSD_6detail14equal_to_valueIjEENSF_15normal_iteratorINSD_10device_ptrIjEEEEllEEjS9_lNS7_10__identityEEEvT0_PT3_T1_NS0_13GridEvenShareISR_EET2_T4_E12temp_storage+96];
	selp.b64 	%rd392, %rd391, 0, %p124;
	add.s64 	%rd393, %rd390, %rd392;
	setp.gt.u32 	%p125, %r7, 352;
	ld.shared.u64 	%rd394, [_ZZN3cub18CUB_300001_SM_10006detail6reduce18DeviceReduceKernelINS2_10policy_hubIljN4cuda3std3__44plusIlEEE10Policy1000EN6thrust24THRUST_300001_SM_1000_NS18transform_iteratorINSD_6detail14equal_to_valueIjEENSF_15normal_iteratorINSD_10device_ptrIjEEEEllEEjS9_lNS7_10__identityEEEvT0_PT3_T1_NS0_13GridEvenShareISR_EET2_T4_E12temp_storage+104];
	selp.b64 	%rd395, %rd394, 0, %p125;
	add.s64 	%rd396, %rd393, %rd395;
	setp.gt.u32 	%p126, %r7, 384;
	ld.shared.u64 	%rd397, [_ZZN3cub18CUB_300001_SM_10006detail6reduce18DeviceReduceKernelINS2_10policy_hubIljN4cuda3std3__44plusIlEEE10Policy1000EN6thrust24THRUST_300001_SM_1000_NS18transform_iteratorINSD_6detail14equal_to_valueIjEENSF_15normal_iteratorINSD_10device_ptrIjEEEEllEEjS9_lNS7_10__identityEEEvT0_PT3_T1_NS0_13GridEvenShareISR_EET2_T4_E12temp_storage+112];
	selp.b64 	%rd398, %rd397, 0, %p126;
	add.s64 	%rd399, %rd396, %rd398;
	setp.gt.u32 	%p127, %r7, 416;
	ld.shared.u64 	%rd400, [_ZZN3cub18CUB_300001_SM_10006detail6reduce18DeviceReduceKernelINS2_10policy_hubIljN4cuda3std3__44plusIlEEE10Policy1000EN6thrust24THRUST_300001_SM_1000_NS18transform_iteratorINSD_6detail14equal_to_valueIjEENSF_15normal_iteratorINSD_10device_ptrIjEEEEllEEjS9_lNS7_10__identityEEEvT0_PT3_T1_NS0_13GridEvenShareISR_EET2_T4_E12temp_storage+120];
	selp.b64 	%rd401, %rd400, 0, %p127;
	add.s64 	%rd402, %rd399, %rd401;
	setp.gt.u32 	%p128, %r7, 448;
	ld.shared.u64 	%rd403, [_ZZN3cub18CUB_300001_SM_10006detail6reduce18DeviceReduceKernelINS2_10policy_hubIljN4cuda3std3__44plusIlEEE10Policy1000EN6thrust24THRUST_300001_SM_1000_NS18transform_iteratorINSD_6detail14equal_to_valueIjEENSF_15normal_iteratorINSD_10device_ptrIjEEEEllEEjS9_lNS7_10__identityEEEvT0_PT3_T1_NS0_13GridEvenShareISR_EET2_T4_E12temp_storage+128];
	selp.b64 	%rd404, %rd403, 0, %p128;
	add.s64 	%rd405, %rd402, %rd404;
	setp.gt.u32 	%p129, %r7, 480;
	ld.shared.u64 	%rd406, [_ZZN3cub18CUB_300001_SM_10006detail6reduce18DeviceReduceKernelINS2_10policy_hubIljN4cuda3std3__44plusIlEEE10Policy1000EN6thrust24THRUST_300001_SM_1000_NS18transform_iteratorINSD_6detail14equal_to_valueIjEENSF_15normal_iteratorINSD_10device_ptrIjEEEEllEEjS9_lNS7_10__identityEEEvT0_PT3_T1_NS0_13GridEvenShareISR_EET2_T4_E12temp_storage+136];
	selp.b64 	%rd407, %rd406, 0, %p129;
	add.s64 	%rd475, %rd405, %rd407;
	bra.uni 	$L__BB28_48;
$L__BB28_26:
	mov.u32 	%r36, %tid.x;
	add.s32 	%r73, %r415, %r36;
	mul.wide.u32 	%rd42, %r73, 4;
	add.s64 	%rd43, %rd1, %rd42;
	ld.global.u32 	%r74, [%rd43];
	setp.eq.s32 	%p2, %r74, %r3;
	selp.u64 	%rd44, 1, 0, %p2;
	ld.global.u32 	%r75, [%rd43+2048];
	setp.eq.s32 	%p3, %r75, %r3;
	selp.u64 	%rd45, 1, 0, %p3;
	ld.global.u32 	%r76, [%rd43+4096];
	setp.eq.s32 	%p4, %r76, %r3;
	selp.u64 	%rd46, 1, 0, %p4;
	ld.global.u32 	%r77, [%rd43+6144];
	setp.eq.s32 	%p5, %r77, %r3;
	selp.u64 	%rd47, 1, 0, %p5;
	ld.global.u32 	%r78, [%rd43+8192];
	setp.eq.s32 	%p6, %r78, %r3;
	selp.u64 	%rd48, 1, 0, %p6;
	ld.global.u32 	%r79, [%rd43+10240];
	setp.eq.s32 	%p7, %r79, %r3;
	selp.u64 	%rd49, 1, 0, %p7;
	ld.global.u32 	%r80, [%rd43+12288];
	setp.eq.s32 	%p8, %r80, %r3;
	selp.u64 	%rd50, 1, 0, %p8;
	add.s64 	%rd51, %rd45, %rd44;
	add.s64 	%rd52, %rd51, %rd46;
	add.s64 	%rd53, %rd52, %rd47;
	add.s64 	%rd54, %rd53, %rd48;
	add.s64 	%rd55, %rd54, %rd49;
	add.s64 	%rd474, %rd55, %rd50;
	setp.lt.u32 	%p9, %r7, %r5;
	@%p9 bra 	$L__BB28_44;
	add.s32 	%r37, %r5, %r415;
	not.b32 	%r82, %r36;
	add.s32 	%r83, %r82, %r1;
	sub.s32 	%r84, %r83, %r5;
	sub.s32 	%r412, %r84, %r415;
	add.s32 	%r85, %r37, %r36;
	add.s32 	%r411, %r85, 4096;
	mov.b32 	%r414, 0;
	cvt.u64.u32 	%rd57, %r36;
	mov.u32 	%r413, %r37;
$L__BB28_28:
	add.s32 	%r415, %r415, %r5;
	add.s32 	%r86, %r1, -3584;
	setp.gt.u32 	%p10, %r415, %r86;
	@%p10 bra 	$L__BB28_30;
	cvt.u64.u32 	%rd56, %r415;
	add.s64 	%rd58, %rd57, %rd56;
	shl.b64 	%rd59, %rd58, 2;
	add.s64 	%rd60, %rd1, %rd59;
	ld.global.u32 	%r87, [%rd60];
	setp.eq.s32 	%p11, %r87, %r3;
	selp.u64 	%rd61, 1, 0, %p11;
	ld.global.u32 	%r88, [%rd60+2048];
	setp.eq.s32 	%p12, %r88, %r3;
	selp.u64 	%rd62, 1, 0, %p12;
	ld.global.u32 	%r89, [%rd60+4096];
	setp.eq.s32 	%p13, %r89, %r3;
	selp.u64 	%rd63, 1, 0, %p13;
	ld.global.u32 	%r90, [%rd60+6144];
	setp.eq.s32 	%p14, %r90, %r3;
	selp.u64 	%rd64, 1, 0, %p14;
	ld.global.u32 	%r91, [%rd60+8192];
	setp.eq.s32 	%p15, %r91, %r3;
	selp.u64 	%rd65, 1, 0, %p15;
	ld.global.u32 	%r92, [%rd60+10240];
	setp.eq.s32 	%p16, %r92, %r3;
	selp.u64 	%rd66, 1, 0, %p16;
	ld.global.u32 	%r93, [%rd60+12288];
	setp.eq.s32 	%p17, %r93, %r3;
	selp.u64 	%rd67, 1, 0, %p17;
	add.s64 	%rd68, %rd474, %rd61;
	add.s64 	%rd69, %rd68, %rd62;
	add.s64 	%rd70, %rd69, %rd63;
	add.s64 	%rd71, %rd70, %rd64;
	add.s64 	%rd72, %rd71, %rd65;
	add.s64 	%rd73, %rd72, %rd66;
	add.s64 	%rd474, %rd73, %rd67;
	sub.s32 	%r94, %r1, %r415;
	setp.lt.u32 	%p18, %r94, %r5;
	add.s32 	%r414, %r414, 1;
	add.s32 	%r413, %r413, %r5;
	sub.s32 	%r412, %r412, %r5;
	add.s32 	%r411, %r411, %r5;
	@%p18 bra 	$L__BB28_44;
	bra.uni 	$L__BB28_28;
$L__BB28_30:
	setp.le.u32 	%p19, %r1, %r415;
	sub.s32 	%r95, %r1, %r415;
	setp.ge.s32 	%p20, %r36, %r95;
	or.pred  	%p21, %p19, %p20;
	@%p21 bra 	$L__BB28_44;
	not.b32 	%r97, %r36;
	add.s32 	%r98, %r1, %r97;
	sub.s32 	%r99, %r98, %r37;
	mul.lo.s32 	%r100, %r2, %r414;
	mad.lo.s32 	%r101, %r100, -3584, %r99;
	shr.u32 	%r102, %r101, 9;
	add.s32 	%r50, %r102, 1;
	and.b32  	%r51, %r50, 15;
	setp.lt.u32 	%p22, %r101, 7680;
	mov.u32 	%r420, %r36;
	@%p22 bra 	$L__BB28_35;
	or.b32  	%r418, %r36, 4096;
	shr.u32 	%r103, %r412, 9;
	add.s32 	%r104, %r103, 1;
	and.b32  	%r105, %r104, 16777200;
	neg.s32 	%r416, %r105;
$L__BB28_33:
	.pragma "nounroll";
	add.s32 	%r106, %r411, -4096;
	mul.wide.u32 	%rd75, %r106, 4;
	add.s64 	%rd76, %rd1, %rd75;
	ld.global.u32 	%r107, [%rd76];
	setp.eq.s32 	%p23, %r107, %r3;
	selp.u64 	%rd77, 1, 0, %p23;
	add.s64 	%rd78, %rd474, %rd77;
	add.s32 	%r108, %r411, -3584;
	mul.wide.u32 	%rd79, %r108, 4;
	add.s64 	%rd80, %rd1, %rd79;
	ld.global.u32 	%r109, [%rd80];
	setp.eq.s32 	%p24, %r109, %r3;
	selp.u64 	%rd81, 1, 0, %p24;
	add.s64 	%rd82, %rd78, %rd81;
	add.s32 	%r110, %r411, -3072;
	mul.wide.u32 	%rd83, %r110, 4;
	add.s64 	%rd84, %rd1, %rd83;
	ld.global.u32 	%r111, [%rd84];
	setp.eq.s32 	%p25, %r111, %r3;
	selp.u64 	%rd85, 1, 0, %p25;
	add.s64 	%rd86, %rd82, %rd85;
	add.s32 	%r112, %r411, -2560;
	mul.wide.u32 	%rd87, %r112, 4;
	add.s64 	%rd88, %rd1, %rd87;
	ld.global.u32 	%r113, [%rd88];
	setp.eq.s32 	%p26, %r113, %r3;
	selp.u64 	%rd89, 1, 0, %p26;
	add.s64 	%rd90, %rd86, %rd89;
	add.s32 	%r114, %r411, -2048;
	mul.wide.u32 	%rd91, %r114, 4;
	add.s64 	%rd92, %rd1, %rd91;
	ld.global.u32 	%r115, [%rd92];
	setp.eq.s32 	%p27, %r115, %r3;
	selp.u64 	%rd93, 1, 0, %p27;
	add.s64 	%rd94, %rd90, %rd93;
	add.s32 	%r116, %r411, -1536;
	mul.wide.u32 	%rd95, %r116, 4;
	add.s64 	%rd96, %rd1, %rd95;
	ld.global.u32 	%r117, [%rd96];
	setp.eq.s32 	%p28, %r117, %r3;
	selp.u64 	%rd97, 1, 0, %p28;
	add.s64 	%rd98, %rd94, %rd97;
	add.s32 	%r118, %r411, -1024;
	mul.wide.u32 	%rd99, %r118, 4;
	add.s64 	%rd100, %rd1, %rd99;
	ld.global.u32 	%r119, [%rd100];
	setp.eq.s32 	%p29, %r119, %r3;
	selp.u64 	%rd101, 1, 0, %p29;
	add.s64 	%rd102, %rd98, %rd101;
	add.s32 	%r120, %r411, 3584;
	add.s32 	%r121, %r411, -512;
	mul.wide.u32 	%rd103, %r121, 4;
	add.s64 	%rd104, %rd1, %rd103;
	ld.global.u32 	%r122, [%rd104];
	setp.eq.s32 	%p30, %r122, %r3;
	selp.u64 	%rd105, 1, 0, %p30;
	add.s64 	%rd106, %rd102, %rd105;
	mul.wide.u32 	%rd107, %r411, 4;
	add.s64 	%rd108, %rd1, %rd107;
	ld.global.u32 	%r123, [%rd108];
	setp.eq.s32 	%p31, %r123, %r3;
	selp.u64 	%rd109, 1, 0, %p31;
	add.s64 	%rd110, %rd106, %rd109;
	add.s32 	%r124, %r411, 512;
	mul.wide.u32 	%rd111, %r124, 4;
	add.s64 	%rd112, %rd1, %rd111;
	ld.global.u32 	%r125, [%rd112];
	setp.eq.s32 	%p32, %r125, %r3;
	selp.u64 	%rd113, 1, 0, %p32;
	add.s64 	%rd114, %rd110, %rd113;
	add.s32 	%r126, %r411, 1024;
	mul.wide.u32 	%rd115, %r126, 4;
	add.s64 	%rd116, %rd1, %rd115;
	ld.global.u32 	%r127, [%rd116];
	setp.eq.s32 	%p33, %r127, %r3;
	selp.u64 	%rd117, 1, 0, %p33;
	add.s64 	%rd118, %rd114, %rd117;
	add.s32 	%r128, %r411, 1536;
	mul.wide.u32 	%rd119, %r128, 4;
	add.s64 	%rd120, %rd1, %rd119;
	ld.global.u32 	%r129, [%rd120];
	setp.eq.s32 	%p34, %r129, %r3;
	selp.u64 	%rd121, 1, 0, %p34;
	add.s64 	%rd122, %rd118, %rd121;
	add.s32 	%r130, %r411, 2048;
	mul.wide.u32 	%rd123, %r130, 4;
	add.s64 	%rd124, %rd1, %rd123;
	ld.global.u32 	%r131, [%rd124];
	setp.eq.s32 	%p35, %r131, %r3;
	selp.u64 	%rd125, 1, 0, %p35;
	add.s64 	%rd126, %rd122, %rd125;
	add.s32 	%r132, %r411, 2560;
	mul.wide.u32 	%rd127, %r132, 4;
	add.s64 	%rd128, %rd1, %rd127;
	ld.global.u32 	%r133, [%rd128];
	setp.eq.s32 	%p36, %r133, %r3;
	selp.u64 	%rd129, 1, 0, %p36;
	add.s64 	%rd130, %rd126, %rd129;
	add.s32 	%r134, %r411, 3072;
	mul.wide.u32 	%rd131, %r134, 4;
	add.s64 	%rd132, %rd1, %rd131;
	ld.global.u32 	%r135, [%rd132];
	setp.eq.s32 	%p37, %r135, %r3;
	selp.u64 	%rd133, 1, 0, %p37;
	add.s64 	%rd134, %rd130, %rd133;
	mul.wide.u32 	%rd135, %r120, 4;
	add.s64 	%rd136, %rd1, %rd135;
	ld.global.u32 	%r136, [%rd136];
	setp.eq.s32 	%p38, %r136, %r3;
	selp.u64 	%rd137, 1, 0, %p38;
	add.s64 	%rd474, %rd134, %rd137;
	add.s32 	%r418, %r418, 8192;
	add.s32 	%r411, %r411, 8192;
	add.s32 	%r416, %r416, 16;
	setp.ne.s32 	%p39, %r416, 0;
	@%p39 bra 	$L__BB28_33;
	add.s32 	%r420, %r418, -4096;
$L__BB28_35:
	setp.eq.s32 	%p40, %r51, 0;
	@%p40 bra 	$L__BB28_44;
	and.b32  	%r62, %r50, 7;
	setp.lt.u32 	%p41, %r51, 8;
	@%p41 bra 	$L__BB28_38;
	add.s32 	%r137, %r420, %r415;
	mul.wide.u32 	%rd139, %r137, 4;
	add.s64 	%rd140, %rd1, %rd139;
	ld.global.u32 	%r138, [%rd140];
	setp.eq.s32 	%p42, %r138, %r3;
	selp.u64 	%rd141, 1, 0, %p42;
	add.s64 	%rd142, %rd474, %rd141;
	add.s32 	%r139, %r137, 512;
	mul.wide.u32 	%rd143, %r139, 4;
	add.s64 	%rd144, %rd1, %rd143;
	ld.global.u32 	%r140, [%rd144];
	setp.eq.s32 	%p43, %r140, %r3;
	selp.u64 	%rd145, 1, 0, %p43;
	add.s64 	%rd146, %rd142, %rd145;
	add.s32 	%r141, %r137, 1024;
	mul.wide.u32 	%rd147, %r141, 4;
	add.s64 	%rd148, %rd1, %rd147;
	ld.global.u32 	%r142, [%rd148];
	setp.eq.s32 	%p44, %r142, %r3;
	selp.u64 	%rd149, 1, 0, %p44;
	add.s64 	%rd150, %rd146, %rd149;
	add.s32 	%r143, %r137, 1536;
	mul.wide.u32 	%rd151, %r143, 4;
	add.s64 	%rd152, %rd1, %rd151;
	ld.global.u32 	%r144, [%rd152];
	setp.eq.s32 	%p45, %r144, %r3;
	selp.u64 	%rd153, 1, 0, %p45;
	add.s64 	%rd154, %rd150, %rd153;
	add.s32 	%r145, %r137, 2048;
	mul.wide.u32 	%rd155, %r145, 4;
	add.s64 	%rd156, %rd1, %rd155;
	ld.global.u32 	%r146, [%rd156];
	setp.eq.s32 	%p46, %r146, %r3;
	selp.u64 	%rd157, 1, 0, %p46;
	add.s64 	%rd158, %rd154, %rd157;
	add.s32 	%r147, %r137, 2560;
	mul.wide.u32 	%rd159, %r147, 4;
	add.s64 	%rd160, %rd1, %rd159;
	ld.global.u32 	%r148, [%rd160];
	setp.eq.s32 	%p47, %r148, %r3;
	selp.u64 	%rd161, 1, 0, %p47;
	add.s64 	%rd162, %rd158, %rd161;
	add.s32 	%r149, %r137, 3072;
	mul.wide.u32 	%rd163, %r149, 4;
	add.s64 	%rd164, %rd1, %rd163;
	ld.global.u32 	%r150, [%rd164];
	setp.eq.s32 	%p48, %r150, %r3;
	selp.u64 	%rd165, 1, 0, %p48;
	add.s64 	%rd166, %rd162, %rd165;
	add.s32 	%r151, %r137, 3584;
	mul.wide.u32 	%rd167, %r151, 4;
	add.s64 	%rd168, %rd1, %rd167;
	ld.global.u32 	%r152, [%rd168];
	setp.eq.s32 	%p49, %r152, %r3;
	selp.u64 	%rd169, 1, 0, %p49;
	add.s64 	%rd474, %rd166, %rd169;
	add.s32 	%r420, %r420, 4096;
$L__BB28_38:
	setp.eq.s32 	%p50, %r62, 0;
	@%p50 bra 	$L__BB28_44;
	setp.lt.u32 	%p51, %r62, 4;
	@%p51 bra 	$L__BB28_41;
	add.s32 	%r153, %r420, %r415;
	mul.wide.u32 	%rd171, %r153, 4;
	add.s64 	%rd172, %rd1, %rd171;
	ld.global.u32 	%r154, [%rd172];
	setp.eq.s32 	%p52, %r154, %r3;
	selp.u64 	%rd173, 1, 0, %p52;
	add.s64 	%rd174, %rd474, %rd173;
	add.s32 	%r155, %r153, 512;
	mul.wide.u32 	%rd175, %r155, 4;
	add.s64 	%rd176, %rd1, %rd175;
	ld.global.u32 	%r156, [%rd176];
	setp.eq.s32 	%p53, %r156, %r3;
	selp.u64 	%rd177, 1, 0, %p53;
	add.s64 	%rd178, %rd174, %rd177;
	add.s32 	%r157, %r153, 1024;
	mul.wide.u32 	%rd179, %r157, 4;
	add.s64 	%rd180, %rd1, %rd179;
	ld.global.u32 	%r158, [%rd180];
	setp.eq.s32 	%p54, %r158, %r3;
	selp.u64 	%rd181, 1, 0, %p54;
	add.s64 	%rd182, %rd178, %rd181;
	add.s32 	%r159, %r153, 1536;
	mul.wide.u32 	%rd183, %r159, 4;
	add.s64 	%rd184, %rd1, %rd183;
	ld.global.u32 	%r160, [%rd184];
	setp.eq.s32 	%p55, %r160, %r3;
	selp.u64 	%rd185, 1, 0, %p55;
	add.s64 	%rd474, %rd182, %rd185;
	add.s32 	%r420, %r420, 2048;
$L__BB28_41:
	and.b32  	%r161, %r50, 3;
	setp.eq.s32 	%p56, %r161, 0;
	@%p56 bra 	$L__BB28_44;
	add.s32 	%r423, %r420, %r413;
	cvt.u16.u32 	%rs1, %r412;
	shr.u16 	%rs2, %rs1, 9;
	add.s16 	%rs3, %rs2, 1;
	cvt.u32.u16 	%r162, %rs3;
	and.b32  	%r163, %r162, 3;
	neg.s32 	%r422, %r163;
$L__BB28_43:
	.pragma "nounroll";
	mul.wide.u32 	%rd186, %r423, 4;
	add.s64 	%rd187, %rd1, %rd186;
	ld.global.u32 	%r164, [%rd187];
	setp.eq.s32 	%p57, %r164, %r3;
	selp.u64 	%rd188, 1, 0, %p57;
	add.s64 	%rd474, %rd474, %rd188;
	add.s32 	%r423, %r423, 512;
	add.s32 	%r422, %r422, 1;
	setp.ne.s32 	%p58, %r422, 0;
	@%p58 bra 	$L__BB28_43;
$L__BB28_44:
	// begin inline asm
	mov.u32 %r165, %laneid;
	// end inline asm
	mov.b64 	{%r167, %r172}, %rd474;
	mov.b32 	%r173, 1;
	mov.b32 	%r214, 31;
	mov.b32 	%r215, -1;
	// begin inline asm
	shfl.sync.down.b32 %r166, %r167, %r173, %r214, %r215;
	// end inline asm
	// begin inline asm
	shfl.sync.down.b32 %r171, %r172, %r173, %r214, %r215;
	// end inline asm
	mov.b64 	%rd189, {%r166, %r171};
	setp.gt.s32 	%p59, %r165, 30;
	selp.b64 	%rd190, 0, %rd189, %p59;
	add.s64 	%rd191, %rd190, %rd474;
	mov.b64 	{%r177, %r182}, %rd191;
	mov.b32 	%r183, 2;
	// begin inline asm
	shfl.sync.down.b32 %r176, %r177, %r183, %r214, %r215;
	// end inline asm
	// begin inline asm
	shfl.sync.down.b32 %r181, %r182, %r183, %r214, %r215;
	// end inline asm
	mov.b64 	%rd192, {%r176, %r181};
	setp.gt.s32 	%p60, %r165, 29;
	selp.b64 	%rd193, 0, %rd192, %p60;
	add.s64 	%rd194, %rd193, %rd191;
	mov.b64 	{%r187, %r192}, %rd194;
	mov.b32 	%r193, 4;
	// begin inline asm
	shfl.sync.down.b32 %r186, %r187, %r193, %r214, %r215;
	// end inline asm
	// begin inline asm
	shfl.sync.down.b32 %r191, %r192, %r193, %r214, %r215;
	// end inline asm
	mov.b64 	%rd195, {%r186, %r191};
	setp.gt.s32 	%p61, %r165, 27;
	selp.b64 	%rd196, 0, %rd195, %p61;
	add.s64 	%rd197, %rd196, %rd194;
	mov.b64 	{%r197, %r202}, %rd197;
	mov.b32 	%r203, 8;
	// begin inline asm
	shfl.sync.down.b32 %r196, %r197, %r203, %r214, %r215;
	// end inline asm
	// begin inline asm
	shfl.sync.down.b32 %r201, %r202, %r203, %r214, %r215;
	// end inline asm
	mov.b64 	%rd198, {%r196, %r201};
	setp.gt.s32 	%p62, %r165, 23;
	selp.b64 	%rd199, 0, %rd198, %p62;
	add.s64 	%rd200, %rd199, %rd197;
	mov.b64 	{%r207, %r212}, %rd200;
	mov.b32 	%r213, 16;
	// begin inline asm
	shfl.sync.down.b32 %r206, %r207, %r213, %r214, %r215;
	// end inline asm
	// begin inline asm
	shfl.sync.down.b32 %r211, %r212, %r213, %r214, %r215;
	// end inline asm
	mov.b64 	%rd201, {%r206, %r211};
	setp.gt.s32 	%p63, %r165, 15;
	selp.b64 	%rd202, 0, %rd201, %p63;
	add.s64 	%rd475, %rd202, %rd200;
	setp.ne.s32 	%p64, %r165, 0;
	@%p64 bra 	$L__BB28_46;
	shr.u32 	%r216, %r36, 2;
	and.b32  	%r217, %r216, 248;
	mov.u32 	%r218, _ZZN3cub18CUB_300001_SM_10006detail6reduce18DeviceReduceKernelINS2_10policy_hubIljN4cuda3std3__44plusIlEEE10Policy1000EN6thrust24THRUST_300001_SM_1000_NS18transform_iteratorINSD_6detail14equal_to_valueIjEENSF_15normal_iteratorINSD_10device_ptrIjEEEEllEEjS9_lNS7_10__identityEEEvT0_PT3_T1_NS0_13GridEvenShareISR_EET2_T4_E12temp_storage;
	add.s32 	%r219, %r218, %r217;
	st.shared.u64 	[%r219+16], %rd475;
$L__BB28_46:
	bar.sync 	0;
	setp.ne.s32 	%p65, %r36, 0;
	@%p65 bra 	$L__BB28_48;
	ld.shared.u64 	%rd203, [_ZZN3cub18CUB_300001_SM_10006detail6reduce18DeviceReduceKernelINS2_10policy_hubIljN4cuda3std3__44plusIlEEE10Policy1000EN6thrust24THRUST_300001_SM_1000_NS18transform_iteratorINSD_6detail14equal_to_valueIjEENSF_15normal_iteratorINSD_10device_ptrIjEEEEllEEjS9_lNS7_10__identityEEEvT0_PT3_T1_NS0_13GridEvenShareISR_EET2_T4_E12temp_storage+24];
	add.s64 	%rd204, %rd203, %rd475;
	ld.shared.u64 	%rd205, [_ZZN3cub18CUB_300001_SM_10006detail6reduce18DeviceReduceKernelINS2_10policy_hubIljN4cuda3std3__44plusIlEEE10Policy1000EN6thrust24THRUST_300001_SM_1000_NS18transform_iteratorINSD_6detail14equal_to_valueIjEENSF_15normal_iteratorINSD_10device_ptrIjEEEEllEEjS9_lNS7_10__identityEEEvT0_PT3_T1_NS0_13GridEvenShareISR_EET2_T4_E12temp_storage+32];
	add.s64 	%rd206, %rd204, %rd205;
	ld.shared.u64 	%rd207, [_ZZN3cub18CUB_300001_SM_10006detail6reduce18DeviceReduceKernelINS2_10policy_hubIljN4cuda3std3__44plusIlEEE10Policy1000EN6thrust24THRUST_300001_SM_1000_NS18transform_iteratorINSD_6detail14equal_to_valueIjEENSF_15normal_iteratorINSD_10device_ptrIjEEEEllEEjS9_lNS7_10__identityEEEvT0_PT3_T1_NS0_13GridEvenShareISR_EET2_T4_E12temp_storage+40];
	add.s64 	%rd208, %rd206, %rd207;
	ld.shared.u64 	%rd209, [_ZZN3cub18CUB_300001_SM_10006detail6reduce18DeviceReduceKernelINS2_10policy_hubIljN4cuda3std3__44plusIlEEE10Policy1000EN6thrust24THRUST_300001_SM_1000_NS18transform_iteratorINSD_6detail14equal_to_valueIjEENSF_15normal_iteratorINSD_10device_ptrIjEEEEllEEjS9_lNS7_10__identityEEEvT0_PT3_T1_NS0_13GridEvenShareISR_EET2_T4_E12temp_storage+48];
	add.s64 	%rd210, %rd208, %rd209;
	ld.shared.u64 	%rd211, [_ZZN3cub18CUB_300001_SM_10006detail6reduce18DeviceReduceKernelINS2_10policy_hubIljN4cuda3std3__44plusIlEEE10Policy1000EN6thrust24THRUST_300001_SM_1000_NS18transform_iteratorINSD_6detail14equal_to_valueIjEENSF_15normal_iteratorINSD_10device_ptrIjEEEEllEEjS9_lNS7_10__identityEEEvT0_PT3_T1_NS0_13GridEvenShareISR_EET2_T4_E12temp_storage+56];
	add.s64 	%rd212, %rd210, %rd211;
	ld.shared.u64 	%rd213, [_ZZN3cub18CUB_300001_SM_10006detail6reduce18DeviceReduceKernelINS2_10policy_hubIljN4cuda3std3__44plusIlEEE10Policy1000EN6thrust24THRUST_300001_SM_1000_NS18transform_iteratorINSD_6detail14equal_to_valueIjEENSF_15normal_iteratorINSD_10device_ptrIjEEEEllEEjS9_lNS7_10__identityEEEvT0_PT3_T1_NS0_13GridEvenShareISR_EET2_T4_E12temp_storage+64];
	add.s64 	%rd214, %rd212, %rd213;
	ld.shared.u64 	%rd215, [_ZZN3cub18CUB_300001_SM_10006detail6reduce18DeviceReduceKernelINS2_10policy_hubIljN4cuda3std3__44plusIlEEE10Policy1000EN6thrust24THRUST_300001_SM_1000_NS18transform_iteratorINSD_6detail14equal_to_valueIjEENSF_15normal_iteratorINSD_10device_ptrIjEEEEllEEjS9_lNS7_10__identityEEEvT0_PT3_T1_NS0_13GridEvenShareISR_EET2_T4_E12temp_storage+72];
	add.s64 	%rd216, %rd214, %rd215;
	ld.shared.u64 	%rd217, [_ZZN3cub18CUB_300001_SM_10006detail6reduce18DeviceReduceKernelINS2_10policy_hubIljN4cuda3std3__44plusIlEEE10Policy1000EN6thrust24THRUST_300001_SM_1000_NS18transform_iteratorINSD_6detail14equal_to_valueIjEENSF_15normal_iteratorINSD_10device_ptrIjEEEEllEEjS9_lNS7_10__identityEEEvT0_PT3_T1_NS0_13GridEvenShareISR_EET2_T4_E12temp_storage+80];
	add.s64 	%rd218, %rd216, %rd217;
	ld.shared.u64 	%rd219, [_ZZN3cub18CUB_300001_SM_10006detail6reduce18DeviceReduceKernelINS2_10policy_hubIljN4cuda3std3__44plusIlEEE10Policy1000EN6thrust24THRUST_300001_SM_1000_NS18transform_iteratorINSD_6detail14equal_to_valueIjEENSF_15normal_iteratorINSD_10device_ptrIjEEEEllEEjS9_lNS7_10__identityEEEvT0_PT3_T1_NS0_13GridEvenShareISR_EET2_T4_E12temp_storage+88];
	add.s64 	%rd220, %rd218, %rd219;
	ld.shared.u64 	%rd221, [_ZZN3cub18CUB_300001_SM_10006detail6reduce18DeviceReduceKernelINS2_10policy_hubIljN4cuda3std3__44plusIlEEE10Policy1000EN6thrust24THRUST_300001_SM_1000_NS18transform_iteratorINSD_6detail14equal_to_valueIjEENSF_15normal_iteratorINSD_10device_ptrIjEEEEllEEjS9_lNS7_10__identityEEEvT0_PT3_T1_NS0_13GridEvenShareISR_EET2_T4_E12temp_storage+96];
	add.s64 	%rd222, %rd220, %rd221;
	ld.shared.u64 	%rd223, [_ZZN3cub18CUB_300001_SM_10006detail6reduce18DeviceReduceKernelINS2_10policy_hubIljN4cuda3std3__44plusIlEEE10Policy1000EN6thrust24THRUST_300001_SM_1000_NS18transform_iteratorINSD_6detail14equal_to_valueIjEENSF_15normal_iteratorINSD_10device_ptrIjEEEEllEEjS9_lNS7_10__identityEEEvT0_PT3_T1_NS0_13GridEvenShareISR_EET2_T4_E12temp_storage+104];
	add.s64 	%rd224, %rd222, %rd223;
	ld.shared.u64 	%rd225, [_ZZN3cub18CUB_300001_SM_10006detail6reduce18DeviceReduceKernelINS2_10policy_hubIljN4cuda3std3__44plusIlEEE10Policy1000EN6thrust24THRUST_300001_SM_1000_NS18transform_iteratorINSD_6detail14equal_to_valueIjEENSF_15normal_iteratorINSD_10device_ptrIjEEEEllEEjS9_lNS7_10__identityEEEvT0_PT3_T1_NS0_13GridEvenShareISR_EET2_T4_E12temp_storage+112];
	add.s64 	%rd226, %rd224, %rd225;
	ld.shared.u64 	%rd227, [_ZZN3cub18CUB_300001_SM_10006detail6reduce18DeviceReduceKernelINS2_10policy_hubIljN4cuda3std3__44plusIlEEE10Policy1000EN6thrust24THRUST_300001_SM_1000_NS18transform_iteratorINSD_6detail14equal_to_valueIjEENSF_15normal_iteratorINSD_10device_ptrIjEEEEllEEjS9_lNS7_10__identityEEEvT0_PT3_T1_NS0_13GridEvenShareISR_EET2_T4_E12temp_storage+120];
	add.s64 	%rd228, %rd226, %rd227;
	ld.shared.u64 	%rd229, [_ZZN3cub18CUB_300001_SM_10006detail6reduce18DeviceReduceKernelINS2_10policy_hubIljN4cuda3std3__44plusIlEEE10Policy1000EN6thrust24THRUST_300001_SM_1000_NS18transform_iteratorINSD_6detail14equal_to_valueIjEENSF_15normal_iteratorINSD_10device_ptrIjEEEEllEEjS9_lNS7_10__identityEEEvT0_PT3_T1_NS0_13GridEvenShareISR_EET2_T4_E12temp_storage+128];
	add.s64 	%rd230, %rd228, %rd229;
	ld.shared.u64 	%rd231, [_ZZN3cub18CUB_300001_SM_10006detail6reduce18DeviceReduceKernelINS2_10policy_hubIljN4cuda3std3__44plusIlEEE10Policy1000EN6thrust24THRUST_300001_SM_1000_NS18transform_iteratorINSD_6detail14equal_to_valueIjEENSF_15normal_iteratorINSD_10device_ptrIjEEEEllEEjS9_lNS7_10__identityEEEvT0_PT3_T1_NS0_13GridEvenShareISR_EET2_T4_E12temp_storage+136];
	add.s64 	%rd475, %rd230, %rd231;
$L__BB28_48:
	mov.u32 	%r401, %tid.x;
	setp.ne.s32 	%p137, %r401, 0;
	@%p137 bra 	$L__BB28_50;
	ld.param.u64 	%rd454, [_ZN3cub18CUB_300001_SM_10006detail6reduce18DeviceReduceKernelINS2_10policy_hubIljN4cuda3std3__44plusIlEEE10Policy1000EN6thrust24THRUST_300001_SM_1000_NS18transform_iteratorINSD_6detail14equal_to_valueIjEENSF_15normal_iteratorINSD_10device_ptrIjEEEEllEEjS9_lNS7_10__identityEEEvT0_PT3_T1_NS0_13GridEvenShareISR_EET2_T4__param_1];
	cvta.to.global.u64 	%rd451, %rd454;
	mul.wide.u32 	%rd452, %r4, 8;
	add.s64 	%rd453, %rd451, %rd452;
	st.global.u64 	[%rd453], %rd475;
$L__BB28_50:
	ret;

}
	// .globl	_ZN3cub18CUB_300001_SM_10006detail6reduce28DeviceReduceSingleTileKernelINS2_10policy_hubIljN4cuda3std3__44plusIlEEE10Policy1000EPlSC_iS9_llNS7_10__identityEEEvT0_T1_T2_T3_T4_T6_
.visible .entry _ZN3cub18CUB_300001_SM_10006detail6reduce28DeviceReduceSingleTileKernelINS2_10policy_hubIljN4cuda3std3__44plusIlEEE10Policy1000EPlSC_iS9_llNS7_10__identityEEEvT0_T1_T2_T3_T4_T6_(
	.param .u64 .ptr .align 1 _ZN3cub18CUB_300001_SM_10006detail6reduce28DeviceReduceSingleTileKernelINS2_10policy_hubIljN4cuda3std3__44plusIlEEE10Policy1000EPlSC_iS9_llNS7_10__identityEEEvT0_T1_T2_T3_T4_T6__param_0,
	.param .u64 .ptr .align 1 _ZN3cub18CUB_300001_SM_10006detail6reduce28DeviceReduceSingleTileKernelINS2_10policy_hubIljN4cuda3std3__44plusIlEEE10Policy1000EPlSC_iS9_llNS7_10__identityEEEvT0_T1_T2_T3_T4_T6__param_1,
	.param .u32 _ZN3cub18CUB_300001_SM_10006detail6reduce28DeviceReduceSingleTileKernelINS2_10policy_hubIljN4cuda3std3__44plusIlEEE10Policy1000EPlSC_iS9_llNS7_10__identityEEEvT0_T1_T2_T3_T4_T6__param_2,
	.param .align 1 .b8 _ZN3cub18CUB_300001_SM_10006detail6reduce28DeviceReduceSingleTileKernelINS2_10policy_hubIljN4cuda3std3__44plusIlEEE10Policy1000EPlSC_iS9_llNS7_10__identityEEEvT0_T1_T2_T3_T4_T6__param_3[1],
	.param .u64 _ZN3cub18CUB_300001_SM_10006detail6reduce28DeviceReduceSingleTileKernelINS2_10policy_hubIljN4cuda3std3__44plusIlEEE10Policy1000EPlSC_iS9_llNS7_10__identityEEEvT0_T1_T2_T3_T4_T6__param_4,
	.param .align 1 .b8 _ZN3cub18CUB_300001_SM_10006detail6reduce28DeviceReduceSingleTileKernelINS2_10policy_hubIljN4cuda3std3__44plusIlEEE10Policy1000EPlSC_iS9_llNS7_10__identityEEEvT0_T1_T2_T3_T4_T6__param_5[1]
)
.maxntid 512
.minnctapersm 1
{
	.reg .pred 	%p<58>;
	.reg .b32 	%r<238>;
	.reg .b64 	%rd<281>;
	// demoted variable
	.shared .align 8 .b8 _ZZN3cub18CUB_300001_SM_10006detail6reduce28DeviceReduceSingleTileKernelINS2_10policy_hubIljN4cuda3std3__44plusIlEEE10Policy1000EPlSC_iS9_llNS7_10__identityEEEvT0_T1_T2_T3_T4_T6_E12temp_storage[152];
	ld.param.u64 	%rd35, [_ZN3cub18CUB_300001_SM_10006detail6reduce28DeviceReduceSingleTileKernelINS2_10policy_hubIljN4cuda3std3__44plusIlEEE10Policy1000EPlSC_iS9_llNS7_10__identityEEEvT0_T1_T2_T3_T4_T6__param_0];
	ld.param.u64 	%rd37, [_ZN3cub18CUB_300001_SM_10006detail6reduce28DeviceReduceSingleTileKernelINS2_10policy_hubIljN4cuda3std3__44plusIlEEE10Policy1000EPlSC_iS9_llNS7_10__identityEEEvT0_T1_T2_T3_T4_T6__param_1];
	ld.param.u32 	%r34, [_ZN3cub18CUB_300001_SM_10006detail6reduce28DeviceReduceSingleTileKernelINS2_10policy_hubIljN4cuda3std3__44plusIlEEE10Policy1000EPlSC_iS9_llNS7_10__identityEEEvT0_T1_T2_T3_T4_T6__param_2];
	ld.param.u64 	%rd36, [_ZN3cub18CUB_300001_SM_10006detail6reduce28DeviceReduceSingleTileKernelINS2_10policy_hubIljN4cuda3std3__44plusIlEEE10Policy1000EPlSC_iS9_llNS7_10__identityEEEvT0_T1_T2_T3_T4_T6__param_4];
	cvta.to.global.u64 	%rd1, %rd37;
	setp.ne.s32 	%p1, %r34, 0;
	@%p1 bra 	$L__BB29_3;
	mov.u32 	%r224, %tid.x;
	setp.ne.s32 	%p57, %r224, 0;
	@%p57 bra 	$L__BB29_39;
	st.global.u64 	[%rd1], %rd36;
	bra.uni 	$L__BB29_39;
$L__BB29_3:
	setp.gt.s32 	%p2, %r34, 3583;
	@%p2 bra 	$L__BB29_21;
	mov.u32 	%r1, %tid.x;
	setp.ge.s32 	%p19, %r1, %r34;
	mov.b64 	%rd271, 0;
	mov.u32 	%r228, %r1;
	@%p19 bra 	$L__BB29_6;
	mul.wide.u32 	%rd146, %r1, 8;
	add.s64 	%rd145, %rd35, %rd146;
	// begin inline asm
	ld.global.nc.u64 %rd271, [%rd145];
	// end inline asm
	add.s32 	%r228, %r1, 512;
$L__BB29_6:
	setp.ge.s32 	%p20, %r228, %r34;
	@%p20 bra 	$L__BB29_12;
	not.b32 	%r100, %r228;
	add.s32 	%r4, %r34, %r100;
	and.b32  	%r101, %r4, 1536;
	setp.eq.s32 	%p21, %r101, 1536;
	@%p21 bra 	$L__BB29_10;
	mul.wide.u32 	%rd148, %r228, 8;
	add.s64 	%rd266, %rd35, %rd148;
	shr.u32 	%r102, %r4, 9;
	add.s32 	%r103, %r102, 1;
	and.b32  	%r104, %r103, 3;
	neg.s32 	%r226, %r104;
$L__BB29_9:
	.pragma "nounroll";
	// begin inline asm
	ld.global.nc.u64 %rd149, [%rd266];
	// end inline asm
	add.s64 	%rd271, %rd149, %rd271;
	add.s32 	%r228, %r228, 512;
	add.s64 	%rd266, %rd266, 4096;
	add.s32 	%r226, %r226, 1;
	setp.ne.s32 	%p22, %r226, 0;
	@%p22 bra 	$L__BB29_9;
$L__BB29_10:
	setp.lt.u32 	%p23, %r4, 1536;
	@%p23 bra 	$L__BB29_12;
$L__BB29_11:
	mul.wide.s32 	%rd159, %r228, 8;
	add.s64 	%rd152, %rd35, %rd159;
	// begin inline asm
	ld.global.nc.u64 %rd151, [%rd152];
	// end inline asm
	add.s64 	%rd160, %rd151, %rd271;
	add.s64 	%rd154, %rd152, 4096;
	// begin inline asm
	ld.global.nc.u64 %rd153, [%rd154];
	// end inline asm
	add.s64 	%rd161, %rd153, %rd160;
	add.s64 	%rd156, %rd152, 8192;
	// begin inline asm
	ld.global.nc.u64 %rd155, [%rd156];
	// end inline asm
	add.s64 	%rd162, %rd155, %rd161;
	add.s64 	%rd158, %rd152, 12288;
	// begin inline asm
	ld.global.nc.u64 %rd157, [%rd158];
	// end inline asm
	add.s64 	%rd271, %rd157, %rd162;
	add.s32 	%r228, %r228, 2048;
	setp.lt.s32 	%p24, %r228, %r34;
	@%p24 bra 	$L__BB29_11;
$L__BB29_12:
	setp.lt.s32 	%p25, %r34, 512;
	@%p25 bra 	$L__BB29_17;
	// begin inline asm
	mov.u32 %r168, %laneid;
	// end inline asm
	mov.b64 	{%r170, %r175}, %rd271;
	mov.b32 	%r176, 1;
	mov.b32 	%r217, 31;
	mov.b32 	%r218, -1;
	// begin inline asm
	shfl.sync.down.b32 %r169, %r170, %r176, %r217, %r218;
	// end inline asm
	// begin inline asm
	shfl.sync.down.b32 %r174, %r175, %r176, %r217, %r218;
	// end inline asm
	mov.b64 	%rd221, {%r169, %r174};
	setp.gt.s32 	%p49, %r168, 30;
	selp.b64 	%rd222, 0, %rd221, %p49;
	add.s64 	%rd223, %rd222, %rd271;
	mov.b64 	{%r180, %r185}, %rd223;
	mov.b32 	%r186, 2;
	// begin inline asm
	shfl.sync.down.b32 %r179, %r180, %r186, %r217, %r218;
	// end inline asm
	// begin inline asm
	shfl.sync.down.b32 %r184, %r185, %r186, %r217, %r218;
	// end inline asm
	mov.b64 	%rd224, {%r179, %r184};
	setp.gt.s32 	%p50, %r168, 29;
	selp.b64 	%rd225, 0, %rd224, %p50;
	add.s64 	%rd226, %rd225, %rd223;
	mov.b64 	{%r190, %r195}, %rd226;
	mov.b32 	%r196, 4;
	// begin inline asm
	shfl.sync.down.b32 %r189, %r190, %r196, %r217, %r218;
	// end inline asm
	// begin inline asm
	shfl.sync.down.b32 %r194, %r195, %r196, %r217, %r218;
	// end inline asm
	mov.b64 	%rd227, {%r189, %r194};
	setp.gt.s32 	%p51, %r168, 27;
	selp.b64 	%rd228, 0, %rd227, %p51;
	add.s64 	%rd229, %rd228, %rd226;
	mov.b64 	{%r200, %r205}, %rd229;
	mov.b32 	%r206, 8;
	// begin inline asm
	shfl.sync.down.b32 %r199, %r200, %r206, %r217, %r218;
	// end inline asm
	// begin inline asm
	shfl.sync.down.b32 %r204, %r205, %r206, %r217, %r218;
	// end inline asm
	mov.b64 	%rd230, {%r199, %r204};
	setp.gt.s32 	%p52, %r168, 23;
	selp.b64 	%rd231, 0, %rd230, %p52;
	add.s64 	%rd232, %rd231, %rd229;
	mov.b64 	{%r210, %r215}, %rd232;
	mov.b32 	%r216, 16;
	// begin inline asm
	shfl.sync.down.b32 %r209, %r210, %r216, %r217, %r218;
	// end inline asm
	// begin inline asm
	shfl.sync.down.b32 %r214, %r215, %r216, %r217, %r218;
	// end inline asm
	mov.b64 	%rd233, {%r209, %r214};
	setp.gt.s32 	%p53, %r168, 15;
	selp.b64 	%rd234, 0, %rd233, %p53;
	add.s64 	%rd280, %rd234, %rd232;
	setp.ne.s32 	%p54, %r168, 0;
	@%p54 bra 	$L__BB29_15;
	shr.u32 	%r219, %r1, 2;
	and.b32  	%r220, %r219, 248;
	mov.u32 	%r221, _ZZN3cub18CUB_300001_SM_10006detail6reduce28DeviceReduceSingleTileKernelINS2_10policy_hubIljN4cuda3std3__44plusIlEEE10Policy1000EPlSC_iS9_llNS7_10__identityEEEvT0_T1_T2_T3_T4_T6_E12temp_storage;
	add.s32 	%r222, %r221, %r220;
	st.shared.u64 	[%r222+16], %rd280;
$L__BB29_15:
	bar.sync 	0;
	setp.ne.s32 	%p55, %r1, 0;
	@%p55 bra 	$L__BB29_37;
	ld.shared.u64 	%rd235, [_ZZN3cub18CUB_300001_SM_10006detail6reduce28DeviceReduceSingleTileKernelINS2_10policy_hubIljN4cuda3std3__44plusIlEEE10Policy1000EPlSC_iS9_llNS7_10__identityEEEvT0_T1_T2_T3_T4_T6_E12temp_storage+24];
	add.s64 	%rd236, %rd235, %rd280;
	ld.shared.u64 	%rd237, [_ZZN3cub18CUB_300001_SM_10006detail6reduce28DeviceReduceSingleTileKernelINS2_10policy_hubIljN4cuda3std3__44plusIlEEE10Policy1000EPlSC_iS9_llNS7_10__identityEEEvT0_T1_T2_T3_T4_T6_E12temp_storage+32];
	add.s64 	%rd238, %rd236, %rd237;
	ld.shared.u64 	%rd239, [_ZZN3cub18CUB_300001_SM_10006detail6reduce28DeviceReduceSingleTileKernelINS2_10policy_hubIljN4cuda3std3__44plusIlEEE10Policy1000EPlSC_iS9_llNS7_10__identityEEEvT0_T1_T2_T3_T4_T6_E12temp_storage+40];
	add.s64 	%rd240, %rd238, %rd239;
	ld.shared.u64 	%rd241, [_ZZN3cub18CUB_300001_SM_10006detail6reduce28DeviceReduceSingleTileKernelINS2_10policy_hubIljN4cuda3std3__44plusIlEEE10Policy1000EPlSC_iS9_llNS7_10__identityEEEvT0_T1_T2_T3_T4_T6_E12temp_storage+48];
	add.s64 	%rd242, %rd240, %rd241;
	ld.shared.u64 	%rd243, [_ZZN3cub18CUB_300001_SM_10006detail6reduce28DeviceReduceSingleTileKernelINS2_10policy_hubIljN4cuda3std3__44plusIlEEE10Policy1000EPlSC_iS9_llNS7_10__identityEEEvT0_T1_T2_T3_T4_T6_E12temp_storage+56];
	add.s64 	%rd244, %rd242, %rd243;
	ld.shared.u64 	%rd245, [_ZZN3cub18CUB_300001_SM_10006detail6reduce28DeviceReduceSingleTileKernelINS2_10policy_hubIljN4cuda3std3__44plusIlEEE10Policy1000EPlSC_iS9_llNS7_10__identityEEEvT0_T1_T2_T3_T4_T6_E12temp_storage+64];
	add.s64 	%rd246, %rd244, %rd245;
	ld.shared.u64 	%rd247, [_ZZN3cub18CUB_300001_SM_10006detail6reduce28DeviceReduceSingleTileKernelINS2_10policy_hubIljN4cuda3std3__44plusIlEEE10Policy1000EPlSC_iS9_llNS7_10__identityEEEvT0_T1_T2_T3_T4_T6_E12temp_storage+72];
	add.s64 	%rd248, %rd246, %rd247;
	ld.shared.u64 	%rd249, [_ZZN3cub18CUB_300001_SM_10006detail6reduce28DeviceReduceSingleTileKernelINS2_10policy_hubIljN4cuda3std3__44plusIlEEE10Policy1000EPlSC_iS9_llNS7_10__identityEEEvT0_T1_T2_T3_T4_T6_E12temp_storage+80];
	add.s64 	%rd250, %rd248, %rd249;
	ld.shared.u64 	%rd251, [_ZZN3cub18CUB_300001_SM_10006detail6reduce28DeviceReduceSingleTileKernelINS2_10policy_hubIljN4cuda3std3__44plusIlEEE10Policy1000EPlSC_iS9_llNS7_10__identityEEEvT0_T1_T2_T3_T4_T6_E12temp_storage+88];
	add.s64 	%rd252, %rd250, %rd251;
	ld.shared.u64 	%rd253, [_ZZN3cub18CUB_300001_SM_10006detail6reduce28DeviceReduceSingleTileKernelINS2_10policy_hubIljN4cuda3std3__44plusIlEEE10Policy1000EPlSC_iS9_llNS7_10__identityEEEvT0_T1_T2_T3_T4_T6_E12temp_storage+96];
	add.s64 	%rd254, %rd252, %rd253;
	ld.shared.u64 	%rd255, [_ZZN3cub18CUB_300001_SM_10006detail6reduce28DeviceReduceSingleTileKernelINS2_10policy_hubIljN4cuda3std3__44plusIlEEE10Policy1000EPlSC_iS9_llNS7_10__identityEEEvT0_T1_T2_T3_T4_T6_E12temp_storage+104];
	add.s64 	%rd256, %rd254, %rd255;
	ld.shared.u64 	%rd257, [_ZZN3cub18CUB_300001_SM_10006detail6reduce28DeviceReduceSingleTileKernelINS2_10policy_hubIljN4cuda3std3__44plusIlEEE10Policy1000EPlSC_iS9_llNS7_10__identityEEEvT0_T1_T2_T3_T4_T6_E12temp_storage+112];
	add.s64 	%rd258, %rd256, %rd257;
	ld.shared.u64 	%rd259, [_ZZN3cub18CUB_300001_SM_10006detail6reduce28DeviceReduceSingleTileKernelINS2_10policy_hubIljN4cuda3std3__44plusIlEEE10Policy1000EPlSC_iS9_llNS7_10__identityEEEvT0_T1_T2_T3_T4_T6_E12temp_storage+120];
	add.s64 	%rd260, %rd258, %rd259;
	ld.shared.u64 	%rd261, [_ZZN3cub18CUB_300001_SM_10006detail6reduce28DeviceReduceSingleTileKernelINS2_10policy_hubIljN4cuda3std3__44plusIlEEE10Policy1000EPlSC_iS9_llNS7_10__identityEEEvT0_T1_T2_T3_T4_T6_E12temp_storage+128];
	add.s64 	%rd262, %rd260, %rd261;
	ld.shared.u64 	%rd263, [_ZZN3cub18CUB_300001_SM_10006detail6reduce28DeviceReduceSingleTileKernelINS2_10policy_hubIljN4cuda3std3__44plusIlEEE10Policy1000EPlSC_iS9_llNS7_10__identityEEEvT0_T1_T2_T3_T4_T6_E12temp_storage+136];
	add.s64 	%rd280, %rd262, %rd263;
	bra.uni 	$L__BB29_37;
$L__BB29_17:
	// begin inline asm
	mov.u32 %r105, %laneid;
	// end inline asm
	and.b32  	%r156, %r1, 992;
	add.s32 	%r157, %r156, 32;
	setp.gt.s32 	%p26, %r157, %r34;
	not.b32 	%r158, %r156;
	add.s32 	%r159, %r34, %r158;
	selp.b32 	%r154, %r159, 31, %p26;
	mov.b64 	{%r107, %r112}, %rd271;
	mov.b32 	%r113, 1;
	mov.b32 	%r155, -1;
	// begin inline asm
	shfl.sync.down.b32 %r106, %r107, %r113, %r154, %r155;
	// end inline asm
	// begin inline asm
	shfl.sync.down.b32 %r111, %r112, %r113, %r154, %r155;
	// end inline asm
	mov.b64 	%rd163, {%r106, %r111};
	setp.lt.s32 	%p27, %r105, %r154;
	selp.b64 	%rd164, %rd163, 0, %p27;
	add.s64 	%rd165, %rd164, %rd271;
	mov.b64 	{%r117, %r122}, %rd165;
	mov.b32 	%r123, 2;
	// begin inline asm
	shfl.sync.down.b32 %r116, %r117, %r123, %r154, %r155;
	// end inline asm
	// begin inline asm
	shfl.sync.down.b32 %r121, %r122, %r123, %r154, %r155;
	// end inline asm
	mov.b64 	%rd166, {%r116, %r121};
	add.s32 	%r160, %r105, 2;
	setp.gt.s32 	%p28, %r160, %r154;
	selp.b64 	%rd167, 0, %rd166, %p28;
	add.s64 	%rd168, %rd167, %rd165;
	mov.b64 	{%r127, %r132}, %rd168;
	mov.b32 	%r133, 4;
	// begin inline asm
	shfl.sync.down.b32 %r126, %r127, %r133, %r154, %r155;
	// end inline asm
	// begin inline asm
	shfl.sync.down.b32 %r131, %r132, %r133, %r154, %r155;
	// end inline asm
	mov.b64 	%rd169, {%r126, %r131};
	add.s32 	%r161, %r105, 4;
	setp.gt.s32 	%p29, %r161, %r154;
	selp.b64 	%rd170, 0, %rd169, %p29;
	add.s64 	%rd171, %rd170, %rd168;
	mov.b64 	{%r137, %r142}, %rd171;
	mov.b32 	%r143, 8;
	// begin inline asm
	shfl.sync.down.b32 %r136, %r137, %r143, %r154, %r155;
	// end inline asm
	// begin inline asm
	shfl.sync.down.b32 %r141, %r142, %r143, %r154, %r155;
	// end inline asm
	mov.b64 	%rd172, {%r136, %r141};
	add.s32 	%r162, %r105, 8;
	setp.gt.s32 	%p30, %r162, %r154;
	selp.b64 	%rd173, 0, %rd172, %p30;
	add.s64 	%rd174, %rd173, %rd171;
	mov.b64 	{%r147, %r152}, %rd174;
	mov.b32 	%r153, 16;
	// begin inline asm
	shfl.sync.down.b32 %r146, %r147, %r153, %r154, %r155;
	// end inline asm
	// begin inline asm
	shfl.sync.down.b32 %r151, %r152, %r153, %r154, %r155;
	// end inline asm
	mov.b64 	%rd175, {%r146, %r151};
	add.s32 	%r163, %r105, 16;
	setp.gt.s32 	%p31, %r163, %r154;
	selp.b64 	%rd176, 0, %rd175, %p31;
	add.s64 	%rd280, %rd176, %rd174;
	setp.ne.s32 	%p32, %r105, 0;
	@%p32 bra 	$L__BB29_19;
	shr.u32 	%r164, %r1, 2;
	and.b32  	%r165, %r164, 248;
	mov.u32 	%r166, _ZZN3cub18CUB_300001_SM_10006detail6reduce28DeviceReduceSingleTileKernelINS2_10policy_hubIljN4cuda3std3__44plusIlEEE10Policy1000EPlSC_iS9_llNS7_10__identityEEEvT0_T1_T2_T3_T4_T6_E12temp_storage;
	add.s32 	%r167, %r166, %r165;
	st.shared.u64 	[%r167+16], %rd280;
$L__BB29_19:
	bar.sync 	0;
	setp.ne.s32 	%p33, %r1, 0;
	@%p33 bra 	$L__BB29_37;
	setp.gt.s32 	%p34, %r34, 32;
	ld.shared.u64 	%rd177, [_ZZN3cub18CUB_300001_SM_10006detail6reduce28DeviceReduceSingleTileKernelINS2_10policy_hubIljN4cuda3std3__44plusIlEEE10Policy1000EPlSC_iS9_llNS7_10__identityEEEvT0_T1_T2_T3_T4_T6_E12temp_storage+24];
	selp.b64 	%rd178, %rd177, 0, %p34;
	add.s64 	%rd179, %rd178, %rd280;
	setp.gt.s32 	%p35, %r34, 64;
	ld.shared.u64 	%rd180, [_ZZN3cub18CUB_300001_SM_10006detail6reduce28DeviceReduceSingleTileKernelINS2_10policy_hubIljN4cuda3std3__44plusIlEEE10Policy1000EPlSC_iS9_llNS7_10__identityEEEvT0_T1_T2_T3_T4_T6_E12temp_storage+32];
	selp.b64 	%rd181, %rd180, 0, %p35;
	add.s64 	%rd182, %rd179, %rd181;
	setp.gt.s32 	%p36, %r34, 96;
	ld.shared.u64 	%rd183, [_ZZN3cub18CUB_300001_SM_10006detail6reduce28DeviceReduceSingleTileKernelINS2_10policy_hubIljN4cuda3std3__44plusIlEEE10Policy1000EPlSC_iS9_llNS7_10__identityEEEvT0_T1_T2_T3_T4_T6_E12temp_storage+40];
	selp.b64 	%rd184, %rd183, 0, %p36;
	add.s64 	%rd185, %rd182, %rd184;
	setp.gt.s32 	%p37, %r34, 128;
	ld.shared.u64 	%rd186, [_ZZN3cub18CUB_300001_SM_10006detail6reduce28DeviceReduceSingleTileKernelINS2_10policy_hubIljN4cuda3std3__44plusIlEEE10Policy1000EPlSC_iS9_llNS7_10__identityEEEvT0_T1_T2_T3_T4_T6_E12temp_storage+48];
	selp.b64 	%rd187, %rd186, 0, %p37;
	add.s64 	%rd188, %rd185, %rd187;
	setp.gt.s32 	%p38, %r34, 160;
	ld.shared.u64 	%rd189, [_ZZN3cub18CUB_300001_SM_10006detail6reduce28DeviceReduceSingleTileKernelINS2_10policy_hubIljN4cuda3std3__44plusIlEEE10Policy1000EPlSC_iS9_llNS7_10__identityEEEvT0_T1_T2_T3_T4_T6_E12temp_storage+56];
	selp.b64 	%rd190, %rd189, 0, %p38;
	add.s64 	%rd191, %rd188, %rd190;
	setp.gt.s32 	%p39, %r34, 192;
	ld.shared.u64 	%rd192, [_ZZN3cub18CUB_300001_SM_10006detail6reduce28DeviceReduceSingleTileKernelINS2_10policy_hubIljN4cuda3std3__44plusIlEEE10Policy1000EPlSC_iS9_llNS7_10__identityEEEvT0_T1_T2_T3_T4_T6_E12temp_storage+64];
	selp.b64 	%rd193, %rd192, 0, %p39;
	add.s64 	%rd194, %rd191, %rd193;
	setp.gt.s32 	%p40, %r34, 224;
	ld.shared.u64 	%rd195, [_ZZN3cub18CUB_300001_SM_10006detail6reduce28DeviceReduceSingleTileKernelINS2_10policy_hubIljN4cuda3std3__44plusIlEEE10Policy1000EPlSC_iS9_llNS7_10__identityEEEvT0_T1_T2_T3_T4_T6_E12temp_storage+72];
	selp.b64 	%rd196, %rd195, 0, %p40;
	add.s64 	%rd197, %rd194, %rd196;
	setp.gt.s32 	%p41, %r34, 256;
	ld.shared.u64 	%rd198, [_ZZN3cub18CUB_300001_SM_10006detail6reduce28DeviceReduceSingleTileKernelINS2_10policy_hubIljN4cuda3std3__44plusIlEEE10Policy1000EPlSC_iS9_llNS7_10__identityEEEvT0_T1_T2_T3_T4_T6_E12temp_storage+80];
	selp.b64 	%rd199, %rd198, 0, %p41;
	add.s64 	%rd200, %rd197, %rd199;
	setp.gt.s32 	%p42, %r34, 288;
	ld.shared.u64 	%rd201, [_ZZN3cub18CUB_300001_SM_10006detail6reduce28DeviceReduceSingleTileKernelINS2_10policy_hubIljN4cuda3std3__44plusIlEEE10Policy1000EPlSC_iS9_llNS7_10__identityEEEvT0_T1_T2_T3_T4_T6_E12temp_storage+88];
	selp.b64 	%rd202, %rd201, 0, %p42;
	add.s64 	%rd203, %rd200, %rd202;
	setp.gt.s32 	%p43, %r34, 320;
	ld.shared.u64 	%rd204, [_ZZN3cub18CUB_300001_SM_10006detail6reduce28DeviceReduceSingleTileKernelINS2_10policy_hubIljN4cuda3std3__44plusIlEEE10Policy1000EPlSC_iS9_llNS7_10__identityEEEvT0_T1_T2_T3_T4_T6_E12temp_storage+96];
	selp.b64 	%rd205, %rd204, 0, %p43;
	add.s64 	%rd206, %rd203, %rd205;
	setp.gt.s32 	%p44, %r34, 352;
	ld.shared.u64 	%rd207, [_ZZN3cub18CUB_300001_SM_10006detail6reduce28DeviceReduceSingleTileKernelINS2_10policy_hubIljN4cuda3std3__44plusIlEEE10Policy1000EPlSC_iS9_llNS7_10__identityEEEvT0_T1_T2_T3_T4_T6_E12temp_storage+104];
	selp.b64 	%rd208, %rd207, 0, %p44;
	add.s64 	%rd209, %rd206, %rd208;
	setp.gt.s32 	%p45, %r34, 384;
	ld.shared.u64 	%rd210, [_ZZN3cub18CUB_300001_SM_10006detail6reduce28DeviceReduceSingleTileKernelINS2_10policy_hubIljN4cuda3std3__44plusIlEEE10Policy1000EPlSC_iS9_llNS7_10__identityEEEvT0_T1_T2_T3_T4_T6_E12temp_storage+112];
	selp.b64 	%rd211, %rd210, 0, %p45;
	add.s64 	%rd212, %rd209, %rd211;
	setp.gt.s32 	%p46, %r34, 416;
	ld.shared.u64 	%rd213, [_ZZN3cub18CUB_300001_SM_10006detail6reduce28DeviceReduceSingleTileKernelINS2_10policy_hubIljN4cuda3std3__44plusIlEEE10Policy1000EPlSC_iS9_llNS7_10__identityEEEvT0_T1_T2_T3_T4_T6_E12temp_storage+120];
	selp.b64 	%rd214, %rd213, 0, %p46;
	add.s64 	%rd215, %rd212, %rd214;
	setp.gt.s32 	%p47, %r34, 448;
	ld.shared.u64 	%rd216, [_ZZN3cub18CUB_300001_SM_10006detail6reduce28DeviceReduceSingleTileKernelINS2_10policy_hubIljN4cuda3std3__44plusIlEEE10Policy1000EPlSC_iS9_llNS7_10__identityEEEvT0_T1_T2_T3_T4_T6_E12temp_storage+128];
	selp.b64 	%rd217, %rd216, 0, %p47;
	add.s64 	%rd218, %rd215, %rd217;
	setp.gt.s32 	%p48, %r34, 480;
	ld.shared.u64 	%rd219, [_ZZN3cub18CUB_300001_SM_10006detail6reduce28DeviceReduceSingleTileKernelINS2_10policy_hubIljN4cuda3std3__44plusIlEEE10Policy1000EPlSC_iS9_llNS7_10__identityEEEvT0_T1_T2_T3_T4_T6_E12temp_storage+136];
	selp.b64 	%rd220, %rd219, 0, %p48;
	add.s64 	%rd280, %rd218, %rd220;
	bra.uni 	$L__BB29_37;
$L__BB29_21:
	mov.u32 	%r13, %tid.x;
	mul.wide.u32 	%rd52, %r13, 8;
	add.s64 	%rd39, %rd35, %rd52;
	// begin inline asm
	ld.global.nc.u64 %rd38, [%rd39];
	// end inline asm
	add.s64 	%rd41, %rd39, 4096;
	// begin inline asm
	ld.global.nc.u64 %rd40, [%rd41];
	// end inline asm
	add.s64 	%rd43, %rd39, 8192;
	// begin inline asm
	ld.global.nc.u64 %rd42, [%rd43];
	// end inline asm
	add.s64 	%rd45, %rd39, 12288;
	// begin inline asm
	ld.global.nc.u64 %rd44, [%rd45];
	// end inline asm
	add.s64 	%rd47, %rd39, 16384;
	// begin inline asm
	ld.global.nc.u64 %rd46, [%rd47];
	// end inline asm
	add.s64 	%rd49, %rd39, 20480;
	// begin inline asm
	ld.global.nc.u64 %rd48, [%rd49];
	// end inline asm
	add.s64 	%rd51, %rd39, 24576;
	// begin inline asm
	ld.global.nc.u64 %rd50, [%rd51];
	// end inline asm
	add.s64 	%rd53, %rd40, %rd38;
	add.s64 	%rd54, %rd42, %rd53;
	add.s64 	%rd55, %rd44, %rd54;
	add.s64 	%rd56, %rd46, %rd55;
	add.s64 	%rd57, %rd48, %rd56;
	add.s64 	%rd279, %rd50, %rd57;
	setp.lt.u32 	%p3, %r34, 7168;
	mov.b32 	%r231, 3584;
	@%p3 bra 	$L__BB29_25;
	add.s32 	%r14, %r34, -3584;
	mov.b32 	%r231, 3584;
$L__BB29_23:
	add.s32 	%r37, %r231, %r13;
	mul.wide.u32 	%rd72, %r37, 8;
	add.s64 	%rd59, %rd35, %rd72;
	// begin inline asm
	ld.global.nc.u64 %rd58, [%rd59];
	// end inline asm
	add.s64 	%rd61, %rd59, 4096;
	// begin inline asm
	ld.global.nc.u64 %rd60, [%rd61];
	// end inline asm
	add.s64 	%rd63, %rd59, 8192;
	// begin inline asm
	ld.global.nc.u64 %rd62, [%rd63];
	// end inline asm
	add.s64 	%rd65, %rd59, 12288;
	// begin inline asm
	ld.global.nc.u64 %rd64, [%rd65];
	// end inline asm
	add.s64 	%rd67, %rd59, 16384;
	// begin inline asm
	ld.global.nc.u64 %rd66, [%rd67];
	// end inline asm
	add.s64 	%rd69, %rd59, 20480;
	// begin inline asm
	ld.global.nc.u64 %rd68, [%rd69];
	// end inline asm
	add.s64 	%rd71, %rd59, 24576;
	// begin inline asm
	ld.global.nc.u64 %rd70, [%rd71];
	// end inline asm
	add.s64 	%rd73, %rd58, %rd279;
	add.s64 	%rd74, %rd60, %rd73;
	add.s64 	%rd75, %rd62, %rd74;
	add.s64 	%rd76, %rd64, %rd75;
	add.s64 	%rd77, %rd66, %rd76;
	add.s64 	%rd78, %rd68, %rd77;
	add.s64 	%rd279, %rd70, %rd78;
	sub.s32 	%r38, %r34, %r231;
	setp.lt.s32 	%p4, %r38, 3584;
	@%p4 bra 	$L__BB29_33;
	add.s32 	%r231, %r231, 3584;
	setp.le.s32 	%p5, %r231, %r14;
	@%p5 bra 	$L__BB29_23;
$L__BB29_25:
	setp.le.s32 	%p6, %r34, %r231;
	@%p6 bra 	$L__BB29_33;
	sub.s32 	%r18, %r34, %r231;
	setp.ge.s32 	%p7, %r13, %r18;
	@%p7 bra 	$L__BB29_33;
	not.b32 	%r39, %r13;
	add.s32 	%r40, %r34, %r39;
	sub.s32 	%r19, %r40, %r231;
	and.b32  	%r41, %r19, 1536;
	setp.eq.s32 	%p8, %r41, 1536;
	mov.u32 	%r235, %r13;
	@%p8 bra 	$L__BB29_30;
	add.s32 	%r233, %r13, %r231;
	shr.u32 	%r42, %r19, 9;
	add.s32 	%r43, %r42, 1;
	and.b32  	%r44, %r43, 3;
	neg.s32 	%r232, %r44;
	mov.u32 	%r235, %r13;
$L__BB29_29:
	.pragma "nounroll";
	mul.wide.u32 	%rd82, %r233, 8;
	add.s64 	%rd81, %rd35, %rd82;
	// begin inline asm
	ld.global.nc.u64 %rd80, [%rd81];
	// end inline asm
	add.s64 	%rd279, %rd80, %rd279;
	add.s32 	%r235, %r235, 512;
	add.s32 	%r233, %r233, 512;
	add.s32 	%r232, %r232, 1;
	setp.ne.s32 	%p9, %r232, 0;
	@%p9 bra 	$L__BB29_29;
$L__BB29_30:
	setp.lt.u32 	%p10, %r19, 1536;
	@%p10 bra 	$L__BB29_33;
	cvt.u64.u32 	%rd83, %r235;
	cvt.u64.u32 	%rd84, %r231;
	add.s64 	%rd85, %rd83, %rd84;
	shl.b64 	%rd86, %rd85, 3;
	add.s64 	%rd87, %rd86, %rd35;
	add.s64 	%rd277, %rd87, 8192;
	add.s32 	%r236, %r235, %r231;
$L__BB29_32:
	mul.wide.u32 	%rd96, %r236, 8;
	add.s64 	%rd89, %rd35, %rd96;
	// begin inline asm
	ld.global.nc.u64 %rd88, [%rd89];
	// end inline asm
	add.s64 	%rd97, %rd88, %rd279;
	add.s64 	%rd91, %rd277, -4096;
	// begin inline asm
	ld.global.nc.u64 %rd90, [%rd91];
	// end inline asm
	add.s64 	%rd98, %rd90, %rd97;
	// begin inline asm
	ld.global.nc.u64 %rd92, [%rd277];
	// end inline asm
	add.s64 	%rd99, %rd92, %rd98;
	add.s64 	%rd95, %rd277, 4096;
	// begin inline asm
	ld.global.nc.u64 %rd94, [%rd95];
	// end inline asm
	add.s64 	%rd279, %rd94, %rd99;
	add.s32 	%r235, %r235, 2048;
	add.s64 	%rd277, %rd277, 16384;
	add.s32 	%r236, %r236, 2048;
	setp.lt.s32 	%p11, %r235, %r18;
	@%p11 bra 	$L__BB29_32;
$L__BB29_33:
	// begin inline asm
	mov.u32 %r45, %laneid;
	// end inline asm
	mov.b64 	{%r47, %r52}, %rd279;
	mov.b32 	%r53, 1;
	mov.b32 	%r94, 31;
	mov.b32 	%r95, -1;
	// begin inline asm
	shfl.sync.down.b32 %r46, %r47, %r53, %r94, %r95;
	// end inline asm
	// begin inline asm
	shfl.sync.down.b32 %r51, %r52, %r53, %r94, %r95;
	// end inline asm
	mov.b64 	%rd100, {%r46, %r51};
	setp.gt.s32 	%p12, %r45, 30;
	selp.b64 	%rd101, 0, %rd100, %p12;
	add.s64 	%rd102, %rd101, %rd279;
	mov.b64 	{%r57, %r62}, %rd102;
	mov.b32 	%r63, 2;
	// begin inline asm
	shfl.sync.down.b32 %r56, %r57, %r63, %r94, %r95;
	// end inline asm
	// begin inline asm
	shfl.sync.down.b32 %r61, %r62, %r63, %r94, %r95;
	// end inline asm
	mov.b64 	%rd103, {%r56, %r61};
	setp.gt.s32 	%p13, %r45, 29;
	selp.b64 	%rd104, 0, %rd103, %p13;
	add.s64 	%rd105, %rd104, %rd102;
	mov.b64 	{%r67, %r72}, %rd105;
	mov.b32 	%r73, 4;
	// begin inline asm
	shfl.sync.down.b32 %r66, %r67, %r73, %r94, %r95;
	// end inline asm
	// begin inline asm
	shfl.sync.down.b32 %r71, %r72, %r73, %r94, %r95;
	// end inline asm
	mov.b64 	%rd106, {%r66, %r71};
	setp.gt.s32 	%p14, %r45, 27;
	selp.b64 	%rd107, 0, %rd106, %p14;
	add.s64 	%rd108, %rd107, %rd105;
	mov.b64 	{%r77, %r82}, %rd108;
	mov.b32 	%r83, 8;
	// begin inline asm
	shfl.sync.down.b32 %r76, %r77, %r83, %r94, %r95;
	// end inline asm
	// begin inline asm
	shfl.sync.down.b32 %r81, %r82, %r83, %r94, %r95;
	// end inline asm
	mov.b64 	%rd109, {%r76, %r81};
	setp.gt.s32 	%p15, %r45, 23;
	selp.b64 	%rd110, 0, %rd109, %p15;
	add.s64 	%rd111, %rd110, %rd108;
	mov.b64 	{%r87, %r92}, %rd111;
	mov.b32 	%r93, 16;
	// begin inline asm
	shfl.sync.down.b32 %r86, %r87, %r93, %r94, %r95;
	// end inline asm
	// begin inline asm
	shfl.sync.down.b32 %r91, %r92, %r93, %r94, %r95;
	// end inline asm
	mov.b64 	%rd112, {%r86, %r91};
	setp.gt.s32 	%p16, %r45, 15;
	selp.b64 	%rd113, 0, %rd112, %p16;
	add.s64 	%rd280, %rd113, %rd111;
	setp.ne.s32 	%p17, %r45, 0;
	@%p17 bra 	$L__BB29_35;
	shr.u32 	%r96, %r13, 2;
	and.b32  	%r97, %r96, 248;
	mov.u32 	%r98, _ZZN3cub18CUB_300001_SM_10006detail6reduce28DeviceReduceSingleTileKernelINS2_10policy_hubIljN4cuda3std3__44plusIlEEE10Policy1000EPlSC_iS9_llNS7_10__identityEEEvT0_T1_T2_T3_T4_T6_E12temp_storage;
	add.s32 	%r99, %r98, %r97;
	st.shared.u64 	[%r99+16], %rd280;
$L__BB29_35:
	bar.sync 	0;
	setp.ne.s32 	%p18, %r13, 0;
	@%p18 bra 	$L__BB29_37;
	ld.shared.u64 	%rd114, [_ZZN3cub18CUB_300001_SM_10006detail6reduce28DeviceReduceSingleTileKernelINS2_10policy_hubIljN4cuda3std3__44plusIlEEE10Policy1000EPlSC_iS9_llNS7_10__identityEEEvT0_T1_T2_T3_T4_T6_E12temp_storage+24];
	add.s64 	%rd115, %rd114, %rd280;
	ld.shared.u64 	%rd116, [_ZZN3cub18CUB_300001_SM_10006detail6reduce28DeviceReduceSingleTileKernelINS2_10policy_hubIljN4cuda3std3__44plusIlEEE10Policy1000EPlSC_iS9_llNS7_10__identityEEEvT0_T1_T2_T3_T4_T6_E12temp_storage+32];
	add.s64 	%rd117, %rd115, %rd116;
	ld.shared.u64 	%rd118, [_ZZN3cub18CUB_300001_SM_10006detail6reduce28DeviceReduceSingleTileKernelINS2_10policy_hubIljN4cuda3std3__44plusIlEEE10Policy1000EPlSC_iS9_llNS7_10__identityEEEvT0_T1_T2_T3_T4_T6_E12temp_storage+40];
	add.s64 	%rd119, %rd117, %rd118;
	ld.shared.u64 	%rd120, [_ZZN3cub18CUB_300001_SM_10006detail6reduce28DeviceReduceSingleTileKernelINS2_10policy_hubIljN4cuda3std3__44plusIlEEE10Policy1000EPlSC_iS9_llNS7_10__identityEEEvT0_T1_T2_T3_T4_T6_E12temp_storage+48];
	add.s64 	%rd121, %rd119, %rd120;
	ld.shared.u64 	%rd122, [_ZZN3cub18CUB_300001_SM_10006detail6reduce28DeviceReduceSingleTileKernelINS2_10policy_hubIljN4cuda3std3__44plusIlEEE10Policy1000EPlSC_iS9_llNS7_10__identityEEEvT0_T1_T2_T3_T4_T6_E12temp_storage+56];
	add.s64 	%rd123, %rd121, %rd122;
	ld.shared.u64 	%rd124, [_ZZN3cub18CUB_300001_SM_10006detail6reduce28DeviceReduceSingleTileKernelINS2_10policy_hubIljN4cuda3std3__44plusIlEEE10Policy1000EPlSC_iS9_llNS7_10__identityEEEvT0_T1_T2_T3_T4_T6_E12temp_storage+64];
	add.s64 	%rd125, %rd123, %rd124;
	ld.shared.u64 	%rd126, [_ZZN3cub18CUB_300001_SM_10006detail6reduce28DeviceReduceSingleTileKernelINS2_10policy_hubIljN4cuda3std3__44plusIlEEE10Policy1000EPlSC_iS9_llNS7_10__identityEEEvT0_T1_T2_T3_T4_T6_E12temp_storage+72];
	add.s64 	%rd127, %rd125, %rd126;
	ld.shared.u64 	%rd128, [_ZZN3cub18CUB_300001_SM_10006detail6reduce28DeviceReduceSingleTileKernelINS2_10policy_hubIljN4cuda3std3__44plusIlEEE10Policy1000EPlSC_iS9_llNS7_10__identityEEEvT0_T1_T2_T3_T4_T6_E12temp_storage+80];
	add.s64 	%rd129, %rd127, %rd128;
	ld.shared.u64 	%rd130, [_ZZN3cub18CUB_300001_SM_10006detail6reduce28DeviceReduceSingleTileKernelINS2_10policy_hubIljN4cuda3std3__44plusIlEEE10Policy1000EPlSC_iS9_llNS7_10__identityEEEvT0_T1_T2_T3_T4_T6_E12temp_storage+88];
	add.s64 	%rd131, %rd129, %rd130;
	ld.shared.u64 	%rd132, [_ZZN3cub18CUB_300001_SM_10006detail6reduce28DeviceReduceSingleTileKernelINS2_10policy_hubIljN4cuda3std3__44plusIlEEE10Policy1000EPlSC_iS9_llNS7_10__identityEEEvT0_T1_T2_T3_T4_T6_E12temp_storage+96];
	add.s64 	%rd133, %rd131, %rd132;
	ld.shared.u64 	%rd134, [_ZZN3cub18CUB_300001_SM_10006detail6reduce28DeviceReduceSingleTileKernelINS2_10policy_hubIljN4cuda3std3__44plusIlEEE10Policy1000EPlSC_iS9_llNS7_10__identityEEEvT0_T1_T2_T3_T4_T6_E12temp_storage+104];
	add.s64 	%rd135, %rd133, %rd134;
	ld.shared.u64 	%rd136, [_ZZN3cub18CUB_300001_SM_10006detail6reduce28DeviceReduceSingleTileKernelINS2_10policy_hubIljN4cuda3std3__44plusIlEEE10Policy1000EPlSC_iS9_llNS7_10__identityEEEvT0_T1_T2_T3_T4_T6_E12temp_storage+112];
	add.s64 	%rd137, %rd135, %rd136;
	ld.shared.u64 	%rd138, [_ZZN3cub18CUB_300001_SM_10006detail6reduce28DeviceReduceSingleTileKernelINS2_10policy_hubIljN4cuda3std3__44plusIlEEE10Policy1000EPlSC_iS9_llNS7_10__identityEEEvT0_T1_T2_T3_T4_T6_E12temp_storage+120];
	add.s64 	%rd139, %rd137, %rd138;
	ld.shared.u64 	%rd140, [_ZZN3cub18CUB_300001_SM_10006detail6reduce28DeviceReduceSingleTileKernelINS2_10policy_hubIljN4cuda3std3__44plusIlEEE10Policy1000EPlSC_iS9_llNS7_10__identityEEEvT0_T1_T2_T3_T4_T6_E12temp_storage+128];
	add.s64 	%rd141, %rd139, %rd140;
	ld.shared.u64 	%rd142, [_ZZN3cub18CUB_300001_SM_10006detail6reduce28DeviceReduceSingleTileKernelINS2_10policy_hubIljN4cuda3std3__44plusIlEEE10Policy1000EPlSC_iS9_llNS7_10__identityEEEvT0_T1_T2_T3_T4_T6_E12temp_storage+136];
	add.s64 	%rd280, %rd141, %rd142;
$L__BB29_37:
	mov.u32 	%r223, %tid.x;
	setp.ne.s32 	%p56, %r223, 0;
	@%p56 bra 	$L__BB29_39;
	add.s64 	%rd264, %rd280, %rd36;
	st.global.u64 	[%rd1], %rd264;
$L__BB29_39:
	ret;

}
	// .globl	_ZN3cub18CUB_300001_SM_10006detail6reduce28DeviceReduceSingleTileKernelINS2_10policy_hubIlyN4cuda3std3__44plusIlEEE10Policy1000EN6thrust24THRUST_300001_SM_1000_NS18transform_iteratorINSD_6detail14equal_to_valueIjEENSF_15normal_iteratorINSD_10device_ptrIjEEEEllEEPlyS9_llNS7_10__identityEEEvT0_T1_T2_T3_T4_T6_
.visible .entry _ZN3cub18CUB_300001_SM_10006detail6reduce28DeviceReduceSingleTileKernelINS2_10policy_hubIlyN4cuda3std3__44plusIlEEE10Policy1000EN6thrust24THRUST_300001_SM_1000_NS18transform_iteratorINSD_6detail14equal_to_valueIjEENSF_15normal_iteratorINSD_10device_ptrIjEEEEllEEPlyS9_llNS7_10__identityEEEvT0_T1_T2_T3_T4_T6_(
	.param .align 8 .b8 _ZN3cub18CUB_300001_SM_10006detail6reduce28DeviceReduceSingleTileKernelINS2_10policy_hubIlyN4cuda3std3__44plusIlEEE10Policy1000EN6thrust24THRUST_300001_SM_1000_NS18transform_iteratorINSD_6detail14equal_to_valueIjEENSF_15normal_iteratorINSD_10device_ptrIjEEEEllEEPlyS9_llNS7_10__identityEEEvT0_T1_T2_T3_T4_T6__param_0[16],
	.param .u64 .ptr .align 1 _ZN3cub18CUB_300001_SM_10006detail6reduce28DeviceReduceSingleTileKernelINS2_10policy_hubIlyN4cuda3std3__44plusIlEEE10Policy1000EN6thrust24THRUST_300001_SM_1000_NS18transform_iteratorINSD_6detail14equal_to_valueIjEENSF_15normal_iteratorINSD_10device_ptrIjEEEEllEEPlyS9_llNS7_10__identityEEEvT0_T1_T2_T3_T4_T6__param_1,
	.param .u64 _ZN3cub18CUB_300001_SM_10006detail6reduce28DeviceReduceSingleTileKernelINS2_10policy_hubIlyN4cuda3std3__44plusIlEEE10Policy1000EN6thrust24THRUST_300001_SM_1000_NS18transform_iteratorINSD_6detail14equal_to_valueIjEENSF_15normal_iteratorINSD_10device_ptrIjEEEEllEEPlyS9_llNS7_10__identityEEEvT0_T1_T2_T3_T4_T6__param_2,
	.param .align 1 .b8 _ZN3cub18CUB_300001_SM_10006detail6reduce28DeviceReduceSingleTileKernelINS2_10policy_hubIlyN4cuda3std3__44plusIlEEE10Policy1000EN6thrust24THRUST_300001_SM_1000_NS18transform_iteratorINSD_6detail14equal_to_valueIjEENSF_15normal_iteratorINSD_10device_ptrIjEEEEllEEPlyS9_llNS7_10__identityEEEvT0_T1_T2_T3_T4_T6__param_3[1],
	.param .u64 _ZN3cub18CUB_300001_SM_10006detail6reduce28DeviceReduceSingleTileKernelINS2_10policy_hubIlyN4cuda3std3__44plusIlEEE10Policy1000EN6thrust24THRUST_300001_SM_1000_NS18transform_iteratorINSD_6detail14equal_to_valueIjEENSF_15normal_iteratorINSD_10device_ptrIjEEEEllEEPlyS9_llNS7_10__identityEEEvT0_T1_T2_T3_T4_T6__param_4,
	.param .align 1 .b8 _ZN3cub18CUB_300001_SM_10006detail6reduce28DeviceReduceSingleTileKernelINS2_10policy_hubIlyN4cuda3std3__44plusIlEEE10Policy1000EN6thrust24THRUST_300001_SM_1000_NS18transform_iteratorINSD_6detail14equal_to_valueIjEENSF_15normal_iteratorINSD_10device_ptrIjEEEEllEEPlyS9_llNS7_10__identityEEEvT0_T1_T2_T3_T4_T6__param_5[1]
)
.maxntid 512
.minnctapersm 1
{
	.reg .pred 	%p<140>;
	.reg .b16 	%rs<5>;
	.reg .b32 	%r<326>;
	.reg .b64 	%rd<403>;
	// demoted variable
	.shared .align 8 .b8 _ZZN3cub18CUB_300001_SM_10006detail6reduce28DeviceReduceSingleTileKernelINS2_10policy_hubIlyN4cuda3std3__44plusIlEEE10Policy1000EN6thrust24THRUST_300001_SM_1000_NS18transform_iteratorINSD_6detail14equal_to_valueIjEENSF_15normal_iteratorINSD_10device_ptrIjEEEEllEEPlyS9_llNS7_10__identityEEEvT0_T1_T2_T3_T4_T6_E12temp_storage[152];
	ld.param.u32 	%r43, [_ZN3cub18CUB_300001_SM_10006detail6reduce28DeviceReduceSingleTileKernelINS2_10policy_hubIlyN4cuda3std3__44plusIlEEE10Policy1000EN6thrust24THRUST_300001_SM_1000_NS18transform_iteratorINSD_6detail14equal_to_valueIjEENSF_15normal_iteratorINSD_10device_ptrIjEEEEllEEPlyS9_llNS7_10__identityEEEvT0_T1_T2_T3_T4_T6__param_0+8];
	ld.param.u64 	%rd57, [_ZN3cub18CUB_300001_SM_10006detail6reduce28DeviceReduceSingleTileKernelINS2_10policy_hubIlyN4cuda3std3__44plusIlEEE10Policy1000EN6thrust24THRUST_300001_SM_1000_NS18transform_iteratorINSD_6detail14equal_to_valueIjEENSF_15normal_iteratorINSD_10device_ptrIjEEEEllEEPlyS9_llNS7_10__identityEEEvT0_T1_T2_T3_T4_T6__param_0];
	ld.param.u64 	%rd60, [_ZN3cub18CUB_300001_SM_10006detail6reduce28DeviceReduceSingleTileKernelINS2_10policy_hubIlyN4cuda3std3__44plusIlEEE10Policy1000EN6thrust24THRUST_300001_SM_1000_NS18transform_iteratorINSD_6detail14equal_to_valueIjEENSF_15normal_iteratorINSD_10device_ptrIjEEEEllEEPlyS9_llNS7_10__identityEEEvT0_T1_T2_T3_T4_T6__param_1];
	ld.param.u64 	%rd58, [_ZN3cub18CUB_300001_SM_10006detail6reduce28DeviceReduceSingleTileKernelINS2_10policy_hubIlyN4cuda3std3__44plusIlEEE10Policy1000EN6thrust24THRUST_300001_SM_1000_NS18transform_iteratorINSD_6detail14equal_to_valueIjEENSF_15normal_iteratorINSD_10device_ptrIjEEEEllEEPlyS9_llNS7_10__identityEEEvT0_T1_T2_T3_T4_T6__param_2];
	ld.param.u64 	%rd59, [_ZN3cub18CUB_300001_SM_10006detail6reduce28DeviceReduceSingleTileKernelINS2_10policy_hubIlyN4cuda3std3__44plusIlEEE10Policy1000EN6thrust24THRUST_300001_SM_1000_NS18transform_iteratorINSD_6detail14equal_to_valueIjEENSF_15normal_iteratorINSD_10device_ptrIjEEEEllEEPlyS9_llNS7_10__identityEEEvT0_T1_T2_T3_T4_T6__param_4];
	cvta.to.global.u64 	%rd1, %rd60;
	setp.ne.s64 	%p1, %rd58, 0;
	@%p1 bra 	$L__BB30_3;
	mov.u32 	%r311, %tid.x;
	setp.ne.s32 	%p139, %r311, 0;
	@%p139 bra 	$L__BB30_51;
	st.global.u64 	[%rd1], %rd59;
	bra.uni 	$L__BB30_51;
$L__BB30_3:
	cvta.to.global.u64 	%rd2, %rd57;
	setp.gt.u64 	%p2, %rd58, 3583;
	@%p2 bra 	$L__BB30_28;
	cvt.u32.u64 	%r2, %rd58;
	mov.u32 	%r3, %tid.x;
	setp.ge.u32 	%p67, %r3, %r2;
	mov.b64 	%rd386, 0;
	mov.u32 	%r315, %r3;
	@%p67 bra 	$L__BB30_6;
	mul.wide.u32 	%rd207, %r3, 4;
	add.s64 	%rd208, %rd2, %rd207;
	ld.global.u32 	%r158, [%rd208];
	setp.eq.s32 	%p68, %r158, %r43;
	selp.u64 	%rd386, 1, 0, %p68;
	add.s32 	%r315, %r3, 512;
$L__BB30_6:
	setp.ge.u32 	%p69, %r315, %r2;
	@%p69 bra 	$L__BB30_19;
	not.b32 	%r159, %r315;
	add.s32 	%r160, %r159, %r2;
	shr.u32 	%r161, %r160, 9;
	add.s32 	%r6, %r161, 1;
	and.b32  	%r7, %r6, 15;
	setp.lt.u32 	%p70, %r160, 7680;
	@%p70 bra 	$L__BB30_10;
	and.b32  	%r162, %r6, 16777200;
	neg.s32 	%r313, %r162;
	mul.wide.u32 	%rd210, %r315, 4;
	add.s64 	%rd211, %rd210, %rd2;
	add.s64 	%rd377, %rd211, 16384;
$L__BB30_9:
	.pragma "nounroll";
	ld.global.u32 	%r163, [%rd377+-16384];
	setp.eq.s32 	%p71, %r163, %r43;
	selp.u64 	%rd212, 1, 0, %p71;
	add.s64 	%rd213, %rd386, %rd212;
	ld.global.u32 	%r164, [%rd377+-14336];
	setp.eq.s32 	%p72, %r164, %r43;
	selp.u64 	%rd214, 1, 0, %p72;
	add.s64 	%rd215, %rd213, %rd214;
	ld.global.u32 	%r165, [%rd377+-12288];
	setp.eq.s32 	%p73, %r165, %r43;
	selp.u64 	%rd216, 1, 0, %p73;
	add.s64 	%rd217, %rd215, %rd216;
	ld.global.u32 	%r166, [%rd377+-10240];
	setp.eq.s32 	%p74, %r166, %r43;
	selp.u64 	%rd218, 1, 0, %p74;
	add.s64 	%rd219, %rd217, %rd218;
	ld.global.u32 	%r167, [%rd377+-8192];
	setp.eq.s32 	%p75, %r167, %r43;
	selp.u64 	%rd220, 1, 0, %p75;
	add.s64 	%rd221, %rd219, %rd220;
	ld.global.u32 	%r168, [%rd377+-6144];
	setp.eq.s32 	%p76, %r168, %r43;
	selp.u64 	%rd222, 1, 0, %p76;
	add.s64 	%rd223, %rd221, %rd222;
	ld.global.u32 	%r169, [%rd377+-4096];
	setp.eq.s32 	%p77, %r169, %r43;
	selp.u64 	%rd224, 1, 0, %p77;
	add.s64 	%rd225, %rd223, %rd224;
	ld.global.u32 	%r170, [%rd377+-2048];
	setp.eq.s32 	%p78, %r170, %r43;
	selp.u64 	%rd226, 1, 0, %p78;
	add.s64 	%rd227, %rd225, %rd226;
	ld.global.u32 	%r171, [%rd377];
	setp.eq.s32 	%p79, %r171, %r43;
	selp.u64 	%rd228, 1, 0, %p79;
	add.s64 	%rd229, %rd227, %rd228;
	ld.global.u32 	%r172, [%rd377+2048];
	setp.eq.s32 	%p80, %r172, %r43;
	selp.u64 	%rd230, 1, 0, %p80;
	add.s64 	%rd231, %rd229, %rd230;
	ld.global.u32 	%r173, [%rd377+4096];
	setp.eq.s32 	%p81, %r173, %r43;
	selp.u64 	%rd232, 1, 0, %p81;
	add.s64 	%rd233, %rd231, %rd232;
	ld.global.u32 	%r174, [%rd377+6144];
	setp.eq.s32 	%p82, %r174, %r43;
	selp.u64 	%rd234, 1, 0, %p82;
	add.s64 	%rd235, %rd233, %rd234;
	ld.global.u32 	%r175, [%rd377+8192];
	setp.eq.s32 	%p83, %r175, %r43;
	selp.u64 	%rd236, 1, 0, %p83;
	add.s64 	%rd237, %rd235, %rd236;
	ld.global.u32 	%r176, [%rd377+10240];
	setp.eq.s32 	%p84, %r176, %r43;
	selp.u64 	%rd238, 1, 0, %p84;
	add.s64 	%rd239, %rd237, %rd238;
	ld.global.u32 	%r177, [%rd377+12288];
	setp.eq.s32 	%p85, %r177, %r43;
	selp.u64 	%rd240, 1, 0, %p85;
	add.s64 	%rd241, %rd239, %rd240;
	ld.global.u32 	%r178, [%rd377+14336];
	setp.eq.s32 	%p86, %r178, %r43;
	selp.u64 	%rd242, 1, 0, %p86;
	add.s64 	%rd386, %rd241, %rd242;
	add.s32 	%r315, %r315, 8192;
	add.s32 	%r313, %r313, 16;
	add.s64 	%rd377, %rd377, 32768;
	setp.ne.s32 	%p87, %r313, 0;
	@%p87 bra 	$L__BB30_9;
$L__BB30_10:
	setp.eq.s32 	%p88, %r7, 0;
	@%p88 bra 	$L__BB30_19;
	and.b32  	%r14, %r6, 7;
	setp.lt.u32 	%p89, %r7, 8;
	@%p89 bra 	$L__BB30_13;
	mul.wide.s32 	%rd244, %r315, 4;
	add.s64 	%rd245, %rd2, %rd244;
	ld.global.u32 	%r179, [%rd245];
	setp.eq.s32 	%p90, %r179, %r43;
	selp.u64 	%rd246, 1, 0, %p90;
	add.s64 	%rd247, %rd386, %rd246;
	ld.global.u32 	%r180, [%rd245+2048];
	setp.eq.s32 	%p91, %r180, %r43;
	selp.u64 	%rd248, 1, 0, %p91;
	add.s64 	%rd249, %rd247, %rd248;
	ld.global.u32 	%r181, [%rd245+4096];
	setp.eq.s32 	%p92, %r181, %r43;
	selp.u64 	%rd250, 1, 0, %p92;
	add.s64 	%rd251, %rd249, %rd250;
	ld.global.u32 	%r182, [%rd245+6144];
	setp.eq.s32 	%p93, %r182, %r43;
	selp.u64 	%rd252, 1, 0, %p93;
	add.s64 	%rd253, %rd251, %rd252;
	ld.global.u32 	%r183, [%rd245+8192];
	setp.eq.s32 	%p94, %r183, %r43;
	selp.u64 	%rd254, 1, 0, %p94;
	add.s64 	%rd255, %rd253, %rd254;
	ld.global.u32 	%r184, [%rd245+10240];
	setp.eq.s32 	%p95, %r184, %r43;
	selp.u64 	%rd256, 1, 0, %p95;
	add.s64 	%rd257, %rd255, %rd256;
	ld.global.u32 	%r185, [%rd245+12288];
	setp.eq.s32 	%p96, %r185, %r43;
	selp.u64 	%rd258, 1, 0, %p96;
	add.s64 	%rd259, %rd257, %rd258;
	ld.global.u32 	%r186, [%rd245+14336];
	setp.eq.s32 	%p97, %r186, %r43;
	selp.u64 	%rd260, 1, 0, %p97;
	add.s64 	%rd386, %rd259, %rd260;
	add.s32 	%r315, %r315, 4096;
$L__BB30_13:
	setp.eq.s32 	%p98, %r14, 0;
	@%p98 bra 	$L__BB30_19;
	and.b32  	%r17, %r6, 3;
	setp.lt.u32 	%p99, %r14, 4;
	@%p99 bra 	$L__BB30_16;
	mul.wide.s32 	%rd262, %r315, 4;
	add.s64 	%rd263, %rd2, %rd262;
	ld.global.u32 	%r187, [%rd263];
	setp.eq.s32 	%p100, %r187, %r43;
	selp.u64 	%rd264, 1, 0, %p100;
	add.s64 	%rd265, %rd386, %rd264;
	ld.global.u32 	%r188, [%rd263+2048];
	setp.eq.s32 	%p101, %r188, %r43;
	selp.u64 	%rd266, 1, 0, %p101;
	add.s64 	%rd267, %rd265, %rd266;
	ld.global.u32 	%r189, [%rd263+4096];
	setp.eq.s32 	%p102, %r189, %r43;
	selp.u64 	%rd268, 1, 0, %p102;
	add.s64 	%rd269, %rd267, %rd268;
	ld.global.u32 	%r190, [%rd263+6144];
	setp.eq.s32 	%p103, %r190, %r43;
	selp.u64 	%rd270, 1, 0, %p103;
	add.s64 	%rd386, %rd269, %rd270;
	add.s32 	%r315, %r315, 2048;
$L__BB30_16:
	setp.eq.s32 	%p104, %r17, 0;
	@%p104 bra 	$L__BB30_19;
	neg.s32 	%r318, %r17;
$L__BB30_18:
	.pragma "nounroll";
	mul.wide.s32 	%rd271, %r315, 4;
	add.s64 	%rd272, %rd2, %rd271;
	ld.global.u32 	%r191, [%rd272];
	setp.eq.s32 	%p105, %r191, %r43;
	selp.u64 	%rd273, 1, 0, %p105;
	add.s64 	%rd386, %rd386, %rd273;
	add.s32 	%r315, %r315, 512;
	add.s32 	%r318, %r318, 1;
	setp.ne.s32 	%p106, %r318, 0;
	@%p106 bra 	$L__BB30_18;
$L__BB30_19:
	setp.lt.u64 	%p107, %rd58, 512;
	@%p107 bra 	$L__BB30_24;
	// begin inline asm
	mov.u32 %r255, %laneid;
	// end inline asm
	mov.b64 	{%r257, %r262}, %rd386;
	mov.b32 	%r263, 1;
	mov.b32 	%r304, 31;
	mov.b32 	%r305, -1;
	// begin inline asm
	shfl.sync.down.b32 %r256, %r257, %r263, %r304, %r305;
	// end inline asm
	// begin inline asm
	shfl.sync.down.b32 %r261, %r262, %r263, %r304, %r305;
	// end inline asm
	mov.b64 	%rd332, {%r256, %r261};
	setp.gt.s32 	%p131, %r255, 30;
	selp.b64 	%rd333, 0, %rd332, %p131;
	add.s64 	%rd334, %rd333, %rd386;
	mov.b64 	{%r267, %r272}, %rd334;
	mov.b32 	%r273, 2;
	// begin inline asm
	shfl.sync.down.b32 %r266, %r267, %r273, %r304, %r305;
	// end inline asm
	// begin inline asm
	shfl.sync.down.b32 %r271, %r272, %r273, %r304, %r305;
	// end inline asm
	mov.b64 	%rd335, {%r266, %r271};
	setp.gt.s32 	%p132, %r255, 29;
	selp.b64 	%rd336, 0, %rd335, %p132;
	add.s64 	%rd337, %rd336, %rd334;
	mov.b64 	{%r277, %r282}, %rd337;
	mov.b32 	%r283, 4;
	// begin inline asm
	shfl.sync.down.b32 %r276, %r277, %r283, %r304, %r305;
	// end inline asm
	// begin inline asm
	shfl.sync.down.b32 %r281, %r282, %r283, %r304, %r305;
	// end inline asm
	mov.b64 	%rd338, {%r276, %r281};
	setp.gt.s32 	%p133, %r255, 27;
	selp.b64 	%rd339, 0, %rd338, %p133;
	add.s64 	%rd340, %rd339, %rd337;
	mov.b64 	{%r287, %r292}, %rd340;
	mov.b32 	%r293, 8;
	// begin inline asm
	shfl.sync.down.b32 %r286, %r287, %r293, %r304, %r305;
	// end inline asm
	// begin inline asm
	shfl.sync.down.b32 %r291, %r292, %r293, %r304, %r305;
	// end inline asm
	mov.b64 	%rd341, {%r286, %r291};
	setp.gt.s32 	%p134, %r255, 23;
	selp.b64 	%rd342, 0, %rd341, %p134;
	add.s64 	%rd343, %rd342, %rd340;
	mov.b64 	{%r297, %r302}, %rd343;
	mov.b32 	%r303, 16;
	// begin inline asm
	shfl.sync.down.b32 %r296, %r297, %r303, %r304, %r305;
	// end inline asm
	// begin inline asm
	shfl.sync.down.b32 %r301, %r302, %r303, %r304, %r305;
	// end inline asm
	mov.b64 	%rd344, {%r296, %r301};
	setp.gt.s32 	%p135, %r255, 15;
	selp.b64 	%rd345, 0, %rd344, %p135;
	add.s64 	%rd402, %rd345, %rd343;
	setp.ne.s32 	%p136, %r255, 0;
	@%p136 bra 	$L__BB30_22;
	shr.u32 	%r306, %r3, 2;
	and.b32  	%r307, %r306, 248;
	mov.u32 	%r308, _ZZN3cub18CUB_300001_SM_10006detail6reduce28DeviceReduceSingleTileKernelINS2_10policy_hubIlyN4cuda3std3__44plusIlEEE10Policy1000EN6thrust24THRUST_300001_SM_1000_NS18transform_iteratorINSD_6detail14equal_to_valueIjEENSF_15normal_iteratorINSD_10device_ptrIjEEEEllEEPlyS9_llNS7_10__identityEEEvT0_T1_T2_T3_T4_T6_E12temp_storage;
	add.s32 	%r309, %r308, %r307;
	st.shared.u64 	[%r309+16], %rd402;
$L__BB30_22:
	bar.sync 	0;
	setp.ne.s32 	%p137, %r3, 0;
	@%p137 bra 	$L__BB30_49;
	ld.shared.u64 	%rd346, [_ZZN3cub18CUB_300001_SM_10006detail6reduce28DeviceReduceSingleTileKernelINS2_10policy_hubIlyN4cuda3std3__44plusIlEEE10Policy1000EN6thrust24THRUST_300001_SM_1000_NS18transform_iteratorINSD_6detail14equal_to_valueIjEENSF_15normal_iteratorINSD_10device_ptrIjEEEEllEEPlyS9_llNS7_10__identityEEEvT0_T1_T2_T3_T4_T6_E12temp_storage+24];
	add.s64 	%rd347, %rd346, %rd402;
	ld.shared.u64 	%rd348, [_ZZN3cub18CUB_300001_SM_10006detail6reduce28DeviceReduceSingleTileKernelINS2_10policy_hubIlyN4cuda3std3__44plusIlEEE10Policy1000EN6thrust24THRUST_300001_SM_1000_NS18transform_iteratorINSD_6detail14equal_to_valueIjEENSF_15normal_iteratorINSD_10device_ptrIjEEEEllEEPlyS9_llNS7_10__identityEEEvT0_T1_T2_T3_T4_T6_E12temp_storage+32];
	add.s64 	%rd349, %rd347, %rd348;
	ld.shared.u64 	%rd350, [_ZZN3cub18CUB_300001_SM_10006detail6reduce28DeviceReduceSingleTileKernelINS2_10policy_hubIlyN4cuda3std3__44plusIlEEE10Policy1000EN6thrust24THRUST_300001_SM_1000_NS18transform_iteratorINSD_6detail14equal_to_valueIjEENSF_15normal_iteratorINSD_10device_ptrIjEEEEllEEPlyS9_llNS7_10__identityEEEvT0_T1_T2_T3_T4_T6_E12temp_storage+40];
	add.s64 	%rd351, %rd349, %rd350;
	ld.shared.u64 	%rd352, [_ZZN3cub18CUB_300001_SM_10006detail6reduce28DeviceReduceSingleTileKernelINS2_10policy_hubIlyN4cuda3std3__44plusIlEEE10Policy1000EN6thrust24THRUST_300001_SM_1000_NS18transform_iteratorINSD_6detail14equal_to_valueIjEENSF_15normal_iteratorINSD_10device_ptrIjEEEEllEEPlyS9_llNS7_10__identityEEEvT0_T1_T2_T3_T4_T6_E12temp_storage+48];
	add.s64 	%rd353, %rd351, %rd352;
	ld.shared.u64 	%rd354, [_ZZN3cub18CUB_300001_SM_10006detail6reduce28DeviceReduceSingleTileKernelINS2_10policy_hubIlyN4cuda3std3__44plusIlEEE10Policy1000EN6thrust24THRUST_300001_SM_1000_NS18transform_iteratorINSD_6detail14equal_to_valueIjEENSF_15normal_iteratorINSD_10device_ptrIjEEEEllEEPlyS9_llNS7_10__identityEEEvT0_T1_T2_T3_T4_T6_E12temp_storage+56];
	add.s64 	%rd355, %rd353, %rd354;
	ld.shared.u64 	%rd356, [_ZZN3cub18CUB_300001_SM_10006detail6reduce28DeviceReduceSingleTileKernelINS2_10policy_hubIlyN4cuda3std3__44plusIlEEE10Policy1000EN6thrust24THRUST_300001_SM_1000_NS18transform_iteratorINSD_6detail14equal_to_valueIjEENSF_15normal_iteratorINSD_10device_ptrIjEEEEllEEPlyS9_llNS7_10__identityEEEvT0_T1_T2_T3_T4_T6_E12temp_storage+64];
	add.s64 	%rd357, %rd355, %rd356;
	ld.shared.u64 	%rd358, [_ZZN3cub18CUB_300001_SM_10006detail6reduce28DeviceReduceSingleTileKernelINS2_10policy_hubIlyN4cuda3std3__44plusIlEEE10Policy1000EN6thrust24THRUST_300001_SM_1000_NS18transform_iteratorINSD_6detail14equal_to_valueIjEENSF_15normal_iteratorINSD_10device_ptrIjEEEEllEEPlyS9_llNS7_10__identityEEEvT0_T1_T2_T3_T4_T6_E12temp_storage+72];
	add.s64 	%rd359, %rd357, %rd358;
	ld.shared.u64 	%rd360, [_ZZN3cub18CUB_300001_SM_10006detail6reduce28DeviceReduceSingleTileKernelINS2_10policy_hubIlyN4cuda3std3__44plusIlEEE10Policy1000EN6thrust24THRUST_300001_SM_1000_NS18transform_iteratorINSD_6detail14equal_to_valueIjEENSF_15normal_iteratorINSD_10device_ptrIjEEEEllEEPlyS9_llNS7_10__identityEEEvT0_T1_T2_T3_T4_T6_E12temp_storage+80];
	add.s64 	%rd361, %rd359, %rd360;
	ld.shared.u64 	%rd362, [_ZZN3cub18CUB_300001_SM_10006detail6reduce28DeviceReduceSingleTileKernelINS2_10policy_hubIlyN4cuda3std3__44plusIlEEE10Policy1000EN6thrust24THRUST_300001_SM_1000_NS18transform_iteratorINSD_6detail14equal_to_valueIjEENSF_15normal_iteratorINSD_10device_ptrIjEEEEllEEPlyS9_llNS7_10__identityEEEvT0_T1_T2_T3_T4_T6_E12temp_storage+88];
	add.s64 	%rd363, %rd361, %rd362;
	ld.shared.u64 	%rd364, [_ZZN3cub18CUB_300001_SM_10006detail6reduce28DeviceReduceSingleTileKernelINS2_10policy_hubIlyN4cuda3std3__44plusIlEEE10Policy1000EN6thrust24THRUST_300001_SM_1000_NS18transform_iteratorINSD_6detail14equal_to_valueIjEENSF_15normal_iteratorINSD_10device_ptrIjEEEEllEEPlyS9_llNS7_10__identityEEEvT0_T1_T2_T3_T4_T6_E12temp_storage+96];
	add.s64 	%rd365, %rd363, %rd364;
	ld.shared.u64 	%rd366, [_ZZN3cub18CUB_300001_SM_10006detail6reduce28DeviceReduceSingleTileKernelINS2_10policy_hubIlyN4cuda3std3__44plusIlEEE10Policy1000EN6thrust24THRUST_300001_SM_1000_NS18transform_iteratorINSD_6detail14equal_to_valueIjEENSF_15normal_iteratorINSD_10device_ptrIjEEEEllEEPlyS9_llNS7_10__identityEEEvT0_T1_T2_T3_T4_T6_E12temp_storage+104];
	add.s64 	%rd367, %rd365, %rd366;
	ld.shared.u64 	%rd368, [_ZZN3cub18CUB_300001_SM_10006detail6reduce28DeviceReduceSingleTileKernelINS2_10policy_hubIlyN4cuda3std3__44plusIlEEE10Policy1000EN6thrust24THRUST_300001_SM_1000_NS18transform_iteratorINSD_6detail14equal_to_valueIjEENSF_15normal_iteratorINSD_10device_ptrIjEEEEllEEPlyS9_llNS7_10__identityEEEvT0_T1_T2_T3_T4_T6_E12temp_storage+112];
	add.s64 	%rd369, %rd367, %rd368;
	ld.shared.u64 	%rd370, [_ZZN3cub18CUB_300001_SM_10006detail6reduce28DeviceReduceSingleTileKernelINS2_10policy_hubIlyN4cuda3std3__44plusIlEEE10Policy1000EN6thrust24THRUST_300001_SM_1000_NS18transform_iteratorINSD_6detail14equal_to_valueIjEENSF_15normal_iteratorINSD_10device_ptrIjEEEEllEEPlyS9_llNS7_10__identityEEEvT0_T1_T2_T3_T4_T6_E12temp_storage+120];
	add.s64 	%rd371, %rd369, %rd370;
	ld.shared.u64 	%rd372, [_ZZN3cub18CUB_300001_SM_10006detail6reduce28DeviceReduceSingleTileKernelINS2_10policy_hubIlyN4cuda3std3__44plusIlEEE10Policy1000EN6thrust24THRUST_300001_SM_1000_NS18transform_iteratorINSD_6detail14equal_to_valueIjEENSF_15normal_iteratorINSD_10device_ptrIjEEEEllEEPlyS9_llNS7_10__identityEEEvT0_T1_T2_T3_T4_T6_E12temp_storage+128];
	add.s64 	%rd373, %rd371, %rd372;
	ld.shared.u64 	%rd374, [_ZZN3cub18CUB_300001_SM_10006detail6reduce28DeviceReduceSingleTileKernelINS2_10policy_hubIlyN4cuda3std3__44plusIlEEE10Policy1000EN6thrust24THRUST_300001_SM_1000_NS18transform_iteratorINSD_6detail14equal_to_valueIjEENSF_15normal_iteratorINSD_10device_ptrIjEEEEllEEPlyS9_llNS7_10__identityEEEvT0_T1_T2_T3_T4_T6_E12temp_storage+136];
	add.s64 	%rd402, %rd373, %rd374;
	bra.uni 	$L__BB30_49;
$L__BB30_24:
	// begin inline asm
	mov.u32 %r192, %laneid;
	// end inline asm
	and.b32  	%r243, %r3, 992;
	add.s32 	%r244, %r243, 32;
	setp.gt.u32 	%p108, %r244, %r2;
	not.b32 	%r245, %r243;
	add.s32 	%r246, %r2, %r245;
	selp.b32 	%r241, %r246, 31, %p108;
	mov.b64 	{%r194, %r199}, %rd386;
	mov.b32 	%r200, 1;
	mov.b32 	%r242, -1;
	// begin inline asm
	shfl.sync.down.b32 %r193, %r194, %r200, %r241, %r242;
	// end inline asm
	// begin inline asm
	shfl.sync.down.b32 %r198, %r199, %r200, %r241, %r242;
	// end inline asm
	mov.b64 	%rd274, {%r193, %r198};
	setp.lt.s32 	%p109, %r192, %r241;
	selp.b64 	%rd275, %rd274, 0, %p109;
	add.s64 	%rd276, %rd275, %rd386;
	mov.b64 	{%r204, %r209}, %rd276;
	mov.b32 	%r210, 2;
	// begin inline asm
	shfl.sync.down.b32 %r203, %r204, %r210, %r241, %r242;
	// end inline asm
	// begin inline asm
	shfl.sync.down.b32 %r208, %r209, %r210, %r241, %r242;
	// end inline asm
	mov.b64 	%rd277, {%r203, %r208};
	add.s32 	%r247, %r192, 2;
	setp.gt.s32 	%p110, %r247, %r241;
	selp.b64 	%rd278, 0, %rd277, %p110;
	add.s64 	%rd279, %rd278, %rd276;
	mov.b64 	{%r214, %r219}, %rd279;
	mov.b32 	%r220, 4;
	// begin inline asm
	shfl.sync.down.b32 %r213, %r214, %r220, %r241, %r242;
	// end inline asm
	// begin inline asm
	shfl.sync.down.b32 %r218, %r219, %r220, %r241, %r242;
	// end inline asm
	mov.b64 	%rd280, {%r213, %r218};
	add.s32 	%r248, %r192, 4;
	setp.gt.s32 	%p111, %r248, %r241;
	selp.b64 	%rd281, 0, %rd280, %p111;
	add.s64 	%rd282, %rd281, %rd279;
	mov.b64 	{%r224, %r229}, %rd282;
	mov.b32 	%r230, 8;
	// begin inline asm
	shfl.sync.down.b32 %r223, %r224, %r230, %r241, %r242;
	// end inline asm
	// begin inline asm
	shfl.sync.down.b32 %r228, %r229, %r230, %r241, %r242;
	// end inline asm
	mov.b64 	%rd283, {%r223, %r228};
	add.s32 	%r249, %r192, 8;
	setp.gt.s32 	%p112, %r249, %r241;
	selp.b64 	%rd284, 0, %rd283, %p112;
	add.s64 	%rd285, %rd284, %rd282;
	mov.b64 	{%r234, %r239}, %rd285;
	mov.b32 	%r240, 16;
	// begin inline asm
	shfl.sync.down.b32 %r233, %r234, %r240, %r241, %r242;
	// end inline asm
	// begin inline asm
	shfl.sync.down.b32 %r238, %r239, %r240, %r241, %r242;
	// end inline asm
	mov.b64 	%rd286, {%r233, %r238};
	add.s32 	%r250, %r192, 16;
	setp.gt.s32 	%p113, %r250, %r241;
	selp.b64 	%rd287, 0, %rd286, %p113;
	add.s64 	%rd402, %rd287, %rd285;
	setp.ne.s32 	%p114, %r192, 0;
	@%p114 bra 	$L__BB30_26;
	shr.u32 	%r251, %r3, 2;
	and.b32  	%r252, %r251, 248;
	mov.u32 	%r253, _ZZN3cub18CUB_300001_SM_10006detail6reduce28DeviceReduceSingleTileKernelINS2_10policy_hubIlyN4cuda3std3__44plusIlEEE10Policy1000EN6thrust24THRUST_300001_SM_1000_NS18transform_iteratorINSD_6detail14equal_to_valueIjEENSF_15normal_iteratorINSD_10device_ptrIjEEEEllEEPlyS9_llNS7_10__identityEEEvT0_T1_T2_T3_T4_T6_E12temp_storage;
	add.s32 	%r254, %r253, %r252;
	st.shared.u64 	[%r254+16], %rd402;
$L__BB30_26:
	bar.sync 	0;
	setp.ne.s32 	%p115, %r3, 0;
	@%p115 bra 	$L__BB30_49;
	setp.gt.u64 	%p116, %rd58, 32;
	ld.shared.u64 	%rd288, [_ZZN3cub18CUB_300001_SM_10006detail6reduce28DeviceReduceSingleTileKernelINS2_10policy_hubIlyN4cuda3std3__44plusIlEEE10Policy1000EN6thrust24THRUST_300001_SM_1000_NS18transform_iteratorINSD_6detail14equal_to_valueIjEENSF_15normal_iteratorINSD_10device_ptrIjEEEEllEEPlyS9_llNS7_10__identityEEEvT0_T1_T2_T3_T4_T6_E12temp_storage+24];
	selp.b64 	%rd289, %rd288, 0, %p116;
	add.s64 	%rd290, %rd289, %rd402;
	setp.gt.u64 	%p117, %rd58, 64;
	ld.shared.u64 	%rd291, [_ZZN3cub18CUB_300001_SM_10006detail6reduce28DeviceReduceSingleTileKernelINS2_10policy_hubIlyN4cuda3std3__44plusIlEEE10Policy1000EN6thrust24THRUST_300001_SM_1000_NS18transform_iteratorINSD_6detail14equal_to_valueIjEENSF_15normal_iteratorINSD_10device_ptrIjEEEEllEEPlyS9_llNS7_10__identityEEEvT0_T1_T2_T3_T4_T6_E12temp_storage+32];
	selp.b64 	%rd292, %rd291, 0, %p117;
	add.s64 	%rd293, %rd290, %rd292;
	setp.gt.u64 	%p118, %rd58, 96;
	ld.shared.u64 	%rd294, [_ZZN3cub18CUB_300001_SM_10006detail6reduce28DeviceReduceSingleTileKernelINS2_10policy_hubIlyN4cuda3std3__44plusIlEEE10Policy1000EN6thrust24THRUST_300001_SM_1000_NS18transform_iteratorINSD_6detail14equal_to_valueIjEENSF_15normal_iteratorINSD_10device_ptrIjEEEEllEEPlyS9_llNS7_10__identityEEEvT0_T1_T2_T3_T4_T6_E12temp_storage+40];
	selp.b64 	%rd295, %rd294, 0, %p118;
	add.s64 	%rd296, %rd293, %rd295;
	setp.gt.u64 	%p119, %rd58, 128;
	ld.shared.u64 	%rd297, [_ZZN3cub18CUB_300001_SM_10006detail6reduce28DeviceReduceSingleTileKernelINS2_10policy_hubIlyN4cuda3std3__44plusIlEEE10Policy1000EN6thrust24THRUST_300001_SM_1000_NS18transform_iteratorINSD_6detail14equal_to_valueIjEENSF_15normal_iteratorINSD_10device_ptrIjEEEEllEEPlyS9_llNS7_10__identityEEEvT0_T1_T2_T3_T4_T6_E12temp_storage+48];
	selp.b64 	%rd298, %rd297, 0, %p119;
	add.s64 	%rd299, %rd296, %rd298;
	setp.gt.u64 	%p120, %rd58, 160;
	ld.shared.u64 	%rd300, [_ZZN3cub18CUB_300001_SM_10006detail6reduce28DeviceReduceSingleTileKernelINS2_10policy_hubIlyN4cuda3std3__44plusIlEEE10Policy1000EN6thrust24THRUST_300001_SM_1000_NS18transform_iteratorINSD_6detail14equal_to_valueIjEENSF_15normal_iteratorINSD_10device_ptrIjEEEEllEEPlyS9_llNS7_10__identityEEEvT0_T1_T2_T3_T4_T6_E12temp_storage+56];
	selp.b64 	%rd301, %rd300, 0, %p120;
	add.s64 	%rd302, %rd299, %rd301;
	setp.gt.u64 	%p121, %rd58, 192;
	ld.shared.u64 	%rd303, [_ZZN3cub18CUB_300001_SM_10006detail6reduce28DeviceReduceSingleTileKernelINS2_10policy_hubIlyN4cuda3std3__44plusIlEEE10Policy1000EN6thrust24THRUST_300001_SM_1000_NS18transform_iteratorINSD_6detail14equal_to_valueIjEENSF_15normal_iteratorINSD_10device_ptrIjEEEEllEEPlyS9_llNS7_10__identityEEEvT0_T1_T2_T3_T4_T6_E12temp_storage+64];
	selp.b64 	%rd304, %rd303, 0, %p121;
	add.s64 	%rd305, %rd302, %rd304;
	setp.gt.u64 	%p122, %rd58, 224;
	ld.shared.u64 	%rd306, [_ZZN3cub18CUB_300001_SM_10006detail6reduce28DeviceReduceSingleTileKernelINS2_10policy_hubIlyN4cuda3std3__44plusIlEEE10Policy1000EN6thrust24THRUST_300001_SM_1000_NS18transform_iteratorINSD_6detail14equal_to_valueIjEENSF_15normal_iteratorINSD_10device_ptrIjEEEEllEEPlyS9_llNS7_10__identityEEEvT0_T1_T2_T3_T4_T6_E12temp_storage+72];
	selp.b64 	%rd307, %rd306, 0, %p122;
	add.s64 	%rd308, %rd305, %rd307;
	setp.gt.u64 	%p123, %rd58, 256;
	ld.shared.u64 	%rd309, [_ZZN3cub18CUB_300001_SM_10006detail6reduce28DeviceReduceSingleTileKernelINS2_10policy_hubIlyN4cuda3std3__44plusIlEEE10Policy1000EN6thrust24THRUST_300001_SM_1000_NS18transform_iteratorINSD_6detail14equal_to_valueIjEENSF_15normal_iteratorINSD_10device_ptrIjEEEEllEEPlyS9_llNS7_10__identityEEEvT0_T1_T2_T3_T4_T6_E12temp_storage+80];
	selp.b64 	%rd310, %rd309, 0, %p123;
	add.s64 	%rd311, %rd308, %rd310;
	setp.gt.u64 	%p124, %rd58, 288;
	ld.shared.u64 	%rd312, [_ZZN3cub18CUB_300001_SM_10006detail6reduce28DeviceReduceSingleTileKernelINS2_10policy_hubIlyN4cuda3std3__44plusIlEEE10Policy1000EN6thrust24THRUST_300001_SM_1000_NS18transform_iteratorINSD_6detail14equal_to_valueIjEENSF_15normal_iteratorINSD_10device_ptrIjEEEEllEEPlyS9_llNS7_10__identityEEEvT0_T1_T2_T3_T4_T6_E12temp_storage+88];
	selp.b64 	%rd313, %rd312, 0, %p124;
	add.s64 	%rd314, %rd311, %rd313;
	setp.gt.u64 	%p125, %rd58, 320;
	ld.shared.u64 	%rd315, [_ZZN3cub18CUB_300001_SM_10006detail6reduce28DeviceReduceSingleTileKernelINS2_10policy_hubIlyN4cuda3std3__44plusIlEEE10Policy1000EN6thrust24THRUST_300001_SM_1000_NS18transform_iteratorINSD_6detail14equal_to_valueIjEENSF_15normal_iteratorINSD_10device_ptrIjEEEEllEEPlyS9_llNS7_10__identityEEEvT0_T1_T2_T3_T4_T6_E12temp_storage+96];
	selp.b64 	%rd316, %rd315, 0, %p125;
	add.s64 	%rd317, %rd314, %rd316;
	setp.gt.u64 	%p126, %rd58, 352;
	ld.shared.u64 	%rd318, [_ZZN3cub18CUB_300001_SM_10006detail6reduce28DeviceReduceSingleTileKernelINS2_10policy_hubIlyN4cuda3std3__44plusIlEEE10Policy1000EN6thrust24THRUST_300001_SM_1000_NS18transform_iteratorINSD_6detail14equal_to_valueIjEENSF_15normal_iteratorINSD_10device_ptrIjEEEEllEEPlyS9_llNS7_10__identityEEEvT0_T1_T2_T3_T4_T6_E12temp_storage+104];
	selp.b64 	%rd319, %rd318, 0, %p126;
	add.s64 	%rd320, %rd317, %rd319;
	setp.gt.u64 	%p127, %rd58, 384;
	ld.shared.u64 	%rd321, [_ZZN3cub18CUB_300001_SM_10006detail6reduce28DeviceReduceSingleTileKernelINS2_10policy_hubIlyN4cuda3std3__44plusIlEEE10Policy1000EN6thrust24THRUST_300001_SM_1000_NS18transform_iteratorINSD_6detail14equal_to_valueIjEENSF_15normal_iteratorINSD_10device_ptrIjEEEEllEEPlyS9_llNS7_10__identityEEEvT0_T1_T2_T3_T4_T6_E12temp_storage+112];
	selp.b64 	%rd322, %rd321, 0, %p127;
	add.s64 	%rd323, %rd320, %rd322;
	setp.gt.u64 	%p128, %rd58, 416;
	ld.shared.u64 	%rd324, [_ZZN3cub18CUB_300001_SM_10006detail6reduce28DeviceReduceSingleTileKernelINS2_10policy_hubIlyN4cuda3std3__44plusIlEEE10Policy1000EN6thrust24THRUST_300001_SM_1000_NS18transform_iteratorINSD_6detail14equal_to_valueIjEENSF_15normal_iteratorINSD_10device_ptrIjEEEEllEEPlyS9_llNS7_10__identityEEEvT0_T1_T2_T3_T4_T6_E12temp_storage+120];
	selp.b64 	%rd325, %rd324, 0, %p128;
	add.s64 	%rd326, %rd323, %rd325;
	setp.gt.u64 	%p129, %rd58, 448;
	ld.shared.u64 	%rd327, [_ZZN3cub18CUB_300001_SM_10006detail6reduce28DeviceReduceSingleTileKernelINS2_10policy_hubIlyN4cuda3std3__44plusIlEEE10Policy1000EN6thrust24THRUST_300001_SM_1000_NS18transform_iteratorINSD_6detail14equal_to_valueIjEENSF_15normal_iteratorINSD_10device_ptrIjEEEEllEEPlyS9_llNS7_10__identityEEEvT0_T1_T2_T3_T4_T6_E12temp_storage+128];
	selp.b64 	%rd328, %rd327, 0, %p129;
	add.s64 	%rd329, %rd326, %rd328;
	setp.gt.u64 	%p130, %rd58, 480;
	ld.shared.u64 	%rd330, [_ZZN3cub18CUB_300001_SM_10006detail6reduce28DeviceReduceSingleTileKernelINS2_10policy_hubIlyN4cuda3std3__44plusIlEEE10Policy1000EN6thrust24THRUST_300001_SM_1000_NS18transform_iteratorINSD_6detail14equal_to_valueIjEENSF_15normal_iteratorINSD_10device_ptrIjEEEEllEEPlyS9_llNS7_10__identityEEEvT0_T1_T2_T3_T4_T6_E12temp_storage+136];
	selp.b64 	%rd331, %rd330, 0, %p130;
	add.s64 	%rd402, %rd329, %rd331;
	bra.uni 	$L__BB30_49;
$L__BB30_28:
	mov.u32 	%r25, %tid.x;
	cvt.u64.u32 	%rd25, %r25;
	mul.wide.u32 	%rd62, %r25, 4;
	add.s64 	%rd26, %rd2, %rd62;
	ld.global.u32 	%r49, [%rd26];
	setp.eq.s32 	%p3, %r49, %r43;
	selp.u64 	%rd63, 1, 0, %p3;
	ld.global.u32 	%r50, [%rd26+2048];
	setp.eq.s32 	%p4, %r50, %r43;
	selp.u64 	%rd64, 1, 0, %p4;
	ld.global.u32 	%r51, [%rd26+4096];
	setp.eq.s32 	%p5, %r51, %r43;
	selp.u64 	%rd65, 1, 0, %p5;
	ld.global.u32 	%r52, [%rd26+6144];
	setp.eq.s32 	%p6, %r52, %r43;
	selp.u64 	%rd66, 1, 0, %p6;
	ld.global.u32 	%r53, [%rd26+8192];
	setp.eq.s32 	%p7, %r53, %r43;
	selp.u64 	%rd67, 1, 0, %p7;
	ld.global.u32 	%r54, [%rd26+10240];
	setp.eq.s32 	%p8, %r54, %r43;
	selp.u64 	%rd68, 1, 0, %p8;
	ld.global.u32 	%r55, [%rd26+12288];
	setp.eq.s32 	%p9, %r55, %r43;
	selp.u64 	%rd69, 1, 0, %p9;
	add.s64 	%rd70, %rd64, %rd63;
	add.s64 	%rd71, %rd70, %rd65;
	add.s64 	%rd72, %rd71, %rd66;
	add.s64 	%rd73, %rd72, %rd67;
	add.s64 	%rd74, %rd73, %rd68;
	add.s64 	%rd401, %rd74, %rd69;
	add.s64 	%rd28, %rd58, -3584;
	setp.lt.u64 	%p10, %rd28, 3584;
	mov.b64 	%rd390, 3584;
	@%p10 bra 	$L__BB30_32;
	mov.b64 	%rd390, 3584;
$L__BB30_30:
	shl.b64 	%rd76, %rd390, 2;
	add.s64 	%rd77, %rd26, %rd76;
	ld.global.u32 	%r56, [%rd77];
	setp.eq.s32 	%p11, %r56, %r43;
	selp.u64 	%rd78, 1, 0, %p11;
	ld.global.u32 	%r57, [%rd77+2048];
	setp.eq.s32 	%p12, %r57, %r43;
	selp.u64 	%rd79, 1, 0, %p12;
	ld.global.u32 	%r58, [%rd77+4096];
	setp.eq.s32 	%p13, %r58, %r43;
	selp.u64 	%rd80, 1, 0, %p13;
	ld.global.u32 	%r59, [%rd77+6144];
	setp.eq.s32 	%p14, %r59, %r43;
	selp.u64 	%rd81, 1, 0, %p14;
	ld.global.u32 	%r60, [%rd77+8192];
	setp.eq.s32 	%p15, %r60, %r43;
	selp.u64 	%rd82, 1, 0, %p15;
	ld.global.u32 	%r61, [%rd77+10240];
	setp.eq.s32 	%p16, %r61, %r43;
	selp.u64 	%rd83, 1, 0, %p16;
	ld.global.u32 	%r62, [%rd77+12288];
	setp.eq.s32 	%p17, %r62, %r43;
	selp.u64 	%rd84, 1, 0, %p17;
	add.s64 	%rd85, %rd401, %rd78;
	add.s64 	%rd86, %rd85, %rd79;
	add.s64 	%rd87, %rd86, %rd80;
	add.s64 	%rd88, %rd87, %rd81;
	add.s64 	%rd89, %rd88, %rd82;
	add.s64 	%rd90, %rd89, %rd83;
	add.s64 	%rd401, %rd90, %rd84;
	sub.s64 	%rd91, %rd58, %rd390;
	setp.lt.u64 	%p18, %rd91, 3584;
	@%p18 bra 	$L__BB30_45;
	add.s64 	%rd390, %rd390, 3584;
	setp.le.u64 	%p19, %rd390, %rd28;
	@%p19 bra 	$L__BB30_30;
$L__BB30_32:
	setp.le.u64 	%p20, %rd58, %rd390;
	cvt.u32.u64 	%r63, %rd390;
	cvt.u32.u64 	%r64, %rd58;
	sub.s32 	%r65, %r64, %r63;
	setp.ge.s32 	%p21, %r25, %r65;
	or.pred  	%p22, %p20, %p21;
	@%p22 bra 	$L__BB30_45;
	not.b32 	%r68, %r25;
	add.s32 	%r69, %r68, %r64;
	sub.s32 	%r71, %r69, %r63;
	shr.u32 	%r72, %r71, 9;
	add.s32 	%r26, %r72, 1;
	and.b32  	%r27, %r26, 15;
	setp.lt.u32 	%p23, %r71, 7680;
	mov.u32 	%r322, %r25;
	@%p23 bra 	$L__BB30_36;
	and.b32  	%r73, %r26, 16777200;
	neg.s32 	%r320, %r73;
	add.s64 	%rd93, %rd390, %rd25;
	shl.b64 	%rd94, %rd93, 2;
	add.s64 	%rd95, %rd94, %rd2;
	add.s64 	%rd391, %rd95, 16384;
	mov.u32 	%r322, %r25;
$L__BB30_35:
	.pragma "nounroll";
	ld.global.u32 	%r74, [%rd391+-16384];
	setp.eq.s32 	%p24, %r74, %r43;
	selp.u64 	%rd96, 1, 0, %p24;
	add.s64 	%rd97, %rd401, %rd96;
	ld.global.u32 	%r75, [%rd391+-14336];
	setp.eq.s32 	%p25, %r75, %r43;
	selp.u64 	%rd98, 1, 0, %p25;
	add.s64 	%rd99, %rd97, %rd98;
	ld.global.u32 	%r76, [%rd391+-12288];
	setp.eq.s32 	%p26, %r76, %r43;
	selp.u64 	%rd100, 1, 0, %p26;
	add.s64 	%rd101, %rd99, %rd100;
	ld.global.u32 	%r77, [%rd391+-10240];
	setp.eq.s32 	%p27, %r77, %r43;
	selp.u64 	%rd102, 1, 0, %p27;
	add.s64 	%rd103, %rd101, %rd102;
	ld.global.u32 	%r78, [%rd391+-8192];
	setp.eq.s32 	%p28, %r78, %r43;
	selp.u64 	%rd104, 1, 0, %p28;
	add.s64 	%rd105, %rd103, %rd104;
	ld.global.u32 	%r79, [%rd391+-6144];
	setp.eq.s32 	%p29, %r79, %r43;
	selp.u64 	%rd106, 1, 0, %p29;
	add.s64 	%rd107, %rd105, %rd106;
	ld.global.u32 	%r80, [%rd391+-4096];
	setp.eq.s32 	%p30, %r80, %r43;
	selp.u64 	%rd108, 1, 0, %p30;
	add.s64 	%rd109, %rd107, %rd108;
	ld.global.u32 	%r81, [%rd391+-2048];
	setp.eq.s32 	%p31, %r81, %r43;
	selp.u64 	%rd110, 1, 0, %p31;
	add.s64 	%rd111, %rd109, %rd110;
	ld.global.u32 	%r82, [%rd391];
	setp.eq.s32 	%p32, %r82, %r43;
	selp.u64 	%rd112, 1, 0, %p32;
	add.s64 	%rd113, %rd111, %rd112;
	ld.global.u32 	%r83, [%rd391+2048];
	setp.eq.s32 	%p33, %r83, %r43;
	selp.u64 	%rd114, 1, 0, %p33;
	add.s64 	%rd115, %rd113, %rd114;
	ld.global.u32 	%r84, [%rd391+4096];
	setp.eq.s32 	%p34, %r84, %r43;
	selp.u64 	%rd116, 1, 0, %p34;
	add.s64 	%rd117, %rd115, %rd116;
	ld.global.u32 	%r85, [%rd391+6144];
	setp.eq.s32 	%p35, %r85, %r43;
	selp.u64 	%rd118, 1, 0, %p35;
	add.s64 	%rd119, %rd117, %rd118;
	ld.global.u32 	%r86, [%rd391+8192];
	setp.eq.s32 	%p36, %r86, %r43;
	selp.u64 	%rd120, 1, 0, %p36;
	add.s64 	%rd121, %rd119, %rd120;
	ld.global.u32 	%r87, [%rd391+10240];
	setp.eq.s32 	%p37, %r87, %r43;
	selp.u64 	%rd122, 1, 0, %p37;
	add.s64 	%rd123, %rd121, %rd122;
	ld.global.u32 	%r88, [%rd391+12288];
	setp.eq.s32 	%p38, %r88, %r43;
	selp.u64 	%rd124, 1, 0, %p38;
	add.s64 	%rd125, %rd123, %rd124;
	ld.global.u32 	%r89, [%rd391+14336];
	setp.eq.s32 	%p39, %r89, %r43;
	selp.u64 	%rd126, 1, 0, %p39;
	add.s64 	%rd401, %rd125, %rd126;
	add.s32 	%r322, %r322, 8192;
	add.s32 	%r320, %r320, 16;
	add.s64 	%rd391, %rd391, 32768;
	setp.ne.s32 	%p40, %r320, 0;
	@%p40 bra 	$L__BB30_35;
$L__BB30_36:
	setp.eq.s32 	%p41, %r27, 0;
	@%p41 bra 	$L__BB30_45;
	and.b32  	%r34, %r26, 7;
	setp.lt.u32 	%p42, %r27, 8;
	@%p42 bra 	$L__BB30_39;
	cvt.u64.u32 	%rd128, %r322;
	add.s64 	%rd129, %rd390, %rd128;
	shl.b64 	%rd130, %rd129, 2;
	add.s64 	%rd131, %rd2, %rd130;
	ld.global.u32 	%r90, [%rd131];
	setp.eq.s32 	%p43, %r90, %r43;
	selp.u64 	%rd132, 1, 0, %p43;
	add.s64 	%rd133, %rd401, %rd132;
	ld.global.u32 	%r91, [%rd131+2048];
	setp.eq.s32 	%p44, %r91, %r43;
	selp.u64 	%rd134, 1, 0, %p44;
	add.s64 	%rd135, %rd133, %rd134;
	ld.global.u32 	%r92, [%rd131+4096];
	setp.eq.s32 	%p45, %r92, %r43;
	selp.u64 	%rd136, 1, 0, %p45;
	add.s64 	%rd137, %rd135, %rd136;
	ld.global.u32 	%r93, [%rd131+6144];
	setp.eq.s32 	%p46, %r93, %r43;
	selp.u64 	%rd138, 1, 0, %p46;
	add.s64 	%rd139, %rd137, %rd138;
	ld.global.u32 	%r94, [%rd131+8192];
	setp.eq.s32 	%p47, %r94, %r43;
	selp.u64 	%rd140, 1, 0, %p47;
	add.s64 	%rd141, %rd139, %rd140;
	ld.global.u32 	%r95, [%rd131+10240];
	setp.eq.s32 	%p48, %r95, %r43;
	selp.u64 	%rd142, 1, 0, %p48;
	add.s64 	%rd143, %rd141, %rd142;
	ld.global.u32 	%r96, [%rd131+12288];
	setp.eq.s32 	%p49, %r96, %r43;
	selp.u64 	%rd144, 1, 0, %p49;
	add.s64 	%rd145, %rd143, %rd144;
	ld.global.u32 	%r97, [%rd131+14336];
	setp.eq.s32 	%p50, %r97, %r43;
	selp.u64 	%rd146, 1, 0, %p50;
	add.s64 	%rd401, %rd145, %rd146;
	add.s32 	%r322, %r322, 4096;
$L__BB30_39:
	setp.eq.s32 	%p51, %r34, 0;
	@%p51 bra 	$L__BB30_45;
	and.b32  	%r37, %r26, 3;
	setp.lt.u32 	%p52, %r34, 4;
	@%p52 bra 	$L__BB30_42;
	cvt.u64.u32 	%rd148, %r322;
	add.s64 	%rd149, %rd390, %rd148;
	shl.b64 	%rd150, %rd149, 2;
	add.s64 	%rd151, %rd2, %rd150;
	ld.global.u32 	%r98, [%rd151];
	setp.eq.s32 	%p53, %r98, %r43;
	selp.u64 	%rd152, 1, 0, %p53;
	add.s64 	%rd153, %rd401, %rd152;
	ld.global.u32 	%r99, [%rd151+2048];
	setp.eq.s32 	%p54, %r99, %r43;
	selp.u64 	%rd154, 1, 0, %p54;
	add.s64 	%rd155, %rd153, %rd154;
	ld.global.u32 	%r100, [%rd151+4096];
	setp.eq.s32 	%p55, %r100, %r43;
	selp.u64 	%rd156, 1, 0, %p55;
	add.s64 	%rd157, %rd155, %rd156;
	ld.global.u32 	%r101, [%rd151+6144];
	setp.eq.s32 	%p56, %r101, %r43;
	selp.u64 	%rd158, 1, 0, %p56;
	add.s64 	%rd401, %rd157, %rd158;
	add.s32 	%r322, %r322, 2048;
$L__BB30_42:
	setp.eq.s32 	%p57, %r37, 0;
	@%p57 bra 	$L__BB30_45;
	cvt.u64.u32 	%rd159, %r322;
	add.s64 	%rd160, %rd390, %rd159;
	shl.b64 	%rd161, %rd160, 2;
	add.s64 	%rd399, %rd2, %rd161;
	neg.s32 	%r325, %r37;
$L__BB30_44:
	.pragma "nounroll";
	ld.global.u32 	%r102, [%rd399];
	setp.eq.s32 	%p58, %r102, %r43;
	selp.u64 	%rd162, 1, 0, %p58;
	add.s64 	%rd401, %rd401, %rd162;
	add.s64 	%rd399, %rd399, 2048;
	add.s32 	%r325, %r325, 1;
	setp.ne.s32 	%p59, %r325, 0;
	@%p59 bra 	$L__BB30_44;
$L__BB30_45:
	// begin inline asm
	mov.u32 %r103, %laneid;
	// end inline asm
	mov.b64 	{%r105, %r110}, %rd401;
	mov.b32 	%r111, 1;
	mov.b32 	%r152, 31;
	mov.b32 	%r153, -1;
	// begin inline asm
	shfl.sync.down.b32 %r104, %r105, %r111, %r152, %r153;
	// end inline asm
	// begin inline asm
	shfl.sync.down.b32 %r109, %r110, %r111, %r152, %r153;
	// end inline asm
	mov.b64 	%rd163, {%r104, %r109};
	setp.gt.s32 	%p60, %r103, 30;
	selp.b64 	%rd164, 0, %rd163, %p60;
	add.s64 	%rd165, %rd164, %rd401;
	mov.b64 	{%r115, %r120}, %rd165;
	mov.b32 	%r121, 2;
	// begin inline asm
	shfl.sync.down.b32 %r114, %r115, %r121, %r152, %r153;
	// end inline asm
	// begin inline asm
	shfl.sync.down.b32 %r119, %r120, %r121, %r152, %r153;
	// end inline asm
	mov.b64 	%rd166, {%r114, %r119};
	setp.gt.s32 	%p61, %r103, 29;
	selp.b64 	%rd167, 0, %rd166, %p61;
	add.s64 	%rd168, %rd167, %rd165;
	mov.b64 	{%r125, %r130}, %rd168;
	mov.b32 	%r131, 4;
	// begin inline asm
	shfl.sync.down.b32 %r124, %r125, %r131, %r152, %r153;
	// end inline asm
	// begin inline asm
	shfl.sync.down.b32 %r129, %r130, %r131, %r152, %r153;
	// end inline asm
	mov.b64 	%rd169, {%r124, %r129};
	setp.gt.s32 	%p62, %r103, 27;
	selp.b64 	%rd170, 0, %rd169, %p62;
	add.s64 	%rd171, %rd170, %rd168;
	mov.b64 	{%r135, %r140}, %rd171;
	mov.b32 	%r141, 8;
	// begin inline asm
	shfl.sync.down.b32 %r134, %r135, %r141, %r152, %r153;
	// end inline asm
	// begin inline asm
	shfl.sync.down.b32 %r139, %r140, %r141, %r152, %r153;
	// end inline asm
	mov.b64 	%rd172, {%r134, %r139};
	setp.gt.s32 	%p63, %r103, 23;
	selp.b64 	%rd173, 0, %rd172, %p63;
	add.s64 	%rd174, %rd173, %rd171;
	mov.b64 	{%r145, %r150}, %rd174;
	mov.b32 	%r151, 16;
	// begin inline asm
	shfl.sync.down.b32 %r144, %r145, %r151, %r152, %r153;
	// end inline asm
	// begin inline asm
	shfl.sync.down.b32 %r149, %r150, %r151, %r152, %r153;
	// end inline asm
	mov.b64 	%rd175, {%r144, %r149};
	setp.gt.s32 	%p64, %r103, 15;
	selp.b64 	%rd176, 0, %rd175, %p64;
	add.s64 	%rd402, %rd176, %rd174;
	setp.ne.s32 	%p65, %r103, 0;
	@%p65 bra 	$L__BB30_47;
	shr.u32 	%r154, %r25, 2;
	and.b32  	%r155, %r154, 248;
	mov.u32 	%r156, _ZZN3cub18CUB_300001_SM_10006detail6reduce28DeviceReduceSingleTileKernelINS2_10policy_hubIlyN4cuda3std3__44plusIlEEE10Policy1000EN6thrust24THRUST_300001_SM_1000_NS18transform_iteratorINSD_6detail14equal_to_valueIjEENSF_15normal_iteratorINSD_10device_ptrIjEEEEllEEPlyS9_llNS7_10__identityEEEvT0_T1_T2_T3_T4_T6_E12temp_storage;
	add.s32 	%r157, %r156, %r155;
	st.shared.u64 	[%r157+16], %rd402;
$L__BB30_47:
	bar.sync 	0;
	setp.ne.s32 	%p66, %r25, 0;
	@%p66 bra 	$L__BB30_49;
	ld.shared.u64 	%rd177, [_ZZN3cub18CUB_300001_SM_10006detail6reduce28DeviceReduceSingleTileKernelINS2_10policy_hubIlyN4cuda3std3__44plusIlEEE10Policy1000EN6thrust24THRUST_300001_SM_1000_NS18transform_iteratorINSD_6detail14equal_to_valueIjEENSF_15normal_iteratorINSD_10device_ptrIjEEEEllEEPlyS9_llNS7_10__identityEEEvT0_T1_T2_T3_T4_T6_E12temp_storage+24];
	add.s64 	%rd178, %rd177, %rd402;
	ld.shared.u64 	%rd179, [_ZZN3cub18CUB_300001_SM_10006detail6reduce28DeviceReduceSingleTileKernelINS2_10policy_hubIlyN4cuda3std3__44plusIlEEE10Policy1000EN6thrust24THRUST_300001_SM_1000_NS18transform_iteratorINSD_6detail14equal_to_valueIjEENSF_15normal_iteratorINSD_10device_ptrIjEEEEllEEPlyS9_llNS7_10__identityEEEvT0_T1_T2_T3_T4_T6_E12temp_storage+32];
	add.s64 	%rd180, %rd178, %rd179;
	ld.shared.u64 	%rd181, [_ZZN3cub18CUB_300001_SM_10006detail6reduce28DeviceReduceSingleTileKernelINS2_10policy_hubIlyN4cuda3std3__44plusIlEEE10Policy1000EN6thrust24THRUST_300001_SM_1000_NS18transform_iteratorINSD_6detail14equal_to_valueIjEENSF_15normal_iteratorINSD_10device_ptrIjEEEEllEEPlyS9_llNS7_10__identityEEEvT0_T1_T2_T3_T4_T6_E12temp_storage+40];
	add.s64 	%rd182, %rd180, %rd181;
	ld.shared.u64 	%rd183, [_ZZN3cub18CUB_300001_SM_10006detail6reduce28DeviceReduceSingleTileKernelINS2_10policy_hubIlyN4cuda3std3__44plusIlEEE10Policy1000EN6thrust24THRUST_300001_SM_1000_NS18transform_iteratorINSD_6detail14equal_to_valueIjEENSF_15normal_iteratorINSD_10device_ptrIjEEEEllEEPlyS9_llNS7_10__identityEEEvT0_T1_T2_T3_T4_T6_E12temp_storage+48];
	add.s64 	%rd184, %rd182, %rd183;
	ld.shared.u64 	%rd185, [_ZZN3cub18CUB_300001_SM_10006detail6reduce28DeviceReduceSingleTileKernelINS2_10policy_hubIlyN4cuda3std3__44plusIlEEE10Policy1000EN6thrust24THRUST_300001_SM_1000_NS18transform_iteratorINSD_6detail14equal_to_valueIjEENSF_15normal_iteratorINSD_10device_ptrIjEEEEllEEPlyS9_llNS7_10__identityEEEvT0_T1_T2_T3_T4_T6_E12temp_storage+56];
	add.s64 	%rd186, %rd184, %rd185;
	ld.shared.u64 	%rd187, [_ZZN3cub18CUB_300001_SM_10006detail6reduce28DeviceReduceSingleTileKernelINS2_10policy_hubIlyN4cuda3std3__44plusIlEEE10Policy1000EN6thrust24THRUST_300001_SM_1000_NS18transform_iteratorINSD_6detail14equal_to_valueIjEENSF_15normal_iteratorINSD_10device_ptrIjEEEEllEEPlyS9_llNS7_10__identityEEEvT0_T1_T2_T3_T4_T6_E12temp_storage+64];
	add.s64 	%rd188, %rd186, %rd187;
	ld.shared.u64 	%rd189, [_ZZN3cub18CUB_300001_SM_10006detail6reduce28DeviceReduceSingleTileKernelINS2_10policy_hubIlyN4cuda3std3__44plusIlEEE10Policy1000EN6thrust24THRUST_300001_SM_1000_NS18transform_iteratorINSD_6detail14equal_to_valueIjEENSF_15normal_iteratorINSD_10device_ptrIjEEEEllEEPlyS9_llNS7_10__identityEEEvT0_T1_T2_T3_T4_T6_E12temp_storage+72];
	add.s64 	%rd190, %rd188, %rd189;
	ld.shared.u64 	%rd191, [_ZZN3cub18CUB_300001_SM_10006detail6reduce28DeviceReduceSingleTileKernelINS2_10policy_hubIlyN4cuda3std3__44plusIlEEE10Policy1000EN6thrust24THRUST_300001_SM_1000_NS18transform_iteratorINSD_6detail14equal_to_valueIjEENSF_15normal_iteratorINSD_10device_ptrIjEEEEllEEPlyS9_llNS7_10__identityEEEvT0_T1_T2_T3_T4_T6_E12temp_storage+80];
	add.s64 	%rd192, %rd190, %rd191;
	ld.shared.u64 	%rd193, [_ZZN3cub18CUB_300001_SM_10006detail6reduce28DeviceReduceSingleTileKernelINS2_10policy_hubIlyN4cuda3std3__44plusIlEEE10Policy1000EN6thrust24THRUST_300001_SM_1000_NS18transform_iteratorINSD_6detail14equal_to_valueIjEENSF_15normal_iteratorINSD_10device_ptrIjEEEEllEEPlyS9_llNS7_10__identityEEEvT0_T1_T2_T3_T4_T6_E12temp_storage+88];
	add.s64 	%rd194, %rd192, %rd193;
	ld.shared.u64 	%rd195, [_ZZN3cub18CUB_300001_SM_10006detail6reduce28DeviceReduceSingleTileKernelINS2_10policy_hubIlyN4cuda3std3__44plusIlEEE10Policy1000EN6thrust24THRUST_300001_SM_1000_NS18transform_iteratorINSD_6detail14equal_to_valueIjEENSF_15normal_iteratorINSD_10device_ptrIjEEEEllEEPlyS9_llNS7_10__identityEEEvT0_T1_T2_T3_T4_T6_E12temp_storage+96];
	add.s64 	%rd196, %rd194, %rd195;
	ld.shared.u64 	%rd197, [_ZZN3cub18CUB_300001_SM_10006detail6reduce28DeviceReduceSingleTileKernelINS2_10policy_hubIlyN4cuda3std3__44plusIlEEE10Policy1000EN6thrust24THRUST_300001_SM_1000_NS18transform_iteratorINSD_6detail14equal_to_valueIjEENSF_15normal_iteratorINSD_10device_ptrIjEEEEllEEPlyS9_llNS7_10__identityEEEvT0_T1_T2_T3_T4_T6_E12temp_storage+104];
	add.s64 	%rd198, %rd196, %rd197;
	ld.shared.u64 	%rd199, [_ZZN3cub18CUB_300001_SM_10006detail6reduce28DeviceReduceSingleTileKernelINS2_10policy_hubIlyN4cuda3std3__44plusIlEEE10Policy1000EN6thrust24THRUST_300001_SM_1000_NS18transform_iteratorINSD_6detail14equal_to_valueIjEENSF_15normal_iteratorINSD_10device_ptrIjEEEEllEEPlyS9_llNS7_10__identityEEEvT0_T1_T2_T3_T4_T6_E12temp_storage+112];
	add.s64 	%rd200, %rd198, %rd199;
	ld.shared.u64 	%rd201, [_ZZN3cub18CUB_300001_SM_10006detail6reduce28DeviceReduceSingleTileKernelINS2_10policy_hubIlyN4cuda3std3__44plusIlEEE10Policy1000EN6thrust24THRUST_300001_SM_1000_NS18transform_iteratorINSD_6detail14equal_to_valueIjEENSF_15normal_iteratorINSD_10device_ptrIjEEEEllEEPlyS9_llNS7_10__identityEEEvT0_T1_T2_T3_T4_T6_E12temp_storage+120];
	add.s64 	%rd202, %rd200, %rd201;
	ld.shared.u64 	%rd203, [_ZZN3cub18CUB_300001_SM_10006detail6reduce28DeviceReduceSingleTileKernelINS2_10policy_hubIlyN4cuda3std3__44plusIlEEE10Policy1000EN6thrust24THRUST_300001_SM_1000_NS18transform_iteratorINSD_6detail14equal_to_valueIjEENSF_15normal_iteratorINSD_10device_ptrIjEEEEllEEPlyS9_llNS7_10__identityEEEvT0_T1_T2_T3_T4_T6_E12temp_storage+128];
	add.s64 	%rd204, %rd202, %rd203;
	ld.shared.u64 	%rd205, [_ZZN3cub18CUB_300001_SM_10006detail6reduce28DeviceReduceSingleTileKernelINS2_10policy_hubIlyN4cuda3std3__44plusIlEEE10Policy1000EN6thrust24THRUST_300001_SM_1000_NS18transform_iteratorINSD_6detail14equal_to_valueIjEENSF_15normal_iteratorINSD_10device_ptrIjEEEEllEEPlyS9_llNS7_10__identityEEEvT0_T1_T2_T3_T4_T6_E12temp_storage+136];
	add.s64 	%rd402, %rd204, %rd205;
$L__BB30_49:
	mov.u32 	%r310, %tid.x;
	setp.ne.s32 	%p138, %r310, 0;
	@%p138 bra 	$L__BB30_51;
	add.s64 	%rd375, %rd402, %rd59;
	st.global.u64 	[%rd1], %rd375;
$L__BB30_51:
	ret;

}
	// .globl	_ZN3cub18CUB_300001_SM_10006detail6reduce18DeviceReduceKernelINS2_10policy_hubIlyN4cuda3std3__44plusIlEEE10Policy1000EN6thrust24THRUST_300001_SM_1000_NS18transform_iteratorINSD_6detail14equal_to_valueIjEENSF_15normal_iteratorINSD_10device_ptrIjEEEEllEEyS9_lNS7_10__identityEEEvT0_PT3_T1_NS0_13GridEvenShareISR_EET2_T4_
.visible .entry _ZN3cub18CUB_300001_SM_10006detail6reduce18DeviceReduceKernelINS2_10policy_hubIlyN4cuda3std3__44plusIlEEE10Policy1000EN6thrust24THRUST_300001_SM_1000_NS18transform_iteratorINSD_6detail14equal_to_valueIjEENSF_15normal_iteratorINSD_10device_ptrIjEEEEllEEyS9_lNS7_10__identityEEEvT0_PT3_T1_NS0_13GridEvenShareISR_EET2_T4_(
	.param .align 8 .b8 _ZN3cub18CUB_300001_SM_10006detail6reduce18DeviceReduceKernelINS2_10policy_hubIlyN4cuda3std3__44plusIlEEE10Policy1000EN6thrust24THRUST_300001_SM_1000_NS18transform_iteratorINSD_6detail14equal_to_valueIjEENSF_15normal_iteratorINSD_10device_ptrIjEEEEllEEyS9_lNS7_10__identityEEEvT0_PT3_T1_NS0_13GridEvenShareISR_EET2_T4__param_0[16],
	.param .u64 .ptr .align 1 _ZN3cub18CUB_300001_SM_10006detail6reduce18DeviceReduceKernelINS2_10policy_hubIlyN4cuda3std3__44plusIlEEE10Policy1000EN6thrust24THRUST_300001_SM_1000_NS18transform_iteratorINSD_6detail14equal_to_valueIjEENSF_15normal_iteratorINSD_10device_ptrIjEEEEllEEyS9_lNS7_10__identityEEEvT0_PT3_T1_NS0_13GridEvenShareISR_EET2_T4__param_1,
	.param .u64 _ZN3cub18CUB_300001_SM_10006detail6reduce18DeviceReduceKernelINS2_10policy_hubIlyN4cuda3std3__44plusIlEEE10Policy1000EN6thrust24THRUST_300001_SM_1000_NS18transform_iteratorINSD_6detail14equal_to_valueIjEENSF_15normal_iteratorINSD_10device_ptrIjEEEEllEEyS9_lNS7_10__identityEEEvT0_PT3_T1_NS0_13GridEvenShareISR_EET2_T4__param_2,
	.param .align 8 .b8 _ZN3cub18CUB_300001_SM_10006detail6reduce18DeviceReduceKernelINS2_10policy_hubIlyN4cuda3std3__44plusIlEEE10Policy1000EN6thrust24THRUST_300001_SM_1000_NS18transform_iteratorINSD_6detail14equal_to_valueIjEENSF_15normal_iteratorINSD_10device_ptrIjEEEEllEEyS9_lNS7_10__identityEEEvT0_PT3_T1_NS0_13GridEvenShareISR_EET2_T4__param_3[72],
	.param .align 1 .b8 _ZN3cub18CUB_300001_SM_10006detail6reduce18DeviceReduceKernelINS2_10policy_hubIlyN4cuda3std3__44plusIlEEE10Policy1000EN6thrust24THRUST_300001_SM_1000_NS18transform_iteratorINSD_6detail14equal_to_valueIjEENSF_15normal_iteratorINSD_10device_ptrIjEEEEllEEyS9_lNS7_10__identityEEEvT0_PT3_T1_NS0_13GridEvenShareISR_EET2_T4__param_4[1],
	.param .align 1 .b8 _ZN3cub18CUB_300001_SM_10006detail6reduce18DeviceReduceKernelINS2_10policy_hubIlyN4cuda3std3__44plusIlEEE10Policy1000EN6thrust24THRUST_300001_SM_1000_NS18transform_iteratorINSD_6detail14equal_to_valueIjEENSF_15normal_iteratorINSD_10device_ptrIjEEEEllEEyS9_lNS7_10__identityEEEvT0_PT3_T1_NS0_13GridEvenShareISR_EET2_T4__param_5[1]
)
.maxntid 512
{
	.reg .pred 	%p<138>;
	.reg .b16 	%rs<4>;
	.reg .b32 	%r<354>;
	.reg .b64 	%rd<420>;
	// demoted variable
	.shared .align 8 .b8 _ZZN3cub18CUB_300001_SM_10006detail6reduce18DeviceReduceKernelINS2_10policy_hubIlyN4cuda3std3__44plusIlEEE10Policy1000EN6thrust24THRUST_300001_SM_1000_NS18transform_iteratorINSD_6detail14equal_to_valueIjEENSF_15normal_iteratorINSD_10device_ptrIjEEEEllEEyS9_lNS7_10__identityEEEvT0_PT3_T1_NS0_13GridEvenShareISR_EET2_T4_E12temp_storage[152];
	ld.param.u32 	%r2, [_ZN3cub18CUB_300001_SM_10006detail6reduce18DeviceReduceKernelINS2_10policy_hubIlyN4cuda3std3__44plusIlEEE10Policy1000EN6thrust24THRUST_300001_SM_1000_NS18transform_iteratorINSD_6detail14equal_to_valueIjEENSF_15normal_iteratorINSD_10device_ptrIjEEEEllEEyS9_lNS7_10__identityEEEvT0_PT3_T1_NS0_13GridEvenShareISR_EET2_T4__param_0+8];
	ld.param.u64 	%rd1, [_ZN3cub18CUB_300001_SM_10006detail6reduce18DeviceReduceKernelINS2_10policy_hubIlyN4cuda3std3__44plusIlEEE10Policy1000EN6thrust24THRUST_300001_SM_1000_NS18transform_iteratorINSD_6detail14equal_to_valueIjEENSF_15normal_iteratorINSD_10device_ptrIjEEEEllEEyS9_lNS7_10__identityEEEvT0_PT3_T1_NS0_13GridEvenShareISR_EET2_T4__param_3+32];
	ld.param.u32 	%r1, [_ZN3cub18CUB_300001_SM_10006detail6reduce18DeviceReduceKernelINS2_10policy_hubIlyN4cuda3std3__44plusIlEEE10Policy1000EN6thrust24THRUST_300001_SM_1000_NS18transform_iteratorINSD_6detail14equal_to_valueIjEENSF_15normal_iteratorINSD_10device_ptrIjEEEEllEEyS9_lNS7_10__identityEEEvT0_PT3_T1_NS0_13GridEvenShareISR_EET2_T4__param_3+40];
	ld.param.u64 	%rd64, [_ZN3cub18CUB_300001_SM_10006detail6reduce18DeviceReduceKernelINS2_10policy_hubIlyN4cuda3std3__44plusIlEEE10Policy1000EN6thrust24THRUST_300001_SM_1000_NS18transform_iteratorINSD_6detail14equal_to_valueIjEENSF_15normal_iteratorINSD_10device_ptrIjEEEEllEEyS9_lNS7_10__identityEEEvT0_PT3_T1_NS0_13GridEvenShareISR_EET2_T4__param_0];
	cvta.to.global.u64 	%rd2, %rd64;
	mov.u32 	%r3, %ctaid.x;
	mul.lo.s32 	%r51, %r1, 3584;
	cvt.s64.s32 	%rd3, %r51;
	mul.lo.s32 	%r52, %r3, 3584;
	cvt.u64.u32 	%rd4, %r52;
	sub.s64 	%rd5, %rd1, %rd4;
	setp.gt.u64 	%p1, %rd5, 3583;
	@%p1 bra 	$L__BB31_25;
	cvt.u32.u64 	%r180, %rd4;
	cvt.u32.u64 	%r4, %rd1;
	sub.s32 	%r5, %r4, %r180;
	mov.u32 	%r6, %tid.x;
	setp.ge.s32 	%p66, %r6, %r5;
	mov.b64 	%rd403, 0;
	mov.u32 	%r341, %r6;
	@%p66 bra 	$L__BB31_3;
	add.s32 	%r182, %r180, %r6;
	mul.wide.u32 	%rd214, %r182, 4;
	add.s64 	%rd215, %rd2, %rd214;
	ld.global.u32 	%r183, [%rd215];
	setp.eq.s32 	%p67, %r183, %r2;
	selp.u64 	%rd403, 1, 0, %p67;
	add.s32 	%r341, %r6, 512;
$L__BB31_3:
	setp.ge.s32 	%p68, %r341, %r5;
	@%p68 bra 	$L__BB31_16;
	not.b32 	%r185, %r341;
	add.s32 	%r186, %r185, %r4;
	sub.s32 	%r187, %r186, %r180;
	shr.u32 	%r188, %r187, 9;
	add.s32 	%r9, %r188, 1;
	and.b32  	%r10, %r9, 15;
	setp.lt.u32 	%p69, %r187, 7680;
	@%p69 bra 	$L__BB31_7;
	and.b32  	%r189, %r9, 16777200;
	neg.s32 	%r339, %r189;
	mul.wide.u32 	%rd217, %r3, 14336;
	mul.wide.u32 	%rd218, %r341, 4;
	add.s64 	%rd219, %rd217, %rd218;
	add.s64 	%rd220, %rd219, %rd2;
	add.s64 	%rd394, %rd220, 16384;
$L__BB31_6:
	.pragma "nounroll";
	ld.global.u32 	%r190, [%rd394+-16384];
	setp.eq.s32 	%p70, %r190, %r2;
	selp.u64 	%rd221, 1, 0, %p70;
	add.s64 	%rd222, %rd403, %rd221;
	ld.global.u32 	%r191, [%rd394+-14336];
	setp.eq.s32 	%p71, %r191, %r2;
	selp.u64 	%rd223, 1, 0, %p71;
	add.s64 	%rd224, %rd222, %rd223;
	ld.global.u32 	%r192, [%rd394+-12288];
	setp.eq.s32 	%p72, %r192, %r2;
	selp.u64 	%rd225, 1, 0, %p72;
	add.s64 	%rd226, %rd224, %rd225;
	ld.global.u32 	%r193, [%rd394+-10240];
	setp.eq.s32 	%p73, %r193, %r2;
	selp.u64 	%rd227, 1, 0, %p73;
	add.s64 	%rd228, %rd226, %rd227;
	ld.global.u32 	%r194, [%rd394+-8192];
	setp.eq.s32 	%p74, %r194, %r2;
	selp.u64 	%rd229, 1, 0, %p74;
	add.s64 	%rd230, %rd228, %rd229;
	ld.global.u32 	%r195, [%rd394+-6144];
	setp.eq.s32 	%p75, %r195, %r2;
	selp.u64 	%rd231, 1, 0, %p75;
	add.s64 	%rd232, %rd230, %rd231;
	ld.global.u32 	%r196, [%rd394+-4096];
	setp.eq.s32 	%p76, %r196, %r2;
	selp.u64 	%rd233, 1, 0, %p76;
	add.s64 	%rd234, %rd232, %rd233;
	ld.global.u32 	%r197, [%rd394+-2048];
	setp.eq.s32 	%p77, %r197, %r2;
	selp.u64 	%rd235, 1, 0, %p77;
	add.s64 	%rd236, %rd234, %rd235;
	ld.global.u32 	%r198, [%rd394];
	setp.eq.s32 	%p78, %r198, %r2;
	selp.u64 	%rd237, 1, 0, %p78;
	add.s64 	%rd238, %rd236, %rd237;
	ld.global.u32 	%r199, [%rd394+2048];
	setp.eq.s32 	%p79, %r199, %r2;
	selp.u64 	%rd239, 1, 0, %p79;
	add.s64 	%rd240, %rd238, %rd239;
	ld.global.u32 	%r200, [%rd394+4096];
	setp.eq.s32 	%p80, %r200, %r2;
	selp.u64 	%rd241, 1, 0, %p80;
	add.s64 	%rd242, %rd240, %rd241;
	ld.global.u32 	%r201, [%rd394+6144];
	setp.eq.s32 	%p81, %r201, %r2;
	selp.u64 	%rd243, 1, 0, %p81;
	add.s64 	%rd244, %rd242, %rd243;
	ld.global.u32 	%r202, [%rd394+8192];
	setp.eq.s32 	%p82, %r202, %r2;
	selp.u64 	%rd245, 1, 0, %p82;
	add.s64 	%rd246, %rd244, %rd245;
	ld.global.u32 	%r203, [%rd394+10240];
	setp.eq.s32 	%p83, %r203, %r2;
	selp.u64 	%rd247, 1, 0, %p83;
	add.s64 	%rd248, %rd246, %rd247;
	ld.global.u32 	%r204, [%rd394+12288];
	setp.eq.s32 	%p84, %r204, %r2;
	selp.u64 	%rd249, 1, 0, %p84;
	add.s64 	%rd250, %rd248, %rd249;
	ld.global.u32 	%r205, [%rd394+14336];
	setp.eq.s32 	%p85, %r205, %r2;
	selp.u64 	%rd251, 1, 0, %p85;
	add.s64 	%rd403, %rd250, %rd251;
	add.s32 	%r341, %r341, 8192;
	add.s32 	%r339, %r339, 16;
	add.s64 	%rd394, %rd394, 32768;
	setp.ne.s32 	%p86, %r339, 0;
	@%p86 bra 	$L__BB31_6;
$L__BB31_7:
	setp.eq.s32 	%p87, %r10, 0;
	@%p87 bra 	$L__BB31_16;
	and.b32  	%r17, %r9, 7;
	setp.lt.u32 	%p88, %r10, 8;
	@%p88 bra 	$L__BB31_10;
	cvt.s64.s32 	%rd253, %r341;
	add.s64 	%rd254, %rd253, %rd4;
	shl.b64 	%rd255, %rd254, 2;
	add.s64 	%rd256, %rd2, %rd255;
	ld.global.u32 	%r206, [%rd256];
	setp.eq.s32 	%p89, %r206, %r2;
	selp.u64 	%rd257, 1, 0, %p89;
	add.s64 	%rd258, %rd403, %rd257;
	ld.global.u32 	%r207, [%rd256+2048];
	setp.eq.s32 	%p90, %r207, %r2;
	selp.u64 	%rd259, 1, 0, %p90;
	add.s64 	%rd260, %rd258, %rd259;
	ld.global.u32 	%r208, [%rd256+4096];
	setp.eq.s32 	%p91, %r208, %r2;
	selp.u64 	%rd261, 1, 0, %p91;
	add.s64 	%rd262, %rd260, %rd261;
	ld.global.u32 	%r209, [%rd256+6144];
	setp.eq.s32 	%p92, %r209, %r2;
	selp.u64 	%rd263, 1, 0, %p92;
	add.s64 	%rd264, %rd262, %rd263;
	ld.global.u32 	%r210, [%rd256+8192];
	setp.eq.s32 	%p93, %r210, %r2;
	selp.u64 	%rd265, 1, 0, %p93;
	add.s64 	%rd266, %rd264, %rd265;
	ld.global.u32 	%r211, [%rd256+10240];
	setp.eq.s32 	%p94, %r211, %r2;
	selp.u64 	%rd267, 1, 0, %p94;
	add.s64 	%rd268, %rd266, %rd267;
	ld.global.u32 	%r212, [%rd256+12288];
	setp.eq.s32 	%p95, %r212, %r2;
	selp.u64 	%rd269, 1, 0, %p95;
	add.s64 	%rd270, %rd268, %rd269;
	ld.global.u32 	%r213, [%rd256+14336];
	setp.eq.s32 	%p96, %r213, %r2;
	selp.u64 	%rd271, 1, 0, %p96;
	add.s64 	%rd403, %rd270, %rd271;
	add.s32 	%r341, %r341, 4096;
$L__BB31_10:
	setp.eq.s32 	%p97, %r17, 0;
	@%p97 bra 	$L__BB31_16;
	and.b32  	%r20, %r9, 3;
	setp.lt.u32 	%p98, %r17, 4;
	@%p98 bra 	$L__BB31_13;
	cvt.s64.s32 	%rd273, %r341;
	add.s64 	%rd274, %rd273, %rd4;
	shl.b64 	%rd275, %rd274, 2;
	add.s64 	%rd276, %rd2, %rd275;
	ld.global.u32 	%r214, [%rd276];
	setp.eq.s32 	%p99, %r214, %r2;
	selp.u64 	%rd277, 1, 0, %p99;
	add.s64 	%rd278, %rd403, %rd277;
	ld.global.u32 	%r215, [%rd276+2048];
	setp.eq.s32 	%p100, %r215, %r2;
	selp.u64 	%rd279, 1, 0, %p100;
	add.s64 	%rd280, %rd278, %rd279;
	ld.global.u32 	%r216, [%rd276+4096];
	setp.eq.s32 	%p101, %r216, %r2;
	selp.u64 	%rd281, 1, 0, %p101;
	add.s64 	%rd282, %rd280, %rd281;
	ld.global.u32 	%r217, [%rd276+6144];
	setp.eq.s32 	%p102, %r217, %r2;
	selp.u64 	%rd283, 1, 0, %p102;
	add.s64 	%rd403, %rd282, %rd283;
	add.s32 	%r341, %r341, 2048;
$L__BB31_13:
	setp.eq.s32 	%p103, %r20, 0;
	@%p103 bra 	$L__BB31_16;
	mul.wide.u32 	%rd284, %r3, 14336;
	add.s64 	%rd21, %rd2, %rd284;
	neg.s32 	%r344, %r20;
$L__BB31_15:
	.pragma "nounroll";
	mul.wide.s32 	%rd285, %r341, 4;
	add.s64 	%rd286, %rd21, %rd285;
	ld.global.u32 	%r218, [%rd286];
	setp.eq.s32 	%p104, %r218, %r2;
	selp.u64 	%rd287, 1, 0, %p104;
	add.s64 	%rd403, %rd403, %rd287;
	add.s32 	%r341, %r341, 512;
	add.s32 	%r344, %r344, 1;
	setp.ne.s32 	%p105, %r344, 0;
	@%p105 bra 	$L__BB31_15;
$L__BB31_16:
	setp.lt.s32 	%p106, %r5, 512;
	@%p106 bra 	$L__BB31_21;
	// begin inline asm
	mov.u32 %r282, %laneid;
	// end inline asm
	mov.b64 	{%r284, %r289}, %rd403;
	mov.b32 	%r290, 1;
	mov.b32 	%r331, 31;
	mov.b32 	%r332, -1;
	// begin inline asm
	shfl.sync.down.b32 %r283, %r284, %r290, %r331, %r332;
	// end inline asm
	// begin inline asm
	shfl.sync.down.b32 %r288, %r289, %r290, %r331, %r332;
	// end inline asm
	mov.b64 	%rd346, {%r283, %r288};
	setp.gt.s32 	%p130, %r282, 30;
	selp.b64 	%rd347, 0, %rd346, %p130;
	add.s64 	%rd348, %rd347, %rd403;
	mov.b64 	{%r294, %r299}, %rd348;
	mov.b32 	%r300, 2;
	// begin inline asm
	shfl.sync.down.b32 %r293, %r294, %r300, %r331, %r332;
	// end inline asm
	// begin inline asm
	shfl.sync.down.b32 %r298, %r299, %r300, %r331, %r332;
	// end inline asm
	mov.b64 	%rd349, {%r293, %r298};
	setp.gt.s32 	%p131, %r282, 29;
	selp.b64 	%rd350, 0, %rd349, %p131;
	add.s64 	%rd351, %rd350, %rd348;
	mov.b64 	{%r304, %r309}, %rd351;
	mov.b32 	%r310, 4;
	// begin inline asm
	shfl.sync.down.b32 %r303, %r304, %r310, %r331, %r332;
	// end inline asm
	// begin inline asm
	shfl.sync.down.b32 %r308, %r309, %r310, %r331, %r332;
	// end inline asm
	mov.b64 	%rd352, {%r303, %r308};
	setp.gt.s32 	%p132, %r282, 27;
	selp.b64 	%rd353, 0, %rd352, %p132;
	add.s64 	%rd354, %rd353, %rd351;
	mov.b64 	{%r314, %r319}, %rd354;
	mov.b32 	%r320, 8;
	// begin inline asm
	shfl.sync.down.b32 %r313, %r314, %r320, %r331, %r332;
	// end inline asm
	// begin inline asm
	shfl.sync.down.b32 %r318, %r319, %r320, %r331, %r332;
	// end inline asm
	mov.b64 	%rd355, {%r313, %r318};
	setp.gt.s32 	%p133, %r282, 23;
	selp.b64 	%rd356, 0, %rd355, %p133;
	add.s64 	%rd357, %rd356, %rd354;
	mov.b64 	{%r324, %r329}, %rd357;
	mov.b32 	%r330, 16;
	// begin inline asm
	shfl.sync.down.b32 %r323, %r324, %r330, %r331, %r332;
	// end inline asm
	// begin inline asm
	shfl.sync.down.b32 %r328, %r329, %r330, %r331, %r332;
	// end inline asm
	mov.b64 	%rd358, {%r323, %r328};
	setp.gt.s32 	%p134, %r282, 15;
	selp.b64 	%rd359, 0, %rd358, %p134;
	add.s64 	%rd419, %rd359, %rd357;
	setp.ne.s32 	%p135, %r282, 0;
	@%p135 bra 	$L__BB31_19;
	shr.u32 	%r333, %r6, 2;
	and.b32  	%r334, %r333, 248;
	mov.u32 	%r335, _ZZN3cub18CUB_300001_SM_10006detail6reduce18DeviceReduceKernelINS2_10policy_hubIlyN4cuda3std3__44plusIlEEE10Policy1000EN6thrust24THRUST_300001_SM_1000_NS18transform_iteratorINSD_6detail14equal_to_valueIjEENSF_15normal_iteratorINSD_10device_ptrIjEEEEllEEyS9_lNS7_10__identityEEEvT0_PT3_T1_NS0_13GridEvenShareISR_EET2_T4_E12temp_storage;
	add.s32 	%r336, %r335, %r334;
	st.shared.u64 	[%r336+16], %rd419;
$L__BB31_19:
	bar.sync 	0;
	setp.ne.s32 	%p136, %r6, 0;
	@%p136 bra 	$L__BB31_46;
	ld.shared.u64 	%rd360, [_ZZN3cub18CUB_300001_SM_10006detail6reduce18DeviceReduceKernelINS2_10policy_hubIlyN4cuda3std3__44plusIlEEE10Policy1000EN6thrust24THRUST_300001_SM_1000_NS18transform_iteratorINSD_6detail14equal_to_valueIjEENSF_15normal_iteratorINSD_10device_ptrIjEEEEllEEyS9_lNS7_10__identityEEEvT0_PT3_T1_NS0_13GridEvenShareISR_EET2_T4_E12temp_storage+24];
	add.s64 	%rd361, %rd360, %rd419;
	ld.shared.u64 	%rd362, [_ZZN3cub18CUB_300001_SM_10006detail6reduce18DeviceReduceKernelINS2_10policy_hubIlyN4cuda3std3__44plusIlEEE10Policy1000EN6thrust24THRUST_300001_SM_1000_NS18transform_iteratorINSD_6detail14equal_to_valueIjEENSF_15normal_iteratorINSD_10device_ptrIjEEEEllEEyS9_lNS7_10__identityEEEvT0_PT3_T1_NS0_13GridEvenShareISR_EET2_T4_E12temp_storage+32];
	add.s64 	%rd363, %rd361, %rd362;
	ld.shared.u64 	%rd364, [_ZZN3cub18CUB_300001_SM_10006detail6reduce18DeviceReduceKernelINS2_10policy_hubIlyN4cuda3std3__44plusIlEEE10Policy1000EN6thrust24THRUST_300001_SM_1000_NS18transform_iteratorINSD_6detail14equal_to_valueIjEENSF_15normal_iteratorINSD_10device_ptrIjEEEEllEEyS9_lNS7_10__identityEEEvT0_PT3_T1_NS0_13GridEvenShareISR_EET2_T4_E12temp_storage+40];
	add.s64 	%rd365, %rd363, %rd364;
	ld.shared.u64 	%rd366, [_ZZN3cub18CUB_300001_SM_10006detail6reduce18DeviceReduceKernelINS2_10policy_hubIlyN4cuda3std3__44plusIlEEE10Policy1000EN6thrust24THRUST_300001_SM_1000_NS18transform_iteratorINSD_6detail14equal_to_valueIjEENSF_15normal_iteratorINSD_10device_ptrIjEEEEllEEyS9_lNS7_10__identityEEEvT0_PT3_T1_NS0_13GridEvenShareISR_EET2_T4_E12temp_storage+48];
	add.s64 	%rd367, %rd365, %rd366;
	ld.shared.u64 	%rd368, [_ZZN3cub18CUB_300001_SM_10006detail6reduce18DeviceReduceKernelINS2_10policy_hubIlyN4cuda3std3__44plusIlEEE10Policy1000EN6thrust24THRUST_300001_SM_1000_NS18transform_iteratorINSD_6detail14equal_to_valueIjEENSF_15normal_iteratorINSD_10device_ptrIjEEEEllEEyS9_lNS7_10__identityEEEvT0_PT3_T1_NS0_13GridEvenShareISR_EET2_T4_E12temp_storage+56];
	add.s64 	%rd369, %rd367, %rd368;
	ld.shared.u64 	%rd370, [_ZZN3cub18CUB_300001_SM_10006detail6reduce18DeviceReduceKernelINS2_10policy_hubIlyN4cuda3std3__44plusIlEEE10Policy1000EN6thrust24THRUST_300001_SM_1000_NS18transform_iteratorINSD_6detail14equal_to_valueIjEENSF_15normal_iteratorINSD_10device_ptrIjEEEEllEEyS9_lNS7_10__identityEEEvT0_PT3_T1_NS0_13GridEvenShareISR_EET2_T4_E12temp_storage+64];
	add.s64 	%rd371, %rd369, %rd370;
	ld.shared.u64 	%rd372, [_ZZN3cub18CUB_300001_SM_10006detail6reduce18DeviceReduceKernelINS2_10policy_hubIlyN4cuda3std3__44plusIlEEE10Policy1000EN6thrust24THRUST_300001_SM_1000_NS18transform_iteratorINSD_6detail14equal_to_valueIjEENSF_15normal_iteratorINSD_10device_ptrIjEEEEllEEyS9_lNS7_10__identityEEEvT0_PT3_T1_NS0_13GridEvenShareISR_EET2_T4_E12temp_storage+72];
	add.s64 	%rd373, %rd371, %rd372;
	ld.shared.u64 	%rd374, [_ZZN3cub18CUB_300001_SM_10006detail6reduce18DeviceReduceKernelINS2_10policy_hubIlyN4cuda3std3__44plusIlEEE10Policy1000EN6thrust24THRUST_300001_SM_1000_NS18transform_iteratorINSD_6detail14equal_to_valueIjEENSF_15normal_iteratorINSD_10device_ptrIjEEEEllEEyS9_lNS7_10__identityEEEvT0_PT3_T1_NS0_13GridEvenShareISR_EET2_T4_E12temp_storage+80];
	add.s64 	%rd375, %rd373, %rd374;
	ld.shared.u64 	%rd376, [_ZZN3cub18CUB_300001_SM_10006detail6reduce18DeviceReduceKernelINS2_10policy_hubIlyN4cuda3std3__44plusIlEEE10Policy1000EN6thrust24THRUST_300001_SM_1000_NS18transform_iteratorINSD_6detail14equal_to_valueIjEENSF_15normal_iteratorINSD_10device_ptrIjEEEEllEEyS9_lNS7_10__identityEEEvT0_PT3_T1_NS0_13GridEvenShareISR_EET2_T4_E12temp_storage+88];
	add.s64 	%rd377, %rd375, %rd376;
	ld.shared.u64 	%rd378, [_ZZN3cub18CUB_300001_SM_10006detail6reduce18DeviceReduceKernelINS2_10policy_hubIlyN4cuda3std3__44plusIlEEE10Policy1000EN6thrust24THRUST_300001_SM_1000_NS18transform_iteratorINSD_6detail14equal_to_valueIjEENSF_15normal_iteratorINSD_10device_ptrIjEEEEllEEyS9_lNS7_10__identityEEEvT0_PT3_T1_NS0_13GridEvenShareISR_EET2_T4_E12temp_storage+96];
	add.s64 	%rd379, %rd377, %rd378;
	ld.shared.u64 	%rd380, [_ZZN3cub18CUB_300001_SM_10006detail6reduce18DeviceReduceKernelINS2_10policy_hubIlyN4cuda3std3__44plusIlEEE10Policy1000EN6thrust24THRUST_300001_SM_1000_NS18transform_iteratorINSD_6detail14equal_to_valueIjEENSF_15normal_iteratorINSD_10device_ptrIjEEEEllEEyS9_lNS7_10__identityEEEvT0_PT3_T1_NS0_13GridEvenShareISR_EET2_T4_E12temp_storage+104];
	add.s64 	%rd381, %rd379, %rd380;
	ld.shared.u64 	%rd382, [_ZZN3cub18CUB_300001_SM_10006detail6reduce18DeviceReduceKernelINS2_10policy_hubIlyN4cuda3std3__44plusIlEEE10Policy1000EN6thrust24THRUST_300001_SM_1000_NS18transform_iteratorINSD_6detail14equal_to_valueIjEENSF_15normal_iteratorINSD_10device_ptrIjEEEEllEEyS9_lNS7_10__identityEEEvT0_PT3_T1_NS0_13GridEvenShareISR_EET2_T4_E12temp_storage+112];
	add.s64 	%rd383, %rd381, %rd382;
	ld.shared.u64 	%rd384, [_ZZN3cub18CUB_300001_SM_10006detail6reduce18DeviceReduceKernelINS2_10policy_hubIlyN4cuda3std3__44plusIlEEE10Policy1000EN6thrust24THRUST_300001_SM_1000_NS18transform_iteratorINSD_6detail14equal_to_valueIjEENSF_15normal_iteratorINSD_10device_ptrIjEEEEllEEyS9_lNS7_10__identityEEEvT0_PT3_T1_NS0_13GridEvenShareISR_EET2_T4_E12temp_storage+120];
	add.s64 	%rd385, %rd383, %rd384;
	ld.shared.u64 	%rd386, [_ZZN3cub18CUB_300001_SM_10006detail6reduce18DeviceReduceKernelINS2_10policy_hubIlyN4cuda3std3__44plusIlEEE10Policy1000EN6thrust24THRUST_300001_SM_1000_NS18transform_iteratorINSD_6detail14equal_to_valueIjEENSF_15normal_iteratorINSD_10device_ptrIjEEEEllEEyS9_lNS7_10__identityEEEvT0_PT3_T1_NS0_13GridEvenShareISR_EET2_T4_E12temp_storage+128];
	add.s64 	%rd387, %rd385, %rd386;
	ld.shared.u64 	%rd388, [_ZZN3cub18CUB_300001_SM_10006detail6reduce18DeviceReduceKernelINS2_10policy_hubIlyN4cuda3std3__44plusIlEEE10Policy1000EN6thrust24THRUST_300001_SM_1000_NS18transform_iteratorINSD_6detail14equal_to_valueIjEENSF_15normal_iteratorINSD_10device_ptrIjEEEEllEEyS9_lNS7_10__identityEEEvT0_PT3_T1_NS0_13GridEvenShareISR_EET2_T4_E12temp_storage+136];
	add.s64 	%rd419, %rd387, %rd388;
	bra.uni 	$L__BB31_46;
$L__BB31_21:
	// begin inline asm
	mov.u32 %r219, %laneid;
	// end inline asm
	and.b32  	%r270, %r6, 992;
	add.s32 	%r271, %r270, 32;
	setp.gt.s32 	%p107, %r271, %r5;
	not.b32 	%r272, %r270;
	add.s32 	%r273, %r5, %r272;
	selp.b32 	%r268, %r273, 31, %p107;
	mov.b64 	{%r221, %r226}, %rd403;
	mov.b32 	%r227, 1;
	mov.b32 	%r269, -1;
	// begin inline asm
	shfl.sync.down.b32 %r220, %r221, %r227, %r268, %r269;
	// end inline asm
	// begin inline asm
	shfl.sync.down.b32 %r225, %r226, %r227, %r268, %r269;
	// end inline asm
	mov.b64 	%rd288, {%r220, %r225};
	setp.lt.s32 	%p108, %r219, %r268;
	selp.b64 	%rd289, %rd288, 0, %p108;
	add.s64 	%rd290, %rd289, %rd403;
	mov.b64 	{%r231, %r236}, %rd290;
	mov.b32 	%r237, 2;
	// begin inline asm
	shfl.sync.down.b32 %r230, %r231, %r237, %r268, %r269;
	// end inline asm
	// begin inline asm
	shfl.sync.down.b32 %r235, %r236, %r237, %r268, %r269;
	// end inline asm
	mov.b64 	%rd291, {%r230, %r235};
	add.s32 	%r274, %r219, 2;
	setp.gt.s32 	%p109, %r274, %r268;
	selp.b64 	%rd292, 0, %rd291, %p109;
	add.s64 	%rd293, %rd292, %rd290;
	mov.b64 	{%r241, %r246}, %rd293;
	mov.b32 	%r247, 4;
	// begin inline asm
	shfl.sync.down.b32 %r240, %r241, %r247, %r268, %r269;
	// end inline asm
	// begin inline asm
	shfl.sync.down.b32 %r245, %r246, %r247, %r268, %r269;
	// end inline asm
	mov.b64 	%rd294, {%r240, %r245};
	add.s32 	%r275, %r219, 4;
	setp.gt.s32 	%p110, %r275, %r268;
	selp.b64 	%rd295, 0, %rd294, %p110;
	add.s64 	%rd296, %rd295, %rd293;
	mov.b64 	{%r251, %r256}, %rd296;
	mov.b32 	%r257, 8;
	// begin inline asm
	shfl.sync.down.b32 %r250, %r251, %r257, %r268, %r269;
	// end inline asm
	// begin inline asm
	shfl.sync.down.b32 %r255, %r256, %r257, %r268, %r269;
	// end inline asm
	mov.b64 	%rd297, {%r250, %r255};
	add.s32 	%r276, %r219, 8;
	setp.gt.s32 	%p111, %r276, %r268;
	selp.b64 	%rd298, 0, %rd297, %p111;
	add.s64 	%rd299, %rd298, %rd296;
	mov.b64 	{%r261, %r266}, %rd299;
	mov.b32 	%r267, 16;
	// begin inline asm
	shfl.sync.down.b32 %r260, %r261, %r267, %r268, %r269;
	// end inline asm
	// begin inline asm
	shfl.sync.down.b32 %r265, %r266, %r267, %r268, %r269;
	// end inline asm
	mov.b64 	%rd300, {%r260, %r265};
	add.s32 	%r277, %r219, 16;
	setp.gt.s32 	%p112, %r277, %r268;
	selp.b64 	%rd301, 0, %rd300, %p112;
	add.s64 	%rd419, %rd301, %rd299;
	setp.ne.s32 	%p113, %r219, 0;
	@%p113 bra 	$L__BB31_23;
	shr.u32 	%r278, %r6, 2;
	and.b32  	%r279, %r278, 248;
	mov.u32 	%r280, _ZZN3cub18CUB_300001_SM_10006detail6reduce18DeviceReduceKernelINS2_10policy_hubIlyN4cuda3std3__44plusIlEEE10Policy1000EN6thrust24THRUST_300001_SM_1000_NS18transform_iteratorINSD_6detail14equal_to_valueIjEENSF_15normal_iteratorINSD_10device_ptrIjEEEEllEEyS9_lNS7_10__identityEEEvT0_PT3_T1_NS0_13GridEvenShareISR_EET2_T4_E12temp_storage;
	add.s32 	%r281, %r280, %r279;
	st.shared.u64 	[%r281+16], %rd419;
$L__BB31_23:
	bar.sync 	0;
	setp.ne.s32 	%p114, %r6, 0;
	@%p114 bra 	$L__BB31_46;
	setp.gt.s32 	%p115, %r5, 32;
	ld.shared.u64 	%rd302, [_ZZN3cub18CUB_300001_SM_10006detail6reduce18DeviceReduceKernelINS2_10policy_hubIlyN4cuda3std3__44plusIlEEE10Policy1000EN6thrust24THRUST_300001_SM_1000_NS18transform_iteratorINSD_6detail14equal_to_valueIjEENSF_15normal_iteratorINSD_10device_ptrIjEEEEllEEyS9_lNS7_10__identityEEEvT0_PT3_T1_NS0_13GridEvenShareISR_EET2_T4_E12temp_storage+24];
	selp.b64 	%rd303, %rd302, 0, %p115;
	add.s64 	%rd304, %rd303, %rd419;
	setp.gt.s32 	%p116, %r5, 64;
	ld.shared.u64 	%rd305, [_ZZN3cub18CUB_300001_SM_10006detail6reduce18DeviceReduceKernelINS2_10policy_hubIlyN4cuda3std3__44plusIlEEE10Policy1000EN6thrust24THRUST_300001_SM_1000_NS18transform_iteratorINSD_6detail14equal_to_valueIjEENSF_15normal_iteratorINSD_10device_ptrIjEEEEllEEyS9_lNS7_10__identityEEEvT0_PT3_T1_NS0_13GridEvenShareISR_EET2_T4_E12temp_storage+32];
	selp.b64 	%rd306, %rd305, 0, %p116;
	add.s64 	%rd307, %rd304, %rd306;
	setp.gt.s32 	%p117, %r5, 96;
	ld.shared.u64 	%rd308, [_ZZN3cub18CUB_300001_SM_10006detail6reduce18DeviceReduceKernelINS2_10policy_hubIlyN4cuda3std3__44plusIlEEE10Policy1000EN6thrust24THRUST_300001_SM_1000_NS18transform_iteratorINSD_6detail14equal_to_valueIjEENSF_15normal_iteratorINSD_10device_ptrIjEEEEllEEyS9_lNS7_10__identityEEEvT0_PT3_T1_NS0_13GridEvenShareISR_EET2_T4_E12temp_storage+40];
	selp.b64 	%rd309, %rd308, 0, %p117;
	add.s64 	%rd310, %rd307, %rd309;
	setp.gt.s32 	%p118, %r5, 128;
	ld.shared.u64 	%rd311, [_ZZN3cub18CUB_300001_SM_10006detail6reduce18DeviceReduceKernelINS2_10policy_hubIlyN4cuda3std3__44plusIlEEE10Policy1000EN6thrust24THRUST_300001_SM_1000_NS18transform_iteratorINSD_6detail14equal_to_valueIjEENSF_15normal_iteratorINSD_10device_ptrIjEEEEllEEyS9_lNS7_10__identityEEEvT0_PT3_T1_NS0_13GridEvenShareISR_EET2_T4_E12temp_storage+48];
	selp.b64 	%rd312, %rd311, 0, %p118;
	add.s64 	%rd313, %rd310, %rd312;
	setp.gt.s32 	%p119, %r5, 160;
	ld.shared.u64 	%rd314, [_ZZN3cub18CUB_300001_SM_10006detail6reduce18DeviceReduceKernelINS2_10policy_hubIlyN4cuda3std3__44plusIlEEE10Policy1000EN6thrust24THRUST_300001_SM_1000_NS18transform_iteratorINSD_6detail14equal_to_valueIjEENSF_15normal_iteratorINSD_10device_ptrIjEEEEllEEyS9_lNS7_10__identityEEEvT0_PT3_T1_NS0_13GridEvenShareISR_EET2_T4_E12temp_storage+56];
	selp.b64 	%rd315, %rd314, 0, %p119;
	add.s64 	%rd316, %rd313, %rd315;
	setp.gt.s32 	%p120, %r5, 192;
	ld.shared.u64 	%rd317, [_ZZN3cub18CUB_300001_SM_10006detail6reduce18DeviceReduceKernelINS2_10policy_hubIlyN4cuda3std3__44plusIlEEE10Policy1000EN6thrust24THRUST_300001_SM_1000_NS18transform_iteratorINSD_6detail14equal_to_valueIjEENSF_15normal_iteratorINSD_10device_ptrIjEEEEllEEyS9_lNS7_10__identityEEEvT0_PT3_T1_NS0_13GridEvenShareISR_EET2_T4_E12temp_storage+64];
	selp.b64 	%rd318, %rd317, 0, %p120;
	add.s64 	%rd319, %rd316, %rd318;
	setp.gt.s32 	%p121, %r5, 224;
	ld.shared.u64 	%rd320, [_ZZN3cub18CUB_300001_SM_10006detail6reduce18DeviceReduceKernelINS2_10policy_hubIlyN4cuda3std3__44plusIlEEE10Policy1000EN6thrust24THRUST_300001_SM_1000_NS18transform_iteratorINSD_6detail14equal_to_valueIjEENSF_15normal_iteratorINSD_10device_ptrIjEEEEllEEyS9_lNS7_10__identityEEEvT0_PT3_T1_NS0_13GridEvenShareISR_EET2_T4_E12temp_storage+72];
	selp.b64 	%rd321, %rd320, 0, %p121;
	add.s64 	%rd322, %rd319, %rd321;
	setp.gt.s32 	%p122, %r5, 256;
	ld.shared.u64 	%rd323, [_ZZN3cub18CUB_300001_SM_10006detail6reduce18DeviceReduceKernelINS2_10policy_hubIlyN4cuda3std3__44plusIlEEE10Policy1000EN6thrust24THRUST_300001_SM_1000_NS18transform_iteratorINSD_6detail14equal_to_valueIjEENSF_15normal_iteratorINSD_10device_ptrIjEEEEllEEyS9_lNS7_10__identityEEEvT0_PT3_T1_NS0_13GridEvenShareISR_EET2_T4_E12temp_storage+80];
	selp.b64 	%rd324, %rd323, 0, %p122;
	add.s64 	%rd325, %rd322, %rd324;
	setp.gt.s32 	%p123, %r5, 288;
	ld.shared.u64 	%rd326, [_ZZN3cub18CUB_300001_SM_10006detail6reduce18DeviceReduceKernelINS2_10policy_hubIlyN4cuda3std3__44plusIlEEE10Policy1000EN6thrust24THRUST_300001_SM_1000_NS18transform_iteratorINSD_6detail14equal_to_valueIjEENSF_15normal_iteratorINSD_10device_ptrIjEEEEllEEyS9_lNS7_10__identityEEEvT0_PT3_T1_NS0_13GridEvenShareISR_EET2_T4_E12temp_storage+88];
	selp.b64 	%rd327, %rd326, 0, %p123;
	add.s64 	%rd328, %rd325, %rd327;
	setp.gt.s32 	%p124, %r5, 320;
	ld.shared.u64 	%rd329, [_ZZN3cub18CUB_300001_SM_10006detail6reduce18DeviceReduceKernelINS2_10policy_hubIlyN4cuda3std3__44plusIlEEE10Policy1000EN6thrust24THRUST_300001_SM_1000_NS18transform_iteratorINSD_6detail14equal_to_valueIjEENSF_15normal_iteratorINSD_10device_ptrIjEEEEllEEyS9_lNS7_10__identityEEEvT0_PT3_T1_NS0_13GridEvenShareISR_EET2_T4_E12temp_storage+96];
	selp.b64 	%rd330, %rd329, 0, %p124;
	add.s64 	%rd331, %rd328, %rd330;
	setp.gt.s32 	%p125, %r5, 352;
	ld.shared.u64 	%rd332, [_ZZN3cub18CUB_300001_SM_10006detail6reduce18DeviceReduceKernelINS2_10policy_hubIlyN4cuda3std3__44plusIlEEE10Policy1000EN6thrust24THRUST_300001_SM_1000_NS18transform_iteratorINSD_6detail14equal_to_valueIjEENSF_15normal_iteratorINSD_10device_ptrIjEEEEllEEyS9_lNS7_10__identityEEEvT0_PT3_T1_NS0_13GridEvenShareISR_EET2_T4_E12temp_storage+104];
	selp.b64 	%rd333, %rd332, 0, %p125;
	add.s64 	%rd334, %rd331, %rd333;
	setp.gt.s32 	%p126, %r5, 384;
	ld.shared.u64 	%rd335, [_ZZN3cub18CUB_300001_SM_10006detail6reduce18DeviceReduceKernelINS2_10policy_hubIlyN4cuda3std3__44plusIlEEE10Policy1000EN6thrust24THRUST_300001_SM_1000_NS18transform_iteratorINSD_6detail14equal_to_valueIjEENSF_15normal_iteratorINSD_10device_ptrIjEEEEllEEyS9_lNS7_10__identityEEEvT0_PT3_T1_NS0_13GridEvenShareISR_EET2_T4_E12temp_storage+112];
	selp.b64 	%rd336, %rd335, 0, %p126;
	add.s64 	%rd337, %rd334, %rd336;
	setp.gt.s32 	%p127, %r5, 416;
	ld.shared.u64 	%rd338, [_ZZN3cub18CUB_300001_SM_10006detail6reduce18DeviceReduceKernelINS2_10policy_hubIlyN4cuda3std3__44plusIlEEE10Policy1000EN6thrust24THRUST_300001_SM_1000_NS18transform_iteratorINSD_6detail14equal_to_valueIjEENSF_15normal_iteratorINSD_10device_ptrIjEEEEllEEyS9_lNS7_10__identityEEEvT0_PT3_T1_NS0_13GridEvenShareISR_EET2_T4_E12temp_storage+120];
	selp.b64 	%rd339, %rd338, 0, %p127;
	add.s64 	%rd340, %rd337, %rd339;
	setp.gt.s32 	%p128, %r5, 448;
	ld.shared.u64 	%rd341, [_ZZN3cub18CUB_300001_SM_10006detail6reduce18DeviceReduceKernelINS2_10policy_hubIlyN4cuda3std3__44plusIlEEE10Policy1000EN6thrust24THRUST_300001_SM_1000_NS18transform_iteratorINSD_6detail14equal_to_valueIjEENSF_15normal_iteratorINSD_10device_ptrIjEEEEllEEyS9_lNS7_10__identityEEEvT0_PT3_T1_NS0_13GridEvenShareISR_EET2_T4_E12temp_storage+128];
	selp.b64 	%rd342, %rd341, 0, %p128;
	add.s64 	%rd343, %rd340, %rd342;
	setp.gt.s32 	%p129, %r5, 480;
	ld.shared.u64 	%rd344, [_ZZN3cub18CUB_300001_SM_10006detail6reduce18DeviceReduceKernelINS2_10policy_hubIlyN4cuda3std3__44plusIlEEE10Policy1000EN6thrust24THRUST_300001_SM_1000_NS18transform_iteratorINSD_6detail14equal_to_valueIjEENSF_15normal_iteratorINSD_10device_ptrIjEEEEllEEyS9_lNS7_10__identityEEEvT0_PT3_T1_NS0_13GridEvenShareISR_EET2_T4_E12temp_storage+136];
	selp.b64 	%rd345, %rd344, 0, %p129;
	add.s64 	%rd419, %rd343, %rd345;
	bra.uni 	$L__BB31_46;
$L__BB31_25:
	cvt.u32.u64 	%r53, %rd4;
	mov.u32 	%r28, %tid.x;
	add.s32 	%r54, %r53, %r28;
	mul.wide.u32 	%rd65, %r54, 4;
	add.s64 	%rd66, %rd2, %rd65;
	ld.global.u32 	%r55, [%rd66];
	setp.eq.s32 	%p2, %r55, %r2;
	selp.u64 	%rd67, 1, 0, %p2;
	ld.global.u32 	%r56, [%rd66+2048];
	setp.eq.s32 	%p3, %r56, %r2;
	selp.u64 	%rd68, 1, 0, %p3;
	ld.global.u32 	%r57, [%rd66+4096];
	setp.eq.s32 	%p4, %r57, %r2;
	selp.u64 	%rd69, 1, 0, %p4;
	ld.global.u32 	%r58, [%rd66+6144];
	setp.eq.s32 	%p5, %r58, %r2;
	selp.u64 	%rd70, 1, 0, %p5;
	ld.global.u32 	%r59, [%rd66+8192];
	setp.eq.s32 	%p6, %r59, %r2;
	selp.u64 	%rd71, 1, 0, %p6;
	ld.global.u32 	%r60, [%rd66+10240];
	setp.eq.s32 	%p7, %r60, %r2;
	selp.u64 	%rd72, 1, 0, %p7;
	ld.global.u32 	%r61, [%rd66+12288];
	setp.eq.s32 	%p8, %r61, %r2;
	selp.u64 	%rd73, 1, 0, %p8;
	add.s64 	%rd74, %rd68, %rd67;
	add.s64 	%rd75, %rd74, %rd69;
	add.s64 	%rd76, %rd75, %rd70;
	add.s64 	%rd77, %rd76, %rd71;
	add.s64 	%rd78, %rd77, %rd72;
	add.s64 	%rd418, %rd78, %rd73;
	setp.lt.u64 	%p9, %rd5, %rd3;
	@%p9 bra 	$L__BB31_42;
	cvt.u32.u64 	%r63, %rd3;
	cvt.u64.u32 	%rd30, %r28;
	add.s64 	%rd405, %rd4, %rd3;
	cvt.u32.u64 	%r29, %rd1;
	not.b32 	%r65, %r28;
	add.s32 	%r66, %r65, %r29;
	sub.s32 	%r67, %r66, %r63;
	sub.s32 	%r346, %r67, %r53;
	add.s64 	%rd79, %rd405, %rd30;
	shl.b64 	%rd80, %rd79, 2;
	add.s64 	%rd81, %rd80, %rd2;
	add.s64 	%rd404, %rd81, 16384;
	mov.b32 	%r347, 0;
	mov.u64 	%rd407, %rd4;
$L__BB31_27:
	cvt.s64.s32 	%rd37, %r51;
	add.s64 	%rd407, %rd407, %rd37;
	add.s64 	%rd82, %rd1, -3584;
	setp.gt.u64 	%p10, %rd407, %rd82;
	@%p10 bra 	$L__BB31_29;
	mul.lo.s32 	%r69, %r1, 3584;
	cvt.s64.s32 	%rd83, %r69;
	add.s64 	%rd84, %rd407, %rd30;
	shl.b64 	%rd85, %rd84, 2;
	add.s64 	%rd86, %rd2, %rd85;
	ld.global.u32 	%r70, [%rd86];
	setp.eq.s32 	%p11, %r70, %r2;
	selp.u64 	%rd87, 1, 0, %p11;
	ld.global.u32 	%r71, [%rd86+2048];
	setp.eq.s32 	%p12, %r71, %r2;
	selp.u64 	%rd88, 1, 0, %p12;
	ld.global.u32 	%r72, [%rd86+4096];
	setp.eq.s32 	%p13, %r72, %r2;
	selp.u64 	%rd89, 1, 0, %p13;
	ld.global.u32 	%r73, [%rd86+6144];
	setp.eq.s32 	%p14, %r73, %r2;
	selp.u64 	%rd90, 1, 0, %p14;
	ld.global.u32 	%r74, [%rd86+8192];
	setp.eq.s32 	%p15, %r74, %r2;
	selp.u64 	%rd91, 1, 0, %p15;
	ld.global.u32 	%r75, [%rd86+10240];
	setp.eq.s32 	%p16, %r75, %r2;
	selp.u64 	%rd92, 1, 0, %p16;
	ld.global.u32 	%r76, [%rd86+12288];
	setp.eq.s32 	%p17, %r76, %r2;
	selp.u64 	%rd93, 1, 0, %p17;
	add.s64 	%rd94, %rd418, %rd87;
	add.s64 	%rd95, %rd94, %rd88;
	add.s64 	%rd96, %rd95, %rd89;
	add.s64 	%rd97, %rd96, %rd90;
	add.s64 	%rd98, %rd97, %rd91;
	add.s64 	%rd99, %rd98, %rd92;
	add.s64 	%rd418, %rd99, %rd93;
	sub.s64 	%rd100, %rd1, %rd407;
	setp.lt.u64 	%p18, %rd100, %rd83;
	add.s32 	%r347, %r347, 1;
	add.s64 	%rd405, %rd405, %rd83;
	sub.s32 	%r346, %r346, %r69;
	mul.wide.s32 	%rd101, %r69, 4;
	add.s64 	%rd404, %rd404, %rd101;
	@%p18 bra 	$L__BB31_42;
	bra.uni 	$L__BB31_27;
$L__BB31_29:
	setp.le.u64 	%p19, %rd1, %rd407;
	cvt.u32.u64 	%r77, %rd407;
	cvt.u32.u64 	%r78, %rd1;
	sub.s32 	%r79, %r78, %r77;
	setp.ge.s32 	%p20, %r28, %r79;
	or.pred  	%p21, %p19, %p20;
	@%p21 bra 	$L__BB31_42;
	cvt.u32.u64 	%r81, %rd37;
	cvt.u32.u64 	%r82, %rd4;
	not.b32 	%r83, %r28;
	add.s32 	%r84, %r83, %r29;
	add.s32 	%r85, %r81, %r82;
	sub.s32 	%r86, %r84, %r85;
	mul.lo.s32 	%r87, %r1, %r347;
	mad.lo.s32 	%r88, %r87, -3584, %r86;
	shr.u32 	%r89, %r88, 9;
	add.s32 	%r35, %r89, 1;
	and.b32  	%r36, %r35, 15;
	setp.lt.u32 	%p22, %r88, 7680;
	mov.u32 	%r350, %r28;
	@%p22 bra 	$L__BB31_33;
	shr.u32 	%r90, %r346, 9;
	add.s32 	%r91, %r90, 1;
	and.b32  	%r92, %r91, 16777200;
	neg.s32 	%r348, %r92;
	mov.u32 	%r350, %r28;
$L__BB31_32:
	.pragma "nounroll";
	ld.global.u32 	%r93, [%rd404+-16384];
	setp.eq.s32 	%p23, %r93, %r2;
	selp.u64 	%rd103, 1, 0, %p23;
	add.s64 	%rd104, %rd418, %rd103;
	ld.global.u32 	%r94, [%rd404+-14336];
	setp.eq.s32 	%p24, %r94, %r2;
	selp.u64 	%rd105, 1, 0, %p24;
	add.s64 	%rd106, %rd104, %rd105;
	ld.global.u32 	%r95, [%rd404+-12288];
	setp.eq.s32 	%p25, %r95, %r2;
	selp.u64 	%rd107, 1, 0, %p25;
	add.s64 	%rd108, %rd106, %rd107;
	ld.global.u32 	%r96, [%rd404+-10240];
	setp.eq.s32 	%p26, %r96, %r2;
	selp.u64 	%rd109, 1, 0, %p26;
	add.s64 	%rd110, %rd108, %rd109;
	ld.global.u32 	%r97, [%rd404+-8192];
	setp.eq.s32 	%p27, %r97, %r2;
	selp.u64 	%rd111, 1, 0, %p27;
	add.s64 	%rd112, %rd110, %rd111;
	ld.global.u32 	%r98, [%rd404+-6144];
	setp.eq.s32 	%p28, %r98, %r2;
	selp.u64 	%rd113, 1, 0, %p28;
	add.s64 	%rd114, %rd112, %rd113;
	ld.global.u32 	%r99, [%rd404+-4096];
	setp.eq.s32 	%p29, %r99, %r2;
	selp.u64 	%rd115, 1, 0, %p29;
	add.s64 	%rd116, %rd114, %rd115;
	ld.global.u32 	%r100, [%rd404+-2048];
	setp.eq.s32 	%p30, %r100, %r2;
	selp.u64 	%rd117, 1, 0, %p30;
	add.s64 	%rd118, %rd116, %rd117;
	ld.global.u32 	%r101, [%rd404];
	setp.eq.s32 	%p31, %r101, %r2;
	selp.u64 	%rd119, 1, 0, %p31;
	add.s64 	%rd120, %rd118, %rd119;
	ld.global.u32 	%r102, [%rd404+2048];
	setp.eq.s32 	%p32, %r102, %r2;
	selp.u64 	%rd121, 1, 0, %p32;
	add.s64 	%rd122, %rd120, %rd121;
	ld.global.u32 	%r103, [%rd404+4096];
	setp.eq.s32 	%p33, %r103, %r2;
	selp.u64 	%rd123, 1, 0, %p33;
	add.s64 	%rd124, %rd122, %rd123;
	ld.global.u32 	%r104, [%rd404+6144];
	setp.eq.s32 	%p34, %r104, %r2;
	selp.u64 	%rd125, 1, 0, %p34;
	add.s64 	%rd126, %rd124, %rd125;
	ld.global.u32 	%r105, [%rd404+8192];
	setp.eq.s32 	%p35, %r105, %r2;
	selp.u64 	%rd127, 1, 0, %p35;
	add.s64 	%rd128, %rd126, %rd127;
	ld.global.u32 	%r106, [%rd404+10240];
	setp.eq.s32 	%p36, %r106, %r2;
	selp.u64 	%rd129, 1, 0, %p36;
	add.s64 	%rd130, %rd128, %rd129;
	ld.global.u32 	%r107, [%rd404+12288];
	setp.eq.s32 	%p37, %r107, %r2;
	selp.u64 	%rd131, 1, 0, %p37;
	add.s64 	%rd132, %rd130, %rd131;
	ld.global.u32 	%r108, [%rd404+14336];
	setp.eq.s32 	%p38, %r108, %r2;
	selp.u64 	%rd133, 1, 0, %p38;
	add.s64 	%rd418, %rd132, %rd133;
	add.s32 	%r350, %r350, 8192;
	add.s32 	%r348, %r348, 16;
	add.s64 	%rd404, %rd404, 32768;
	setp.ne.s32 	%p39, %r348, 0;
	@%p39 bra 	$L__BB31_32;
$L__BB31_33:
	setp.eq.s32 	%p40, %r36, 0;
	@%p40 bra 	$L__BB31_42;
	and.b32  	%r43, %r35, 7;
	setp.lt.u32 	%p41, %r36, 8;
	@%p41 bra 	$L__BB31_36;
	cvt.u64.u32 	%rd135, %r350;
	add.s64 	%rd136, %rd407, %rd135;
	shl.b64 	%rd137, %rd136, 2;
	add.s64 	%rd138, %rd2, %rd137;
	ld.global.u32 	%r109, [%rd138];
	setp.eq.s32 	%p42, %r109, %r2;
	selp.u64 	%rd139, 1, 0, %p42;
	add.s64 	%rd140, %rd418, %rd139;
	ld.global.u32 	%r110, [%rd138+2048];
	setp.eq.s32 	%p43, %r110, %r2;
	selp.u64 	%rd141, 1, 0, %p43;
	add.s64 	%rd142, %rd140, %rd141;
	ld.global.u32 	%r111, [%rd138+4096];
	setp.eq.s32 	%p44, %r111, %r2;
	selp.u64 	%rd143, 1, 0, %p44;
	add.s64 	%rd144, %rd142, %rd143;
	ld.global.u32 	%r112, [%rd138+6144];
	setp.eq.s32 	%p45, %r112, %r2;
	selp.u64 	%rd145, 1, 0, %p45;
	add.s64 	%rd146, %rd144, %rd145;
	ld.global.u32 	%r113, [%rd138+8192];
	setp.eq.s32 	%p46, %r113, %r2;
	selp.u64 	%rd147, 1, 0, %p46;
	add.s64 	%rd148, %rd146, %rd147;
	ld.global.u32 	%r114, [%rd138+10240];
	setp.eq.s32 	%p47, %r114, %r2;
	selp.u64 	%rd149, 1, 0, %p47;
	add.s64 	%rd150, %rd148, %rd149;
	ld.global.u32 	%r115, [%rd138+12288];
	setp.eq.s32 	%p48, %r115, %r2;
	selp.u64 	%rd151, 1, 0, %p48;
	add.s64 	%rd152, %rd150, %rd151;
	ld.global.u32 	%r116, [%rd138+14336];
	setp.eq.s32 	%p49, %r116, %r2;
	selp.u64 	%rd153, 1, 0, %p49;
	add.s64 	%rd418, %rd152, %rd153;
	add.s32 	%r350, %r350, 4096;
$L__BB31_36:
	setp.eq.s32 	%p50, %r43, 0;
	@%p50 bra 	$L__BB31_42;
	setp.lt.u32 	%p51, %r43, 4;
	@%p51 bra 	$L__BB31_39;
	cvt.u64.u32 	%rd155, %r350;
	add.s64 	%rd156, %rd407, %rd155;
	shl.b64 	%rd157, %rd156, 2;
	add.s64 	%rd158, %rd2, %rd157;
	ld.global.u32 	%r117, [%rd158];
	setp.eq.s32 	%p52, %r117, %r2;
	selp.u64 	%rd159, 1, 0, %p52;
	add.s64 	%rd160, %rd418, %rd159;
	ld.global.u32 	%r118, [%rd158+2048];
	setp.eq.s32 	%p53, %r118, %r2;
	selp.u64 	%rd161, 1, 0, %p53;
	add.s64 	%rd162, %rd160, %rd161;
	ld.global.u32 	%r119, [%rd158+4096];
	setp.eq.s32 	%p54, %r119, %r2;
	selp.u64 	%rd163, 1, 0, %p54;
	add.s64 	%rd164, %rd162, %rd163;
	ld.global.u32 	%r120, [%rd158+6144];
	setp.eq.s32 	%p55, %r120, %r2;
	selp.u64 	%rd165, 1, 0, %p55;
	add.s64 	%rd418, %rd164, %rd165;
	add.s32 	%r350, %r350, 2048;
$L__BB31_39:
	and.b32  	%r121, %r35, 3;
	setp.eq.s32 	%p56, %r121, 0;
	@%p56 bra 	$L__BB31_42;
	cvt.u64.u32 	%rd166, %r350;
	add.s64 	%rd167, %rd166, %rd405;
	shl.b64 	%rd168, %rd167, 2;
	add.s64 	%rd416, %rd2, %rd168;
	cvt.u16.u32 	%rs1, %r346;
	shr.u16 	%rs2, %rs1, 9;
	add.s16 	%rs3, %rs2, 1;
	cvt.u32.u16 	%r122, %rs3;
	and.b32  	%r123, %r122, 3;
	neg.s32 	%r353, %r123;
$L__BB31_41:
	.pragma "nounroll";
	ld.global.u32 	%r124, [%rd416];
	setp.eq.s32 	%p57, %r124, %r2;
	selp.u64 	%rd169, 1, 0, %p57;
	add.s64 	%rd418, %rd418, %rd169;
	add.s64 	%rd416, %rd416, 2048;
	add.s32 	%r353, %r353, 1;
	setp.ne.s32 	%p58, %r353, 0;
	@%p58 bra 	$L__BB31_41;
$L__BB31_42:
	// begin inline asm
	mov.u32 %r125, %laneid;
	// end inline asm
	mov.b64 	{%r127, %r132}, %rd418;
	mov.b32 	%r133, 1;
	mov.b32 	%r174, 31;
	mov.b32 	%r175, -1;
	// begin inline asm
	shfl.sync.down.b32 %r126, %r127, %r133, %r174, %r175;
	// end inline asm
	// begin inline asm
	shfl.sync.down.b32 %r131, %r132, %r133, %r174, %r175;
	// end inline asm
	mov.b64 	%rd170, {%r126, %r131};
	setp.gt.s32 	%p59, %r125, 30;
	selp.b64 	%rd171, 0, %rd170, %p59;
	add.s64 	%rd172, %rd171, %rd418;
	mov.b64 	{%r137, %r142}, %rd172;
	mov.b32 	%r143, 2;
	// begin inline asm
	shfl.sync.down.b32 %r136, %r137, %r143, %r174, %r175;
	// end inline asm
	// begin inline asm
	shfl.sync.down.b32 %r141, %r142, %r143, %r174, %r175;
	// end inline asm
	mov.b64 	%rd173, {%r136, %r141};
	setp.gt.s32 	%p60, %r125, 29;
	selp.b64 	%rd174, 0, %rd173, %p60;
	add.s64 	%rd175, %rd174, %rd172;
	mov.b64 	{%r147, %r152}, %rd175;
	mov.b32 	%r153, 4;
	// begin inline asm
	shfl.sync.down.b32 %r146, %r147, %r153, %r174, %r175;
	// end inline asm
	// begin inline asm
	shfl.sync.down.b32 %r151, %r152, %r153, %r174, %r175;
	// end inline asm
	mov.b64 	%rd176, {%r146, %r151};
	setp.gt.s32 	%p61, %r125, 27;
	selp.b64 	%rd177, 0, %rd176, %p61;
	add.s64 	%rd178, %rd177, %rd175;
	mov.b64 	{%r157, %r162}, %rd178;
	mov.b32 	%r163, 8;
	// begin inline asm
	shfl.sync.down.b32 %r156, %r157, %r163, %r174, %r175;
	// end inline asm
	// begin inline asm
	shfl.sync.down.b32 %r161, %r162, %r163, %r174, %r175;
	// end inline asm
	mov.b64 	%rd179, {%r156, %r161};
	setp.gt.s32 	%p62, %r125, 23;
	selp.b64 	%rd180, 0, %rd179, %p62;
	add.s64 	%rd181, %rd180, %rd178;
	mov.b64 	{%r167, %r172}, %rd181;
	mov.b32 	%r173, 16;
	// begin inline asm
	shfl.sync.down.b32 %r166, %r167, %r173, %r174, %r175;
	// end inline asm
	// begin inline asm
	shfl.sync.down.b32 %r171, %r172, %r173, %r174, %r175;
	// end inline asm
	mov.b64 	%rd182, {%r166, %r171};
	setp.gt.s32 	%p63, %r125, 15;
	selp.b64 	%rd183, 0, %rd182, %p63;
	add.s64 	%rd419, %rd183, %rd181;
	setp.ne.s32 	%p64, %r125, 0;
	@%p64 bra 	$L__BB31_44;
	shr.u32 	%r176, %r28, 2;
	and.b32  	%r177, %r176, 248;
	mov.u32 	%r178, _ZZN3cub18CUB_300001_SM_10006detail6reduce18DeviceReduceKernelINS2_10policy_hubIlyN4cuda3std3__44plusIlEEE10Policy1000EN6thrust24THRUST_300001_SM_1000_NS18transform_iteratorINSD_6detail14equal_to_valueIjEENSF_15normal_iteratorINSD_10device_ptrIjEEEEllEEyS9_lNS7_10__identityEEEvT0_PT3_T1_NS0_13GridEvenShareISR_EET2_T4_E12temp_storage;
	add.s32 	%r179, %r178, %r177;
	st.shared.u64 	[%r179+16], %rd419;
$L__BB31_44:
	bar.sync 	0;
	setp.ne.s32 	%p65, %r28, 0;
	@%p65 bra 	$L__BB31_46;
	ld.shared.u64 	%rd184, [_ZZN3cub18CUB_300001_SM_10006detail6reduce18DeviceReduceKernelINS2_10policy_hubIlyN4cuda3std3__44plusIlEEE10Policy1000EN6thrust24THRUST_300001_SM_1000_NS18transform_iteratorINSD_6detail14equal_to_valueIjEENSF_15normal_iteratorINSD_10device_ptrIjEEEEllEEyS9_lNS7_10__identityEEEvT0_PT3_T1_NS0_13GridEvenShareISR_EET2_T4_E12temp_storage+24];
	add.s64 	%rd185, %rd184, %rd419;
	ld.shared.u64 	%rd186, [_ZZN3cub18CUB_300001_SM_10006detail6reduce18DeviceReduceKernelINS2_10policy_hubIlyN4cuda3std3__44plusIlEEE10Policy1000EN6thrust24THRUST_300001_SM_1000_NS18transform_iteratorINSD_6detail14equal_to_valueIjEENSF_15normal_iteratorINSD_10device_ptrIjEEEEllEEyS9_lNS7_10__identityEEEvT0_PT3_T1_NS0_13GridEvenShareISR_EET2_T4_E12temp_storage+32];
	add.s64 	%rd187, %rd185, %rd186;
	ld.shared.u64 	%rd188, [_ZZN3cub18CUB_300001_SM_10006detail6reduce18DeviceReduceKernelINS2_10policy_hubIlyN4cuda3std3__44plusIlEEE10Policy1000EN6thrust24THRUST_300001_SM_1000_NS18transform_iteratorINSD_6detail14equal_to_valueIjEENSF_15normal_iteratorINSD_10device_ptrIjEEEEllEEyS9_lNS7_10__identityEEEvT0_PT3_T1_NS0_13GridEvenShareISR_EET2_T4_E12temp_storage+40];
	add.s64 	%rd189, %rd187, %rd188;
	ld.shared.u64 	%rd190, [_ZZN3cub18CUB_300001_SM_10006detail6reduce18DeviceReduceKernelINS2_10policy_hubIlyN4cuda3std3__44plusIlEEE10Policy1000EN6thrust24THRUST_300001_SM_1000_NS18transform_iteratorINSD_6detail14equal_to_valueIjEENSF_15normal_iteratorINSD_10device_ptrIjEEEEllEEyS9_lNS7_10__identityEEEvT0_PT3_T1_NS0_13GridEvenShareISR_EET2_T4_E12temp_storage+48];
	add.s64 	%rd191, %rd189, %rd190;
	ld.shared.u64 	%rd192, [_ZZN3cub18CUB_300001_SM_10006detail6reduce18DeviceReduceKernelINS2_10policy_hubIlyN4cuda3std3__44plusIlEEE10Policy1000EN6thrust24THRUST_300001_SM_1000_NS18transform_iteratorINSD_6detail14equal_to_valueIjEENSF_15normal_iteratorINSD_10device_ptrIjEEEEllEEyS9_lNS7_10__identityEEEvT0_PT3_T1_NS0_13GridEvenShareISR_EET2_T4_E12temp_storage+56];
	add.s64 	%rd193, %rd191, %rd192;
	ld.shared.u64 	%rd194, [_ZZN3cub18CUB_300001_SM_10006detail6reduce18DeviceReduceKernelINS2_10policy_hubIlyN4cuda3std3__44plusIlEEE10Policy1000EN6thrust24THRUST_300001_SM_1000_NS18transform_iteratorINSD_6detail14equal_to_valueIjEENSF_15normal_iteratorINSD_10device_ptrIjEEEEllEEyS9_lNS7_10__identityEEEvT0_PT3_T1_NS0_13GridEvenShareISR_EET2_T4_E12temp_storage+64];
	add.s64 	%rd195, %rd193, %rd194;
	ld.shared.u64 	%rd196, [_ZZN3cub18CUB_300001_SM_10006detail6reduce18DeviceReduceKernelINS2_10policy_hubIlyN4cuda3std3__44plusIlEEE10Policy1000EN6thrust24THRUST_300001_SM_1000_NS18transform_iteratorINSD_6detail14equal_to_valueIjEENSF_15normal_iteratorINSD_10device_ptrIjEEEEllEEyS9_lNS7_10__identityEEEvT0_PT3_T1_NS0_13GridEvenShareISR_EET2_T4_E12temp_storage+72];
	add.s64 	%rd197, %rd195, %rd196;
	ld.shared.u64 	%rd198, [_ZZN3cub18CUB_300001_SM_10006detail6reduce18DeviceReduceKernelINS2_10policy_hubIlyN4cuda3std3__44plusIlEEE10Policy1000EN6thrust24THRUST_300001_SM_1000_NS18transform_iteratorINSD_6detail14equal_to_valueIjEENSF_15normal_iteratorINSD_10device_ptrIjEEEEllEEyS9_lNS7_10__identityEEEvT0_PT3_T1_NS0_13GridEvenShareISR_EET2_T4_E12temp_storage+80];
	add.s64 	%rd199, %rd197, %rd198;
	ld.shared.u64 	%rd200, [_ZZN3cub18CUB_300001_SM_10006detail6reduce18DeviceReduceKernelINS2_10policy_hubIlyN4cuda3std3__44plusIlEEE10Policy1000EN6thrust24THRUST_300001_SM_1000_NS18transform_iteratorINSD_6detail14equal_to_valueIjEENSF_15normal_iteratorINSD_10device_ptrIjEEEEllEEyS9_lNS7_10__identityEEEvT0_PT3_T1_NS0_13GridEvenShareISR_EET2_T4_E12temp_storage+88];
	add.s64 	%rd201, %rd199, %rd200;
	ld.shared.u64 	%rd202, [_ZZN3cub18CUB_300001_SM_10006detail6reduce18DeviceReduceKernelINS2_10policy_hubIlyN4cuda3std3__44plusIlEEE10Policy1000EN6thrust24THRUST_300001_SM_1000_NS18transform_iteratorINSD_6detail14equal_to_valueIjEENSF_15normal_iteratorINSD_10device_ptrIjEEEEllEEyS9_lNS7_10__identityEEEvT0_PT3_T1_NS0_13GridEvenShareISR_EET2_T4_E12temp_storage+96];
	add.s64 	%rd203, %rd201, %rd202;
	ld.shared.u64 	%rd204, [_ZZN3cub18CUB_300001_SM_10006detail6reduce18DeviceReduceKernelINS2_10policy_hubIlyN4cuda3std3__44plusIlEEE10Policy1000EN6thrust24THRUST_300001_SM_1000_NS18transform_iteratorINSD_6detail14equal_to_valueIjEENSF_15normal_iteratorINSD_10device_ptrIjEEEEllEEyS9_lNS7_10__identityEEEvT0_PT3_T1_NS0_13GridEvenShareISR_EET2_T4_E12temp_storage+104];
	add.s64 	%rd205, %rd203, %rd204;
	ld.shared.u64 	%rd206, [_ZZN3cub18CUB_300001_SM_10006detail6reduce18DeviceReduceKernelINS2_10policy_hubIlyN4cuda3std3__44plusIlEEE10Policy1000EN6thrust24THRUST_300001_SM_1000_NS18transform_iteratorINSD_6detail14equal_to_valueIjEENSF_15normal_iteratorINSD_10device_ptrIjEEEEllEEyS9_lNS7_10__identityEEEvT0_PT3_T1_NS0_13GridEvenShareISR_EET2_T4_E12temp_storage+112];
	add.s64 	%rd207, %rd205, %rd206;
	ld.shared.u64 	%rd208, [_ZZN3cub18CUB_300001_SM_10006detail6reduce18DeviceReduceKernelINS2_10policy_hubIlyN4cuda3std3__44plusIlEEE10Policy1000EN6thrust24THRUST_300001_SM_1000_NS18transform_iteratorINSD_6detail14equal_to_valueIjEENSF_15normal_iteratorINSD_10device_ptrIjEEEEllEEyS9_lNS7_10__identityEEEvT0_PT3_T1_NS0_13GridEvenShareISR_EET2_T4_E12temp_storage+120];
	add.s64 	%rd209, %rd207, %rd208;
	ld.shared.u64 	%rd210, [_ZZN3cub18CUB_300001_SM_10006detail6reduce18DeviceReduceKernelINS2_10policy_hubIlyN4cuda3std3__44plusIlEEE10Policy1000EN6thrust24THRUST_300001_SM_1000_NS18transform_iteratorINSD_6detail14equal_to_valueIjEENSF_15normal_iteratorINSD_10device_ptrIjEEEEllEEyS9_lNS7_10__identityEEEvT0_PT3_T1_NS0_13GridEvenShareISR_EET2_T4_E12temp_storage+128];
	add.s64 	%rd211, %rd209, %rd210;
	ld.shared.u64 	%rd212, [_ZZN3cub18CUB_300001_SM_10006detail6reduce18DeviceReduceKernelINS2_10policy_hubIlyN4cuda3std3__44plusIlEEE10Policy1000EN6thrust24THRUST_300001_SM_1000_NS18transform_iteratorINSD_6detail14equal_to_valueIjEENSF_15normal_iteratorINSD_10device_ptrIjEEEEllEEyS9_lNS7_10__identityEEEvT0_PT3_T1_NS0_13GridEvenShareISR_EET2_T4_E12temp_storage+136];
	add.s64 	%rd419, %rd211, %rd212;
$L__BB31_46:
	mov.u32 	%r337, %tid.x;
	setp.ne.s32 	%p137, %r337, 0;
	@%p137 bra 	$L__BB31_48;
	ld.param.u64 	%rd392, [_ZN3cub18CUB_300001_SM_10006detail6reduce18DeviceReduceKernelINS2_10policy_hubIlyN4cuda3std3__44plusIlEEE10Policy1000EN6thrust24THRUST_300001_SM_1000_NS18transform_iteratorINSD_6detail14equal_to_valueIjEENSF_15normal_iteratorINSD_10device_ptrIjEEEEllEEyS9_lNS7_10__identityEEEvT0_PT3_T1_NS0_13GridEvenShareISR_EET2_T4__param_1];
	cvta.to.global.u64 	%rd389, %rd392;
	mul.wide.u32 	%rd390, %r3, 8;
	add.s64 	%rd391, %rd389, %rd390;
	st.global.u64 	[%rd391], %rd419;
$L__BB31_48:
	ret;

}
	// .globl	_ZN3cub18CUB_300001_SM_10006detail6reduce28DeviceReduceSingleTileKernelINS2_10policy_hubIlyN4cuda3std3__44plusIlEEE10Policy1000EPlSC_iS9_llNS7_10__identityEEEvT0_T1_T2_T3_T4_T6_
.visible .entry _ZN3cub18CUB_300001_SM_10006detail6reduce28DeviceReduceSingleTileKernelINS2_10policy_hubIlyN4cuda3std3__44plusIlEEE10Policy1000EPlSC_iS9_llNS7_10__identityEEEvT0_T1_T2_T3_T4_T6_(
	.param .u64 .ptr .align 1 _ZN3cub18CUB_300001_SM_10006detail6reduce28DeviceReduceSingleTileKernelINS2_10policy_hubIlyN4cuda3std3__44plusIlEEE10Policy1000EPlSC_iS9_llNS7_10__identityEEEvT0_T1_T2_T3_T4_T6__param_0,
	.param .u64 .ptr .align 1 _ZN3cub18CUB_300001_SM_10006detail6reduce28DeviceReduceSingleTileKernelINS2_10policy_hubIlyN4cuda3std3__44plusIlEEE10Policy1000EPlSC_iS9_llNS7_10__identityEEEvT0_T1_T2_T3_T4_T6__param_1,
	.param .u32 _ZN3cub18CUB_300001_SM_10006detail6reduce28DeviceReduceSingleTileKernelINS2_10policy_hubIlyN4cuda3std3__44plusIlEEE10Policy1000EPlSC_iS9_llNS7_10__identityEEEvT0_T1_T2_T3_T4_T6__param_2,
	.param .align 1 .b8 _ZN3cub18CUB_300001_SM_10006detail6reduce28DeviceReduceSingleTileKernelINS2_10policy_hubIlyN4cuda3std3__44plusIlEEE10Policy1000EPlSC_iS9_llNS7_10__identityEEEvT0_T1_T2_T3_T4_T6__param_3[1],
	.param .u64 _ZN3cub18CUB_300001_SM_10006detail6reduce28DeviceReduceSingleTileKernelINS2_10policy_hubIlyN4cuda3std3__44plusIlEEE10Policy1000EPlSC_iS9_llNS7_10__identityEEEvT0_T1_T2_T3_T4_T6__param_4,
	.param .align 1 .b8 _ZN3cub18CUB_300001_SM_10006detail6reduce28DeviceReduceSingleTileKernelINS2_10policy_hubIlyN4cuda3std3__44plusIlEEE10Policy1000EPlSC_iS9_llNS7_10__identityEEEvT0_T1_T2_T3_T4_T6__param_5[1]
)
.maxntid 512
.minnctapersm 1
{
	.reg .pred 	%p<58>;
	.reg .b32 	%r<238>;
	.reg .b64 	%rd<281>;
	// demoted variable
	.shared .align 8 .b8 _ZZN3cub18CUB_300001_SM_10006detail6reduce28DeviceReduceSingleTileKernelINS2_10policy_hubIlyN4cuda3std3__44plusIlEEE10Policy1000EPlSC_iS9_llNS7_10__identityEEEvT0_T1_T2_T3_T4_T6_E12temp_storage[152];
	ld.param.u64 	%rd35, [_ZN3cub18CUB_300001_SM_10006detail6reduce28DeviceReduceSingleTileKernelINS2_10policy_hubIlyN4cuda3std3__44plusIlEEE10Policy1000EPlSC_iS9_llNS7_10__identityEEEvT0_T1_T2_T3_T4_T6__param_0];
	ld.param.u64 	%rd37, [_ZN3cub18CUB_300001_SM_10006detail6reduce28DeviceReduceSingleTileKernelINS2_10policy_hubIlyN4cuda3std3__44plusIlEEE10Policy1000EPlSC_iS9_llNS7_10__identityEEEvT0_T1_T2_T3_T4_T6__param_1];
	ld.param.u32 	%r34, [_ZN3cub18CUB_300001_SM_10006detail6reduce28DeviceReduceSingleTileKernelINS2_10policy_hubIlyN4cuda3std3__44plusIlEEE10Policy1000EPlSC_iS9_llNS7_10__identityEEEvT0_T1_T2_T3_T4_T6__param_2];
	ld.param.u64 	%rd36, [_ZN3cub18CUB_300001_SM_10006detail6reduce28DeviceReduceSingleTileKernelINS2_10policy_hubIlyN4cuda3std3__44plusIlEEE10Policy1000EPlSC_iS9_llNS7_10__identityEEEvT0_T1_T2_T3_T4_T6__param_4];
	cvta.to.global.u64 	%rd1, %rd37;
	setp.ne.s32 	%p1, %r34, 0;
	@%p1 bra 	$L__BB32_3;
	mov.u32 	%r224, %tid.x;
	setp.ne.s32 	%p57, %r224, 0;
	@%p57 bra 	$L__BB32_39;
	st.global.u64 	[%rd1], %rd36;
	bra.uni 	$L__BB32_39;
$L__BB32_3:
	setp.gt.s32 	%p2, %r34, 3583;
	@%p2 bra 	$L__BB32_21;
	mov.u32 	%r1, %tid.x;
	setp.ge.s32 	%p19, %r1, %r34;
	mov.b64 	%rd271, 0;
	mov.u32 	%r228, %r1;
	@%p19 bra 	$L__BB32_6;
	mul.wide.u32 	%rd146, %r1, 8;
	add.s64 	%rd145, %rd35, %rd146;
	// begin inline asm
	ld.global.nc.u64 %rd271, [%rd145];
	// end inline asm
	add.s32 	%r228, %r1, 512;
$L__BB32_6:
	setp.ge.s32 	%p20, %r228, %r34;
	@%p20 bra 	$L__BB32_12;
	not.b32 	%r100, %r228;
	add.s32 	%r4, %r34, %r100;
	and.b32  	%r101, %r4, 1536;
	setp.eq.s32 	%p21, %r101, 1536;
	@%p21 bra 	$L__BB32_10;
	mul.wide.u32 	%rd148, %r228, 8;
	add.s64 	%rd266, %rd35, %rd148;
	shr.u32 	%r102, %r4, 9;
	add.s32 	%r103, %r102, 1;
	and.b32  	%r104, %r103, 3;
	neg.s32 	%r226, %r104;
$L__BB32_9:
	.pragma "nounroll";
	// begin inline asm
	ld.global.nc.u64 %rd149, [%rd266];
	// end inline asm
	add.s64 	%rd271, %rd149, %rd271;
	add.s32 	%r228, %r228, 512;
	add.s64 	%rd266, %rd266, 4096;
	add.s32 	%r226, %r226, 1;
	setp.ne.s32 	%p22, %r226, 0;
	@%p22 bra 	$L__BB32_9;
$L__BB32_10:
	setp.lt.u32 	%p23, %r4, 1536;
	@%p23 bra 	$L__BB32_12;
$L__BB32_11:
	mul.wide.s32 	%rd159, %r228, 8;
	add.s64 	%rd152, %rd35, %rd159;
	// begin inline asm
	ld.global.nc.u64 %rd151, [%rd152];
	// end inline asm
	add.s64 	%rd160, %rd151, %rd271;
	add.s64 	%rd154, %rd152, 4096;
	// begin inline asm
	ld.global.nc.u64 %rd153, [%rd154];
	// end inline asm
	add.s64 	%rd161, %rd153, %rd160;
	add.s64 	%rd156, %rd152, 8192;
	// begin inline asm
	ld.global.nc.u64 %rd155, [%rd156];
	// end inline asm
	add.s64 	%rd162, %rd155, %rd161;
	add.s64 	%rd158, %rd152, 12288;
	// begin inline asm
	ld.global.nc.u64 %rd157, [%rd158];
	// end inline asm
	add.s64 	%rd271, %rd157, %rd162;
	add.s32 	%r228, %r228, 2048;
	setp.lt.s32 	%p24, %r228, %r34;
	@%p24 bra 	$L__BB32_11;
$L__BB32_12:
	setp.lt.s32 	%p25, %r34, 512;
	@%p25 bra 	$L__BB32_17;
	// begin inline asm
	mov.u32 %r168, %laneid;
	// end inline asm
	mov.b64 	{%r170, %r175}, %rd271;
	mov.b32 	%r176, 1;
	mov.b32 	%r217, 31;
	mov.b32 	%r218, -1;
	// begin inline asm
	shfl.sync.down.b32 %r169, %r170, %r176, %r217, %r218;
	// end inline asm
	// begin inline asm
	shfl.sync.down.b32 %r174, %r175, %r176, %r217, %r218;
	// end inline asm
	mov.b64 	%rd221, {%r169, %r174};
	setp.gt.s32 	%p49, %r168, 30;
	selp.b64 	%rd222, 0, %rd221, %p49;
	add.s64 	%rd223, %rd222, %rd271;
	mov.b64 	{%r180, %r185}, %rd223;
	mov.b32 	%r186, 2;
	// begin inline asm
	shfl.sync.down.b32 %r179, %r180, %r186, %r217, %r218;
	// end inline asm
	// begin inline asm
	shfl.sync.down.b32 %r184, %r185, %r186, %r217, %r218;
	// end inline asm
	mov.b64 	%rd224, {%r179, %r184};
	setp.gt.s32 	%p50, %r168, 29;
	selp.b64 	%rd225, 0, %rd224, %p50;
	add.s64 	%rd226, %rd225, %rd223;
	mov.b64 	{%r190, %r195}, %rd226;
	mov.b32 	%r196, 4;
	// begin inline asm
	shfl.sync.down.b32 %r189, %r190, %r196, %r217, %r218;
	// end inline asm
	// begin inline asm
	shfl.sync.down.b32 %r194, %r195, %r196, %r217, %r218;
	// end inline asm
	mov.b64 	%rd227, {%r189, %r194};
	setp.gt.s32 	%p51, %r168, 27;
	selp.b64 	%rd228, 0, %rd227, %p51;
	add.s64 	%rd229, %rd228, %rd226;
	mov.b64 	{%r200, %r205}, %rd229;
	mov.b32 	%r206, 8;
	// begin inline asm
	shfl.sync.down.b32 %r199, %r200, %r206, %r217, %r218;
	// end inline asm
	// begin inline asm
	shfl.sync.down.b32 %r204, %r205, %r206, %r217, %r218;
	// end inline asm
	mov.b64 	%rd230, {%r199, %r204};
	setp.gt.s32 	%p52, %r168, 23;
	selp.b64 	%rd231, 0, %rd230, %p52;
	add.s64 	%rd232, %rd231, %rd229;
	mov.b64 	{%r210, %r215}, %rd232;
	mov.b32 	%r216, 16;
	// begin inline asm
	shfl.sync.down.b32 %r209, %r210, %r216, %r217, %r218;
	// end inline asm
	// begin inline asm
	shfl.sync.down.b32 %r214, %r215, %r216, %r217, %r218;
	// end inline asm
	mov.b64 	%rd233, {%r209, %r214};
	setp.gt.s32 	%p53, %r168, 15;
	selp.b64 	%rd234, 0, %rd233, %p53;
	add.s64 	%rd280, %rd234, %rd232;
	setp.ne.s32 	%p54, %r168, 0;
	@%p54 bra 	$L__BB32_15;
	shr.u32 	%r219, %r1, 2;
	and.b32  	%r220, %r219, 248;
	mov.u32 	%r221, _ZZN3cub18CUB_300001_SM_10006detail6reduce28DeviceReduceSingleTileKernelINS2_10policy_hubIlyN4cuda3std3__44plusIlEEE10Policy1000EPlSC_iS9_llNS7_10__identityEEEvT0_T1_T2_T3_T4_T6_E12temp_storage;
	add.s32 	%r222, %r221, %r220;
	st.shared.u64 	[%r222+16], %rd280;
$L__BB32_15:
	bar.sync 	0;
	setp.ne.s32 	%p55, %r1, 0;
	@%p55 bra 	$L__BB32_37;
	ld.shared.u64 	%rd235, [_ZZN3cub18CUB_300001_SM_10006detail6reduce28DeviceReduceSingleTileKernelINS2_10policy_hubIlyN4cuda3std3__44plusIlEEE10Policy1000EPlSC_iS9_llNS7_10__identityEEEvT0_T1_T2_T3_T4_T6_E12temp_storage+24];
	add.s64 	%rd236, %rd235, %rd280;
	ld.shared.u64 	%rd237, [_ZZN3cub18CUB_300001_SM_10006detail6reduce28DeviceReduceSingleTileKernelINS2_10policy_hubIlyN4cuda3std3__44plusIlEEE10Policy1000EPlSC_iS9_llNS7_10__identityEEEvT0_T1_T2_T3_T4_T6_E12temp_storage+32];
	add.s64 	%rd238, %rd236, %rd237;
	ld.shared.u64 	%rd239, [_ZZN3cub18CUB_300001_SM_10006detail6reduce28DeviceReduceSingleTileKernelINS2_10policy_hubIlyN4cuda3std3__44plusIlEEE10Policy1000EPlSC_iS9_llNS7_10__identityEEEvT0_T1_T2_T3_T4_T6_E12temp_storage+40];
	add.s64 	%rd240, %rd238, %rd239;
	ld.shared.u64 	%rd241, [_ZZN3cub18CUB_300001_SM_10006detail6reduce28DeviceReduceSingleTileKernelINS2_10policy_hubIlyN4cuda3std3__44plusIlEEE10Policy1000EPlSC_iS9_llNS7_10__identityEEEvT0_T1_T2_T3_T4_T6_E12temp_storage+48];
	add.s64 	%rd242, %rd240, %rd241;
	ld.shared.u64 	%rd243, [_ZZN3cub18CUB_300001_SM_10006detail6reduce28DeviceReduceSingleTileKernelINS2_10policy_hubIlyN4cuda3std3__44plusIlEEE10Policy1000EPlSC_iS9_llNS7_10__identityEEEvT0_T1_T2_T3_T4_T6_E12temp_storage+56];
	add.s64 	%rd244, %rd242, %rd243;
	ld.shared.u64 	%rd245, [_ZZN3cub18CUB_300001_SM_10006detail6reduce28DeviceReduceSingleTileKernelINS2_10policy_hubIlyN4cuda3std3__44plusIlEEE10Policy1000EPlSC_iS9_llNS7_10__identityEEEvT0_T1_T2_T3_T4_T6_E12temp_storage+64];
	add.s64 	%rd246, %rd244, %rd245;
	ld.shared.u64 	%rd247, [_ZZN3cub18CUB_300001_SM_10006detail6reduce28DeviceReduceSingleTileKernelINS2_10policy_hubIlyN4cuda3std3__44plusIlEEE10Policy1000EPlSC_iS9_llNS7_10__identityEEEvT0_T1_T2_T3_T4_T6_E12temp_storage+72];
	add.s64 	%rd248, %rd246, %rd247;
	ld.shared.u64 	%rd249, [_ZZN3cub18CUB_300001_SM_10006detail6reduce28DeviceReduceSingleTileKernelINS2_10policy_hubIlyN4cuda3std3__44plusIlEEE10Policy1000EPlSC_iS9_llNS7_10__identityEEEvT0_T1_T2_T3_T4_T6_E12temp_storage+80];
	add.s64 	%rd250, %rd248, %rd249;
	ld.shared.u64 	%rd251, [_ZZN3cub18CUB_300001_SM_10006detail6reduce28DeviceReduceSingleTileKernelINS2_10policy_hubIlyN4cuda3std3__44plusIlEEE10Policy1000EPlSC_iS9_llNS7_10__identityEEEvT0_T1_T2_T3_T4_T6_E12temp_storage+88];
	add.s64 	%rd252, %rd250, %rd251;
	ld.shared.u64 	%rd253, [_ZZN3cub18CUB_300001_SM_10006detail6reduce28DeviceReduceSingleTileKernelINS2_10policy_hubIlyN4cuda3std3__44plusIlEEE10Policy1000EPlSC_iS9_llNS7_10__identityEEEvT0_T1_T2_T3_T4_T6_E12temp_storage+96];
	add.s64 	%rd254, %rd252, %rd253;
	ld.shared.u64 	%rd255, [_ZZN3cub18CUB_300001_SM_10006detail6reduce28DeviceReduceSingleTileKernelINS2_10policy_hubIlyN4cuda3std3__44plusIlEEE10Policy1000EPlSC_iS9_llNS7_10__identityEEEvT0_T1_T2_T3_T4_T6_E12temp_storage+104];
	add.s64 	%rd256, %rd254, %rd255;
	ld.shared.u64 	%rd257, [_ZZN3cub18CUB_300001_SM_10006detail6reduce28DeviceReduceSingleTileKernelINS2_10policy_hubIlyN4cuda3std3__44plusIlEEE10Policy1000EPlSC_iS9_llNS7_10__identityEEEvT0_T1_T2_T3_T4_T6_E12temp_storage+112];
	add.s64 	%rd258, %rd256, %rd257;
	ld.shared.u64 	%rd259, [_ZZN3cub18CUB_300001_SM_10006detail6reduce28DeviceReduceSingleTileKernelINS2_10policy_hubIlyN4cuda3std3__44plusIlEEE10Policy1000EPlSC_iS9_llNS7_10__identityEEEvT0_T1_T2_T3_T4_T6_E12temp_storage+120];
	add.s64 	%rd260, %rd258, %rd259;
	ld.shared.u64 	%rd261, [_ZZN3cub18CUB_300001_SM_10006detail6reduce28DeviceReduceSingleTileKernelINS2_10policy_hubIlyN4cuda3std3__44plusIlEEE10Policy1000EPlSC_iS9_llNS7_10__identityEEEvT0_T1_T2_T3_T4_T6_E12temp_storage+128];
	add.s64 	%rd262, %rd260, %rd261;
	ld.shared.u64 	%rd263, [_ZZN3cub18CUB_300001_SM_10006detail6reduce28DeviceReduceSingleTileKernelINS2_10policy_hubIlyN4cuda3std3__44plusIlEEE10Policy1000EPlSC_iS9_llNS7_10__identityEEEvT0_T1_T2_T3_T4_T6_E12temp_storage+136];
	add.s64 	%rd280, %rd262, %rd263;
	bra.uni 	$L__BB32_37;
$L__BB32_17:
	// begin inline asm
	mov.u32 %r105, %laneid;
	// end inline asm
	and.b32  	%r156, %r1, 992;
	add.s32 	%r157, %r156, 32;
	setp.gt.s32 	%p26, %r157, %r34;
	not.b32 	%r158, %r156;
	add.s32 	%r159, %r34, %r158;
	selp.b32 	%r154, %r159, 31, %p26;
	mov.b64 	{%r107, %r112}, %rd271;
	mov.b32 	%r113, 1;
	mov.b32 	%r155, -1;
	// begin inline asm
	shfl.sync.down.b32 %r106, %r107, %r113, %r154, %r155;
	// end inline asm
	// begin inline asm
	shfl.sync.down.b32 %r111, %r112, %r113, %r154, %r155;
	// end inline asm
	mov.b64 	%rd163, {%r106, %r111};
	setp.lt.s32 	%p27, %r105, %r154;
	selp.b64 	%rd164, %rd163, 0, %p27;
	add.s64 	%rd165, %rd164, %rd271;
	mov.b64 	{%r117, %r122}, %rd165;
	mov.b32 	%r123, 2;
	// begin inline asm
	shfl.sync.down.b32 %r116, %r117, %r123, %r154, %r155;
	// end inline asm
	// begin inline asm
	shfl.sync.down.b32 %r121, %r122, %r123, %r154, %r155;
	// end inline asm
	mov.b64 	%rd166, {%r116, %r121};
	add.s32 	%r160, %r105, 2;
	setp.gt.s32 	%p28, %r160, %r154;
	selp.b64 	%rd167, 0, %rd166, %p28;
	add.s64 	%rd168, %rd167, %rd165;
	mov.b64 	{%r127, %r132}, %rd168;
	mov.b32 	%r133, 4;
	// begin inline asm
	shfl.sync.down.b32 %r126, %r127, %r133, %r154, %r155;
	// end inline asm
	// begin inline asm
	shfl.sync.down.b32 %r131, %r132, %r133, %r154, %r155;
	// end inline asm
	mov.b64 	%rd169, {%r126, %r131};
	add.s32 	%r161, %r105, 4;
	setp.gt.s32 	%p29, %r161, %r154;
	selp.b64 	%rd170, 0, %rd169, %p29;
	add.s64 	%rd171, %rd170, %rd168;
	mov.b64 	{%r137, %r142}, %rd171;
	mov.b32 	%r143, 8;
	// begin inline asm
	shfl.sync.down.b32 %r136, %r137, %r143, %r154, %r155;
	// end inline asm
	// begin inline asm
	shfl.sync.down.b32 %r141, %r142, %r143, %r154, %r155;
	// end inline asm
	mov.b64 	%rd172, {%r136, %r141};
	add.s32 	%r162, %r105, 8;
	setp.gt.s32 	%p30, %r162, %r154;
	selp.b64 	%rd173, 0, %rd172, %p30;
	add.s64 	%rd174, %rd173, %rd171;
	mov.b64 	{%r147, %r152}, %rd174;
	mov.b32 	%r153, 16;
	// begin inline asm
	shfl.sync.down.b32 %r146, %r147, %r153, %r154, %r155;
	// end inline asm
	// begin inline asm
	shfl.sync.down.b32 %r151, %r152, %r153, %r154, %r155;
	// end inline asm
	mov.b64 	%rd175, {%r146, %r151};
	add.s32 	%r163, %r105, 16;
	setp.gt.s32 	%p31, %r163, %r154;
	selp.b64 	%rd176, 0, %rd175, %p31;
	add.s64 	%rd280, %rd176, %rd174;
	setp.ne.s32 	%p32, %r105, 0;
	@%p32 bra 	$L__BB32_19;
	shr.u32 	%r164, %r1, 2;
	and.b32  	%r165, %r164, 248;
	mov.u32 	%r166, _ZZN3cub18CUB_300001_SM_10006detail6reduce28DeviceReduceSingleTileKernelINS2_10policy_hubIlyN4cuda3std3__44plusIlEEE10Policy1000EPlSC_iS9_llNS7_10__identityEEEvT0_T1_T2_T3_T4_T6_E12temp_storage;
	add.s32 	%r167, %r166, %r165;
	st.shared.u64 	[%r167+16], %rd280;
$L__BB32_19:
	bar.sync 	0;
	setp.ne.s32 	%p33, %r1, 0;
	@%p33 bra 	$L__BB32_37;
	setp.gt.s32 	%p34, %r34, 32;
	ld.shared.u64 	%rd177, [_ZZN3cub18CUB_300001_SM_10006detail6reduce28DeviceReduceSingleTileKernelINS2_10policy_hubIlyN4cuda3std3__44plusIlEEE10Policy1000EPlSC_iS9_llNS7_10__identityEEEvT0_T1_T2_T3_T4_T6_E12temp_storage+24];
	selp.b64 	%rd178, %rd177, 0, %p34;
	add.s64 	%rd179, %rd178, %rd280;
	setp.gt.s32 	%p35, %r34, 64;
	ld.shared.u64 	%rd180, [_ZZN3cub18CUB_300001_SM_10006detail6reduce28DeviceReduceSingleTileKernelINS2_10policy_hubIlyN4cuda3std3__44plusIlEEE10Policy1000EPlSC_iS9_llNS7_10__identityEEEvT0_T1_T2_T3_T4_T6_E12temp_storage+32];
	selp.b64 	%rd181, %rd180, 0, %p35;
	add.s64 	%rd182, %rd179, %rd181;
	setp.gt.s32 	%p36, %r34, 96;
	ld.shared.u64 	%rd183, [_ZZN3cub18CUB_300001_SM_10006detail6reduce28DeviceReduceSingleTileKernelINS2_10policy_hubIlyN4cuda3std3__44plusIlEEE10Policy1000EPlSC_iS9_llNS7_10__identityEEEvT0_T1_T2_T3_T4_T6_E12temp_storage+40];
	selp.b64 	%rd184, %rd183, 0, %p36;
	add.s64 	%rd185, %rd182, %rd184;
	setp.gt.s32 	%p37, %r34, 128;
	ld.shared.u64 	%rd186, [_ZZN3cub18CUB_300001_SM_10006detail6reduce28DeviceReduceSingleTileKernelINS2_10policy_hubIlyN4cuda3std3__44plusIlEEE10Policy1000EPlSC_iS9_llNS7_10__identityEEEvT0_T1_T2_T3_T4_T6_E12temp_storage+48];
	selp.b64 	%rd187, %rd186, 0, %p37;
	add.s64 	%rd188, %rd185, %rd187;
	setp.gt.s32 	%p38, %r34, 160;
	ld.shared.u64 	%rd189, [_ZZN3cub18CUB_300001_SM_10006detail6reduce28DeviceReduceSingleTileKernelINS2_10policy_hubIlyN4cuda3std3__44plusIlEEE10Policy1000EPlSC_iS9_llNS7_10__identityEEEvT0_T1_T2_T3_T4_T6_E12temp_storage+56];
	selp.b64 	%rd190, %rd189, 0, %p38;
	add.s64 	%rd191, %rd188, %rd190;
	setp.gt.s32 	%p39, %r34, 192;
	ld.shared.u64 	%rd192, [_ZZN3cub18CUB_300001_SM_10006detail6reduce28DeviceReduceSingleTileKernelINS2_10policy_hubIlyN4cuda3std3__44plusIlEEE10Policy1000EPlSC_iS9_llNS7_10__identityEEEvT0_T1_T2_T3_T4_T6_E12temp_storage+64];
	selp.b64 	%rd193, %rd192, 0, %p39;
	add.s64 	%rd194, %rd191, %rd193;
	setp.gt.s32 	%p40, %r34, 224;
	ld.shared.u64 	%rd195, [_ZZN3cub18CUB_300001_SM_10006detail6reduce28DeviceReduceSingleTileKernelINS2_10policy_hubIlyN4cuda3std3__44plusIlEEE10Policy1000EPlSC_iS9_llNS7_10__identityEEEvT0_T1_T2_T3_T4_T6_E12temp_storage+72];
	selp.b64 	%rd196, %rd195, 0, %p40;
	add.s64 	%rd197, %rd194, %rd196;
	setp.gt.s32 	%p41, %r34, 256;
	ld.shared.u64 	%rd198, [_ZZN3cub18CUB_300001_SM_10006detail6reduce28DeviceReduceSingleTileKernelINS2_10policy_hubIlyN4cuda3std3__44plusIlEEE10Policy1000EPlSC_iS9_llNS7_10__identityEEEvT0_T1_T2_T3_T4_T6_E12temp_storage+80];
	selp.b64 	%rd199, %rd198, 0, %p41;
	add.s64 	%rd200, %rd197, %rd199;
	setp.gt.s32 	%p42, %r34, 288;
	ld.shared.u64 	%rd201, [_ZZN3cub18CUB_300001_SM_10006detail6reduce28DeviceReduceSingleTileKernelINS2_10policy_hubIlyN4cuda3std3__44plusIlEEE10Policy1000EPlSC_iS9_llNS7_10__identityEEEvT0_T1_T2_T3_T4_T6_E12temp_storage+88];
	selp.b64 	%rd202, %rd201, 0, %p42;
	add.s64 	%rd203, %rd200, %rd202;
	setp.gt.s32 	%p43, %r34, 320;
	ld.shared.u64 	%rd204, [_ZZN3cub18CUB_300001_SM_10006detail6reduce28DeviceReduceSingleTileKernelINS2_10policy_hubIlyN4cuda3std3__44plusIlEEE10Policy1000EPlSC_iS9_llNS7_10__identityEEEvT0_T1_T2_T3_T4_T6_E12temp_storage+96];
	selp.b64 	%rd205, %rd204, 0, %p43;
	add.s64 	%rd206, %rd203, %rd205;
	setp.gt.s32 	%p44, %r34, 352;
	ld.shared.u64 	%rd207, [_ZZN3cub18CUB_300001_SM_10006detail6reduce28DeviceReduceSingleTileKernelINS2_10policy_hubIlyN4cuda3std3__44plusIlEEE10Policy1000EPlSC_iS9_llNS7_10__identityEEEvT0_T1_T2_T3_T4_T6_E12temp_storage+104];
	selp.b64 	%rd208, %rd207, 0, %p44;
	add.s64 	%rd209, %rd206, %rd208;
	setp.gt.s32 	%p45, %r34, 384;
	ld.shared.u64 	%rd210, [_ZZN3cub18CUB_300001_SM_10006detail6reduce28DeviceReduceSingleTileKernelINS2_10policy_hubIlyN4cuda3std3__44plusIlEEE10Policy1000EPlSC_iS9_llNS7_10__identityEEEvT0_T1_T2_T3_T4_T6_E12temp_storage+112];
	selp.b64 	%rd211, %rd210, 0, %p45;
	add.s64 	%rd212, %rd209, %rd211;
	setp.gt.s32 	%p46, %r34, 416;
	ld.shared.u64 	%rd213, [_ZZN3cub18CUB_300001_SM_10006detail6reduce28DeviceReduceSingleTileKernelINS2_10policy_hubIlyN4cuda3std3__44plusIlEEE10Policy1000EPlSC_iS9_llNS7_10__identityEEEvT0_T1_T2_T3_T4_T6_E12temp_storage+120];
	selp.b64 	%rd214, %rd213, 0, %p46;
	add.s64 	%rd215, %rd212, %rd214;
	setp.gt.s32 	%p47, %r34, 448;
	ld.shared.u64 	%rd216, [_ZZN3cub18CUB_300001_SM_10006detail6reduce28DeviceReduceSingleTileKernelINS2_10policy_hubIlyN4cuda3std3__44plusIlEEE10Policy1000EPlSC_iS9_llNS7_10__identityEEEvT0_T1_T2_T3_T4_T6_E12temp_storage+128];
	selp.b64 	%rd217, %rd216, 0, %p47;
	add.s64 	%rd218, %rd215, %rd217;
	setp.gt.s32 	%p48, %r34, 480;
	ld.shared.u64 	%rd219, [_ZZN3cub18CUB_300001_SM_10006detail6reduce28DeviceReduceSingleTileKernelINS2_10policy_hubIlyN4cuda3std3__44plusIlEEE10Policy1000EPlSC_iS9_llNS7_10__identityEEEvT0_T1_T2_T3_T4_T6_E12temp_storage+136];
	selp.b64 	%rd220, %rd219, 0, %p48;
	add.s64 	%rd280, %rd218, %rd220;
	bra.uni 	$L__BB32_37;
$L__BB32_21:
	mov.u32 	%r13, %tid.x;
	mul.wide.u32 	%rd52, %r13, 8;
	add.s64 	%rd39, %rd35, %rd52;
	// begin inline asm
	ld.global.nc.u64 %rd38, [%rd39];
	// end inline asm
	add.s64 	%rd41, %rd39, 4096;
	// begin inline asm
	ld.global.nc.u64 %rd40, [%rd41];
	// end inline asm
	add.s64 	%rd43, %rd39, 8192;
	// begin inline asm
	ld.global.nc.u64 %rd42, [%rd43];
	// end inline asm
	add.s64 	%rd45, %rd39, 12288;
	// begin inline asm
	ld.global.nc.u64 %rd44, [%rd45];
	// end inline asm
	add.s64 	%rd47, %rd39, 16384;
	// begin inline asm
	ld.global.nc.u64 %rd46, [%rd47];
	// end inline asm
	add.s64 	%rd49, %rd39, 20480;
	// begin inline asm
	ld.global.nc.u64 %rd48, [%rd49];
	// end inline asm
	add.s64 	%rd51, %rd39, 24576;
	// begin inline asm
	ld.global.nc.u64 %rd50, [%rd51];
	// end inline asm
	add.s64 	%rd53, %rd40, %rd38;
	add.s64 	%rd54, %rd42, %rd53;
	add.s64 	%rd55, %rd44, %rd54;
	add.s64 	%rd56, %rd46, %rd55;
	add.s64 	%rd57, %rd48, %rd56;
	add.s64 	%rd279, %rd50, %rd57;
	setp.lt.u32 	%p3, %r34, 7168;
	mov.b32 	%r231, 3584;
	@%p3 bra 	$L__BB32_25;
	add.s32 	%r14, %r34, -3584;
	mov.b32 	%r231, 3584;
$L__BB32_23:
	add.s32 	%r37, %r231, %r13;
	mul.wide.u32 	%rd72, %r37, 8;
	add.s64 	%rd59, %rd35, %rd72;
	// begin inline asm
	ld.global.nc.u64 %rd58, [%rd59];
	// end inline asm
	add.s64 	%rd61, %rd59, 4096;
	// begin inline asm
	ld.global.nc.u64 %rd60, [%rd61];
	// end inline asm
	add.s64 	%rd63, %rd59, 8192;
	// begin inline asm
	ld.global.nc.u64 %rd62, [%rd63];
	// end inline asm
	add.s64 	%rd65, %rd59, 12288;
	// begin inline asm
	ld.global.nc.u64 %rd64, [%rd65];
	// end inline asm
	add.s64 	%rd67, %rd59, 16384;
	// begin inline asm
	ld.global.nc.u64 %rd66, [%rd67];
	// end inline asm
	add.s64 	%rd69, %rd59, 20480;
	// begin inline asm
	ld.global.nc.u64 %rd68, [%rd69];
	// end inline asm
	add.s64 	%rd71, %rd59, 24576;
	// begin inline asm
	ld.global.nc.u64 %rd70, [%rd71];
	// end inline asm
	add.s64 	%rd73, %rd58, %rd279;
	add.s64 	%rd74, %rd60, %rd73;
	add.s64 	%rd75, %rd62, %rd74;
	add.s64 	%rd76, %rd64, %rd75;
	add.s64 	%rd77, %rd66, %rd76;
	add.s64 	%rd78, %rd68, %rd77;
	add.s64 	%rd279, %rd70, %rd78;
	sub.s32 	%r38, %r34, %r231;
	setp.lt.s32 	%p4, %r38, 3584;
	@%p4 bra 	$L__BB32_33;
	add.s32 	%r231, %r231, 3584;
	setp.le.s32 	%p5, %r231, %r14;
	@%p5 bra 	$L__BB32_23;
$L__BB32_25:
	setp.le.s32 	%p6, %r34, %r231;
	@%p6 bra 	$L__BB32_33;
	sub.s32 	%r18, %r34, %r231;
	setp.ge.s32 	%p7, %r13, %r18;
	@%p7 bra 	$L__BB32_33;
	not.b32 	%r39, %r13;
	add.s32 	%r40, %r34, %r39;
	sub.s32 	%r19, %r40, %r231;
	and.b32  	%r41, %r19, 1536;
	setp.eq.s32 	%p8, %r41, 1536;
	mov.u32 	%r235, %r13;
	@%p8 bra 	$L__BB32_30;
	add.s32 	%r233, %r13, %r231;
	shr.u32 	%r42, %r19, 9;
	add.s32 	%r43, %r42, 1;
	and.b32  	%r44, %r43, 3;
	neg.s32 	%r232, %r44;
	mov.u32 	%r235, %r13;
$L__BB32_29:
	.pragma "nounroll";
	mul.wide.u32 	%rd82, %r233, 8;
	add.s64 	%rd81, %rd35, %rd82;
	// begin inline asm
	ld.global.nc.u64 %rd80, [%rd81];
	// end inline asm
	add.s64 	%rd279, %rd80, %rd279;
	add.s32 	%r235, %r235, 512;
	add.s32 	%r233, %r233, 512;
	add.s32 	%r232, %r232, 1;
	setp.ne.s32 	%p9, %r232, 0;
	@%p9 bra 	$L__BB32_29;
$L__BB32_30:
	setp.lt.u32 	%p10, %r19, 1536;
	@%p10 bra 	$L__BB32_33;
	cvt.u64.u32 	%rd83, %r235;
	cvt.u64.u32 	%rd84, %r231;
	add.s64 	%rd85, %rd83, %rd84;
	shl.b64 	%rd86, %rd85, 3;
	add.s64 	%rd87, %rd86, %rd35;
	add.s64 	%rd277, %rd87, 8192;
	add.s32 	%r236, %r235, %r231;
$L__BB32_32:
	mul.wide.u32 	%rd96, %r236, 8;
	add.s64 	%rd89, %rd35, %rd96;
	// begin inline asm
	ld.global.nc.u64 %rd88, [%rd89];
	// end inline asm
	add.s64 	%rd97, %rd88, %rd279;
	add.s64 	%rd91, %rd277, -4096;
	// begin inline asm
	ld.global.nc.u64 %rd90, [%rd91];
	// end inline asm
	add.s64 	%rd98, %rd90, %rd97;
	// begin inline asm
	ld.global.nc.u64 %rd92, [%rd277];
	// end inline asm
	add.s64 	%rd99, %rd92, %rd98;
	add.s64 	%rd95, %rd277, 4096;
	// begin inline asm
	ld.global.nc.u64 %rd94, [%rd95];
	// end inline asm
	add.s64 	%rd279, %rd94, %rd99;
	add.s32 	%r235, %r235, 2048;
	add.s64 	%rd277, %rd277, 16384;
	add.s32 	%r236, %r236, 2048;
	setp.lt.s32 	%p11, %r235, %r18;
	@%p11 bra 	$L__BB32_32;
$L__BB32_33:
	// begin inline asm
	mov.u32 %r45, %laneid;
	// end inline asm
	mov.b64 	{%r47, %r52}, %rd279;
	mov.b32 	%r53, 1;
	mov.b32 	%r94, 31;
	mov.b32 	%r95, -1;
	// begin inline asm
	shfl.sync.down.b32 %r46, %r47, %r53, %r94, %r95;
	// end inline asm
	// begin inline asm
	shfl.sync.down.b32 %r51, %r52, %r53, %r94, %r95;
	// end inline asm
	mov.b64 	%rd100, {%r46, %r51};
	setp.gt.s32 	%p12, %r45, 30;
	selp.b64 	%rd101, 0, %rd100, %p12;
	add.s64 	%rd102, %rd101, %rd279;
	mov.b64 	{%r57, %r62}, %rd102;
	mov.b32 	%r63, 2;
	// begin inline asm
	shfl.sync.down.b32 %r56, %r57, %r63, %r94, %r95;
	// end inline asm
	// begin inline asm
	shfl.sync.down.b32 %r61, %r62, %r63, %r94, %r95;
	// end inline asm
	mov.b64 	%rd103, {%r56, %r61};
	setp.gt.s32 	%p13, %r45, 29;
	selp.b64 	%rd104, 0, %rd103, %p13;
	add.s64 	%rd105, %rd104, %rd102;
	mov.b64 	{%r67, %r72}, %rd105;
	mov.b32 	%r73, 4;
	// begin inline asm
	shfl.sync.down.b32 %r66, %r67, %r73, %r94, %r95;
	// end inline asm
	// begin inline asm
	shfl.sync.down.b32 %r71, %r72, %r73, %r94, %r95;
	// end inline asm
	mov.b64 	%rd106, {%r66, %r71};
	setp.gt.s32 	%p14, %r45, 27;
	selp.b64 	%rd107, 0, %rd106, %p14;
	add.s64 	%rd108, %rd107, %rd105;
	mov.b64 	{%r77, %r82}, %rd108;
	mov.b32 	%r83, 8;
	// begin inline asm
	shfl.sync.down.b32 %r76, %r77, %r83, %r94, %r95;
	// end inline asm
	// begin inline asm
	shfl.sync.down.b32 %r81, %r82, %r83, %r94, %r95;
	// end inline asm
	mov.b64 	%rd109, {%r76, %r81};
	setp.gt.s32 	%p15, %r45, 23;
	selp.b64 	%rd110, 0, %rd109, %p15;
	add.s64 	%rd111, %rd110, %rd108;
	mov.b64 	{%r87, %r92}, %rd111;
	mov.b32 	%r93, 16;
	// begin inline asm
	shfl.sync.down.b32 %r86, %r87, %r93, %r94, %r95;
	// end inline asm
	// begin inline asm
	shfl.sync.down.b32 %r91, %r92, %r93, %r94, %r95;
	// end inline asm
	mov.b64 	%rd112, {%r86, %r91};
	setp.gt.s32 	%p16, %r45, 15;
	selp.b64 	%rd113, 0, %rd112, %p16;
	add.s64 	%rd280, %rd113, %rd111;
	setp.ne.s32 	%p17, %r45, 0;
	@%p17 bra 	$L__BB32_35;
	shr.u32 	%r96, %r13, 2;
	and.b32  	%r97, %r96, 248;
	mov.u32 	%r98, _ZZN3cub18CUB_300001_SM_10006detail6reduce28DeviceReduceSingleTileKernelINS2_10policy_hubIlyN4cuda3std3__44plusIlEEE10Policy1000EPlSC_iS9_llNS7_10__identityEEEvT0_T1_T2_T3_T4_T6_E12temp_storage;
	add.s32 	%r99, %r98, %r97;
	st.shared.u64 	[%r99+16], %rd280;
$L__BB32_35:
	bar.sync 	0;
	setp.ne.s32 	%p18, %r13, 0;
	@%p18 bra 	$L__BB32_37;
	ld.shared.u64 	%rd114, [_ZZN3cub18CUB_300001_SM_10006detail6reduce28DeviceReduceSingleTileKernelINS2_10policy_hubIlyN4cuda3std3__44plusIlEEE10Policy1000EPlSC_iS9_llNS7_10__identityEEEvT0_T1_T2_T3_T4_T6_E12temp_storage+24];
	add.s64 	%rd115, %rd114, %rd280;
	ld.shared.u64 	%rd116, [_ZZN3cub18CUB_300001_SM_10006detail6reduce28DeviceReduceSingleTileKernelINS2_10policy_hubIlyN4cuda3std3__44plusIlEEE10Policy1000EPlSC_iS9_llNS7_10__identityEEEvT0_T1_T2_T3_T4_T6_E12temp_storage+32];
	add.s64 	%rd117, %rd115, %rd116;
	ld.shared.u64 	%rd118, [_ZZN3cub18CUB_300001_SM_10006detail6reduce28DeviceReduceSingleTileKernelINS2_10policy_hubIlyN4cuda3std3__44plusIlEEE10Policy1000EPlSC_iS9_llNS7_10__identityEEEvT0_T1_T2_T3_T4_T6_E12temp_storage+40];
	add.s64 	%rd119, %rd117, %rd118;
	ld.shared.u64 	%rd120, [_ZZN3cub18CUB_300001_SM_10006detail6reduce28DeviceReduceSingleTileKernelINS2_10policy_hubIlyN4cuda3std3__44plusIlEEE10Policy1000EPlSC_iS9_llNS7_10__identityEEEvT0_T1_T2_T3_T4_T6_E12temp_storage+48];
	add.s64 	%rd121, %rd119, %rd120;
	ld.shared.u64 	%rd122, [_ZZN3cub18CUB_300001_SM_10006detail6reduce28DeviceReduceSingleTileKernelINS2_10policy_hubIlyN4cuda3std3__44plusIlEEE10Policy1000EPlSC_iS9_llNS7_10__identityEEEvT0_T1_T2_T3_T4_T6_E12temp_storage+56];
	add.s64 	%rd123, %rd121, %rd122;
	ld.shared.u64 	%rd124, [_ZZN3cub18CUB_300001_SM_10006detail6reduce28DeviceReduceSingleTileKernelINS2_10policy_hubIlyN4cuda3std3__44plusIlEEE10Policy1000EPlSC_iS9_llNS7_10__identityEEEvT0_T1_T2_T3_T4_T6_E12temp_storage+64];
	add.s64 	%rd125, %rd123, %rd124;
	ld.shared.u64 	%rd126, [_ZZN3cub18CUB_300001_SM_10006detail6reduce28DeviceReduceSingleTileKernelINS2_10policy_hubIlyN4cuda3std3__44plusIlEEE10Policy1000EPlSC_iS9_llNS7_10__identityEEEvT0_T1_T2_T3_T4_T6_E12temp_storage+72];
	add.s64 	%rd127, %rd125, %rd126;
	ld.shared.u64 	%rd128, [_ZZN3cub18CUB_300001_SM_10006detail6reduce28DeviceReduceSingleTileKernelINS2_10policy_hubIlyN4cuda3std3__44plusIlEEE10Policy1000EPlSC_iS9_llNS7_10__identityEEEvT0_T1_T2_T3_T4_T6_E12temp_storage+80];
	add.s64 	%rd129, %rd127, %rd128;
	ld.shared.u64 	%rd130, [_ZZN3cub18CUB_300001_SM_10006detail6reduce28DeviceReduceSingleTileKernelINS2_10policy_hubIlyN4cuda3std3__44plusIlEEE10Policy1000EPlSC_iS9_llNS7_10__identityEEEvT0_T1_T2_T3_T4_T6_E12temp_storage+88];
	add.s64 	%rd131, %rd129, %rd130;
	ld.shared.u64 	%rd132, [_ZZN3cub18CUB_300001_SM_10006detail6reduce28DeviceReduceSingleTileKernelINS2_10policy_hubIlyN4cuda3std3__44plusIlEEE10Policy1000EPlSC_iS9_llNS7_10__identityEEEvT0_T1_T2_T3_T4_T6_E12temp_storage+96];
	add.s64 	%rd133, %rd131, %rd132;
	ld.shared.u64 	%rd134, [_ZZN3cub18CUB_300001_SM_10006detail6reduce28DeviceReduceSingleTileKernelINS2_10policy_hubIlyN4cuda3std3__44plusIlEEE10Policy1000EPlSC_iS9_llNS7_10__identityEEEvT0_T1_T2_T3_T4_T6_E12temp_storage+104];
	add.s64 	%rd135, %rd133, %rd134;
	ld.shared.u64 	%rd136, [_ZZN3cub18CUB_300001_SM_10006detail6reduce28DeviceReduceSingleTileKernelINS2_10policy_hubIlyN4cuda3std3__44plusIlEEE10Policy1000EPlSC_iS9_llNS7_10__identityEEEvT0_T1_T2_T3_T4_T6_E12temp_storage+112];
	add.s64 	%rd137, %rd135, %rd136;
	ld.shared.u64 	%rd138, [_ZZN3cub18CUB_300001_SM_10006detail6reduce28DeviceReduceSingleTileKernelINS2_10policy_hubIlyN4cuda3std3__44plusIlEEE10Policy1000EPlSC_iS9_llNS7_10__identityEEEvT0_T1_T2_T3_T4_T6_E12temp_storage+120];
	add.s64 	%rd139, %rd137, %rd138;
	ld.shared.u64 	%rd140, [_ZZN3cub18CUB_300001_SM_10006detail6reduce28DeviceReduceSingleTileKernelINS2_10policy_hubIlyN4cuda3std3__44plusIlEEE10Policy1000EPlSC_iS9_llNS7_10__identityEEEvT0_T1_T2_T3_T4_T6_E12temp_storage+128];
	add.s64 	%rd141, %rd139, %rd140;
	ld.shared.u64 	%rd142, [_ZZN3cub18CUB_300001_SM_10006detail6reduce28DeviceReduceSingleTileKernelINS2_10policy_hubIlyN4cuda3std3__44plusIlEEE10Policy1000EPlSC_iS9_llNS7_10__identityEEEvT0_T1_T2_T3_T4_T6_E12temp_storage+136];
	add.s64 	%rd280, %rd141, %rd142;
$L__BB32_37:
	mov.u32 	%r223, %tid.x;
	setp.ne.s32 	%p56, %r223, 0;
	@%p56 bra 	$L__BB32_39;
	add.s64 	%rd264, %rd280, %rd36;
	st.global.u64 	[%rd1], %rd264;
$L__BB32_39:
	ret;

}
	// .globl	_ZN3cub18CUB_300001_SM_10006detail6reduce28DeviceReduceSingleTileKernelINS2_10policy_hubIljN4cuda3std3__44plusIlEEE10Policy1000EN6thrust24THRUST_300001_SM_1000_NS18transform_iteratorI16greater_than_tenNSD_6detail15normal_iteratorINSD_10device_ptrIjEEEEllEEPljS9_llNS7_10__identityEEEvT0_T1_T2_T3_T4_T6_
.visible .entry _ZN3cub18CUB_300001_SM_10006detail6reduce28DeviceReduceSingleTileKernelINS2_10policy_hubIljN4cuda3std3__44plusIlEEE10Policy1000EN6thrust24THRUST_300001_SM_1000_NS18transform_iteratorI16greater_than_tenNSD_6detail15normal_iteratorINSD_10device_ptrIjEEEEllEEPljS9_llNS7_10__identityEEEvT0_T1_T2_T3_T4_T6_(
	.param .align 8 .b8 _ZN3cub18CUB_300001_SM_10006detail6reduce28DeviceReduceSingleTileKernelINS2_10policy_hubIljN4cuda3std3__44plusIlEEE10Policy1000EN6thrust24THRUST_300001_SM_1000_NS18transform_iteratorI16greater_than_tenNSD_6detail15normal_iteratorINSD_10device_ptrIjEEEEllEEPljS9_llNS7_10__identityEEEvT0_T1_T2_T3_T4_T6__param_0[16],
	.param .u64 .ptr .align 1 _ZN3cub18CUB_300001_SM_10006detail6reduce28DeviceReduceSingleTileKernelINS2_10policy_hubIljN4cuda3std3__44plusIlEEE10Policy1000EN6thrust24THRUST_300001_SM_1000_NS18transform_iteratorI16greater_than_tenNSD_6detail15normal_iteratorINSD_10device_ptrIjEEEEllEEPljS9_llNS7_10__identityEEEvT0_T1_T2_T3_T4_T6__param_1,
	.param .u32 _ZN3cub18CUB_300001_SM_10006detail6reduce28DeviceReduceSingleTileKernelINS2_10policy_hubIljN4cuda3std3__44plusIlEEE10Policy1000EN6thrust24THRUST_300001_SM_1000_NS18transform_iteratorI16greater_than_tenNSD_6detail15normal_iteratorINSD_10device_ptrIjEEEEllEEPljS9_llNS7_10__identityEEEvT0_T1_T2_T3_T4_T6__param_2,
	.param .align 1 .b8 _ZN3cub18CUB_300001_SM_10006detail6reduce28DeviceReduceSingleTileKernelINS2_10policy_hubIljN4cuda3std3__44plusIlEEE10Policy1000EN6thrust24THRUST_300001_SM_1000_NS18transform_iteratorI16greater_than_tenNSD_6detail15normal_iteratorINSD_10device_ptrIjEEEEllEEPljS9_llNS7_10__identityEEEvT0_T1_T2_T3_T4_T6__param_3[1],
	.param .u64 _ZN3cub18CUB_300001_SM_10006detail6reduce28DeviceReduceSingleTileKernelINS2_10policy_hubIljN4cuda3std3__44plusIlEEE10Policy1000EN6thrust24THRUST_300001_SM_1000_NS18transform_iteratorI16greater_than_tenNSD_6detail15normal_iteratorINSD_10device_ptrIjEEEEllEEPljS9_llNS7_10__identityEEEvT0_T1_T2_T3_T4_T6__param_4,
	.param .align 1 .b8 _ZN3cub18CUB_300001_SM_10006detail6reduce28DeviceReduceSingleTileKernelINS2_10policy_hubIljN4cuda3std3__44plusIlEEE10Policy1000EN6thrust24THRUST_300001_SM_1000_NS18transform_iteratorI16greater_than_tenNSD_6detail15normal_iteratorINSD_10device_ptrIjEEEEllEEPljS9_llNS7_10__identityEEEvT0_T1_T2_T3_T4_T6__param_5[1]
)
.maxntid 512
.minnctapersm 1
{
	.reg .pred 	%p<140>;
	.reg .b16 	%rs<9>;
	.reg .b32 	%r<368>;
	.reg .b64 	%rd<431>;
	// demoted variable
	.shared .align 8 .b8 _ZZN3cub18CUB_300001_SM_10006detail6reduce28DeviceReduceSingleTileKernelINS2_10policy_hubIljN4cuda3std3__44plusIlEEE10Policy1000EN6thrust24THRUST_300001_SM_1000_NS18transform_iteratorI16greater_than_tenNSD_6detail15normal_iteratorINSD_10device_ptrIjEEEEllEEPljS9_llNS7_10__identityEEEvT0_T1_T2_T3_T4_T6_E12temp_storage[152];
	ld.param.u64 	%rd49, [_ZN3cub18CUB_300001_SM_10006detail6reduce28DeviceReduceSingleTileKernelINS2_10policy_hubIljN4cuda3std3__44plusIlEEE10Policy1000EN6thrust24THRUST_300001_SM_1000_NS18transform_iteratorI16greater_than_tenNSD_6detail15normal_iteratorINSD_10device_ptrIjEEEEllEEPljS9_llNS7_10__identityEEEvT0_T1_T2_T3_T4_T6__param_0];
	ld.param.u64 	%rd51, [_ZN3cub18CUB_300001_SM_10006detail6reduce28DeviceReduceSingleTileKernelINS2_10policy_hubIljN4cuda3std3__44plusIlEEE10Policy1000EN6thrust24THRUST_300001_SM_1000_NS18transform_iteratorI16greater_than_tenNSD_6detail15normal_iteratorINSD_10device_ptrIjEEEEllEEPljS9_llNS7_10__identityEEEvT0_T1_T2_T3_T4_T6__param_1];
	ld.param.u32 	%r51, [_ZN3cub18CUB_300001_SM_10006detail6reduce28DeviceReduceSingleTileKernelINS2_10policy_hubIljN4cuda3std3__44plusIlEEE10Policy1000EN6thrust24THRUST_300001_SM_1000_NS18transform_iteratorI16greater_than_tenNSD_6detail15normal_iteratorINSD_10device_ptrIjEEEEllEEPljS9_llNS7_10__identityEEEvT0_T1_T2_T3_T4_T6__param_2];
	ld.param.u64 	%rd50, [_ZN3cub18CUB_300001_SM_10006detail6reduce28DeviceReduceSingleTileKernelINS2_10policy_hubIljN4cuda3std3__44plusIlEEE10Policy1000EN6thrust24THRUST_300001_SM_1000_NS18transform_iteratorI16greater_than_tenNSD_6detail15normal_iteratorINSD_10device_ptrIjEEEEllEEPljS9_llNS7_10__identityEEEvT0_T1_T2_T3_T4_T6__param_4];
	cvta.to.global.u64 	%rd1, %rd51;
	setp.ne.s32 	%p1, %r51, 0;
	@%p1 bra 	$L__BB33_3;
	mov.u32 	%r350, %tid.x;
	setp.ne.s32 	%p139, %r350, 0;
	@%p139 bra 	$L__BB33_52;
	st.global.u64 	[%rd1], %rd50;
	bra.uni 	$L__BB33_52;
$L__BB33_3:
	cvta.to.global.u64 	%rd2, %rd49;
	setp.gt.u32 	%p2, %r51, 3583;
	@%p2 bra 	$L__BB33_28;
	mov.u32 	%r1, %tid.x;
	setp.ge.u32 	%p67, %r1, %r51;
	mov.b64 	%rd418, 0;
	mov.u32 	%r354, %r1;
	@%p67 bra 	$L__BB33_6;
	mul.wide.u32 	%rd239, %r1, 4;
	add.s64 	%rd240, %rd2, %rd239;
	ld.global.u32 	%r197, [%rd240];
	setp.gt.s32 	%p68, %r197, 10;
	selp.u64 	%rd418, 1, 0, %p68;
	add.s32 	%r354, %r1, 512;
$L__BB33_6:
	setp.ge.u32 	%p69, %r354, %r51;
	@%p69 bra 	$L__BB33_19;
	not.b32 	%r198, %r354;
	add.s32 	%r199, %r51, %r198;
	shr.u32 	%r200, %r199, 9;
	add.s32 	%r4, %r200, 1;
	and.b32  	%r5, %r4, 15;
	setp.lt.u32 	%p70, %r199, 7680;
	@%p70 bra 	$L__BB33_10;
	and.b32  	%r201, %r4, 16777200;
	neg.s32 	%r352, %r201;
	mul.wide.u32 	%rd242, %r354, 4;
	add.s64 	%rd243, %rd242, %rd2;
	add.s64 	%rd408, %rd243, 16384;
$L__BB33_9:
	.pragma "nounroll";
	ld.global.u32 	%r202, [%rd408+-16384];
	setp.gt.s32 	%p71, %r202, 10;
	selp.u64 	%rd244, 1, 0, %p71;
	add.s64 	%rd245, %rd418, %rd244;
	ld.global.u32 	%r203, [%rd408+-14336];
	setp.gt.s32 	%p72, %r203, 10;
	selp.u64 	%rd246, 1, 0, %p72;
	add.s64 	%rd247, %rd245, %rd246;
	ld.global.u32 	%r204, [%rd408+-12288];
	setp.gt.s32 	%p73, %r204, 10;
	selp.u64 	%rd248, 1, 0, %p73;
	add.s64 	%rd249, %rd247, %rd248;
	ld.global.u32 	%r205, [%rd408+-10240];
	setp.gt.s32 	%p74, %r205, 10;
	selp.u64 	%rd250, 1, 0, %p74;
	add.s64 	%rd251, %rd249, %rd250;
	ld.global.u32 	%r206, [%rd408+-8192];
	setp.gt.s32 	%p75, %r206, 10;
	selp.u64 	%rd252, 1, 0, %p75;
	add.s64 	%rd253, %rd251, %rd252;
	ld.global.u32 	%r207, [%rd408+-6144];
	setp.gt.s32 	%p76, %r207, 10;
	selp.u64 	%rd254, 1, 0, %p76;
	add.s64 	%rd255, %rd253, %rd254;
	ld.global.u32 	%r208, [%rd408+-4096];
	setp.gt.s32 	%p77, %r208, 10;
	selp.u64 	%rd256, 1, 0, %p77;
	add.s64 	%rd257, %rd255, %rd256;
	ld.global.u32 	%r209, [%rd408+-2048];
	setp.gt.s32 	%p78, %r209, 10;
	selp.u64 	%rd258, 1, 0, %p78;
	add.s64 	%rd259, %rd257, %rd258;
	ld.global.u32 	%r210, [%rd408];
	setp.gt.s32 	%p79, %r210, 10;
	selp.u64 	%rd260, 1, 0, %p79;
	add.s64 	%rd261, %rd259, %rd260;
	ld.global.u32 	%r211, [%rd408+2048];
	setp.gt.s32 	%p80, %r211, 10;
	selp.u64 	%rd262, 1, 0, %p80;
	add.s64 	%rd263, %rd261, %rd262;
	ld.global.u32 	%r212, [%rd408+4096];
	setp.gt.s32 	%p81, %r212, 10;
	selp.u64 	%rd264, 1, 0, %p81;
	add.s64 	%rd265, %rd263, %rd264;
	ld.global.u32 	%r213, [%rd408+6144];
	setp.gt.s32 	%p82, %r213, 10;
	selp.u64 	%rd266, 1, 0, %p82;
	add.s64 	%rd267, %rd265, %rd266;
	ld.global.u32 	%r214, [%rd408+8192];
	setp.gt.s32 	%p83, %r214, 10;
	selp.u64 	%rd268, 1, 0, %p83;
	add.s64 	%rd269, %rd267, %rd268;
	ld.global.u32 	%r215, [%rd408+10240];
	setp.gt.s32 	%p84, %r215, 10;
	selp.u64 	%rd270, 1, 0, %p84;
	add.s64 	%rd271, %rd269, %rd270;
	ld.global.u32 	%r216, [%rd408+12288];
	setp.gt.s32 	%p85, %r216, 10;
	selp.u64 	%rd272, 1, 0, %p85;
	add.s64 	%rd273, %rd271, %rd272;
	ld.global.u32 	%r217, [%rd408+14336];
	setp.gt.s32 	%p86, %r217, 10;
	selp.u64 	%rd274, 1, 0, %p86;
	add.s64 	%rd418, %rd273, %rd274;
	add.s32 	%r354, %r354, 8192;
	add.s32 	%r352, %r352, 16;
	add.s64 	%rd408, %rd408, 32768;
	setp.ne.s32 	%p87, %r352, 0;
	@%p87 bra 	$L__BB33_9;
$L__BB33_10:
	setp.eq.s32 	%p88, %r5, 0;
	@%p88 bra 	$L__BB33_19;
	and.b32  	%r12, %r4, 7;
	setp.lt.u32 	%p89, %r5, 8;
	@%p89 bra 	$L__BB33_13;
	mul.wide.u32 	%rd276, %r354, 4;
	add.s64 	%rd277, %rd2, %rd276;
	ld.global.u32 	%r218, [%rd277];
	setp.gt.s32 	%p90, %r218, 10;
	selp.u64 	%rd278, 1, 0, %p90;
	add.s64 	%rd279, %rd418, %rd278;
	ld.global.u32 	%r219, [%rd277+2048];
	setp.gt.s32 	%p91, %r219, 10;
	selp.u64 	%rd280, 1, 0, %p91;
	add.s64 	%rd281, %rd279, %rd280;
	ld.global.u32 	%r220, [%rd277+4096];
	setp.gt.s32 	%p92, %r220, 10;
	selp.u64 	%rd282, 1, 0, %p92;
	add.s64 	%rd283, %rd281, %rd282;
	ld.global.u32 	%r221, [%rd277+6144];
	setp.gt.s32 	%p93, %r221, 10;
	selp.u64 	%rd284, 1, 0, %p93;
	add.s64 	%rd285, %rd283, %rd284;
	ld.global.u32 	%r222, [%rd277+8192];
	setp.gt.s32 	%p94, %r222, 10;
	selp.u64 	%rd286, 1, 0, %p94;
	add.s64 	%rd287, %rd285, %rd286;
	ld.global.u32 	%r223, [%rd277+10240];
	setp.gt.s32 	%p95, %r223, 10;
	selp.u64 	%rd288, 1, 0, %p95;
	add.s64 	%rd289, %rd287, %rd288;
	ld.global.u32 	%r224, [%rd277+12288];
	setp.gt.s32 	%p96, %r224, 10;
	selp.u64 	%rd290, 1, 0, %p96;
	add.s64 	%rd291, %rd289, %rd290;
	ld.global.u32 	%r225, [%rd277+14336];
	setp.gt.s32 	%p97, %r225, 10;
	selp.u64 	%rd292, 1, 0, %p97;
	add.s64 	%rd418, %rd291, %rd292;
	add.s32 	%r354, %r354, 4096;
$L__BB33_13:
	setp.eq.s32 	%p98, %r12, 0;
	@%p98 bra 	$L__BB33_19;
	and.b32  	%r15, %r4, 3;
	setp.lt.u32 	%p99, %r12, 4;
	@%p99 bra 	$L__BB33_16;
	mul.wide.u32 	%rd294, %r354, 4;
	add.s64 	%rd295, %rd2, %rd294;
	ld.global.u32 	%r226, [%rd295];
	setp.gt.s32 	%p100, %r226, 10;
	selp.u64 	%rd296, 1, 0, %p100;
	add.s64 	%rd297, %rd418, %rd296;
	ld.global.u32 	%r227, [%rd295+2048];
	setp.gt.s32 	%p101, %r227, 10;
	selp.u64 	%rd298, 1, 0, %p101;
	add.s64 	%rd299, %rd297, %rd298;
	ld.global.u32 	%r228, [%rd295+4096];
	setp.gt.s32 	%p102, %r228, 10;
	selp.u64 	%rd300, 1, 0, %p102;
	add.s64 	%rd301, %rd299, %rd300;
	ld.global.u32 	%r229, [%rd295+6144];
	setp.gt.s32 	%p103, %r229, 10;
	selp.u64 	%rd302, 1, 0, %p103;
	add.s64 	%rd418, %rd301, %rd302;
	add.s32 	%r354, %r354, 2048;
$L__BB33_16:
	setp.eq.s32 	%p104, %r15, 0;
	@%p104 bra 	$L__BB33_19;
	mul.wide.u32 	%rd303, %r354, 4;
	add.s64 	%rd416, %rd2, %rd303;
	neg.s32 	%r357, %r15;
$L__BB33_18:
	.pragma "nounroll";
	ld.global.u32 	%r230, [%rd416];
	setp.gt.s32 	%p105, %r230, 10;
	selp.u64 	%rd304, 1, 0, %p105;
	add.s64 	%rd418, %rd418, %rd304;
	add.s64 	%rd416, %rd416, 2048;
	add.s32 	%r357, %r357, 1;
	setp.ne.s32 	%p106, %r357, 0;
	@%p106 bra 	$L__BB33_18;
$L__BB33_19:
	setp.lt.u32 	%p107, %r51, 512;
	@%p107 bra 	$L__BB33_24;
	// begin inline asm
	mov.u32 %r294, %laneid;
	// end inline asm
	mov.b64 	{%r296, %r301}, %rd418;
	mov.b32 	%r302, 1;
	mov.b32 	%r343, 31;
	mov.b32 	%r344, -1;
	// begin inline asm
	shfl.sync.down.b32 %r295, %r296, %r302, %r343, %r344;
	// end inline asm
	// begin inline asm
	shfl.sync.down.b32 %r300, %r301, %r302, %r343, %r344;
	// end inline asm
	mov.b64 	%rd363, {%r295, %r300};
	setp.gt.s32 	%p131, %r294, 30;
	selp.b64 	%rd364, 0, %rd363, %p131;
	add.s64 	%rd365, %rd364, %rd418;
	mov.b64 	{%r306, %r311}, %rd365;
	mov.b32 	%r312, 2;
	// begin inline asm
	shfl.sync.down.b32 %r305, %r306, %r312, %r343, %r344;
	// end inline asm
	// begin inline asm
	shfl.sync.down.b32 %r310, %r311, %r312, %r343, %r344;
	// end inline asm
	mov.b64 	%rd366, {%r305, %r310};
	setp.gt.s32 	%p132, %r294, 29;
	selp.b64 	%rd367, 0, %rd366, %p132;
	add.s64 	%rd368, %rd367, %rd365;
	mov.b64 	{%r316, %r321}, %rd368;
	mov.b32 	%r322, 4;
	// begin inline asm
	shfl.sync.down.b32 %r315, %r316, %r322, %r343, %r344;
	// end inline asm
	// begin inline asm
	shfl.sync.down.b32 %r320, %r321, %r322, %r343, %r344;
	// end inline asm
	mov.b64 	%rd369, {%r315, %r320};
	setp.gt.s32 	%p133, %r294, 27;
	selp.b64 	%rd370, 0, %rd369, %p133;
	add.s64 	%rd371, %rd370, %rd368;
	mov.b64 	{%r326, %r331}, %rd371;
	mov.b32 	%r332, 8;
	// begin inline asm
	shfl.sync.down.b32 %r325, %r326, %r332, %r343, %r344;
	// end inline asm
	// begin inline asm
	shfl.sync.down.b32 %r330, %r331, %r332, %r343, %r344;
	// end inline asm
	mov.b64 	%rd372, {%r325, %r330};
	setp.gt.s32 	%p134, %r294, 23;
	selp.b64 	%rd373, 0, %rd372, %p134;
	add.s64 	%rd374, %rd373, %rd371;
	mov.b64 	{%r336, %r341}, %rd374;
	mov.b32 	%r342, 16;
	// begin inline asm
	shfl.sync.down.b32 %r335, %r336, %r342, %r343, %r344;
	// end inline asm
	// begin inline asm
	shfl.sync.down.b32 %r340, %r341, %r342, %r343, %r344;
	// end inline asm
	mov.b64 	%rd375, {%r335, %r340};
	setp.gt.s32 	%p135, %r294, 15;
	selp.b64 	%rd376, 0, %rd375, %p135;
	add.s64 	%rd430, %rd376, %rd374;
	setp.ne.s32 	%p136, %r294, 0;
	@%p136 bra 	$L__BB33_22;
	shr.u32 	%r345, %r1, 2;
	and.b32  	%r346, %r345, 248;
	mov.u32 	%r347, _ZZN3cub18CUB_300001_SM_10006detail6reduce28DeviceReduceSingleTileKernelINS2_10policy_hubIljN4cuda3std3__44plusIlEEE10Policy1000EN6thrust24THRUST_300001_SM_1000_NS18transform_iteratorI16greater_than_tenNSD_6detail15normal_iteratorINSD_10device_ptrIjEEEEllEEPljS9_llNS7_10__identityEEEvT0_T1_T2_T3_T4_T6_E12temp_storage;
	add.s32 	%r348, %r347, %r346;
	st.shared.u64 	[%r348+16], %rd430;
$L__BB33_22:
	bar.sync 	0;
	setp.ne.s32 	%p137, %r1, 0;
	@%p137 bra 	$L__BB33_50;
	ld.shared.u64 	%rd377, [_ZZN3cub18CUB_300001_SM_10006detail6reduce28DeviceReduceSingleTileKernelINS2_10policy_hubIljN4cuda3std3__44plusIlEEE10Policy1000EN6thrust24THRUST_300001_SM_1000_NS18transform_iteratorI16greater_than_tenNSD_6detail15normal_iteratorINSD_10device_ptrIjEEEEllEEPljS9_llNS7_10__identityEEEvT0_T1_T2_T3_T4_T6_E12temp_storage+24];
	add.s64 	%rd378, %rd377, %rd430;
	ld.shared.u64 	%rd379, [_ZZN3cub18CUB_300001_SM_10006detail6reduce28DeviceReduceSingleTileKernelINS2_10policy_hubIljN4cuda3std3__44plusIlEEE10Policy1000EN6thrust24THRUST_300001_SM_1000_NS18transform_iteratorI16greater_than_tenNSD_6detail15normal_iteratorINSD_10device_ptrIjEEEEllEEPljS9_llNS7_10__identityEEEvT0_T1_T2_T3_T4_T6_E12temp_storage+32];
	add.s64 	%rd380, %rd378, %rd379;
	ld.shared.u64 	%rd381, [_ZZN3cub18CUB_300001_SM_10006detail6reduce28DeviceReduceSingleTileKernelINS2_10policy_hubIljN4cuda3std3__44plusIlEEE10Policy1000EN6thrust24THRUST_300001_SM_1000_NS18transform_iteratorI16greater_than_tenNSD_6detail15normal_iteratorINSD_10device_ptrIjEEEEllEEPljS9_llNS7_10__identityEEEvT0_T1_T2_T3_T4_T6_E12temp_storage+40];
	add.s64 	%rd382, %rd380, %rd381;
	ld.shared.u64 	%rd383, [_ZZN3cub18CUB_300001_SM_10006detail6reduce28DeviceReduceSingleTileKernelINS2_10policy_hubIljN4cuda3std3__44plusIlEEE10Policy1000EN6thrust24THRUST_300001_SM_1000_NS18transform_iteratorI16greater_than_tenNSD_6detail15normal_iteratorINSD_10device_ptrIjEEEEllEEPljS9_llNS7_10__identityEEEvT0_T1_T2_T3_T4_T6_E12temp_storage+48];
	add.s64 	%rd384, %rd382, %rd383;
	ld.shared.u64 	%rd385, [_ZZN3cub18CUB_300001_SM_10006detail6reduce28DeviceReduceSingleTileKernelINS2_10policy_hubIljN4cuda3std3__44plusIlEEE10Policy1000EN6thrust24THRUST_300001_SM_1000_NS18transform_iteratorI16greater_than_tenNSD_6detail15normal_iteratorINSD_10device_ptrIjEEEEllEEPljS9_llNS7_10__identityEEEvT0_T1_T2_T3_T4_T6_E12temp_storage+56];
	add.s64 	%rd386, %rd384, %rd385;
	ld.shared.u64 	%rd387, [_ZZN3cub18CUB_300001_SM_10006detail6reduce28DeviceReduceSingleTileKernelINS2_10policy_hubIljN4cuda3std3__44plusIlEEE10Policy1000EN6thrust24THRUST_300001_SM_1000_NS18transform_iteratorI16greater_than_tenNSD_6detail15normal_iteratorINSD_10device_ptrIjEEEEllEEPljS9_llNS7_10__identityEEEvT0_T1_T2_T3_T4_T6_E12temp_storage+64];
	add.s64 	%rd388, %rd386, %rd387;
	ld.shared.u64 	%rd389, [_ZZN3cub18CUB_300001_SM_10006detail6reduce28DeviceReduceSingleTileKernelINS2_10policy_hubIljN4cuda3std3__44plusIlEEE10Policy1000EN6thrust24THRUST_300001_SM_1000_NS18transform_iteratorI16greater_than_tenNSD_6detail15normal_iteratorINSD_10device_ptrIjEEEEllEEPljS9_llNS7_10__identityEEEvT0_T1_T2_T3_T4_T6_E12temp_storage+72];
	add.s64 	%rd390, %rd388, %rd389;
	ld.shared.u64 	%rd391, [_ZZN3cub18CUB_300001_SM_10006detail6reduce28DeviceReduceSingleTileKernelINS2_10policy_hubIljN4cuda3std3__44plusIlEEE10Policy1000EN6thrust24THRUST_300001_SM_1000_NS18transform_iteratorI16greater_than_tenNSD_6detail15normal_iteratorINSD_10device_ptrIjEEEEllEEPljS9_llNS7_10__identityEEEvT0_T1_T2_T3_T4_T6_E12temp_storage+80];
	add.s64 	%rd392, %rd390, %rd391;
	ld.shared.u64 	%rd393, [_ZZN3cub18CUB_300001_SM_10006detail6reduce28DeviceReduceSingleTileKernelINS2_10policy_hubIljN4cuda3std3__44plusIlEEE10Policy1000EN6thrust24THRUST_300001_SM_1000_NS18transform_iteratorI16greater_than_tenNSD_6detail15normal_iteratorINSD_10device_ptrIjEEEEllEEPljS9_llNS7_10__identityEEEvT0_T1_T2_T3_T4_T6_E12temp_storage+88];
	add.s64 	%rd394, %rd392, %rd393;
	ld.shared.u64 	%rd395, [_ZZN3cub18CUB_300001_SM_10006detail6reduce28DeviceReduceSingleTileKernelINS2_10policy_hubIljN4cuda3std3__44plusIlEEE10Policy1000EN6thrust24THRUST_300001_SM_1000_NS18transform_iteratorI16greater_than_tenNSD_6detail15normal_iteratorINSD_10device_ptrIjEEEEllEEPljS9_llNS7_10__identityEEEvT0_T1_T2_T3_T4_T6_E12temp_storage+96];
	add.s64 	%rd396, %rd394, %rd395;
	ld.shared.u64 	%rd397, [_ZZN3cub18CUB_300001_SM_10006detail6reduce28DeviceReduceSingleTileKernelINS2_10policy_hubIljN4cuda3std3__44plusIlEEE10Policy1000EN6thrust24THRUST_300001_SM_1000_NS18transform_iteratorI16greater_than_tenNSD_6detail15normal_iteratorINSD_10device_ptrIjEEEEllEEPljS9_llNS7_10__identityEEEvT0_T1_T2_T3_T4_T6_E12temp_storage+104];
	add.s64 	%rd398, %rd396, %rd397;
	ld.shared.u64 	%rd399, [_ZZN3cub18CUB_300001_SM_10006detail6reduce28DeviceReduceSingleTileKernelINS2_10policy_hubIljN4cuda3std3__44plusIlEEE10Policy1000EN6thrust24THRUST_300001_SM_1000_NS18transform_iteratorI16greater_than_tenNSD_6detail15normal_iteratorINSD_10device_ptrIjEEEEllEEPljS9_llNS7_10__identityEEEvT0_T1_T2_T3_T4_T6_E12temp_storage+112];
	add.s64 	%rd400, %rd398, %rd399;
	ld.shared.u64 	%rd401, [_ZZN3cub18CUB_300001_SM_10006detail6reduce28DeviceReduceSingleTileKernelINS2_10policy_hubIljN4cuda3std3__44plusIlEEE10Policy1000EN6thrust24THRUST_300001_SM_1000_NS18transform_iteratorI16greater_than_tenNSD_6detail15normal_iteratorINSD_10device_ptrIjEEEEllEEPljS9_llNS7_10__identityEEEvT0_T1_T2_T3_T4_T6_E12temp_storage+120];
	add.s64 	%rd402, %rd400, %rd401;
	ld.shared.u64 	%rd403, [_ZZN3cub18CUB_300001_SM_10006detail6reduce28DeviceReduceSingleTileKernelINS2_10policy_hubIljN4cuda3std3__44plusIlEEE10Policy1000EN6thrust24THRUST_300001_SM_1000_NS18transform_iteratorI16greater_than_tenNSD_6detail15normal_iteratorINSD_10device_ptrIjEEEEllEEPljS9_llNS7_10__identityEEEvT0_T1_T2_T3_T4_T6_E12temp_storage+128];
	add.s64 	%rd404, %rd402, %rd403;
	ld.shared.u64 	%rd405, [_ZZN3cub18CUB_300001_SM_10006detail6reduce28DeviceReduceSingleTileKernelINS2_10policy_hubIljN4cuda3std3__44plusIlEEE10Policy1000EN6thrust24THRUST_300001_SM_1000_NS18transform_iteratorI16greater_than_tenNSD_6detail15normal_iteratorINSD_10device_ptrIjEEEEllEEPljS9_llNS7_10__identityEEEvT0_T1_T2_T3_T4_T6_E12temp_storage+136];
	add.s64 	%rd430, %rd404, %rd405;
	bra.uni 	$L__BB33_50;
$L__BB33_24:
	// begin inline asm
	mov.u32 %r231, %laneid;
	// end inline asm
	and.b32  	%r282, %r1, 992;
	add.s32 	%r283, %r282, 32;
	setp.gt.u32 	%p108, %r283, %r51;
	not.b32 	%r284, %r282;
	add.s32 	%r285, %r51, %r284;
	selp.b32 	%r280, %r285, 31, %p108;
	mov.b64 	{%r233, %r238}, %rd418;
	mov.b32 	%r239, 1;
	mov.b32 	%r281, -1;
	// begin inline asm
	shfl.sync.down.b32 %r232, %r233, %r239, %r280, %r281;
	// end inline asm
	// begin inline asm
	shfl.sync.down.b32 %r237, %r238, %r239, %r280, %r281;
	// end inline asm
	mov.b64 	%rd305, {%r232, %r237};
	setp.lt.s32 	%p109, %r231, %r280;
	selp.b64 	%rd306, %rd305, 0, %p109;
	add.s64 	%rd307, %rd306, %rd418;
	mov.b64 	{%r243, %r248}, %rd307;
	mov.b32 	%r249, 2;
	// begin inline asm
	shfl.sync.down.b32 %r242, %r243, %r249, %r280, %r281;
	// end inline asm
	// begin inline asm
	shfl.sync.down.b32 %r247, %r248, %r249, %r280, %r281;
	// end inline asm
	mov.b64 	%rd308, {%r242, %r247};
	add.s32 	%r286, %r231, 2;
	setp.gt.s32 	%p110, %r286, %r280;
	selp.b64 	%rd309, 0, %rd308, %p110;
	add.s64 	%rd310, %rd309, %rd307;
	mov.b64 	{%r253, %r258}, %rd310;
	mov.b32 	%r259, 4;
	// begin inline asm
	shfl.sync.down.b32 %r252, %r253, %r259, %r280, %r281;
	// end inline asm
	// begin inline asm
	shfl.sync.down.b32 %r257, %r258, %r259, %r280, %r281;
	// end inline asm
	mov.b64 	%rd311, {%r252, %r257};
	add.s32 	%r287, %r231, 4;
	setp.gt.s32 	%p111, %r287, %r280;
	selp.b64 	%rd312, 0, %rd311, %p111;
	add.s64 	%rd313, %rd312, %rd310;
	mov.b64 	{%r263, %r268}, %rd313;
	mov.b32 	%r269, 8;
	// begin inline asm
	shfl.sync.down.b32 %r262, %r263, %r269, %r280, %r281;
	// end inline asm
	// begin inline asm
	shfl.sync.down.b32 %r267, %r268, %r269, %r280, %r281;
	// end inline asm
	mov.b64 	%rd314, {%r262, %r267};
	add.s32 	%r288, %r231, 8;
	setp.gt.s32 	%p112, %r288, %r280;
	selp.b64 	%rd315, 0, %rd314, %p112;
	add.s64 	%rd316, %rd315, %rd313;
	mov.b64 	{%r273, %r278}, %rd316;
	mov.b32 	%r279, 16;
	// begin inline asm
	shfl.sync.down.b32 %r272, %r273, %r279, %r280, %r281;
	// end inline asm
	// begin inline asm
	shfl.sync.down.b32 %r277, %r278, %r279, %r280, %r281;
	// end inline asm
	mov.b64 	%rd317, {%r272, %r277};
	add.s32 	%r289, %r231, 16;
	setp.gt.s32 	%p113, %r289, %r280;
	selp.b64 	%rd318, 0, %rd317, %p113;
	add.s64 	%rd430, %rd318, %rd316;
	setp.ne.s32 	%p114, %r231, 0;
	@%p114 bra 	$L__BB33_26;
	shr.u32 	%r290, %r1, 2;
	and.b32  	%r291, %r290, 248;
	mov.u32 	%r292, _ZZN3cub18CUB_300001_SM_10006detail6reduce28DeviceReduceSingleTileKernelINS2_10policy_hubIljN4cuda3std3__44plusIlEEE10Policy1000EN6thrust24THRUST_300001_SM_1000_NS18transform_iteratorI16greater_than_tenNSD_6detail15normal_iteratorINSD_10device_ptrIjEEEEllEEPljS9_llNS7_10__identityEEEvT0_T1_T2_T3_T4_T6_E12temp_storage;
	add.s32 	%r293, %r292, %r291;
	st.shared.u64 	[%r293+16], %rd430;
$L__BB33_26:
	bar.sync 	0;
	setp.ne.s32 	%p115, %r1, 0;
	@%p115 bra 	$L__BB33_50;
	setp.gt.u32 	%p116, %r51, 32;
	ld.shared.u64 	%rd319, [_ZZN3cub18CUB_300001_SM_10006detail6reduce28DeviceReduceSingleTileKernelINS2_10policy_hubIljN4cuda3std3__44plusIlEEE10Policy1000EN6thrust24THRUST_300001_SM_1000_NS18transform_iteratorI16greater_than_tenNSD_6detail15normal_iteratorINSD_10device_ptrIjEEEEllEEPljS9_llNS7_10__identityEEEvT0_T1_T2_T3_T4_T6_E12temp_storage+24];
	selp.b64 	%rd320, %rd319, 0, %p116;
	add.s64 	%rd321, %rd320, %rd430;
	setp.gt.u32 	%p117, %r51, 64;
	ld.shared.u64 	%rd322, [_ZZN3cub18CUB_300001_SM_10006detail6reduce28DeviceReduceSingleTileKernelINS2_10policy_hubIljN4cuda3std3__44plusIlEEE10Policy1000EN6thrust24THRUST_300001_SM_1000_NS18transform_iteratorI16greater_than_tenNSD_6detail15normal_iteratorINSD_10device_ptrIjEEEEllEEPljS9_llNS7_10__identityEEEvT0_T1_T2_T3_T4_T6_E12temp_storage+32];
	selp.b64 	%rd323, %rd322, 0, %p117;
	add.s64 	%rd324, %rd321, %rd323;
	setp.gt.u32 	%p118, %r51, 96;
	ld.shared.u64 	%rd325, [_ZZN3cub18CUB_300001_SM_10006detail6reduce28DeviceReduceSingleTileKernelINS2_10policy_hubIljN4cuda3std3__44plusIlEEE10Policy1000EN6thrust24THRUST_300001_SM_1000_NS18transform_iteratorI16greater_than_tenNSD_6detail15normal_iteratorINSD_10device_ptrIjEEEEllEEPljS9_llNS7_10__identityEEEvT0_T1_T2_T3_T4_T6_E12temp_storage+40];
	selp.b64 	%rd326, %rd325, 0, %p118;
	add.s64 	%rd327, %rd324, %rd326;
	setp.gt.u32 	%p119, %r51, 128;
	ld.shared.u64 	%rd328, [_ZZN3cub18CUB_300001_SM_10006detail6reduce28DeviceReduceSingleTileKernelINS2_10policy_hubIljN4cuda3std3__44plusIlEEE10Policy1000EN6thrust24THRUST_300001_SM_1000_NS18transform_iteratorI16greater_than_tenNSD_6detail15normal_iteratorINSD_10device_ptrIjEEEEllEEPljS9_llNS7_10__identityEEEvT0_T1_T2_T3_T4_T6_E12temp_storage+48];
	selp.b64 	%rd329, %rd328, 0, %p119;
	add.s64 	%rd330, %rd327, %rd329;
	setp.gt.u32 	%p120, %r51, 160;
	ld.shared.u64 	%rd331, [_ZZN3cub18CUB_300001_SM_10006detail6reduce28DeviceReduceSingleTileKernelINS2_10policy_hubIljN4cuda3std3__44plusIlEEE10Policy1000EN6thrust24THRUST_300001_SM_1000_NS18transform_iteratorI16greater_than_tenNSD_6detail15normal_iteratorINSD_10device_ptrIjEEEEllEEPljS9_llNS7_10__identityEEEvT0_T1_T2_T3_T4_T6_E12temp_storage+56];
	selp.b64 	%rd332, %rd331, 0, %p120;
	add.s64 	%rd333, %rd330, %rd332;
	setp.gt.u32 	%p121, %r51, 192;
	ld.shared.u64 	%rd334, [_ZZN3cub18CUB_300001_SM_10006detail6reduce28DeviceReduceSingleTileKernelINS2_10policy_hubIljN4cuda3std3__44plusIlEEE10Policy1000EN6thrust24THRUST_300001_SM_1000_NS18transform_iteratorI16greater_than_tenNSD_6detail15normal_iteratorINSD_10device_ptrIjEEEEllEEPljS9_llNS7_10__identityEEEvT0_T1_T2_T3_T4_T6_E12temp_storage+64];
	selp.b64 	%rd335, %rd334, 0, %p121;
	add.s64 	%rd336, %rd333, %rd335;
	setp.gt.u32 	%p122, %r51, 224;
	ld.shared.u64 	%rd337, [_ZZN3cub18CUB_300001_SM_10006detail6reduce28DeviceReduceSingleTileKernelINS2_10policy_hubIljN4cuda3std3__44plusIlEEE10Policy1000EN6thrust24THRUST_300001_SM_1000_NS18transform_iteratorI16greater_than_tenNSD_6detail15normal_iteratorINSD_10device_ptrIjEEEEllEEPljS9_llNS7_10__identityEEEvT0_T1_T2_T3_T4_T6_E12temp_storage+72];
	selp.b64 	%rd338, %rd337, 0, %p122;
	add.s64 	%rd339, %rd336, %rd338;
	setp.gt.u32 	%p123, %r51, 256;
	ld.shared.u64 	%rd340, [_ZZN3cub18CUB_300001_SM_10006detail6reduce28DeviceReduceSingleTileKernelINS2_10policy_hubIljN4cuda3std3__44plusIlEEE10Policy1000EN6thrust24THRUST_300001_SM_1000_NS18transform_iteratorI16greater_than_tenNSD_6detail15normal_iteratorINSD_10device_ptrIjEEEEllEEPljS9_llNS7_10__identityEEEvT0_T1_T2_T3_T4_T6_E12temp_storage+80];
	selp.b64 	%rd341, %rd340, 0, %p123;
	add.s64 	%rd342, %rd339, %rd341;
	setp.gt.u32 	%p124, %r51, 288;
	ld.shared.u64 	%rd343, [_ZZN3cub18CUB_300001_SM_10006detail6reduce28DeviceReduceSingleTileKernelINS2_10policy_hubIljN4cuda3std3__44plusIlEEE10Policy1000EN6thrust24THRUST_300001_SM_1000_NS18transform_iteratorI16greater_than_tenNSD_6detail15normal_iteratorINSD_10device_ptrIjEEEEllEEPljS9_llNS7_10__identityEEEvT0_T1_T2_T3_T4_T6_E12temp_storage+88];
	selp.b64 	%rd344, %rd343, 0, %p124;
	add.s64 	%rd345, %rd342, %rd344;
	setp.gt.u32 	%p125, %r51, 320;
	ld.shared.u64 	%rd346, [_ZZN3cub18CUB_300001_SM_10006detail6reduce28DeviceReduceSingleTileKernelINS2_10policy_hubIljN4cuda3std3__44plusIlEEE10Policy1000EN6thrust24THRUST_300001_SM_1000_NS18transform_iteratorI16greater_than_tenNSD_6detail15normal_iteratorINSD_10device_ptrIjEEEEllEEPljS9_llNS7_10__identityEEEvT0_T1_T2_T3_T4_T6_E12temp_storage+96];
	selp.b64 	%rd347, %rd346, 0, %p125;
	add.s64 	%rd348, %rd345, %rd347;
	setp.gt.u32 	%p126, %r51, 352;
	ld.shared.u64 	%rd349, [_ZZN3cub18CUB_300001_SM_10006detail6reduce28DeviceReduceSingleTileKernelINS2_10policy_hubIljN4cuda3std3__44plusIlEEE10Policy1000EN6thrust24THRUST_300001_SM_1000_NS18transform_iteratorI16greater_than_tenNSD_6detail15normal_iteratorINSD_10device_ptrIjEEEEllEEPljS9_llNS7_10__identityEEEvT0_T1_T2_T3_T4_T6_E12temp_storage+104];
	selp.b64 	%rd350, %rd349, 0, %p126;
	add.s64 	%rd351, %rd348, %rd350;
	setp.gt.u32 	%p127, %r51, 384;
	ld.shared.u64 	%rd352, [_ZZN3cub18CUB_300001_SM_10006detail6reduce28DeviceReduceSingleTileKernelINS2_10policy_hubIljN4cuda3std3__44plusIlEEE10Policy1000EN6thrust24THRUST_300001_SM_1000_NS18transform_iteratorI16greater_than_tenNSD_6detail15normal_iteratorINSD_10device_ptrIjEEEEllEEPljS9_llNS7_10__identityEEEvT0_T1_T2_T3_T4_T6_E12temp_storage+112];
	selp.b64 	%rd353, %rd352, 0, %p127;
	add.s64 	%rd354, %rd351, %rd353;
	setp.gt.u32 	%p128, %r51, 416;
	ld.shared.u64 	%rd355, [_ZZN3cub18CUB_300001_SM_10006detail6reduce28DeviceReduceSingleTileKernelINS2_10policy_hubIljN4cuda3std3__44plusIlEEE10Policy1000EN6thrust24THRUST_300001_SM_1000_NS18transform_iteratorI16greater_than_tenNSD_6detail15normal_iteratorINSD_10device_ptrIjEEEEllEEPljS9_llNS7_10__identityEEEvT0_T1_T2_T3_T4_T6_E12temp_storage+120];
	selp.b64 	%rd356, %rd355, 0, %p128;
	add.s64 	%rd357, %rd354, %rd356;
	setp.gt.u32 	%p129, %r51, 448;
	ld.shared.u64 	%rd358, [_ZZN3cub18CUB_300001_SM_10006detail6reduce28DeviceReduceSingleTileKernelINS2_10policy_hubIljN4cuda3std3__44plusIlEEE10Policy1000EN6thrust24THRUST_300001_SM_1000_NS18transform_iteratorI16greater_than_tenNSD_6detail15normal_iteratorINSD_10device_ptrIjEEEEllEEPljS9_llNS7_10__identityEEEvT0_T1_T2_T3_T4_T6_E12temp_storage+128];
	selp.b64 	%rd359, %rd358, 0, %p129;
	add.s64 	%rd360, %rd357, %rd359;
	setp.gt.u32 	%p130, %r51, 480;
	ld.shared.u64 	%rd361, [_ZZN3cub18CUB_300001_SM_10006detail6reduce28DeviceReduceSingleTileKernelINS2_10policy_hubIljN4cuda3std3__44plusIlEEE10Policy1000EN6thrust24THRUST_300001_SM_1000_NS18transform_iteratorI16greater_than_tenNSD_6detail15normal_iteratorINSD_10device_ptrIjEEEEllEEPljS9_llNS7_10__identityEEEvT0_T1_T2_T3_T4_T6_E12temp_storage+136];
	selp.b64 	%rd362, %rd361, 0, %p130;
	add.s64 	%rd430, %rd360, %rd362;
	bra.uni 	$L__BB33_50;
$L__BB33_28:
	mov.u32 	%r21, %tid.x;
	mul.wide.u32 	%rd52, %r21, 4;
	add.s64 	%rd28, %rd2, %rd52;
	ld.global.u32 	%r63, [%rd28];
	setp.gt.s32 	%p3, %r63, 10;
	selp.u64 	%rd53, 1, 0, %p3;
	ld.global.u32 	%r64, [%rd28+2048];
	setp.gt.s32 	%p4, %r64, 10;
	selp.u64 	%rd54, 1, 0, %p4;
	ld.global.u32 	%r65, [%rd28+4096];
	setp.gt.s32 	%p5, %r65, 10;
	selp.u64 	%rd55, 1, 0, %p5;
	ld.global.u32 	%r66, [%rd28+6144];
	setp.gt.s32 	%p6, %r66, 10;
	selp.u64 	%rd56, 1, 0, %p6;
	ld.global.u32 	%r67, [%rd28+8192];
	setp.gt.s32 	%p7, %r67, 10;
	selp.u64 	%rd57, 1, 0, %p7;
	ld.global.u32 	%r68, [%rd28+10240];
	setp.gt.s32 	%p8, %r68, 10;
	selp.u64 	%rd58, 1, 0, %p8;
	ld.global.u32 	%r69, [%rd28+12288];
	setp.gt.s32 	%p9, %r69, 10;
	selp.u64 	%rd59, 1, 0, %p9;
	add.s64 	%rd60, %rd54, %rd53;
	add.s64 	%rd61, %rd60, %rd55;
	add.s64 	%rd62, %rd61, %rd56;
	add.s64 	%rd63, %rd62, %rd57;
	add.s64 	%rd64, %rd63, %rd58;
	add.s64 	%rd429, %rd64, %rd59;
	add.s32 	%r22, %r51, -3584;
	setp.lt.u32 	%p10, %r22, 3584;
	mov.b32 	%r359, 3584;
	@%p10 bra 	$L__BB33_32;
	mov.b32 	%r359, 3584;
$L__BB33_30:
	mul.wide.u32 	%rd65, %r359, 4;
	add.s64 	%rd66, %rd28, %rd65;
	ld.global.u32 	%r71, [%rd66];
	setp.gt.s32 	%p11, %r71, 10;
	selp.u64 	%rd67, 1, 0, %p11;
	ld.global.u32 	%r72, [%rd66+2048];
	setp.gt.s32 	%p12, %r72, 10;
	selp.u64 	%rd68, 1, 0, %p12;
	ld.global.u32 	%r73, [%rd66+4096];
	setp.gt.s32 	%p13, %r73, 10;
	selp.u64 	%rd69, 1, 0, %p13;
	ld.global.u32 	%r74, [%rd66+6144];
	setp.gt.s32 	%p14, %r74, 10;
	selp.u64 	%rd70, 1, 0, %p14;
	ld.global.u32 	%r75, [%rd66+8192];
	setp.gt.s32 	%p15, %r75, 10;
	selp.u64 	%rd71, 1, 0, %p15;
	ld.global.u32 	%r76, [%rd66+10240];
	setp.gt.s32 	%p16, %r76, 10;
	selp.u64 	%rd72, 1, 0, %p16;
	ld.global.u32 	%r77, [%rd66+12288];
	setp.gt.s32 	%p17, %r77, 10;
	selp.u64 	%rd73, 1, 0, %p17;
	add.s64 	%rd74, %rd429, %rd67;
	add.s64 	%rd75, %rd74, %rd68;
	add.s64 	%rd76, %rd75, %rd69;
	add.s64 	%rd77, %rd76, %rd70;
	add.s64 	%rd78, %rd77, %rd71;
	add.s64 	%rd79, %rd78, %rd72;
	add.s64 	%rd429, %rd79, %rd73;
	sub.s32 	%r78, %r51, %r359;
	setp.lt.u32 	%p18, %r78, 3584;
	@%p18 bra 	$L__BB33_46;
	add.s32 	%r359, %r359, 3584;
	setp.le.u32 	%p19, %r359, %r22;
	@%p19 bra 	$L__BB33_30;
$L__BB33_32:
	setp.le.u32 	%p20, %r51, %r359;
	sub.s32 	%r79, %r51, %r359;
	setp.ge.s32 	%p21, %r21, %r79;
	or.pred  	%p22, %p20, %p21;
	@%p22 bra 	$L__BB33_46;
	not.b32 	%r81, %r21;
	add.s32 	%r82, %r51, %r81;
	sub.s32 	%r83, %r82, %r359;
	shr.u32 	%r84, %r83, 9;
	add.s32 	%r26, %r84, 1;
	and.b32  	%r27, %r26, 15;
	setp.lt.u32 	%p23, %r83, 7680;
	mov.u32 	%r364, %r21;
	@%p23 bra 	$L__BB33_37;
	or.b32  	%r362, %r21, 4096;
	add.s32 	%r361, %r21, %r359;
	and.b32  	%r85, %r26, 16777200;
	neg.s32 	%r360, %r85;
$L__BB33_35:
	.pragma "nounroll";
	mul.wide.u32 	%rd81, %r361, 4;
	add.s64 	%rd82, %rd2, %rd81;
	ld.global.u32 	%r86, [%rd82];
	setp.gt.s32 	%p24, %r86, 10;
	selp.u64 	%rd83, 1, 0, %p24;
	add.s64 	%rd84, %rd429, %rd83;
	add.s32 	%r87, %r361, 512;
	mul.wide.u32 	%rd85, %r87, 4;
	add.s64 	%rd86, %rd2, %rd85;
	ld.global.u32 	%r88, [%rd86];
	setp.gt.s32 	%p25, %r88, 10;
	selp.u64 	%rd87, 1, 0, %p25;
	add.s64 	%rd88, %rd84, %rd87;
	add.s32 	%r89, %r361, 1024;
	mul.wide.u32 	%rd89, %r89, 4;
	add.s64 	%rd90, %rd2, %rd89;
	ld.global.u32 	%r90, [%rd90];
	setp.gt.s32 	%p26, %r90, 10;
	selp.u64 	%rd91, 1, 0, %p26;
	add.s64 	%rd92, %rd88, %rd91;
	add.s32 	%r91, %r361, 1536;
	mul.wide.u32 	%rd93, %r91, 4;
	add.s64 	%rd94, %rd2, %rd93;
	ld.global.u32 	%r92, [%rd94];
	setp.gt.s32 	%p27, %r92, 10;
	selp.u64 	%rd95, 1, 0, %p27;
	add.s64 	%rd96, %rd92, %rd95;
	add.s32 	%r93, %r361, 2048;
	mul.wide.u32 	%rd97, %r93, 4;
	add.s64 	%rd98, %rd2, %rd97;
	ld.global.u32 	%r94, [%rd98];
	setp.gt.s32 	%p28, %r94, 10;
	selp.u64 	%rd99, 1, 0, %p28;
	add.s64 	%rd100, %rd96, %rd99;
	add.s32 	%r95, %r361, 2560;
	mul.wide.u32 	%rd101, %r95, 4;
	add.s64 	%rd102, %rd2, %rd101;
	ld.global.u32 	%r96, [%rd102];
	setp.gt.s32 	%p29, %r96, 10;
	selp.u64 	%rd103, 1, 0, %p29;
	add.s64 	%rd104, %rd100, %rd103;
	add.s32 	%r97, %r361, 3072;
	mul.wide.u32 	%rd105, %r97, 4;
	add.s64 	%rd106, %rd2, %rd105;
	ld.global.u32 	%r98, [%rd106];
	setp.gt.s32 	%p30, %r98, 10;
	selp.u64 	%rd107, 1, 0, %p30;
	add.s64 	%rd108, %rd104, %rd107;
	add.s32 	%r99, %r361, 3584;
	mul.wide.u32 	%rd109, %r99, 4;
	add.s64 	%rd110, %rd2, %rd109;
	ld.global.u32 	%r100, [%rd110];
	setp.gt.s32 	%p31, %r100, 10;
	selp.u64 	%rd111, 1, 0, %p31;
	add.s64 	%rd112, %rd108, %rd111;
	add.s32 	%r101, %r361, 4096;
	mul.wide.u32 	%rd113, %r101, 4;
	add.s64 	%rd114, %rd2, %rd113;
	ld.global.u32 	%r102, [%rd114];
	setp.gt.s32 	%p32, %r102, 10;
	selp.u64 	%rd115, 1, 0, %p32;
	add.s64 	%rd116, %rd112, %rd115;
	add.s32 	%r103, %r361, 4608;
	mul.wide.u32 	%rd117, %r103, 4;
	add.s64 	%rd118, %rd2, %rd117;
	ld.global.u32 	%r104, [%rd118];
	setp.gt.s32 	%p33, %r104, 10;
	selp.u64 	%rd119, 1, 0, %p33;
	add.s64 	%rd120, %rd116, %rd119;
	add.s32 	%r105, %r361, 5120;
	mul.wide.u32 	%rd121, %r105, 4;
	add.s64 	%rd122, %rd2, %rd121;
	ld.global.u32 	%r106, [%rd122];
	setp.gt.s32 	%p34, %r106, 10;
	selp.u64 	%rd123, 1, 0, %p34;
	add.s64 	%rd124, %rd120, %rd123;
	add.s32 	%r107, %r361, 5632;
	mul.wide.u32 	%rd125, %r107, 4;
	add.s64 	%rd126, %rd2, %rd125;
	ld.global.u32 	%r108, [%rd126];
	setp.gt.s32 	%p35, %r108, 10;
	selp.u64 	%rd127, 1, 0, %p35;
	add.s64 	%rd128, %rd124, %rd127;
	add.s32 	%r109, %r361, 6144;
	mul.wide.u32 	%rd129, %r109, 4;
	add.s64 	%rd130, %rd2, %rd129;
	ld.global.u32 	%r110, [%rd130];
	setp.gt.s32 	%p36, %r110, 10;
	selp.u64 	%rd131, 1, 0, %p36;
	add.s64 	%rd132, %rd128, %rd131;
	add.s32 	%r111, %r361, 6656;
	mul.wide.u32 	%rd133, %r111, 4;
	add.s64 	%rd134, %rd2, %rd133;
	ld.global.u32 	%r112, [%rd134];
	setp.gt.s32 	%p37, %r112, 10;
	selp.u64 	%rd135, 1, 0, %p37;
	add.s64 	%rd136, %rd132, %rd135;
	add.s32 	%r113, %r361, 7168;
	mul.wide.u32 	%rd137, %r113, 4;
	add.s64 	%rd138, %rd2, %rd137;
	ld.global.u32 	%r114, [%rd138];
	setp.gt.s32 	%p38, %r114, 10;
	selp.u64 	%rd139, 1, 0, %p38;
	add.s64 	%rd140, %rd136, %rd139;
	add.s32 	%r115, %r361, 7680;
	mul.wide.u32 	%rd141, %r115, 4;
	add.s64 	%rd142, %rd2, %rd141;
	ld.global.u32 	%r116, [%rd142];
	setp.gt.s32 	%p39, %r116, 10;
	selp.u64 	%rd143, 1, 0, %p39;
	add.s64 	%rd429, %rd140, %rd143;
	add.s32 	%r362, %r362, 8192;
	add.s32 	%r361, %r361, 8192;
	add.s32 	%r360, %r360, 16;
	setp.ne.s32 	%p40, %r360, 0;
	@%p40 bra 	$L__BB33_35;
	add.s32 	%r364, %r362, -4096;
$L__BB33_37:
	setp.eq.s32 	%p41, %r27, 0;
	@%p41 bra 	$L__BB33_46;
	and.b32  	%r39, %r26, 7;
	setp.lt.u32 	%p42, %r27, 8;
	@%p42 bra 	$L__BB33_40;
	add.s32 	%r117, %r364, %r359;
	mul.wide.u32 	%rd145, %r117, 4;
	add.s64 	%rd146, %rd2, %rd145;
	ld.global.u32 	%r118, [%rd146];
	setp.gt.s32 	%p43, %r118, 10;
	selp.u64 	%rd147, 1, 0, %p43;
	add.s64 	%rd148, %rd429, %rd147;
	add.s32 	%r119, %r117, 512;
	mul.wide.u32 	%rd149, %r119, 4;
	add.s64 	%rd150, %rd2, %rd149;
	ld.global.u32 	%r120, [%rd150];
	setp.gt.s32 	%p44, %r120, 10;
	selp.u64 	%rd151, 1, 0, %p44;
	add.s64 	%rd152, %rd148, %rd151;
	add.s32 	%r121, %r117, 1024;
	mul.wide.u32 	%rd153, %r121, 4;
	add.s64 	%rd154, %rd2, %rd153;
	ld.global.u32 	%r122, [%rd154];
	setp.gt.s32 	%p45, %r122, 10;
	selp.u64 	%rd155, 1, 0, %p45;
	add.s64 	%rd156, %rd152, %rd155;
	add.s32 	%r123, %r117, 1536;
	mul.wide.u32 	%rd157, %r123, 4;
	add.s64 	%rd158, %rd2, %rd157;
	ld.global.u32 	%r124, [%rd158];
	setp.gt.s32 	%p46, %r124, 10;
	selp.u64 	%rd159, 1, 0, %p46;
	add.s64 	%rd160, %rd156, %rd159;
	add.s32 	%r125, %r117, 2048;
	mul.wide.u32 	%rd161, %r125, 4;
	add.s64 	%rd162, %rd2, %rd161;
	ld.global.u32 	%r126, [%rd162];
	setp.gt.s32 	%p47, %r126, 10;
	selp.u64 	%rd163, 1, 0, %p47;
	add.s64 	%rd164, %rd160, %rd163;
	add.s32 	%r127, %r117, 2560;
	mul.wide.u32 	%rd165, %r127, 4;
	add.s64 	%rd166, %rd2, %rd165;
	ld.global.u32 	%r128, [%rd166];
	setp.gt.s32 	%p48, %r128, 10;
	selp.u64 	%rd167, 1, 0, %p48;
	add.s64 	%rd168, %rd164, %rd167;
	add.s32 	%r129, %r117, 3072;
	mul.wide.u32 	%rd169, %r129, 4;
	add.s64 	%rd170, %rd2, %rd169;
	ld.global.u32 	%r130, [%rd170];
	setp.gt.s32 	%p49, %r130, 10;
	selp.u64 	%rd171, 1, 0, %p49;
	add.s64 	%rd172, %rd168, %rd171;
	add.s32 	%r131, %r117, 3584;
	mul.wide.u32 	%rd173, %r131, 4;
	add.s64 	%rd174, %rd2, %rd173;
	ld.global.u32 	%r132, [%rd174];
	setp.gt.s32 	%p50, %r132, 10;
	selp.u64 	%rd175, 1, 0, %p50;
	add.s64 	%rd429, %rd172, %rd175;
	add.s32 	%r364, %r364, 4096;
$L__BB33_40:
	setp.eq.s32 	%p51, %r39, 0;
	@%p51 bra 	$L__BB33_46;
	and.b32  	%r42, %r26, 3;
	setp.lt.u32 	%p52, %r39, 4;
	@%p52 bra 	$L__BB33_43;
	add.s32 	%r133, %r364, %r359;
	mul.wide.u32 	%rd177, %r133, 4;
	add.s64 	%rd178, %rd2, %rd177;
	ld.global.u32 	%r134, [%rd178];
	setp.gt.s32 	%p53, %r134, 10;
	selp.u64 	%rd179, 1, 0, %p53;
	add.s64 	%rd180, %rd429, %rd179;
	add.s32 	%r135, %r133, 512;
	mul.wide.u32 	%rd181, %r135, 4;
	add.s64 	%rd182, %rd2, %rd181;
	ld.global.u32 	%r136, [%rd182];
	setp.gt.s32 	%p54, %r136, 10;
	selp.u64 	%rd183, 1, 0, %p54;
	add.s64 	%rd184, %rd180, %rd183;
	add.s32 	%r137, %r133, 1024;
	mul.wide.u32 	%rd185, %r137, 4;
	add.s64 	%rd186, %rd2, %rd185;
	ld.global.u32 	%r138, [%rd186];
	setp.gt.s32 	%p55, %r138, 10;
	selp.u64 	%rd187, 1, 0, %p55;
	add.s64 	%rd188, %rd184, %rd187;
	add.s32 	%r139, %r133, 1536;
	mul.wide.u32 	%rd189, %r139, 4;
	add.s64 	%rd190, %rd2, %rd189;
	ld.global.u32 	%r140, [%rd190];
	setp.gt.s32 	%p56, %r140, 10;
	selp.u64 	%rd191, 1, 0, %p56;
	add.s64 	%rd429, %rd188, %rd191;
	add.s32 	%r364, %r364, 2048;
$L__BB33_43:
	setp.eq.s32 	%p57, %r42, 0;
	@%p57 bra 	$L__BB33_46;
	add.s32 	%r367, %r364, %r359;
	neg.s32 	%r366, %r42;
$L__BB33_45:
	.pragma "nounroll";
	mul.wide.u32 	%rd192, %r367, 4;
	add.s64 	%rd193, %rd2, %rd192;
	ld.global.u32 	%r141, [%rd193];
	setp.gt.s32 	%p58, %r141, 10;
	selp.u64 	%rd194, 1, 0, %p58;
	add.s64 	%rd429, %rd429, %rd194;
	add.s32 	%r367, %r367, 512;
	add.s32 	%r366, %r366, 1;
	setp.ne.s32 	%p59, %r366, 0;
	@%p59 bra 	$L__BB33_45;
$L__BB33_46:
	// begin inline asm
	mov.u32 %r142, %laneid;
	// end inline asm
	mov.b64 	{%r144, %r149}, %rd429;
	mov.b32 	%r150, 1;
	mov.b32 	%r191, 31;
	mov.b32 	%r192, -1;
	// begin inline asm
	shfl.sync.down.b32 %r143, %r144, %r150, %r191, %r192;
	// end inline asm
	// begin inline asm
	shfl.sync.down.b32 %r148, %r149, %r150, %r191, %r192;
	// end inline asm
	mov.b64 	%rd195, {%r143, %r148};
	setp.gt.s32 	%p60, %r142, 30;
	selp.b64 	%rd196, 0, %rd195, %p60;
	add.s64 	%rd197, %rd196, %rd429;
	mov.b64 	{%r154, %r159}, %rd197;
	mov.b32 	%r160, 2;
	// begin inline asm
	shfl.sync.down.b32 %r153, %r154, %r160, %r191, %r192;
	// end inline asm
	// begin inline asm
	shfl.sync.down.b32 %r158, %r159, %r160, %r191, %r192;
	// end inline asm
	mov.b64 	%rd198, {%r153, %r158};
	setp.gt.s32 	%p61, %r142, 29;
	selp.b64 	%rd199, 0, %rd198, %p61;
	add.s64 	%rd200, %rd199, %rd197;
	mov.b64 	{%r164, %r169}, %rd200;
	mov.b32 	%r170, 4;
	// begin inline asm
	shfl.sync.down.b32 %r163, %r164, %r170, %r191, %r192;
	// end inline asm
	// begin inline asm
	shfl.sync.down.b32 %r168, %r169, %r170, %r191, %r192;
	// end inline asm
	mov.b64 	%rd201, {%r163, %r168};
	setp.gt.s32 	%p62, %r142, 27;
	selp.b64 	%rd202, 0, %rd201, %p62;
	add.s64 	%rd203, %rd202, %rd200;
	mov.b64 	{%r174, %r179}, %rd203;
	mov.b32 	%r180, 8;
	// begin inline asm
	shfl.sync.down.b32 %r173, %r174, %r180, %r191, %r192;
	// end inline asm
	// begin inline asm
	shfl.sync.down.b32 %r178, %r179, %r180, %r191, %r192;
	// end inline asm
	mov.b64 	%rd204, {%r173, %r178};
	setp.gt.s32 	%p63, %r142, 23;
	selp.b64 	%rd205, 0, %rd204, %p63;
	add.s64 	%rd206, %rd205, %rd203;
	mov.b64 	{%r184, %r189}, %rd206;
	mov.b32 	%r190, 16;
	// begin inline asm
	shfl.sync.down.b32 %r183, %r184, %r190, %r191, %r192;
	// end inline asm
	// begin inline asm
	shfl.sync.down.b32 %r188, %r189, %r190, %r191, %r192;
	// end inline asm
	mov.b64 	%rd207, {%r183, %r188};
	setp.gt.s32 	%p64, %r142, 15;
	selp.b64 	%rd208, 0, %rd207, %p64;
	add.s64 	%rd430, %rd208, %rd206;
	setp.ne.s32 	%p65, %r142, 0;
	@%p65 bra 	$L__BB33_48;
	shr.u32 	%r193, %r21, 2;
	and.b32  	%r194, %r193, 248;
	mov.u32 	%r195, _ZZN3cub18CUB_300001_SM_10006detail6reduce28DeviceReduceSingleTileKernelINS2_10policy_hubIljN4cuda3std3__44plusIlEEE10Policy1000EN6thrust24THRUST_300001_SM_1000_NS18transform_iteratorI16greater_than_tenNSD_6detail15normal_iteratorINSD_10device_ptrIjEEEEllEEPljS9_llNS7_10__identityEEEvT0_T1_T2_T3_T4_T6_E12temp_storage;
	add.s32 	%r196, %r195, %r194;
	st.shared.u64 	[%r196+16], %rd430;
$L__BB33_48:
	bar.sync 	0;
	setp.ne.s32 	%p66, %r21, 0;
	@%p66 bra 	$L__BB33_50;
	ld.shared.u64 	%rd209, [_ZZN3cub18CUB_300001_SM_10006detail6reduce28DeviceReduceSingleTileKernelINS2_10policy_hubIljN4cuda3std3__44plusIlEEE10Policy1000EN6thrust24THRUST_300001_SM_1000_NS18transform_iteratorI16greater_than_tenNSD_6detail15normal_iteratorINSD_10device_ptrIjEEEEllEEPljS9_llNS7_10__identityEEEvT0_T1_T2_T3_T4_T6_E12temp_storage+24];
	add.s64 	%rd210, %rd209, %rd430;
	ld.shared.u64 	%rd211, [_ZZN3cub18CUB_300001_SM_10006detail6reduce28DeviceReduceSingleTileKernelINS2_10policy_hubIljN4cuda3std3__44plusIlEEE10Policy1000EN6thrust24THRUST_300001_SM_1000_NS18transform_iteratorI16greater_than_tenNSD_6detail15normal_iteratorINSD_10device_ptrIjEEEEllEEPljS9_llNS7_10__identityEEEvT0_T1_T2_T3_T4_T6_E12temp_storage+32];
	add.s64 	%rd212, %rd210, %rd211;
	ld.shared.u64 	%rd213, [_ZZN3cub18CUB_300001_SM_10006detail6reduce28DeviceReduceSingleTileKernelINS2_10policy_hubIljN4cuda3std3__44plusIlEEE10Policy1000EN6thrust24THRUST_300001_SM_1000_NS18transform_iteratorI16greater_than_tenNSD_6detail15normal_iteratorINSD_10device_ptrIjEEEEllEEPljS9_llNS7_10__identityEEEvT0_T1_T2_T3_T4_T6_E12temp_storage+40];
	add.s64 	%rd214, %rd212, %rd213;
	ld.shared.u64 	%rd215, [_ZZN3cub18CUB_300001_SM_10006detail6reduce28DeviceReduceSingleTileKernelINS2_10policy_hubIljN4cuda3std3__44plusIlEEE10Policy1000EN6thrust24THRUST_300001_SM_1000_NS18transform_iteratorI16greater_than_tenNSD_6detail15normal_iteratorINSD_10device_ptrIjEEEEllEEPljS9_llNS7_10__identityEEEvT0_T1_T2_T3_T4_T6_E12temp_storage+48];
	add.s64 	%rd216, %rd214, %rd215;
	ld.shared.u64 	%rd217, [_ZZN3cub18CUB_300001_SM_10006detail6reduce28DeviceReduceSingleTileKernelINS2_10policy_hubIljN4cuda3std3__44plusIlEEE10Policy1000EN6thrust24THRUST_300001_SM_1000_NS18transform_iteratorI16greater_than_tenNSD_6detail15normal_iteratorINSD_10device_ptrIjEEEEllEEPljS9_llNS7_10__identityEEEvT0_T1_T2_T3_T4_T6_E12temp_storage+56];
	add.s64 	%rd218, %rd216, %rd217;
	ld.shared.u64 	%rd219, [_ZZN3cub18CUB_300001_SM_10006detail6reduce28DeviceReduceSingleTileKernelINS2_10policy_hubIljN4cuda3std3__44plusIlEEE10Policy1000EN6thrust24THRUST_300001_SM_1000_NS18transform_iteratorI16greater_than_tenNSD_6detail15normal_iteratorINSD_10device_ptrIjEEEEllEEPljS9_llNS7_10__identityEEEvT0_T1_T2_T3_T4_T6_E12temp_storage+64];
	add.s64 	%rd220, %rd218, %rd219;
	ld.shared.u64 	%rd221, [_ZZN3cub18CUB_300001_SM_10006detail6reduce28DeviceReduceSingleTileKernelINS2_10policy_hubIljN4cuda3std3__44plusIlEEE10Policy1000EN6thrust24THRUST_300001_SM_1000_NS18transform_iteratorI16greater_than_tenNSD_6detail15normal_iteratorINSD_10device_ptrIjEEEEllEEPljS9_llNS7_10__identityEEEvT0_T1_T2_T3_T4_T6_E12temp_storage+72];
	add.s64 	%rd222, %rd220, %rd221;
	ld.shared.u64 	%rd223, [_ZZN3cub18CUB_300001_SM_10006detail6reduce28DeviceReduceSingleTileKernelINS2_10policy_hubIljN4cuda3std3__44plusIlEEE10Policy1000EN6thrust24THRUST_300001_SM_1000_NS18transform_iteratorI16greater_than_tenNSD_6detail15normal_iteratorINSD_10device_ptrIjEEEEllEEPljS9_llNS7_10__identityEEEvT0_T1_T2_T3_T4_T6_E12temp_storage+80];
	add.s64 	%rd224, %rd222, %rd223;
	ld.shared.u64 	%rd225, [_ZZN3cub18CUB_300001_SM_10006detail6reduce28DeviceReduceSingleTileKernelINS2_10policy_hubIljN4cuda3std3__44plusIlEEE10Policy1000EN6thrust24THRUST_300001_SM_1000_NS18transform_iteratorI16greater_than_tenNSD_6detail15normal_iteratorINSD_10device_ptrIjEEEEllEEPljS9_llNS7_10__identityEEEvT0_T1_T2_T3_T4_T6_E12temp_storage+88];
	add.s64 	%rd226, %rd224, %rd225;
	ld.shared.u64 	%rd227, [_ZZN3cub18CUB_300001_SM_10006detail6reduce28DeviceReduceSingleTileKernelINS2_10policy_hubIljN4cuda3std3__44plusIlEEE10Policy1000EN6thrust24THRUST_300001_SM_1000_NS18transform_iteratorI16greater_than_tenNSD_6detail15normal_iteratorINSD_10device_ptrIjEEEEllEEPljS9_llNS7_10__identityEEEvT0_T1_T2_T3_T4_T6_E12temp_storage+96];
	add.s64 	%rd228, %rd226, %rd227;
	ld.shared.u64 	%rd229, [_ZZN3cub18CUB_300001_SM_10006detail6reduce28DeviceReduceSingleTileKernelINS2_10policy_hubIljN4cuda3std3__44plusIlEEE10Policy1000EN6thrust24THRUST_300001_SM_1000_NS18transform_iteratorI16greater_than_tenNSD_6detail15normal_iteratorINSD_10device_ptrIjEEEEllEEPljS9_llNS7_10__identityEEEvT0_T1_T2_T3_T4_T6_E12temp_storage+104];
	add.s64 	%rd230, %rd228, %rd229;
	ld.shared.u64 	%rd231, [_ZZN3cub18CUB_300001_SM_10006detail6reduce28DeviceReduceSingleTileKernelINS2_10policy_hubIljN4cuda3std3__44plusIlEEE10Policy1000EN6thrust24THRUST_300001_SM_1000_NS18transform_iteratorI16greater_than_tenNSD_6detail15normal_iteratorINSD_10device_ptrIjEEEEllEEPljS9_llNS7_10__identityEEEvT0_T1_T2_T3_T4_T6_E12temp_storage+112];
	add.s64 	%rd232, %rd230, %rd231;
	ld.shared.u64 	%rd233, [_ZZN3cub18CUB_300001_SM_10006detail6reduce28DeviceReduceSingleTileKernelINS2_10policy_hubIljN4cuda3std3__44plusIlEEE10Policy1000EN6thrust24THRUST_300001_SM_1000_NS18transform_iteratorI16greater_than_tenNSD_6detail15normal_iteratorINSD_10device_ptrIjEEEEllEEPljS9_llNS7_10__identityEEEvT0_T1_T2_T3_T4_T6_E12temp_storage+120];
	add.s64 	%rd234, %rd232, %rd233;
	ld.shared.u64 	%rd235, [_ZZN3cub18CUB_300001_SM_10006detail6reduce28DeviceReduceSingleTileKernelINS2_10policy_hubIljN4cuda3std3__44plusIlEEE10Policy1000EN6thrust24THRUST_300001_SM_1000_NS18transform_iteratorI16greater_than_tenNSD_6detail15normal_iteratorINSD_10device_ptrIjEEEEllEEPljS9_llNS7_10__identityEEEvT0_T1_T2_T3_T4_T6_E12temp_storage+128];
	add.s64 	%rd236, %rd234, %rd235;
	ld.shared.u64 	%rd237, [_ZZN3cub18CUB_300001_SM_10006detail6reduce28DeviceReduceSingleTileKernelINS2_10policy_hubIljN4cuda3std3__44plusIlEEE10Policy1000EN6thrust24THRUST_300001_SM_1000_NS18transform_iteratorI16greater_than_tenNSD_6detail15normal_iteratorINSD_10device_ptrIjEEEEllEEPljS9_llNS7_10__identityEEEvT0_T1_T2_T3_T4_T6_E12temp_storage+136];
	add.s64 	%rd430, %rd236, %rd237;
$L__BB33_50:
	mov.u32 	%r349, %tid.x;
	setp.ne.s32 	%p138, %r349, 0;
	@%p138 bra 	$L__BB33_52;
	add.s64 	%rd406, %rd430, %rd50;
	st.global.u64 	[%rd1], %rd406;
$L__BB33_52:
	ret;

}
	// .globl	_ZN3cub18CUB_300001_SM_10006detail6reduce18DeviceReduceKernelINS2_10policy_hubIljN4cuda3std3__44plusIlEEE10Policy1000EN6thrust24THRUST_300001_SM_1000_NS18transform_iteratorI16greater_than_tenNSD_6detail15normal_iteratorINSD_10device_ptrIjEEEEllEEjS9_lNS7_10__identityEEEvT0_PT3_T1_NS0_13GridEvenShareISQ_EET2_T4_
.visible .entry _ZN3cub18CUB_300001_SM_10006detail6reduce18DeviceReduceKernelINS2_10policy_hubIljN4cuda3std3__44plusIlEEE10Policy1000EN6thrust24THRUST_300001_SM_1000_NS18transform_iteratorI16greater_than_tenNSD_6detail15normal_iteratorINSD_10device_ptrIjEEEEllEEjS9_lNS7_10__identityEEEvT0_PT3_T1_NS0_13GridEvenShareISQ_EET2_T4_(
	.param .align 8 .b8 _ZN3cub18CUB_300001_SM_10006detail6reduce18DeviceReduceKernelINS2_10policy_hubIljN4cuda3std3__44plusIlEEE10Policy1000EN6thrust24THRUST_300001_SM_1000_NS18transform_iteratorI16greater_than_tenNSD_6detail15normal_iteratorINSD_10device_ptrIjEEEEllEEjS9_lNS7_10__identityEEEvT0_PT3_T1_NS0_13GridEvenShareISQ_EET2_T4__param_0[16],
	.param .u64 .ptr .align 1 _ZN3cub18CUB_300001_SM_10006detail6reduce18DeviceReduceKernelINS2_10policy_hubIljN4cuda3std3__44plusIlEEE10Policy1000EN6thrust24THRUST_300001_SM_1000_NS18transform_iteratorI16greater_than_tenNSD_6detail15normal_iteratorINSD_10device_ptrIjEEEEllEEjS9_lNS7_10__identityEEEvT0_PT3_T1_NS0_13GridEvenShareISQ_EET2_T4__param_1,
	.param .u32 _ZN3cub18CUB_300001_SM_10006detail6reduce18DeviceReduceKernelINS2_10policy_hubIljN4cuda3std3__44plusIlEEE10Policy1000EN6thrust24THRUST_300001_SM_1000_NS18transform_iteratorI16greater_than_tenNSD_6detail15normal_iteratorINSD_10device_ptrIjEEEEllEEjS9_lNS7_10__identityEEEvT0_PT3_T1_NS0_13GridEvenShareISQ_EET2_T4__param_2,
	.param .align 4 .b8 _ZN3cub18CUB_300001_SM_10006detail6reduce18DeviceReduceKernelINS2_10policy_hubIljN4cuda3std3__44plusIlEEE10Policy1000EN6thrust24THRUST_300001_SM_1000_NS18transform_iteratorI16greater_than_tenNSD_6detail15normal_iteratorINSD_10device_ptrIjEEEEllEEjS9_lNS7_10__identityEEEvT0_PT3_T1_NS0_13GridEvenShareISQ_EET2_T4__param_3[40],
	.param .align 1 .b8 _ZN3cub18CUB_300001_SM_10006detail6reduce18DeviceReduceKernelINS2_10policy_hubIljN4cuda3std3__44plusIlEEE10Policy1000EN6thrust24THRUST_300001_SM_1000_NS18transform_iteratorI16greater_than_tenNSD_6detail15normal_iteratorINSD_10device_ptrIjEEEEllEEjS9_lNS7_10__identityEEEvT0_PT3_T1_NS0_13GridEvenShareISQ_EET2_T4__param_4[1],
	.param .align 1 .b8 _ZN3cub18CUB_300001_SM_10006detail6reduce18DeviceReduceKernelINS2_10policy_hubIljN4cuda3std3__44plusIlEEE10Policy1000EN6thrust24THRUST_300001_SM_1000_NS18transform_iteratorI16greater_than_tenNSD_6detail15normal_iteratorINSD_10device_ptrIjEEEEllEEjS9_lNS7_10__identityEEEvT0_PT3_T1_NS0_13GridEvenShareISQ_EET2_T4__param_5[1]
)
.maxntid 512
{
	.reg .pred 	%p<138>;
	.reg .b16 	%rs<4>;
	.reg .b32 	%r<423>;
	.reg .b64 	%rd<476>;
	// demoted variable
	.shared .align 8 .b8 _ZZN3cub18CUB_300001_SM_10006detail6reduce18DeviceReduceKernelINS2_10policy_hubIljN4cuda3std3__44plusIlEEE10Policy1000EN6thrust24THRUST_300001_SM_1000_NS18transform_iteratorI16greater_than_tenNSD_6detail15normal_iteratorINSD_10device_ptrIjEEEEllEEjS9_lNS7_10__identityEEEvT0_PT3_T1_NS0_13GridEvenShareISQ_EET2_T4_E12temp_storage[152];
	ld.param.u32 	%r1, [_ZN3cub18CUB_300001_SM_10006detail6reduce18DeviceReduceKernelINS2_10policy_hubIljN4cuda3std3__44plusIlEEE10Policy1000EN6thrust24THRUST_300001_SM_1000_NS18transform_iteratorI16greater_than_tenNSD_6detail15normal_iteratorINSD_10device_ptrIjEEEEllEEjS9_lNS7_10__identityEEEvT0_PT3_T1_NS0_13GridEvenShareISQ_EET2_T4__param_3+20];
	ld.param.u32 	%r2, [_ZN3cub18CUB_300001_SM_10006detail6reduce18DeviceReduceKernelINS2_10policy_hubIljN4cuda3std3__44plusIlEEE10Policy1000EN6thrust24THRUST_300001_SM_1000_NS18transform_iteratorI16greater_than_tenNSD_6detail15normal_iteratorINSD_10device_ptrIjEEEEllEEjS9_lNS7_10__identityEEEvT0_PT3_T1_NS0_13GridEvenShareISQ_EET2_T4__param_3+24];
	ld.param.u64 	%rd41, [_ZN3cub18CUB_300001_SM_10006detail6reduce18DeviceReduceKernelINS2_10policy_hubIljN4cuda3std3__44plusIlEEE10Policy1000EN6thrust24THRUST_300001_SM_1000_NS18transform_iteratorI16greater_than_tenNSD_6detail15normal_iteratorINSD_10device_ptrIjEEEEllEEjS9_lNS7_10__identityEEEvT0_PT3_T1_NS0_13GridEvenShareISQ_EET2_T4__param_0];
	cvta.to.global.u64 	%rd1, %rd41;
	mov.u32 	%r3, %ctaid.x;
	mul.lo.s32 	%r4, %r2, 3584;
	mul.lo.s32 	%r414, %r3, 3584;
	sub.s32 	%r6, %r1, %r414;
	setp.gt.u32 	%p1, %r6, 3583;
	@%p1 bra 	$L__BB34_26;
	mov.u32 	%r7, %tid.x;
	setp.ge.u32 	%p66, %r7, %r6;
	mov.b64 	%rd464, 0;
	mov.u32 	%r405, %r7;
	@%p66 bra 	$L__BB34_3;
	add.s32 	%r219, %r414, %r7;
	mul.wide.u32 	%rd233, %r219, 4;
	add.s64 	%rd234, %rd1, %rd233;
	ld.global.u32 	%r220, [%rd234];
	setp.gt.s32 	%p67, %r220, 10;
	selp.u64 	%rd464, 1, 0, %p67;
	add.s32 	%r405, %r7, 512;
$L__BB34_3:
	setp.ge.u32 	%p68, %r405, %r6;
	@%p68 bra 	$L__BB34_17;
	not.b32 	%r221, %r405;
	add.s32 	%r222, %r1, %r221;
	sub.s32 	%r223, %r222, %r414;
	shr.u32 	%r224, %r223, 9;
	add.s32 	%r10, %r224, 1;
	and.b32  	%r11, %r10, 15;
	setp.lt.u32 	%p69, %r223, 7680;
	@%p69 bra 	$L__BB34_8;
	or.b32  	%r404, %r405, 4096;
	add.s32 	%r403, %r405, %r414;
	and.b32  	%r225, %r10, 16777200;
	neg.s32 	%r402, %r225;
$L__BB34_6:
	.pragma "nounroll";
	mul.wide.u32 	%rd236, %r403, 4;
	add.s64 	%rd237, %rd1, %rd236;
	ld.global.u32 	%r226, [%rd237];
	setp.gt.s32 	%p70, %r226, 10;
	selp.u64 	%rd238, 1, 0, %p70;
	add.s64 	%rd239, %rd464, %rd238;
	add.s32 	%r227, %r403, 512;
	mul.wide.u32 	%rd240, %r227, 4;
	add.s64 	%rd241, %rd1, %rd240;
	ld.global.u32 	%r228, [%rd241];
	setp.gt.s32 	%p71, %r228, 10;
	selp.u64 	%rd242, 1, 0, %p71;
	add.s64 	%rd243, %rd239, %rd242;
	add.s32 	%r229, %r403, 1024;
	mul.wide.u32 	%rd244, %r229, 4;
	add.s64 	%rd245, %rd1, %rd244;
	ld.global.u32 	%r230, [%rd245];
	setp.gt.s32 	%p72, %r230, 10;
	selp.u64 	%rd246, 1, 0, %p72;
	add.s64 	%rd247, %rd243, %rd246;
	add.s32 	%r231, %r403, 1536;
	mul.wide.u32 	%rd248, %r231, 4;
	add.s64 	%rd249, %rd1, %rd248;
	ld.global.u32 	%r232, [%rd249];
	setp.gt.s32 	%p73, %r232, 10;
	selp.u64 	%rd250, 1, 0, %p73;
	add.s64 	%rd251, %rd247, %rd250;
	add.s32 	%r233, %r403, 2048;
	mul.wide.u32 	%rd252, %r233, 4;
	add.s64 	%rd253, %rd1, %rd252;
	ld.global.u32 	%r234, [%rd253];
	setp.gt.s32 	%p74, %r234, 10;
	selp.u64 	%rd254, 1, 0, %p74;
	add.s64 	%rd255, %rd251, %rd254;
	add.s32 	%r235, %r403, 2560;
	mul.wide.u32 	%rd256, %r235, 4;
	add.s64 	%rd257, %rd1, %rd256;
	ld.global.u32 	%r236, [%rd257];
	setp.gt.s32 	%p75, %r236, 10;
	selp.u64 	%rd258, 1, 0, %p75;
	add.s64 	%rd259, %rd255, %rd258;
	add.s32 	%r237, %r403, 3072;
	mul.wide.u32 	%rd260, %r237, 4;
	add.s64 	%rd261, %rd1, %rd260;
	ld.global.u32 	%r238, [%rd261];
	setp.gt.s32 	%p76, %r238, 10;
	selp.u64 	%rd262, 1, 0, %p76;
	add.s64 	%rd263, %rd259, %rd262;
	add.s32 	%r239, %r403, 3584;
	mul.wide.u32 	%rd264, %r239, 4;
	add.s64 	%rd265, %rd1, %rd264;
	ld.global.u32 	%r240, [%rd265];
	setp.gt.s32 	%p77, %r240, 10;
	selp.u64 	%rd266, 1, 0, %p77;
	add.s64 	%rd267, %rd263, %rd266;
	add.s32 	%r241, %r403, 4096;
	mul.wide.u32 	%rd268, %r241, 4;
	add.s64 	%rd269, %rd1, %rd268;
	ld.global.u32 	%r242, [%rd269];
	setp.gt.s32 	%p78, %r242, 10;
	selp.u64 	%rd270, 1, 0, %p78;
	add.s64 	%rd271, %rd267, %rd270;
	add.s32 	%r243, %r403, 4608;
	mul.wide.u32 	%rd272, %r243, 4;
	add.s64 	%rd273, %rd1, %rd272;
	ld.global.u32 	%r244, [%rd273];
	setp.gt.s32 	%p79, %r244, 10;
	selp.u64 	%rd274, 1, 0, %p79;
	add.s64 	%rd275, %rd271, %rd274;
	add.s32 	%r245, %r403, 5120;
	mul.wide.u32 	%rd276, %r245, 4;
	add.s64 	%rd277, %rd1, %rd276;
	ld.global.u32 	%r246, [%rd277];
	setp.gt.s32 	%p80, %r246, 10;
	selp.u64 	%rd278, 1, 0, %p80;
	add.s64 	%rd279, %rd275, %rd278;
	add.s32 	%r247, %r403, 5632;
	mul.wide.u32 	%rd280, %r247, 4;
	add.s64 	%rd281, %rd1, %rd280;
	ld.global.u32 	%r248, [%rd281];
	setp.gt.s32 	%p81, %r248, 10;
	selp.u64 	%rd282, 1, 0, %p81;
	add.s64 	%rd283, %rd279, %rd282;
	add.s32 	%r249, %r403, 6144;
	mul.wide.u32 	%rd284, %r249, 4;
	add.s64 	%rd285, %rd1, %rd284;
	ld.global.u32 	%r250, [%rd285];
	setp.gt.s32 	%p82, %r250, 10;
	selp.u64 	%rd286, 1, 0, %p82;
	add.s64 	%rd287, %rd283, %rd286;
	add.s32 	%r251, %r403, 6656;
	mul.wide.u32 	%rd288, %r251, 4;
	add.s64 	%rd289, %rd1, %rd288;
	ld.global.u32 	%r252, [%rd289];
	setp.gt.s32 	%p83, %r252, 10;
	selp.u64 	%rd290, 1, 0, %p83;
	add.s64 	%rd291, %rd287, %rd290;
	add.s32 	%r253, %r403, 7168;
	mul.wide.u32 	%rd292, %r253, 4;
	add.s64 	%rd293, %rd1, %rd292;
	ld.global.u32 	%r254, [%rd293];
	setp.gt.s32 	%p84, %r254, 10;
	selp.u64 	%rd294, 1, 0, %p84;
	add.s64 	%rd295, %rd291, %rd294;
	add.s32 	%r255, %r403, 7680;
	mul.wide.u32 	%rd296, %r255, 4;
	add.s64 	%rd297, %rd1, %rd296;
	ld.global.u32 	%r256, [%rd297];
	setp.gt.s32 	%p85, %r256, 10;
	selp.u64 	%rd298, 1, 0, %p85;
	add.s64 	%rd464, %rd295, %rd298;
	add.s32 	%r404, %r404, 8192;
	add.s32 	%r403, %r403, 8192;
	add.s32 	%r402, %r402, 16;
	setp.ne.s32 	%p86, %r402, 0;
	@%p86 bra 	$L__BB34_6;
	add.s32 	%r405, %r404, -4096;
$L__BB34_8:
	setp.eq.s32 	%p87, %r11, 0;
	@%p87 bra 	$L__BB34_17;
	and.b32  	%r23, %r10, 7;
	setp.lt.u32 	%p88, %r11, 8;
	@%p88 bra 	$L__BB34_11;
	add.s32 	%r257, %r405, %r414;
	mul.wide.u32 	%rd300, %r257, 4;
	add.s64 	%rd301, %rd1, %rd300;
	ld.global.u32 	%r258, [%rd301];
	setp.gt.s32 	%p89, %r258, 10;
	selp.u64 	%rd302, 1, 0, %p89;
	add.s64 	%rd303, %rd464, %rd302;
	add.s32 	%r259, %r257, 512;
	mul.wide.u32 	%rd304, %r259, 4;
	add.s64 	%rd305, %rd1, %rd304;
	ld.global.u32 	%r260, [%rd305];
	setp.gt.s32 	%p90, %r260, 10;
	selp.u64 	%rd306, 1, 0, %p90;
	add.s64 	%rd307, %rd303, %rd306;
	add.s32 	%r261, %r257, 1024;
	mul.wide.u32 	%rd308, %r261, 4;
	add.s64 	%rd309, %rd1, %rd308;
	ld.global.u32 	%r262, [%rd309];
	setp.gt.s32 	%p91, %r262, 10;
	selp.u64 	%rd310, 1, 0, %p91;
	add.s64 	%rd311, %rd307, %rd310;
	add.s32 	%r263, %r257, 1536;
	mul.wide.u32 	%rd312, %r263, 4;
	add.s64 	%rd313, %rd1, %rd312;
	ld.global.u32 	%r264, [%rd313];
	setp.gt.s32 	%p92, %r264, 10;
	selp.u64 	%rd314, 1, 0, %p92;
	add.s64 	%rd315, %rd311, %rd314;
	add.s32 	%r265, %r257, 2048;
	mul.wide.u32 	%rd316, %r265, 4;
	add.s64 	%rd317, %rd1, %rd316;
	ld.global.u32 	%r266, [%rd317];
	setp.gt.s32 	%p93, %r266, 10;
	selp.u64 	%rd318, 1, 0, %p93;
	add.s64 	%rd319, %rd315, %rd318;
	add.s32 	%r267, %r257, 2560;
	mul.wide.u32 	%rd320, %r267, 4;
	add.s64 	%rd321, %rd1, %rd320;
	ld.global.u32 	%r268, [%rd321];
	setp.gt.s32 	%p94, %r268, 10;
	selp.u64 	%rd322, 1, 0, %p94;
	add.s64 	%rd323, %rd319, %rd322;
	add.s32 	%r269, %r257, 3072;
	mul.wide.u32 	%rd324, %r269, 4;
	add.s64 	%rd325, %rd1, %rd324;
	ld.global.u32 	%r270, [%rd325];
	setp.gt.s32 	%p95, %r270, 10;
	selp.u64 	%rd326, 1, 0, %p95;
	add.s64 	%rd327, %rd323, %rd326;
	add.s32 	%r271, %r257, 3584;
	mul.wide.u32 	%rd328, %r271, 4;
	add.s64 	%rd329, %rd1, %rd328;
	ld.global.u32 	%r272, [%rd329];
	setp.gt.s32 	%p96, %r272, 10;
	selp.u64 	%rd330, 1, 0, %p96;
	add.s64 	%rd464, %rd327, %rd330;
	add.s32 	%r405, %r405, 4096;
$L__BB34_11:
	setp.eq.s32 	%p97, %r23, 0;
	@%p97 bra 	$L__BB34_17;
	and.b32  	%r26, %r10, 3;
	setp.lt.u32 	%p98, %r23, 4;
	@%p98 bra 	$L__BB34_14;
	add.s32 	%r273, %r405, %r414;
	mul.wide.u32 	%rd332, %r273, 4;
	add.s64 	%rd333, %rd1, %rd332;
	ld.global.u32 	%r274, [%rd333];
	setp.gt.s32 	%p99, %r274, 10;
	selp.u64 	%rd334, 1, 0, %p99;
	add.s64 	%rd335, %rd464, %rd334;
	add.s32 	%r275, %r273, 512;
	mul.wide.u32 	%rd336, %r275, 4;
	add.s64 	%rd337, %rd1, %rd336;
	ld.global.u32 	%r276, [%rd337];
	setp.gt.s32 	%p100, %r276, 10;
	selp.u64 	%rd338, 1, 0, %p100;
	add.s64 	%rd339, %rd335, %rd338;
	add.s32 	%r277, %r273, 1024;
	mul.wide.u32 	%rd340, %r277, 4;
	add.s64 	%rd341, %rd1, %rd340;
	ld.global.u32 	%r278, [%rd341];
	setp.gt.s32 	%p101, %r278, 10;
	selp.u64 	%rd342, 1, 0, %p101;
	add.s64 	%rd343, %rd339, %rd342;
	add.s32 	%r279, %r273, 1536;
	mul.wide.u32 	%rd344, %r279, 4;
	add.s64 	%rd345, %rd1, %rd344;
	ld.global.u32 	%r280, [%rd345];
	setp.gt.s32 	%p102, %r280, 10;
	selp.u64 	%rd346, 1, 0, %p102;
	add.s64 	%rd464, %rd343, %rd346;
	add.s32 	%r405, %r405, 2048;
$L__BB34_14:
	setp.eq.s32 	%p103, %r26, 0;
	@%p103 bra 	$L__BB34_17;
	add.s32 	%r409, %r405, %r414;
	neg.s32 	%r408, %r26;
$L__BB34_16:
	.pragma "nounroll";
	mul.wide.u32 	%rd347, %r409, 4;
	add.s64 	%rd348, %rd1, %rd347;
	ld.global.u32 	%r281, [%rd348];
	setp.gt.s32 	%p104, %r281, 10;
	selp.u64 	%rd349, 1, 0, %p104;
	add.s64 	%rd464, %rd464, %rd349;
	add.s32 	%r409, %r409, 512;
	add.s32 	%r408, %r408, 1;
	setp.ne.s32 	%p105, %r408, 0;
	@%p105 bra 	$L__BB34_16;
$L__BB34_17:
	setp.lt.u32 	%p106, %r6, 512;
	@%p106 bra 	$L__BB34_22;
	// begin inline asm
	mov.u32 %r345, %laneid;
	// end inline asm
	mov.b64 	{%r347, %r352}, %rd464;
	mov.b32 	%r353, 1;
	mov.b32 	%r394, 31;
	mov.b32 	%r395, -1;
	// begin inline asm
	shfl.sync.down.b32 %r346, %r347, %r353, %r394, %r395;
	// end inline asm
	// begin inline asm
	shfl.sync.down.b32 %r351, %r352, %r353, %r394, %r395;
	// end inline asm
	mov.b64 	%rd408, {%r346, %r351};
	setp.gt.s32 	%p130, %r345, 30;
	selp.b64 	%rd409, 0, %rd408, %p130;
	add.s64 	%rd410, %rd409, %rd464;
	mov.b64 	{%r357, %r362}, %rd410;
	mov.b32 	%r363, 2;
	// begin inline asm
	shfl.sync.down.b32 %r356, %r357, %r363, %r394, %r395;
	// end inline asm
	// begin inline asm
	shfl.sync.down.b32 %r361, %r362, %r363, %r394, %r395;
	// end inline asm
	mov.b64 	%rd411, {%r356, %r361};
	setp.gt.s32 	%p131, %r345, 29;
	selp.b64 	%rd412, 0, %rd411, %p131;
	add.s64 	%rd413, %rd412, %rd410;
	mov.b64 	{%r367, %r372}, %rd413;
	mov.b32 	%r373, 4;
	// begin inline asm
	shfl.sync.down.b32 %r366, %r367, %r373, %r394, %r395;
	// end inline asm
	// begin inline asm
	shfl.sync.down.b32 %r371, %r372, %r373, %r394, %r395;
	// end inline asm
	mov.b64 	%rd414, {%r366, %r371};
	setp.gt.s32 	%p132, %r345, 27;
	selp.b64 	%rd415, 0, %rd414, %p132;
	add.s64 	%rd416, %rd415, %rd413;
	mov.b64 	{%r377, %r382}, %rd416;
	mov.b32 	%r383, 8;
	// begin inline asm
	shfl.sync.down.b32 %r376, %r377, %r383, %r394, %r395;
	// end inline asm
	// begin inline asm
	shfl.sync.down.b32 %r381, %r382, %r383, %r394, %r395;
	// end inline asm
	mov.b64 	%rd417, {%r376, %r381};
	setp.gt.s32 	%p133, %r345, 23;
	selp.b64 	%rd418, 0, %rd417, %p133;
	add.s64 	%rd419, %rd418, %rd416;
	mov.b64 	{%r387, %r392}, %rd419;
	mov.b32 	%r393, 16;
	// begin inline asm
	shfl.sync.down.b32 %r386, %r387, %r393, %r394, %r395;
	// end inline asm
	// begin inline asm
	shfl.sync.down.b32 %r391, %r392, %r393, %r394, %r395;
	// end inline asm
	mov.b64 	%rd420, {%r386, %r391};
	setp.gt.s32 	%p134, %r345, 15;
	selp.b64 	%rd421, 0, %rd420, %p134;
	add.s64 	%rd475, %rd421, %rd419;
	setp.ne.s32 	%p135, %r345, 0;
	@%p135 bra 	$L__BB34_20;
	shr.u32 	%r396, %r7, 2;
	and.b32  	%r397, %r396, 248;
	mov.u32 	%r398, _ZZN3cub18CUB_300001_SM_10006detail6reduce18DeviceReduceKernelINS2_10policy_hubIljN4cuda3std3__44plusIlEEE10Policy1000EN6thrust24THRUST_300001_SM_1000_NS18transform_iteratorI16greater_than_tenNSD_6detail15normal_iteratorINSD_10device_ptrIjEEEEllEEjS9_lNS7_10__identityEEEvT0_PT3_T1_NS0_13GridEvenShareISQ_EET2_T4_E12temp_storage;
	add.s32 	%r399, %r398, %r397;
	st.shared.u64 	[%r399+16], %rd475;
$L__BB34_20:
	bar.sync 	0;
	setp.ne.s32 	%p136, %r7, 0;
	@%p136 bra 	$L__BB34_48;
	ld.shared.u64 	%rd422, [_ZZN3cub18CUB_300001_SM_10006detail6reduce18DeviceReduceKernelINS2_10policy_hubIljN4cuda3std3__44plusIlEEE10Policy1000EN6thrust24THRUST_300001_SM_1000_NS18transform_iteratorI16greater_than_tenNSD_6detail15normal_iteratorINSD_10device_ptrIjEEEEllEEjS9_lNS7_10__identityEEEvT0_PT3_T1_NS0_13GridEvenShareISQ_EET2_T4_E12temp_storage+24];
	add.s64 	%rd423, %rd422, %rd475;
	ld.shared.u64 	%rd424, [_ZZN3cub18CUB_300001_SM_10006detail6reduce18DeviceReduceKernelINS2_10policy_hubIljN4cuda3std3__44plusIlEEE10Policy1000EN6thrust24THRUST_300001_SM_1000_NS18transform_iteratorI16greater_than_tenNSD_6detail15normal_iteratorINSD_10device_ptrIjEEEEllEEjS9_lNS7_10__identityEEEvT0_PT3_T1_NS0_13GridEvenShareISQ_EET2_T4_E12temp_storage+32];
	add.s64 	%rd425, %rd423, %rd424;
	ld.shared.u64 	%rd426, [_ZZN3cub18CUB_300001_SM_10006detail6reduce18DeviceReduceKernelINS2_10policy_hubIljN4cuda3std3__44plusIlEEE10Policy1000EN6thrust24THRUST_300001_SM_1000_NS18transform_iteratorI16greater_than_tenNSD_6detail15normal_iteratorINSD_10device_ptrIjEEEEllEEjS9_lNS7_10__identityEEEvT0_PT3_T1_NS0_13GridEvenShareISQ_EET2_T4_E12temp_storage+40];
	add.s64 	%rd427, %rd425, %rd426;
	ld.shared.u64 	%rd428, [_ZZN3cub18CUB_300001_SM_10006detail6reduce18DeviceReduceKernelINS2_10policy_hubIljN4cuda3std3__44plusIlEEE10Policy1000EN6thrust24THRUST_300001_SM_1000_NS18transform_iteratorI16greater_than_tenNSD_6detail15normal_iteratorINSD_10device_ptrIjEEEEllEEjS9_lNS7_10__identityEEEvT0_PT3_T1_NS0_13GridEvenShareISQ_EET2_T4_E12temp_storage+48];
	add.s64 	%rd429, %rd427, %rd428;
	ld.shared.u64 	%rd430, [_ZZN3cub18CUB_300001_SM_10006detail6reduce18DeviceReduceKernelINS2_10policy_hubIljN4cuda3std3__44plusIlEEE10Policy1000EN6thrust24THRUST_300001_SM_1000_NS18transform_iteratorI16greater_than_tenNSD_6detail15normal_iteratorINSD_10device_ptrIjEEEEllEEjS9_lNS7_10__identityEEEvT0_PT3_T1_NS0_13GridEvenShareISQ_EET2_T4_E12temp_storage+56];
	add.s64 	%rd431, %rd429, %rd430;
	ld.shared.u64 	%rd432, [_ZZN3cub18CUB_300001_SM_10006detail6reduce18DeviceReduceKernelINS2_10policy_hubIljN4cuda3std3__44plusIlEEE10Policy1000EN6thrust24THRUST_300001_SM_1000_NS18transform_iteratorI16greater_than_tenNSD_6detail15normal_iteratorINSD_10device_ptrIjEEEEllEEjS9_lNS7_10__identityEEEvT0_PT3_T1_NS0_13GridEvenShareISQ_EET2_T4_E12temp_storage+64];
	add.s64 	%rd433, %rd431, %rd432;
	ld.shared.u64 	%rd434, [_ZZN3cub18CUB_300001_SM_10006detail6reduce18DeviceReduceKernelINS2_10policy_hubIljN4cuda3std3__44plusIlEEE10Policy1000EN6thrust24THRUST_300001_SM_1000_NS18transform_iteratorI16greater_than_tenNSD_6detail15normal_iteratorINSD_10device_ptrIjEEEEllEEjS9_lNS7_10__identityEEEvT0_PT3_T1_NS0_13GridEvenShareISQ_EET2_T4_E12temp_storage+72];
	add.s64 	%rd435, %rd433, %rd434;
	ld.shared.u64 	%rd436, [_ZZN3cub18CUB_300001_SM_10006detail6reduce18DeviceReduceKernelINS2_10policy_hubIljN4cuda3std3__44plusIlEEE10Policy1000EN6thrust24THRUST_300001_SM_1000_NS18transform_iteratorI16greater_than_tenNSD_6detail15normal_iteratorINSD_10device_ptrIjEEEEllEEjS9_lNS7_10__identityEEEvT0_PT3_T1_NS0_13GridEvenShareISQ_EET2_T4_E12temp_storage+80];
	add.s64 	%rd437, %rd435, %rd436;
	ld.shared.u64 	%rd438, [_ZZN3cub18CUB_300001_SM_10006detail6reduce18DeviceReduceKernelINS2_10policy_hubIljN4cuda3std3__44plusIlEEE10Policy1000EN6thrust24THRUST_300001_SM_1000_NS18transform_iteratorI16greater_than_tenNSD_6detail15normal_iteratorINSD_10device_ptrIjEEEEllEEjS9_lNS7_10__identityEEEvT0_PT3_T1_NS0_13GridEvenShareISQ_EET2_T4_E12temp_storage+88];
	add.s64 	%rd439, %rd437, %rd438;
	ld.shared.u64 	%rd440, [_ZZN3cub18CUB_300001_SM_10006detail6reduce18DeviceReduceKernelINS2_10policy_hubIljN4cuda3std3__44plusIlEEE10Policy1000EN6thrust24THRUST_300001_SM_1000_NS18transform_iteratorI16greater_than_tenNSD_6detail15normal_iteratorINSD_10device_ptrIjEEEEllEEjS9_lNS7_10__identityEEEvT0_PT3_T1_NS0_13GridEvenShareISQ_EET2_T4_E12temp_storage+96];
	add.s64 	%rd441, %rd439, %rd440;
	ld.shared.u64 	%rd442, [_ZZN3cub18CUB_300001_SM_10006detail6reduce18DeviceReduceKernelINS2_10policy_hubIljN4cuda3std3__44plusIlEEE10Policy1000EN6thrust24THRUST_300001_SM_1000_NS18transform_iteratorI16greater_than_tenNSD_6detail15normal_iteratorINSD_10device_ptrIjEEEEllEEjS9_lNS7_10__identityEEEvT0_PT3_T1_NS0_13GridEvenShareISQ_EET2_T4_E12temp_storage+104];
	add.s64 	%rd443, %rd441, %rd442;
	ld.shared.u64 	%rd444, [_ZZN3cub18CUB_300001_SM_10006detail6reduce18DeviceReduceKernelINS2_10policy_hubIljN4cuda3std3__44plusIlEEE10Policy1000EN6thrust24THRUST_300001_SM_1000_NS18transform_iteratorI16greater_than_tenNSD_6detail15normal_iteratorINSD_10device_ptrIjEEEEllEEjS9_lNS7_10__identityEEEvT0_PT3_T1_NS0_13GridEvenShareISQ_EET2_T4_E12temp_storage+112];
	add.s64 	%rd445, %rd443, %rd444;
	ld.shared.u64 	%rd446, [_ZZN3cub18CUB_300001_SM_10006detail6reduce18DeviceReduceKernelINS2_10policy_hubIljN4cuda3std3__44plusIlEEE10Policy1000EN6thrust24THRUST_300001_SM_1000_NS18transform_iteratorI16greater_than_tenNSD_6detail15normal_iteratorINSD_10device_ptrIjEEEEllEEjS9_lNS7_10__identityEEEvT0_PT3_T1_NS0_13GridEvenShareISQ_EET2_T4_E12temp_storage+120];
	add.s64 	%rd447, %rd445, %rd446;
	ld.shared.u64 	%rd448, [_ZZN3cub18CUB_300001_SM_10006detail6reduce18DeviceReduceKernelINS2_10policy_hubIljN4cuda3std3__44plusIlEEE10Policy1000EN6thrust24THRUST_300001_SM_1000_NS18transform_iteratorI16greater_than_tenNSD_6detail15normal_iteratorINSD_10device_ptrIjEEEEllEEjS9_lNS7_10__identityEEEvT0_PT3_T1_NS0_13GridEvenShareISQ_EET2_T4_E12temp_storage+128];
	add.s64 	%rd449, %rd447, %rd448;
	ld.shared.u64 	%rd450, [_ZZN3cub18CUB_300001_SM_10006detail6reduce18DeviceReduceKernelINS2_10policy_hubIljN4cuda3std3__44plusIlEEE10Policy1000EN6thrust24THRUST_300001_SM_1000_NS18transform_iteratorI16greater_than_tenNSD_6detail15normal_iteratorINSD_10device_ptrIjEEEEllEEjS9_lNS7_10__identityEEEvT0_PT3_T1_NS0_13GridEvenShareISQ_EET2_T4_E12temp_storage+136];
	add.s64 	%rd475, %rd449, %rd450;
	bra.uni 	$L__BB34_48;
$L__BB34_22:
	// begin inline asm
	mov.u32 %r282, %laneid;
	// end inline asm
	and.b32  	%r333, %r7, 992;
	add.s32 	%r334, %r333, 32;
	setp.gt.u32 	%p107, %r334, %r6;
	not.b32 	%r335, %r333;
	add.s32 	%r336, %r6, %r335;
	selp.b32 	%r331, %r336, 31, %p107;
	mov.b64 	{%r284, %r289}, %rd464;
	mov.b32 	%r290, 1;
	mov.b32 	%r332, -1;
	// begin inline asm
	shfl.sync.down.b32 %r283, %r284, %r290, %r331, %r332;
	// end inline asm
	// begin inline asm
	shfl.sync.down.b32 %r288, %r289, %r290, %r331, %r332;
	// end inline asm
	mov.b64 	%rd350, {%r283, %r288};
	setp.lt.s32 	%p108, %r282, %r331;
	selp.b64 	%rd351, %rd350, 0, %p108;
	add.s64 	%rd352, %rd351, %rd464;
	mov.b64 	{%r294, %r299}, %rd352;
	mov.b32 	%r300, 2;
	// begin inline asm
	shfl.sync.down.b32 %r293, %r294, %r300, %r331, %r332;
	// end inline asm
	// begin inline asm
	shfl.sync.down.b32 %r298, %r299, %r300, %r331, %r332;
	// end inline asm
	mov.b64 	%rd353, {%r293, %r298};
	add.s32 	%r337, %r282, 2;
	setp.gt.s32 	%p109, %r337, %r331;
	selp.b64 	%rd354, 0, %rd353, %p109;
	add.s64 	%rd355, %rd354, %rd352;
	mov.b64 	{%r304, %r309}, %rd355;
	mov.b32 	%r310, 4;
	// begin inline asm
	shfl.sync.down.b32 %r303, %r304, %r310, %r331, %r332;
	// end inline asm
	// begin inline asm
	shfl.sync.down.b32 %r308, %r309, %r310, %r331, %r332;
	// end inline asm
	mov.b64 	%rd356, {%r303, %r308};
	add.s32 	%r338, %r282, 4;
	setp.gt.s32 	%p110, %r338, %r331;
	selp.b64 	%rd357, 0, %rd356, %p110;
	add.s64 	%rd358, %rd357, %rd355;
	mov.b64 	{%r314, %r319}, %rd358;
	mov.b32 	%r320, 8;
	// begin inline asm
	shfl.sync.down.b32 %r313, %r314, %r320, %r331, %r332;
	// end inline asm
	// begin inline asm
	shfl.sync.down.b32 %r318, %r319, %r320, %r331, %r332;
	// end inline asm
	mov.b64 	%rd359, {%r313, %r318};
	add.s32 	%r339, %r282, 8;
	setp.gt.s32 	%p111, %r339, %r331;
	selp.b64 	%rd360, 0, %rd359, %p111;
	add.s64 	%rd361, %rd360, %rd358;
	mov.b64 	{%r324, %r329}, %rd361;
	mov.b32 	%r330, 16;
	// begin inline asm
	shfl.sync.down.b32 %r323, %r324, %r330, %r331, %r332;
	// end inline asm
	// begin inline asm
	shfl.sync.down.b32 %r328, %r329, %r330, %r331, %r332;
	// end inline asm
	mov.b64 	%rd362, {%r323, %r328};
	add.s32 	%r340, %r282, 16;
	setp.gt.s32 	%p112, %r340, %r331;
	selp.b64 	%rd363, 0, %rd362, %p112;
	add.s64 	%rd475, %rd363, %rd361;
	setp.ne.s32 	%p113, %r282, 0;
	@%p113 bra 	$L__BB34_24;
	shr.u32 	%r341, %r7, 2;
	and.b32  	%r342, %r341, 248;
	mov.u32 	%r343, _ZZN3cub18CUB_300001_SM_10006detail6reduce18DeviceReduceKernelINS2_10policy_hubIljN4cuda3std3__44plusIlEEE10Policy1000EN6thrust24THRUST_300001_SM_1000_NS18transform_iteratorI16greater_than_tenNSD_6detail15normal_iteratorINSD_10device_ptrIjEEEEllEEjS9_lNS7_10__identityEEEvT0_PT3_T1_NS0_13GridEvenShareISQ_EET2_T4_E12temp_storage;
	add.s32 	%r344, %r343, %r342;
	st.shared.u64 	[%r344+16], %rd475;
$L__BB34_24:
	bar.sync 	0;
	setp.ne.s32 	%p114, %r7, 0;
	@%p114 bra 	$L__BB34_48;
	setp.gt.u32 	%p115, %r6, 32;
	ld.shared.u64 	%rd364, [_ZZN3cub18CUB_300001_SM_10006detail6reduce18DeviceReduceKernelINS2_10policy_hubIljN4cuda3std3__44plusIlEEE10Policy1000EN6thrust24THRUST_300001_SM_1000_NS18transform_iteratorI16greater_than_tenNSD_6detail15normal_iteratorINSD_10device_ptrIjEEEEllEEjS9_lNS7_10__identityEEEvT0_PT3_T1_NS0_13GridEvenShareISQ_EET2_T4_E12temp_storage+24];
	selp.b64 	%rd365, %rd364, 0, %p115;
	add.s64 	%rd366, %rd365, %rd475;
	setp.gt.u32 	%p116, %r6, 64;
	ld.shared.u64 	%rd367, [_ZZN3cub18CUB_300001_SM_10006detail6reduce18DeviceReduceKernelINS2_10policy_hubIljN4cuda3std3__44plusIlEEE10Policy1000EN6thrust24THRUST_300001_SM_1000_NS18transform_iteratorI16greater_than_tenNSD_6detail15normal_iteratorINSD_10device_ptrIjEEEEllEEjS9_lNS7_10__identityEEEvT0_PT3_T1_NS0_13GridEvenShareISQ_EET2_T4_E12temp_storage+32];
	selp.b64 	%rd368, %rd367, 0, %p116;
	add.s64 	%rd369, %rd366, %rd368;
	setp.gt.u32 	%p117, %r6, 96;
	ld.shared.u64 	%rd370, [_ZZN3cub18CUB_300001_SM_10006detail6reduce18DeviceReduceKernelINS2_10policy_hubIljN4cuda3std3__44plusIlEEE10Policy1000EN6thrust24THRUST_300001_SM_1000_NS18transform_iteratorI16greater_than_tenNSD_6detail15normal_iteratorINSD_10device_ptrIjEEEEllEEjS9_lNS7_10__identityEEEvT0_PT3_T1_NS0_13GridEvenShareISQ_EET2_T4_E12temp_storage+40];
	selp.b64 	%rd371, %rd370, 0, %p117;
	add.s64 	%rd372, %rd369, %rd371;
	setp.gt.u32 	%p118, %r6, 128;
	ld.shared.u64 	%rd373, [_ZZN3cub18CUB_300001_SM_10006detail6reduce18DeviceReduceKernelINS2_10policy_hubIljN4cuda3std3__44plusIlEEE10Policy1000EN6thrust24THRUST_300001_SM_1000_NS18transform_iteratorI16greater_than_tenNSD_6detail15normal_iteratorINSD_10device_ptrIjEEEEllEEjS9_lNS7_10__identityEEEvT0_PT3_T1_NS0_13GridEvenShareISQ_EET2_T4_E12temp_storage+48];
	selp.b64 	%rd374, %rd373, 0, %p118;
	add.s64 	%rd375, %rd372, %rd374;
	setp.gt.u32 	%p119, %r6, 160;
	ld.shared.u64 	%rd376, [_ZZN3cub18CUB_300001_SM_10006detail6reduce18DeviceReduceKernelINS2_10policy_hubIljN4cuda3std3__44plusIlEEE10Policy1000EN6thrust24THRUST_300001_SM_1000_NS18transform_iteratorI16greater_than_tenNSD_6detail15normal_iteratorINSD_10device_ptrIjEEEEllEEjS9_lNS7_10__identityEEEvT0_PT3_T1_NS0_13GridEvenShareISQ_EET2_T4_E12temp_storage+56];
	selp.b64 	%rd377, %rd376, 0, %p119;
	add.s64 	%rd378, %rd375, %rd377;
	setp.gt.u32 	%p120, %r6, 192;
	ld.shared.u64 	%rd379, [_ZZN3cub18CUB_300001_SM_10006detail6reduce18DeviceReduceKernelINS2_10policy_hubIljN4cuda3std3__44plusIlEEE10Policy1000EN6thrust24THRUST_300001_SM_1000_NS18transform_iteratorI16greater_than_tenNSD_6detail15normal_iteratorINSD_10device_ptrIjEEEEllEEjS9_lNS7_10__identityEEEvT0_PT3_T1_NS0_13GridEvenShareISQ_EET2_T4_E12temp_storage+64];
	selp.b64 	%rd380, %rd379, 0, %p120;
	add.s64 	%rd381, %rd378, %rd380;
	setp.gt.u32 	%p121, %r6, 224;
	ld.shared.u64 	%rd382, [_ZZN3cub18CUB_300001_SM_10006detail6reduce18DeviceReduceKernelINS2_10policy_hubIljN4cuda3std3__44plusIlEEE10Policy1000EN6thrust24THRUST_300001_SM_1000_NS18transform_iteratorI16greater_than_tenNSD_6detail15normal_iteratorINSD_10device_ptrIjEEEEllEEjS9_lNS7_10__identityEEEvT0_PT3_T1_NS0_13GridEvenShareISQ_EET2_T4_E12temp_storage+72];
	selp.b64 	%rd383, %rd382, 0, %p121;
	add.s64 	%rd384, %rd381, %rd383;
	setp.gt.u32 	%p122, %r6, 256;
	ld.shared.u64 	%rd385, [_ZZN3cub18CUB_300001_SM_10006detail6reduce18DeviceReduceKernelINS2_10policy_hubIljN4cuda3std3__44plusIlEEE10Policy1000EN6thrust24THRUST_300001_SM_1000_NS18transform_iteratorI16greater_than_tenNSD_6detail15normal_iteratorINSD_10device_ptrIjEEEEllEEjS9_lNS7_10__identityEEEvT0_PT3_T1_NS0_13GridEvenShareISQ_EET2_T4_E12temp_storage+80];
	selp.b64 	%rd386, %rd385, 0, %p122;
	add.s64 	%rd387, %rd384, %rd386;
	setp.gt.u32 	%p123, %r6, 288;
	ld.shared.u64 	%rd388, [_ZZN3cub18CUB_300001_SM_10006detail6reduce18DeviceReduceKernelINS2_10policy_hubIljN4cuda3std3__44plusIlEEE10Policy1000EN6thrust24THRUST_300001_SM_1000_NS18transform_iteratorI16greater_than_tenNSD_6detail15normal_iteratorINSD_10device_ptrIjEEEEllEEjS9_lNS7_10__identityEEEvT0_PT3_T1_NS0_13GridEvenShareISQ_EET2_T4_E12temp_storage+88];
	selp.b64 	%rd389, %rd388, 0, %p123;
	add.s64 	%rd390, %rd387, %rd389;
	setp.gt.u32 	%p124, %r6, 320;
	ld.shared.u64 	%rd391, [_ZZN3cub18CUB_300001_SM_10006detail6reduce18DeviceReduceKernelINS2_10policy_hubIljN4cuda3std3__44plusIlEEE10Policy1000EN6thrust24THRUST_300001_SM_1000_NS18transform_iteratorI16greater_than_tenNSD_6detail15normal_iteratorINSD_10device_ptrIjEEEEllEEjS9_lNS7_10__identityEEEvT0_PT3_T1_NS0_13GridEvenShareISQ_EET2_T4_E12temp_storage+96];
	selp.b64 	%rd392, %rd391, 0, %p124;
	add.s64 	%rd393, %rd390, %rd392;
	setp.gt.u32 	%p125, %r6, 352;
	ld.shared.u64 	%rd394, [_ZZN3cub18CUB_300001_SM_10006detail6reduce18DeviceReduceKernelINS2_10policy_hubIljN4cuda3std3__44plusIlEEE10Policy1000EN6thrust24THRUST_300001_SM_1000_NS18transform_iteratorI16greater_than_tenNSD_6detail15normal_iteratorINSD_10device_ptrIjEEEEllEEjS9_lNS7_10__identityEEEvT0_PT3_T1_NS0_13GridEvenShareISQ_EET2_T4_E12temp_storage+104];
	selp.b64 	%rd395, %rd394, 0, %p125;
	add.s64 	%rd396, %rd393, %rd395;
	setp.gt.u32 	%p126, %r6, 384;
	ld.shared.u64 	%rd397, [_ZZN3cub18CUB_300001_SM_10006detail6reduce18DeviceReduceKernelINS2_10policy_hubIljN4cuda3std3__44plusIlEEE10Policy1000EN6thrust24THRUST_300001_SM_1000_NS18transform_iteratorI16greater_than_tenNSD_6detail15normal_iteratorINSD_10device_ptrIjEEEEllEEjS9_lNS7_10__identityEEEvT0_PT3_T1_NS0_13GridEvenShareISQ_EET2_T4_E12temp_storage+112];
	selp.b64 	%rd398, %rd397, 0, %p126;
	add.s64 	%rd399, %rd396, %rd398;
	setp.gt.u32 	%p127, %r6, 416;
	ld.shared.u64 	%rd400, [_ZZN3cub18CUB_300001_SM_10006detail6reduce18DeviceReduceKernelINS2_10policy_hubIljN4cuda3std3__44plusIlEEE10Policy1000EN6thrust24THRUST_300001_SM_1000_NS18transform_iteratorI16greater_than_tenNSD_6detail15normal_iteratorINSD_10device_ptrIjEEEEllEEjS9_lNS7_10__identityEEEvT0_PT3_T1_NS0_13GridEvenShareISQ_EET2_T4_E12temp_storage+120];
	selp.b64 	%rd401, %rd400, 0, %p127;
	add.s64 	%rd402, %rd399, %rd401;
	setp.gt.u32 	%p128, %r6, 448;
	ld.shared.u64 	%rd403, [_ZZN3cub18CUB_300001_SM_10006detail6reduce18DeviceReduceKernelINS2_10policy_hubIljN4cuda3std3__44plusIlEEE10Policy1000EN6thrust24THRUST_300001_SM_1000_NS18transform_iteratorI16greater_than_tenNSD_6detail15normal_iteratorINSD_10device_ptrIjEEEEllEEjS9_lNS7_10__identityEEEvT0_PT3_T1_NS0_13GridEvenShareISQ_EET2_T4_E12temp_storage+128];
	selp.b64 	%rd404, %rd403, 0, %p128;
	add.s64 	%rd405, %rd402, %rd404;
	setp.gt.u32 	%p129, %r6, 480;
	ld.shared.u64 	%rd406, [_ZZN3cub18CUB_300001_SM_10006detail6reduce18DeviceReduceKernelINS2_10policy_hubIljN4cuda3std3__44plusIlEEE10Policy1000EN6thrust24THRUST_300001_SM_1000_NS18transform_iteratorI16greater_than_tenNSD_6detail15normal_iteratorINSD_10device_ptrIjEEEEllEEjS9_lNS7_10__identityEEEvT0_PT3_T1_NS0_13GridEvenShareISQ_EET2_T4_E12temp_storage+136];
	selp.b64 	%rd407, %rd406, 0, %p129;
	add.s64 	%rd475, %rd405, %rd407;
	bra.uni 	$L__BB34_48;
$L__BB34_26:
	mov.u32 	%r35, %tid.x;
	add.s32 	%r72, %r414, %r35;
	mul.wide.u32 	%rd42, %r72, 4;
	add.s64 	%rd43, %rd1, %rd42;
	ld.global.u32 	%r73, [%rd43];
	setp.gt.s32 	%p2, %r73, 10;
	selp.u64 	%rd44, 1, 0, %p2;
	ld.global.u32 	%r74, [%rd43+2048];
	setp.gt.s32 	%p3, %r74, 10;
	selp.u64 	%rd45, 1, 0, %p3;
	ld.global.u32 	%r75, [%rd43+4096];
	setp.gt.s32 	%p4, %r75, 10;
	selp.u64 	%rd46, 1, 0, %p4;
	ld.global.u32 	%r76, [%rd43+6144];
	setp.gt.s32 	%p5, %r76, 10;
	selp.u64 	%rd47, 1, 0, %p5;
	ld.global.u32 	%r77, [%rd43+8192];
	setp.gt.s32 	%p6, %r77, 10;
	selp.u64 	%rd48, 1, 0, %p6;
	ld.global.u32 	%r78, [%rd43+10240];
	setp.gt.s32 	%p7, %r78, 10;
	selp.u64 	%rd49, 1, 0, %p7;
	ld.global.u32 	%r79, [%rd43+12288];
	setp.gt.s32 	%p8, %r79, 10;
	selp.u64 	%rd50, 1, 0, %p8;
	add.s64 	%rd51, %rd45, %rd44;
	add.s64 	%rd52, %rd51, %rd46;
	add.s64 	%rd53, %rd52, %rd47;
	add.s64 	%rd54, %rd53, %rd48;
	add.s64 	%rd55, %rd54, %rd49;
	add.s64 	%rd474, %rd55, %rd50;
	setp.lt.u32 	%p9, %r6, %r4;
	@%p9 bra 	$L__BB34_44;
	add.s32 	%r36, %r4, %r414;
	not.b32 	%r81, %r35;
	add.s32 	%r82, %r81, %r1;
	sub.s32 	%r83, %r82, %r4;
	sub.s32 	%r411, %r83, %r414;
	add.s32 	%r84, %r36, %r35;
	add.s32 	%r410, %r84, 4096;
	mov.b32 	%r413, 0;
	cvt.u64.u32 	%rd57, %r35;
	mov.u32 	%r412, %r36;
$L__BB34_28:
	add.s32 	%r414, %r414, %r4;
	add.s32 	%r85, %r1, -3584;
	setp.gt.u32 	%p10, %r414, %r85;
	@%p10 bra 	$L__BB34_30;
	cvt.u64.u32 	%rd56, %r414;
	add.s64 	%rd58, %rd57, %rd56;
	shl.b64 	%rd59, %rd58, 2;
	add.s64 	%rd60, %rd1, %rd59;
	ld.global.u32 	%r86, [%rd60];
	setp.gt.s32 	%p11, %r86, 10;
	selp.u64 	%rd61, 1, 0, %p11;
	ld.global.u32 	%r87, [%rd60+2048];
	setp.gt.s32 	%p12, %r87, 10;
	selp.u64 	%rd62, 1, 0, %p12;
	ld.global.u32 	%r88, [%rd60+4096];
	setp.gt.s32 	%p13, %r88, 10;
	selp.u64 	%rd63, 1, 0, %p13;
	ld.global.u32 	%r89, [%rd60+6144];
	setp.gt.s32 	%p14, %r89, 10;
	selp.u64 	%rd64, 1, 0, %p14;
	ld.global.u32 	%r90, [%rd60+8192];
	setp.gt.s32 	%p15, %r90, 10;
	selp.u64 	%rd65, 1, 0, %p15;
	ld.global.u32 	%r91, [%rd60+10240];
	setp.gt.s32 	%p16, %r91, 10;
	selp.u64 	%rd66, 1, 0, %p16;
	ld.global.u32 	%r92, [%rd60+12288];
	setp.gt.s32 	%p17, %r92, 10;
	selp.u64 	%rd67, 1, 0, %p17;
	add.s64 	%rd68, %rd474, %rd61;
	add.s64 	%rd69, %rd68, %rd62;
	add.s64 	%rd70, %rd69, %rd63;
	add.s64 	%rd71, %rd70, %rd64;
	add.s64 	%rd72, %rd71, %rd65;
	add.s64 	%rd73, %rd72, %rd66;
	add.s64 	%rd474, %rd73, %rd67;
	sub.s32 	%r93, %r1, %r414;
	setp.lt.u32 	%p18, %r93, %r4;
	add.s32 	%r413, %r413, 1;
	add.s32 	%r412, %r412, %r4;
	sub.s32 	%r411, %r411, %r4;
	add.s32 	%r410, %r410, %r4;
	@%p18 bra 	$L__BB34_44;
	bra.uni 	$L__BB34_28;
$L__BB34_30:
	setp.le.u32 	%p19, %r1, %r414;
	sub.s32 	%r94, %r1, %r414;
	setp.ge.s32 	%p20, %r35, %r94;
	or.pred  	%p21, %p19, %p20;
	@%p21 bra 	$L__BB34_44;
	not.b32 	%r96, %r35;
	add.s32 	%r97, %r1, %r96;
	sub.s32 	%r98, %r97, %r36;
	mul.lo.s32 	%r99, %r2, %r413;
	mad.lo.s32 	%r100, %r99, -3584, %r98;
	shr.u32 	%r101, %r100, 9;
	add.s32 	%r49, %r101, 1;
	and.b32  	%r50, %r49, 15;
	setp.lt.u32 	%p22, %r100, 7680;
	mov.u32 	%r419, %r35;
	@%p22 bra 	$L__BB34_35;
	or.b32  	%r417, %r35, 4096;
	shr.u32 	%r102, %r411, 9;
	add.s32 	%r103, %r102, 1;
	and.b32  	%r104, %r103, 16777200;
	neg.s32 	%r415, %r104;
$L__BB34_33:
	.pragma "nounroll";
	add.s32 	%r105, %r410, -4096;
	mul.wide.u32 	%rd75, %r105, 4;
	add.s64 	%rd76, %rd1, %rd75;
	ld.global.u32 	%r106, [%rd76];
	setp.gt.s32 	%p23, %r106, 10;
	selp.u64 	%rd77, 1, 0, %p23;
	add.s64 	%rd78, %rd474, %rd77;
	add.s32 	%r107, %r410, -3584;
	mul.wide.u32 	%rd79, %r107, 4;
	add.s64 	%rd80, %rd1, %rd79;
	ld.global.u32 	%r108, [%rd80];
	setp.gt.s32 	%p24, %r108, 10;
	selp.u64 	%rd81, 1, 0, %p24;
	add.s64 	%rd82, %rd78, %rd81;
	add.s32 	%r109, %r410, -3072;
	mul.wide.u32 	%rd83, %r109, 4;
	add.s64 	%rd84, %rd1, %rd83;
	ld.global.u32 	%r110, [%rd84];
	setp.gt.s32 	%p25, %r110, 10;
	selp.u64 	%rd85, 1, 0, %p25;
	add.s64 	%rd86, %rd82, %rd85;
	add.s32 	%r111, %r410, -2560;
	mul.wide.u32 	%rd87, %r111, 4;
	add.s64 	%rd88, %rd1, %rd87;
	ld.global.u32 	%r112, [%rd88];
	setp.gt.s32 	%p26, %r112, 10;
	selp.u64 	%rd89, 1, 0, %p26;
	add.s64 	%rd90, %rd86, %rd89;
	add.s32 	%r113, %r410, -2048;
	mul.wide.u32 	%rd91, %r113, 4;
	add.s64 	%rd92, %rd1, %rd91;
	ld.global.u32 	%r114, [%rd92];
	setp.gt.s32 	%p27, %r114, 10;
	selp.u64 	%rd93, 1, 0, %p27;
	add.s64 	%rd94, %rd90, %rd93;
	add.s32 	%r115, %r410, -1536;
	mul.wide.u32 	%rd95, %r115, 4;
	add.s64 	%rd96, %rd1, %rd95;
	ld.global.u32 	%r116, [%rd96];
	setp.gt.s32 	%p28, %r116, 10;
	selp.u64 	%rd97, 1, 0, %p28;
	add.s64 	%rd98, %rd94, %rd97;
	add.s32 	%r117, %r410, -1024;
	mul.wide.u32 	%rd99, %r117, 4;
	add.s64 	%rd100, %rd1, %rd99;
	ld.global.u32 	%r118, [%rd100];
	setp.gt.s32 	%p29, %r118, 10;
	selp.u64 	%rd101, 1, 0, %p29;
	add.s64 	%rd102, %rd98, %rd101;
	add.s32 	%r119, %r410, 3584;
	add.s32 	%r120, %r410, -512;
	mul.wide.u32 	%rd103, %r120, 4;
	add.s64 	%rd104, %rd1, %rd103;
	ld.global.u32 	%r121, [%rd104];
	setp.gt.s32 	%p30, %r121, 10;
	selp.u64 	%rd105, 1, 0, %p30;
	add.s64 	%rd106, %rd102, %rd105;
	mul.wide.u32 	%rd107, %r410, 4;
	add.s64 	%rd108, %rd1, %rd107;
	ld.global.u32 	%r122, [%rd108];
	setp.gt.s32 	%p31, %r122, 10;
	selp.u64 	%rd109, 1, 0, %p31;
	add.s64 	%rd110, %rd106, %rd109;
	add.s32 	%r123, %r410, 512;
	mul.wide.u32 	%rd111, %r123, 4;
	add.s64 	%rd112, %rd1, %rd111;
	ld.global.u32 	%r124, [%rd112];
	setp.gt.s32 	%p32, %r124, 10;
	selp.u64 	%rd113, 1, 0, %p32;
	add.s64 	%rd114, %rd110, %rd113;
	add.s32 	%r125, %r410, 1024;
	mul.wide.u32 	%rd115, %r125, 4;
	add.s64 	%rd116, %rd1, %rd115;
	ld.global.u32 	%r126, [%rd116];
	setp.gt.s32 	%p33, %r126, 10;
	selp.u64 	%rd117, 1, 0, %p33;
	add.s64 	%rd118, %rd114, %rd117;
	add.s32 	%r127, %r410, 1536;
	mul.wide.u32 	%rd119, %r127, 4;
	add.s64 	%rd120, %rd1, %rd119;
	ld.global.u32 	%r128, [%rd120];
	setp.gt.s32 	%p34, %r128, 10;
	selp.u64 	%rd121, 1, 0, %p34;
	add.s64 	%rd122, %rd118, %rd121;
	add.s32 	%r129, %r410, 2048;
	mul.wide.u32 	%rd123, %r129, 4;
	add.s64 	%rd124, %rd1, %rd123;
	ld.global.u32 	%r130, [%rd124];
	setp.gt.s32 	%p35, %r130, 10;
	selp.u64 	%rd125, 1, 0, %p35;
	add.s64 	%rd126, %rd122, %rd125;
	add.s32 	%r131, %r410, 2560;
	mul.wide.u32 	%rd127, %r131, 4;
	add.s64 	%rd128, %rd1, %rd127;
	ld.global.u32 	%r132, [%rd128];
	setp.gt.s32 	%p36, %r132, 10;
	selp.u64 	%rd129, 1, 0, %p36;
	add.s64 	%rd130, %rd126, %rd129;
	add.s32 	%r133, %r410, 3072;
	mul.wide.u32 	%rd131, %r133, 4;
	add.s64 	%rd132, %rd1, %rd131;
	ld.global.u32 	%r134, [%rd132];
	setp.gt.s32 	%p37, %r134, 10;
	selp.u64 	%rd133, 1, 0, %p37;
	add.s64 	%rd134, %rd130, %rd133;
	mul.wide.u32 	%rd135, %r119, 4;
	add.s64 	%rd136, %rd1, %rd135;
	ld.global.u32 	%r135, [%rd136];
	setp.gt.s32 	%p38, %r135, 10;
	selp.u64 	%rd137, 1, 0, %p38;
	add.s64 	%rd474, %rd134, %rd137;
	add.s32 	%r417, %r417, 8192;
	add.s32 	%r410, %r410, 8192;
	add.s32 	%r415, %r415, 16;
	setp.ne.s32 	%p39, %r415, 0;
	@%p39 bra 	$L__BB34_33;
	add.s32 	%r419, %r417, -4096;
$L__BB34_35:
	setp.eq.s32 	%p40, %r50, 0;
	@%p40 bra 	$L__BB34_44;
	and.b32  	%r61, %r49, 7;
	setp.lt.u32 	%p41, %r50, 8;
	@%p41 bra 	$L__BB34_38;
	add.s32 	%r136, %r419, %r414;
	mul.wide.u32 	%rd139, %r136, 4;
	add.s64 	%rd140, %rd1, %rd139;
	ld.global.u32 	%r137, [%rd140];
	setp.gt.s32 	%p42, %r137, 10;
	selp.u64 	%rd141, 1, 0, %p42;
	add.s64 	%rd142, %rd474, %rd141;
	add.s32 	%r138, %r136, 512;
	mul.wide.u32 	%rd143, %r138, 4;
	add.s64 	%rd144, %rd1, %rd143;
	ld.global.u32 	%r139, [%rd144];
	setp.gt.s32 	%p43, %r139, 10;
	selp.u64 	%rd145, 1, 0, %p43;
	add.s64 	%rd146, %rd142, %rd145;
	add.s32 	%r140, %r136, 1024;
	mul.wide.u32 	%rd147, %r140, 4;
	add.s64 	%rd148, %rd1, %rd147;
	ld.global.u32 	%r141, [%rd148];
	setp.gt.s32 	%p44, %r141, 10;
	selp.u64 	%rd149, 1, 0, %p44;
	add.s64 	%rd150, %rd146, %rd149;
	add.s32 	%r142, %r136, 1536;
	mul.wide.u32 	%rd151, %r142, 4;
	add.s64 	%rd152, %rd1, %rd151;
	ld.global.u32 	%r143, [%rd152];
	setp.gt.s32 	%p45, %r143, 10;
	selp.u64 	%rd153, 1, 0, %p45;
	add.s64 	%rd154, %rd150, %rd153;
	add.s32 	%r144, %r136, 2048;
	mul.wide.u32 	%rd155, %r144, 4;
	add.s64 	%rd156, %rd1, %rd155;
	ld.global.u32 	%r145, [%rd156];
	setp.gt.s32 	%p46, %r145, 10;
	selp.u64 	%rd157, 1, 0, %p46;
	add.s64 	%rd158, %rd154, %rd157;
	add.s32 	%r146, %r136, 2560;
	mul.wide.u32 	%rd159, %r146, 4;
	add.s64 	%rd160, %rd1, %rd159;
	ld.global.u32 	%r147, [%rd160];
	setp.gt.s32 	%p47, %r147, 10;
	selp.u64 	%rd161, 1, 0, %p47;
	add.s64 	%rd162, %rd158, %rd161;
	add.s32 	%r148, %r136, 3072;
	mul.wide.u32 	%rd163, %r148, 4;
	add.s64 	%rd164, %rd1, %rd163;
	ld.global.u32 	%r149, [%rd164];
	setp.gt.s32 	%p48, %r149, 10;
	selp.u64 	%rd165, 1, 0, %p48;
	add.s64 	%rd166, %rd162, %rd165;
	add.s32 	%r150, %r136, 3584;
	mul.wide.u32 	%rd167, %r150, 4;
	add.s64 	%rd168, %rd1, %rd167;
	ld.global.u32 	%r151, [%rd168];
	setp.gt.s32 	%p49, %r151, 10;
	selp.u64 	%rd169, 1, 0, %p49;
	add.s64 	%rd474, %rd166, %rd169;
	add.s32 	%r419, %r419, 4096;
$L__BB34_38:
	setp.eq.s32 	%p50, %r61, 0;
	@%p50 bra 	$L__BB34_44;
	setp.lt.u32 	%p51, %r61, 4;
	@%p51 bra 	$L__BB34_41;
	add.s32 	%r152, %r419, %r414;
	mul.wide.u32 	%rd171, %r152, 4;
	add.s64 	%rd172, %rd1, %rd171;
	ld.global.u32 	%r153, [%rd172];
	setp.gt.s32 	%p52, %r153, 10;
	selp.u64 	%rd173, 1, 0, %p52;
	add.s64 	%rd174, %rd474, %rd173;
	add.s32 	%r154, %r152, 512;
	mul.wide.u32 	%rd175, %r154, 4;
	add.s64 	%rd176, %rd1, %rd175;
	ld.global.u32 	%r155, [%rd176];
	setp.gt.s32 	%p53, %r155, 10;
	selp.u64 	%rd177, 1, 0, %p53;
	add.s64 	%rd178, %rd174, %rd177;
	add.s32 	%r156, %r152, 1024;
	mul.wide.u32 	%rd179, %r156, 4;
	add.s64 	%rd180, %rd1, %rd179;
	ld.global.u32 	%r157, [%rd180];
	setp.gt.s32 	%p54, %r157, 10;
	selp.u64 	%rd181, 1, 0, %p54;
	add.s64 	%rd182, %rd178, %rd181;
	add.s32 	%r158, %r152, 1536;
	mul.wide.u32 	%rd183, %r158, 4;
	add.s64 	%rd184, %rd1, %rd183;
	ld.global.u32 	%r159, [%rd184];
	setp.gt.s32 	%p55, %r159, 10;
	selp.u64 	%rd185, 1, 0, %p55;
	add.s64 	%rd474, %rd182, %rd185;
	add.s32 	%r419, %r419, 2048;
$L__BB34_41:
	and.b32  	%r160, %r49, 3;
	setp.eq.s32 	%p56, %r160, 0;
	@%p56 bra 	$L__BB34_44;
	add.s32 	%r422, %r419, %r412;
	cvt.u16.u32 	%rs1, %r411;
	shr.u16 	%rs2, %rs1, 9;
	add.s16 	%rs3, %rs2, 1;
	cvt.u32.u16 	%r161, %rs3;
	and.b32  	%r162, %r161, 3;
	neg.s32 	%r421, %r162;
$L__BB34_43:
	.pragma "nounroll";
	mul.wide.u32 	%rd186, %r422, 4;
	add.s64 	%rd187, %rd1, %rd186;
	ld.global.u32 	%r163, [%rd187];
	setp.gt.s32 	%p57, %r163, 10;
	selp.u64 	%rd188, 1, 0, %p57;
	add.s64 	%rd474, %rd474, %rd188;
	add.s32 	%r422, %r422, 512;
	add.s32 	%r421, %r421, 1;
	setp.ne.s32 	%p58, %r421, 0;
	@%p58 bra 	$L__BB34_43;
$L__BB34_44:
	// begin inline asm
	mov.u32 %r164, %laneid;
	// end inline asm
	mov.b64 	{%r166, %r171}, %rd474;
	mov.b32 	%r172, 1;
	mov.b32 	%r213, 31;
	mov.b32 	%r214, -1;
	// begin inline asm
	shfl.sync.down.b32 %r165, %r166, %r172, %r213, %r214;
	// end inline asm
	// begin inline asm
	shfl.sync.down.b32 %r170, %r171, %r172, %r213, %r214;
	// end inline asm
	mov.b64 	%rd189, {%r165, %r170};
	setp.gt.s32 	%p59, %r164, 30;
	selp.b64 	%rd190, 0, %rd189, %p59;
	add.s64 	%rd191, %rd190, %rd474;
	mov.b64 	{%r176, %r181}, %rd191;
	mov.b32 	%r182, 2;
	// begin inline asm
	shfl.sync.down.b32 %r175, %r176, %r182, %r213, %r214;
	// end inline asm
	// begin inline asm
	shfl.sync.down.b32 %r180, %r181, %r182, %r213, %r214;
	// end inline asm
	mov.b64 	%rd192, {%r175, %r180};
	setp.gt.s32 	%p60, %r164, 29;
	selp.b64 	%rd193, 0, %rd192, %p60;
	add.s64 	%rd194, %rd193, %rd191;
	mov.b64 	{%r186, %r191}, %rd194;
	mov.b32 	%r192, 4;
	// begin inline asm
	shfl.sync.down.b32 %r185, %r186, %r192, %r213, %r214;
	// end inline asm
	// begin inline asm
	shfl.sync.down.b32 %r190, %r191, %r192, %r213, %r214;
	// end inline asm
	mov.b64 	%rd195, {%r185, %r190};
	setp.gt.s32 	%p61, %r164, 27;
	selp.b64 	%rd196, 0, %rd195, %p61;
	add.s64 	%rd197, %rd196, %rd194;
	mov.b64 	{%r196, %r201}, %rd197;
	mov.b32 	%r202, 8;
	// begin inline asm
	shfl.sync.down.b32 %r195, %r196, %r202, %r213, %r214;
	// end inline asm
	// begin inline asm
	shfl.sync.down.b32 %r200, %r201, %r202, %r213, %r214;
	// end inline asm
	mov.b64 	%rd198, {%r195, %r200};
	setp.gt.s32 	%p62, %r164, 23;
	selp.b64 	%rd199, 0, %rd198, %p62;
	add.s64 	%rd200, %rd199, %rd197;
	mov.b64 	{%r206, %r211}, %rd200;
	mov.b32 	%r212, 16;
	// begin inline asm
	shfl.sync.down.b32 %r205, %r206, %r212, %r213, %r214;
	// end inline asm
	// begin inline asm
	shfl.sync.down.b32 %r210, %r211, %r212, %r213, %r214;
	// end inline asm
	mov.b64 	%rd201, {%r205, %r210};
	setp.gt.s32 	%p63, %r164, 15;
	selp.b64 	%rd202, 0, %rd201, %p63;
	add.s64 	%rd475, %rd202, %rd200;
	setp.ne.s32 	%p64, %r164, 0;
	@%p64 bra 	$L__BB34_46;
	shr.u32 	%r215, %r35, 2;
	and.b32  	%r216, %r215, 248;
	mov.u32 	%r217, _ZZN3cub18CUB_300001_SM_10006detail6reduce18DeviceReduceKernelINS2_10policy_hubIljN4cuda3std3__44plusIlEEE10Policy1000EN6thrust24THRUST_300001_SM_1000_NS18transform_iteratorI16greater_than_tenNSD_6detail15normal_iteratorINSD_10device_ptrIjEEEEllEEjS9_lNS7_10__identityEEEvT0_PT3_T1_NS0_13GridEvenShareISQ_EET2_T4_E12temp_storage;
	add.s32 	%r218, %r217, %r216;
	st.shared.u64 	[%r218+16], %rd475;
$L__BB34_46:
	bar.sync 	0;
	setp.ne.s32 	%p65, %r35, 0;
	@%p65 bra 	$L__BB34_48;
	ld.shared.u64 	%rd203, [_ZZN3cub18CUB_300001_SM_10006detail6reduce18DeviceReduceKernelINS2_10policy_hubIljN4cuda3std3__44plusIlEEE10Policy1000EN6thrust24THRUST_300001_SM_1000_NS18transform_iteratorI16greater_than_tenNSD_6detail15normal_iteratorINSD_10device_ptrIjEEEEllEEjS9_lNS7_10__identityEEEvT0_PT3_T1_NS0_13GridEvenShareISQ_EET2_T4_E12temp_storage+24];
	add.s64 	%rd204, %rd203, %rd475;
	ld.shared.u64 	%rd205, [_ZZN3cub18CUB_300001_SM_10006detail6reduce18DeviceReduceKernelINS2_10policy_hubIljN4cuda3std3__44plusIlEEE10Policy1000EN6thrust24THRUST_300001_SM_1000_NS18transform_iteratorI16greater_than_tenNSD_6detail15normal_iteratorINSD_10device_ptrIjEEEEllEEjS9_lNS7_10__identityEEEvT0_PT3_T1_NS0_13GridEvenShareISQ_EET2_T4_E12temp_storage+32];
	add.s64 	%rd206, %rd204, %rd205;
	ld.shared.u64 	%rd207, [_ZZN3cub18CUB_300001_SM_10006detail6reduce18DeviceReduceKernelINS2_10policy_hubIljN4cuda3std3__44plusIlEEE10Policy1000EN6thrust24THRUST_300001_SM_1000_NS18transform_iteratorI16greater_than_tenNSD_6detail15normal_iteratorINSD_10device_ptrIjEEEEllEEjS9_lNS7_10__identityEEEvT0_PT3_T1_NS0_13GridEvenShareISQ_EET2_T4_E12temp_storage+40];
	add.s64 	%rd208, %rd206, %rd207;
	ld.shared.u64 	%rd209, [_ZZN3cub18CUB_300001_SM_10006detail6reduce18DeviceReduceKernelINS2_10policy_hubIljN4cuda3std3__44plusIlEEE10Policy1000EN6thrust24THRUST_300001_SM_1000_NS18transform_iteratorI16greater_than_tenNSD_6detail15normal_iteratorINSD_10device_ptrIjEEEEllEEjS9_lNS7_10__identityEEEvT0_PT3_T1_NS0_13GridEvenShareISQ_EET2_T4_E12temp_storage+48];
	add.s64 	%rd210, %rd208, %rd209;
	ld.shared.u64 	%rd211, [_ZZN3cub18CUB_300001_SM_10006detail6reduce18DeviceReduceKernelINS2_10policy_hubIljN4cuda3std3__44plusIlEEE10Policy1000EN6thrust24THRUST_300001_SM_1000_NS18transform_iteratorI16greater_than_tenNSD_6detail15normal_iteratorINSD_10device_ptrIjEEEEllEEjS9_lNS7_10__identityEEEvT0_PT3_T1_NS0_13GridEvenShareISQ_EET2_T4_E12temp_storage+56];
	add.s64 	%rd212, %rd210, %rd211;
	ld.shared.u64 	%rd213, [_ZZN3cub18CUB_300001_SM_10006detail6reduce18DeviceReduceKernelINS2_10policy_hubIljN4cuda3std3__44plusIlEEE10Policy1000EN6thrust24THRUST_300001_SM_1000_NS18transform_iteratorI16greater_than_tenNSD_6detail15normal_iteratorINSD_10device_ptrIjEEEEllEEjS9_lNS7_10__identityEEEvT0_PT3_T1_NS0_13GridEvenShareISQ_EET2_T4_E12temp_storage+64];
	add.s64 	%rd214, %rd212, %rd213;
	ld.shared.u64 	%rd215, [_ZZN3cub18CUB_300001_SM_10006detail6reduce18DeviceReduceKernelINS2_10policy_hubIljN4cuda3std3__44plusIlEEE10Policy1000EN6thrust24THRUST_300001_SM_1000_NS18transform_iteratorI16greater_than_tenNSD_6detail15normal_iteratorINSD_10device_ptrIjEEEEllEEjS9_lNS7_10__identityEEEvT0_PT3_T1_NS0_13GridEvenShareISQ_EET2_T4_E12temp_storage+72];
	add.s64 	%rd216, %rd214, %rd215;
	ld.shared.u64 	%rd217, [_ZZN3cub18CUB_300001_SM_10006detail6reduce18DeviceReduceKernelINS2_10policy_hubIljN4cuda3std3__44plusIlEEE10Policy1000EN6thrust24THRUST_300001_SM_1000_NS18transform_iteratorI16greater_than_tenNSD_6detail15normal_iteratorINSD_10device_ptrIjEEEEllEEjS9_lNS7_10__identityEEEvT0_PT3_T1_NS0_13GridEvenShareISQ_EET2_T4_E12temp_storage+80];
	add.s64 	%rd218, %rd216, %rd217;
	ld.shared.u64 	%rd219, [_ZZN3cub18CUB_300001_SM_10006detail6reduce18DeviceReduceKernelINS2_10policy_hubIljN4cuda3std3__44plusIlEEE10Policy1000EN6thrust24THRUST_300001_SM_1000_NS18transform_iteratorI16greater_than_tenNSD_6detail15normal_iteratorINSD_10device_ptrIjEEEEllEEjS9_lNS7_10__identityEEEvT0_PT3_T1_NS0_13GridEvenShareISQ_EET2_T4_E12temp_storage+88];
	add.s64 	%rd220, %rd218, %rd219;
	ld.shared.u64 	%rd221, [_ZZN3cub18CUB_300001_SM_10006detail6reduce18DeviceReduceKernelINS2_10policy_hubIljN4cuda3std3__44plusIlEEE10Policy1000EN6thrust24THRUST_300001_SM_1000_NS18transform_iteratorI16greater_than_tenNSD_6detail15normal_iteratorINSD_10device_ptrIjEEEEllEEjS9_lNS7_10__identityEEEvT0_PT3_T1_NS0_13GridEvenShareISQ_EET2_T4_E12temp_storage+96];
	add.s64 	%rd222, %rd220, %rd221;
	ld.shared.u64 	%rd223, [_ZZN3cub18CUB_300001_SM_10006detail6reduce18DeviceReduceKernelINS2_10policy_hubIljN4cuda3std3__44plusIlEEE10Policy1000EN6thrust24THRUST_300001_SM_1000_NS18transform_iteratorI16greater_than_tenNSD_6detail15normal_iteratorINSD_10device_ptrIjEEEEllEEjS9_lNS7_10__identityEEEvT0_PT3_T1_NS0_13GridEvenShareISQ_EET2_T4_E12temp_storage+104];
	add.s64 	%rd224, %rd222, %rd223;
	ld.shared.u64 	%rd225, [_ZZN3cub18CUB_300001_SM_10006detail6reduce18DeviceReduceKernelINS2_10policy_hubIljN4cuda3std3__44plusIlEEE10Policy1000EN6thrust24THRUST_300001_SM_1000_NS18transform_iteratorI16greater_than_tenNSD_6detail15normal_iteratorINSD_10device_ptrIjEEEEllEEjS9_lNS7_10__identityEEEvT0_PT3_T1_NS0_13GridEvenShareISQ_EET2_T4_E12temp_storage+112];
	add.s64 	%rd226, %rd224, %rd225;
	ld.shared.u64 	%rd227, [_ZZN3cub18CUB_300001_SM_10006detail6reduce18DeviceReduceKernelINS2_10policy_hubIljN4cuda3std3__44plusIlEEE10Policy1000EN6thrust24THRUST_300001_SM_1000_NS18transform_iteratorI16greater_than_tenNSD_6detail15normal_iteratorINSD_10device_ptrIjEEEEllEEjS9_lNS7_10__identityEEEvT0_PT3_T1_NS0_13GridEvenShareISQ_EET2_T4_E12temp_storage+120];
	add.s64 	%rd228, %rd226, %rd227;
	ld.shared.u64 	%rd229, [_ZZN3cub18CUB_300001_SM_10006detail6reduce18DeviceReduceKernelINS2_10policy_hubIljN4cuda3std3__44plusIlEEE10Policy1000EN6thrust24THRUST_300001_SM_1000_NS18transform_iteratorI16greater_than_tenNSD_6detail15normal_iteratorINSD_10device_ptrIjEEEEllEEjS9_lNS7_10__identityEEEvT0_PT3_T1_NS0_13GridEvenShareISQ_EET2_T4_E12temp_storage+128];
	add.s64 	%rd230, %rd228, %rd229;
	ld.shared.u64 	%rd231, [_ZZN3cub18CUB_300001_SM_10006detail6reduce18DeviceReduceKernelINS2_10policy_hubIljN4cuda3std3__44plusIlEEE10Policy1000EN6thrust24THRUST_300001_SM_1000_NS18transform_iteratorI16greater_than_tenNSD_6detail15normal_iteratorINSD_10device_ptrIjEEEEllEEjS9_lNS7_10__identityEEEvT0_PT3_T1_NS0_13GridEvenShareISQ_EET2_T4_E12temp_storage+136];
	add.s64 	%rd475, %rd230, %rd231;
$L__BB34_48:
	mov.u32 	%r400, %tid.x;
	setp.ne.s32 	%p137, %r400, 0;
	@%p137 bra 	$L__BB34_50;
	ld.param.u64 	%rd454, [_ZN3cub18CUB_300001_SM_10006detail6reduce18DeviceReduceKernelINS2_10policy_hubIljN4cuda3std3__44plusIlEEE10Policy1000EN6thrust24THRUST_300001_SM_1000_NS18transform_iteratorI16greater_than_tenNSD_6detail15normal_iteratorINSD_10device_ptrIjEEEEllEEjS9_lNS7_10__identityEEEvT0_PT3_T1_NS0_13GridEvenShareISQ_EET2_T4__param_1];
	cvta.to.global.u64 	%rd451, %rd454;
	mul.wide.u32 	%rd452, %r3, 8;
	add.s64 	%rd453, %rd451, %rd452;
	st.global.u64 	[%rd453], %rd475;
$L__BB34_50:
	ret;

}
	// .globl	_ZN3cub18CUB_300001_SM_10006detail6reduce28DeviceReduceSingleTileKernelINS2_10policy_hubIlyN4cuda3std3__44plusIlEEE10Policy1000EN6thrust24THRUST_300001_SM_1000_NS18transform_iteratorI16greater_than_tenNSD_6detail15normal_iteratorINSD_10device_ptrIjEEEEllEEPlyS9_llNS7_10__identityEEEvT0_T1_T2_T3_T4_T6_
.visible .entry _ZN3cub18CUB_300001_SM_10006detail6reduce28DeviceReduceSingleTileKernelINS2_10policy_hubIlyN4cuda3std3__44plusIlEEE10Policy1000EN6thrust24THRUST_300001_SM_1000_NS18transform_iteratorI16greater_than_tenNSD_6detail15normal_iteratorINSD_10device_ptrIjEEEEllEEPlyS9_llNS7_10__identityEEEvT0_T1_T2_T3_T4_T6_(
	.param .align 8 .b8 _ZN3cub18CUB_300001_SM_10006detail6reduce28DeviceReduceSingleTileKernelINS2_10policy_hubIlyN4cuda3std3__44plusIlEEE10Policy1000EN6thrust24THRUST_300001_SM_1000_NS18transform_iteratorI16greater_than_tenNSD_6detail15normal_iteratorINSD_10device_ptrIjEEEEllEEPlyS9_llNS7_10__identityEEEvT0_T1_T2_T3_T4_T6__param_0[16],
	.param .u64 .ptr .align 1 _ZN3cub18CUB_300001_SM_10006detail6reduce28DeviceReduceSingleTileKernelINS2_10policy_hubIlyN4cuda3std3__44plusIlEEE10Policy1000EN6thrust24THRUST_300001_SM_1000_NS18transform_iteratorI16greater_than_tenNSD_6detail15normal_iteratorINSD_10device_ptrIjEEEEllEEPlyS9_llNS7_10__identityEEEvT0_T1_T2_T3_T4_T6__param_1,
	.param .u64 _ZN3cub18CUB_300001_SM_10006detail6reduce28DeviceReduceSingleTileKernelINS2_10policy_hubIlyN4cuda3std3__44plusIlEEE10Policy1000EN6thrust24THRUST_300001_SM_1000_NS18transform_iteratorI16greater_than_tenNSD_6detail15normal_iteratorINSD_10device_ptrIjEEEEllEEPlyS9_llNS7_10__identityEEEvT0_T1_T2_T3_T4_T6__param_2,
	.param .align 1 .b8 _ZN3cub18CUB_300001_SM_10006detail6reduce28DeviceReduceSingleTileKernelINS2_10policy_hubIlyN4cuda3std3__44plusIlEEE10Policy1000EN6thrust24THRUST_300001_SM_1000_NS18transform_iteratorI16greater_than_tenNSD_6detail15normal_iteratorINSD_10device_ptrIjEEEEllEEPlyS9_llNS7_10__identityEEEvT0_T1_T2_T3_T4_T6__param_3[1],
	.param .u64 _ZN3cub18CUB_300001_SM_10006detail6reduce28DeviceReduceSingleTileKernelINS2_10policy_hubIlyN4cuda3std3__44plusIlEEE10Policy1000EN6thrust24THRUST_300001_SM_1000_NS18transform_iteratorI16greater_than_tenNSD_6detail15normal_iteratorINSD_10device_ptrIjEEEEllEEPlyS9_llNS7_10__identityEEEvT0_T1_T2_T3_T4_T6__param_4,
	.param .align 1 .b8 _ZN3cub18CUB_300001_SM_10006detail6reduce28DeviceReduceSingleTileKernelINS2_10policy_hubIlyN4cuda3std3__44plusIlEEE10Policy1000EN6thrust24THRUST_300001_SM_1000_NS18transform_iteratorI16greater_than_tenNSD_6detail15normal_iteratorINSD_10device_ptrIjEEEEllEEPlyS9_llNS7_10__identityEEEvT0_T1_T2_T3_T4_T6__param_5[1]
)
.maxntid 512
.minnctapersm 1
{
	.reg .pred 	%p<140>;
	.reg .b16 	%rs<9>;
	.reg .b32 	%r<329>;
	.reg .b64 	%rd<403>;
	// demoted variable
	.shared .align 8 .b8 _ZZN3cub18CUB_300001_SM_10006detail6reduce28DeviceReduceSingleTileKernelINS2_10policy_hubIlyN4cuda3std3__44plusIlEEE10Policy1000EN6thrust24THRUST_300001_SM_1000_NS18transform_iteratorI16greater_than_tenNSD_6detail15normal_iteratorINSD_10device_ptrIjEEEEllEEPlyS9_llNS7_10__identityEEEvT0_T1_T2_T3_T4_T6_E12temp_storage[152];
	ld.param.u64 	%rd57, [_ZN3cub18CUB_300001_SM_10006detail6reduce28DeviceReduceSingleTileKernelINS2_10policy_hubIlyN4cuda3std3__44plusIlEEE10Policy1000EN6thrust24THRUST_300001_SM_1000_NS18transform_iteratorI16greater_than_tenNSD_6detail15normal_iteratorINSD_10device_ptrIjEEEEllEEPlyS9_llNS7_10__identityEEEvT0_T1_T2_T3_T4_T6__param_0];
	ld.param.u64 	%rd60, [_ZN3cub18CUB_300001_SM_10006detail6reduce28DeviceReduceSingleTileKernelINS2_10policy_hubIlyN4cuda3std3__44plusIlEEE10Policy1000EN6thrust24THRUST_300001_SM_1000_NS18transform_iteratorI16greater_than_tenNSD_6detail15normal_iteratorINSD_10device_ptrIjEEEEllEEPlyS9_llNS7_10__identityEEEvT0_T1_T2_T3_T4_T6__param_1];
	ld.param.u64 	%rd58, [_ZN3cub18CUB_300001_SM_10006detail6reduce28DeviceReduceSingleTileKernelINS2_10policy_hubIlyN4cuda3std3__44plusIlEEE10Policy1000EN6thrust24THRUST_300001_SM_1000_NS18transform_iteratorI16greater_than_tenNSD_6detail15normal_iteratorINSD_10device_ptrIjEEEEllEEPlyS9_llNS7_10__identityEEEvT0_T1_T2_T3_T4_T6__param_2];
	ld.param.u64 	%rd59, [_ZN3cub18CUB_300001_SM_10006detail6reduce28DeviceReduceSingleTileKernelINS2_10policy_hubIlyN4cuda3std3__44plusIlEEE10Policy1000EN6thrust24THRUST_300001_SM_1000_NS18transform_iteratorI16greater_than_tenNSD_6detail15normal_iteratorINSD_10device_ptrIjEEEEllEEPlyS9_llNS7_10__identityEEEvT0_T1_T2_T3_T4_T6__param_4];
	cvta.to.global.u64 	%rd1, %rd60;
	setp.ne.s64 	%p1, %rd58, 0;
	@%p1 bra 	$L__BB35_3;
	mov.u32 	%r314, %tid.x;
	setp.ne.s32 	%p139, %r314, 0;
	@%p139 bra 	$L__BB35_51;
	st.global.u64 	[%rd1], %rd59;
	bra.uni 	$L__BB35_51;
$L__BB35_3:
	cvta.to.global.u64 	%rd2, %rd57;
	setp.gt.u64 	%p2, %rd58, 3583;
	@%p2 bra 	$L__BB35_28;
	cvt.u32.u64 	%r1, %rd58;
	mov.u32 	%r2, %tid.x;
	setp.ge.u32 	%p67, %r2, %r1;
	mov.b64 	%rd386, 0;
	mov.u32 	%r318, %r2;
	@%p67 bra 	$L__BB35_6;
	mul.wide.u32 	%rd207, %r2, 4;
	add.s64 	%rd208, %rd2, %rd207;
	ld.global.u32 	%r161, [%rd208];
	setp.gt.s32 	%p68, %r161, 10;
	selp.u64 	%rd386, 1, 0, %p68;
	add.s32 	%r318, %r2, 512;
$L__BB35_6:
	setp.ge.u32 	%p69, %r318, %r1;
	@%p69 bra 	$L__BB35_19;
	not.b32 	%r162, %r318;
	add.s32 	%r163, %r162, %r1;
	shr.u32 	%r164, %r163, 9;
	add.s32 	%r5, %r164, 1;
	and.b32  	%r6, %r5, 15;
	setp.lt.u32 	%p70, %r163, 7680;
	@%p70 bra 	$L__BB35_10;
	and.b32  	%r165, %r5, 16777200;
	neg.s32 	%r316, %r165;
	mul.wide.u32 	%rd210, %r318, 4;
	add.s64 	%rd211, %rd210, %rd2;
	add.s64 	%rd377, %rd211, 16384;
$L__BB35_9:
	.pragma "nounroll";
	ld.global.u32 	%r166, [%rd377+-16384];
	setp.gt.s32 	%p71, %r166, 10;
	selp.u64 	%rd212, 1, 0, %p71;
	add.s64 	%rd213, %rd386, %rd212;
	ld.global.u32 	%r167, [%rd377+-14336];
	setp.gt.s32 	%p72, %r167, 10;
	selp.u64 	%rd214, 1, 0, %p72;
	add.s64 	%rd215, %rd213, %rd214;
	ld.global.u32 	%r168, [%rd377+-12288];
	setp.gt.s32 	%p73, %r168, 10;
	selp.u64 	%rd216, 1, 0, %p73;
	add.s64 	%rd217, %rd215, %rd216;
	ld.global.u32 	%r169, [%rd377+-10240];
	setp.gt.s32 	%p74, %r169, 10;
	selp.u64 	%rd218, 1, 0, %p74;
	add.s64 	%rd219, %rd217, %rd218;
	ld.global.u32 	%r170, [%rd377+-8192];
	setp.gt.s32 	%p75, %r170, 10;
	selp.u64 	%rd220, 1, 0, %p75;
	add.s64 	%rd221, %rd219, %rd220;
	ld.global.u32 	%r171, [%rd377+-6144];
	setp.gt.s32 	%p76, %r171, 10;
	selp.u64 	%rd222, 1, 0, %p76;
	add.s64 	%rd223, %rd221, %rd222;
	ld.global.u32 	%r172, [%rd377+-4096];
	setp.gt.s32 	%p77, %r172, 10;
	selp.u64 	%rd224, 1, 0, %p77;
	add.s64 	%rd225, %rd223, %rd224;
	ld.global.u32 	%r173, [%rd377+-2048];
	setp.gt.s32 	%p78, %r173, 10;
	selp.u64 	%rd226, 1, 0, %p78;
	add.s64 	%rd227, %rd225, %rd226;
	ld.global.u32 	%r174, [%rd377];
	setp.gt.s32 	%p79, %r174, 10;
	selp.u64 	%rd228, 1, 0, %p79;
	add.s64 	%rd229, %rd227, %rd228;
	ld.global.u32 	%r175, [%rd377+2048];
	setp.gt.s32 	%p80, %r175, 10;
	selp.u64 	%rd230, 1, 0, %p80;
	add.s64 	%rd231, %rd229, %rd230;
	ld.global.u32 	%r176, [%rd377+4096];
	setp.gt.s32 	%p81, %r176, 10;
	selp.u64 	%rd232, 1, 0, %p81;
	add.s64 	%rd233, %rd231, %rd232;
	ld.global.u32 	%r177, [%rd377+6144];
	setp.gt.s32 	%p82, %r177, 10;
	selp.u64 	%rd234, 1, 0, %p82;
	add.s64 	%rd235, %rd233, %rd234;
	ld.global.u32 	%r178, [%rd377+8192];
	setp.gt.s32 	%p83, %r178, 10;
	selp.u64 	%rd236, 1, 0, %p83;
	add.s64 	%rd237, %rd235, %rd236;
	ld.global.u32 	%r179, [%rd377+10240];
	setp.gt.s32 	%p84, %r179, 10;
	selp.u64 	%rd238, 1, 0, %p84;
	add.s64 	%rd239, %rd237, %rd238;
	ld.global.u32 	%r180, [%rd377+12288];
	setp.gt.s32 	%p85, %r180, 10;
	selp.u64 	%rd240, 1, 0, %p85;
	add.s64 	%rd241, %rd239, %rd240;
	ld.global.u32 	%r181, [%rd377+14336];
	setp.gt.s32 	%p86, %r181, 10;
	selp.u64 	%rd242, 1, 0, %p86;
	add.s64 	%rd386, %rd241, %rd242;
	add.s32 	%r318, %r318, 8192;
	add.s32 	%r316, %r316, 16;
	add.s64 	%rd377, %rd377, 32768;
	setp.ne.s32 	%p87, %r316, 0;
	@%p87 bra 	$L__BB35_9;
$L__BB35_10:
	setp.eq.s32 	%p88, %r6, 0;
	@%p88 bra 	$L__BB35_19;
	and.b32  	%r13, %r5, 7;
	setp.lt.u32 	%p89, %r6, 8;
	@%p89 bra 	$L__BB35_13;
	mul.wide.s32 	%rd244, %r318, 4;
	add.s64 	%rd245, %rd2, %rd244;
	ld.global.u32 	%r182, [%rd245];
	setp.gt.s32 	%p90, %r182, 10;
	selp.u64 	%rd246, 1, 0, %p90;
	add.s64 	%rd247, %rd386, %rd246;
	ld.global.u32 	%r183, [%rd245+2048];
	setp.gt.s32 	%p91, %r183, 10;
	selp.u64 	%rd248, 1, 0, %p91;
	add.s64 	%rd249, %rd247, %rd248;
	ld.global.u32 	%r184, [%rd245+4096];
	setp.gt.s32 	%p92, %r184, 10;
	selp.u64 	%rd250, 1, 0, %p92;
	add.s64 	%rd251, %rd249, %rd250;
	ld.global.u32 	%r185, [%rd245+6144];
	setp.gt.s32 	%p93, %r185, 10;
	selp.u64 	%rd252, 1, 0, %p93;
	add.s64 	%rd253, %rd251, %rd252;
	ld.global.u32 	%r186, [%rd245+8192];
	setp.gt.s32 	%p94, %r186, 10;
	selp.u64 	%rd254, 1, 0, %p94;
	add.s64 	%rd255, %rd253, %rd254;
	ld.global.u32 	%r187, [%rd245+10240];
	setp.gt.s32 	%p95, %r187, 10;
	selp.u64 	%rd256, 1, 0, %p95;
	add.s64 	%rd257, %rd255, %rd256;
	ld.global.u32 	%r188, [%rd245+12288];
	setp.gt.s32 	%p96, %r188, 10;
	selp.u64 	%rd258, 1, 0, %p96;
	add.s64 	%rd259, %rd257, %rd258;
	ld.global.u32 	%r189, [%rd245+14336];
	setp.gt.s32 	%p97, %r189, 10;
	selp.u64 	%rd260, 1, 0, %p97;
	add.s64 	%rd386, %rd259, %rd260;
	add.s32 	%r318, %r318, 4096;
$L__BB35_13:
	setp.eq.s32 	%p98, %r13, 0;
	@%p98 bra 	$L__BB35_19;
	and.b32  	%r16, %r5, 3;
	setp.lt.u32 	%p99, %r13, 4;
	@%p99 bra 	$L__BB35_16;
	mul.wide.s32 	%rd262, %r318, 4;
	add.s64 	%rd263, %rd2, %rd262;
	ld.global.u32 	%r190, [%rd263];
	setp.gt.s32 	%p100, %r190, 10;
	selp.u64 	%rd264, 1, 0, %p100;
	add.s64 	%rd265, %rd386, %rd264;
	ld.global.u32 	%r191, [%rd263+2048];
	setp.gt.s32 	%p101, %r191, 10;
	selp.u64 	%rd266, 1, 0, %p101;
	add.s64 	%rd267, %rd265, %rd266;
	ld.global.u32 	%r192, [%rd263+4096];
	setp.gt.s32 	%p102, %r192, 10;
	selp.u64 	%rd268, 1, 0, %p102;
	add.s64 	%rd269, %rd267, %rd268;
	ld.global.u32 	%r193, [%rd263+6144];
	setp.gt.s32 	%p103, %r193, 10;
	selp.u64 	%rd270, 1, 0, %p103;
	add.s64 	%rd386, %rd269, %rd270;
	add.s32 	%r318, %r318, 2048;
$L__BB35_16:
	setp.eq.s32 	%p104, %r16, 0;
	@%p104 bra 	$L__BB35_19;
	neg.s32 	%r321, %r16;
$L__BB35_18:
	.pragma "nounroll";
	mul.wide.s32 	%rd271, %r318, 4;
	add.s64 	%rd272, %rd2, %rd271;
	ld.global.u32 	%r194, [%rd272];
	setp.gt.s32 	%p105, %r194, 10;
	selp.u64 	%rd273, 1, 0, %p105;
	add.s64 	%rd386, %rd386, %rd273;
	add.s32 	%r318, %r318, 512;
	add.s32 	%r321, %r321, 1;
	setp.ne.s32 	%p106, %r321, 0;
	@%p106 bra 	$L__BB35_18;
$L__BB35_19:
	setp.lt.u64 	%p107, %rd58, 512;
	@%p107 bra 	$L__BB35_24;
	// begin inline asm
	mov.u32 %r258, %laneid;
	// end inline asm
	mov.b64 	{%r260, %r265}, %rd386;
	mov.b32 	%r266, 1;
	mov.b32 	%r307, 31;
	mov.b32 	%r308, -1;
	// begin inline asm
	shfl.sync.down.b32 %r259, %r260, %r266, %r307, %r308;
	// end inline asm
	// begin inline asm
	shfl.sync.down.b32 %r264, %r265, %r266, %r307, %r308;
	// end inline asm
	mov.b64 	%rd332, {%r259, %r264};
	setp.gt.s32 	%p131, %r258, 30;
	selp.b64 	%rd333, 0, %rd332, %p131;
	add.s64 	%rd334, %rd333, %rd386;
	mov.b64 	{%r270, %r275}, %rd334;
	mov.b32 	%r276, 2;
	// begin inline asm
	shfl.sync.down.b32 %r269, %r270, %r276, %r307, %r308;
	// end inline asm
	// begin inline asm
	shfl.sync.down.b32 %r274, %r275, %r276, %r307, %r308;
	// end inline asm
	mov.b64 	%rd335, {%r269, %r274};
	setp.gt.s32 	%p132, %r258, 29;
	selp.b64 	%rd336, 0, %rd335, %p132;
	add.s64 	%rd337, %rd336, %rd334;
	mov.b64 	{%r280, %r285}, %rd337;
	mov.b32 	%r286, 4;
	// begin inline asm
	shfl.sync.down.b32 %r279, %r280, %r286, %r307, %r308;
	// end inline asm
	// begin inline asm
	shfl.sync.down.b32 %r284, %r285, %r286, %r307, %r308;
	// end inline asm
	mov.b64 	%rd338, {%r279, %r284};
	setp.gt.s32 	%p133, %r258, 27;
	selp.b64 	%rd339, 0, %rd338, %p133;
	add.s64 	%rd340, %rd339, %rd337;
	mov.b64 	{%r290, %r295}, %rd340;
	mov.b32 	%r296, 8;
	// begin inline asm
	shfl.sync.down.b32 %r289, %r290, %r296, %r307, %r308;
	// end inline asm
	// begin inline asm
	shfl.sync.down.b32 %r294, %r295, %r296, %r307, %r308;
	// end inline asm
	mov.b64 	%rd341, {%r289, %r294};
	setp.gt.s32 	%p134, %r258, 23;
	selp.b64 	%rd342, 0, %rd341, %p134;
	add.s64 	%rd343, %rd342, %rd340;
	mov.b64 	{%r300, %r305}, %rd343;
	mov.b32 	%r306, 16;
	// begin inline asm
	shfl.sync.down.b32 %r299, %r300, %r306, %r307, %r308;
	// end inline asm
	// begin inline asm
	shfl.sync.down.b32 %r304, %r305, %r306, %r307, %r308;
	// end inline asm
	mov.b64 	%rd344, {%r299, %r304};
	setp.gt.s32 	%p135, %r258, 15;
	selp.b64 	%rd345, 0, %rd344, %p135;
	add.s64 	%rd402, %rd345, %rd343;
	setp.ne.s32 	%p136, %r258, 0;
	@%p136 bra 	$L__BB35_22;
	shr.u32 	%r309, %r2, 2;
	and.b32  	%r310, %r309, 248;
	mov.u32 	%r311, _ZZN3cub18CUB_300001_SM_10006detail6reduce28DeviceReduceSingleTileKernelINS2_10policy_hubIlyN4cuda3std3__44plusIlEEE10Policy1000EN6thrust24THRUST_300001_SM_1000_NS18transform_iteratorI16greater_than_tenNSD_6detail15normal_iteratorINSD_10device_ptrIjEEEEllEEPlyS9_llNS7_10__identityEEEvT0_T1_T2_T3_T4_T6_E12temp_storage;
	add.s32 	%r312, %r311, %r310;
	st.shared.u64 	[%r312+16], %rd402;
$L__BB35_22:
	bar.sync 	0;
	setp.ne.s32 	%p137, %r2, 0;
	@%p137 bra 	$L__BB35_49;
	ld.shared.u64 	%rd346, [_ZZN3cub18CUB_300001_SM_10006detail6reduce28DeviceReduceSingleTileKernelINS2_10policy_hubIlyN4cuda3std3__44plusIlEEE10Policy1000EN6thrust24THRUST_300001_SM_1000_NS18transform_iteratorI16greater_than_tenNSD_6detail15normal_iteratorINSD_10device_ptrIjEEEEllEEPlyS9_llNS7_10__identityEEEvT0_T1_T2_T3_T4_T6_E12temp_storage+24];
	add.s64 	%rd347, %rd346, %rd402;
	ld.shared.u64 	%rd348, [_ZZN3cub18CUB_300001_SM_10006detail6reduce28DeviceReduceSingleTileKernelINS2_10policy_hubIlyN4cuda3std3__44plusIlEEE10Policy1000EN6thrust24THRUST_300001_SM_1000_NS18transform_iteratorI16greater_than_tenNSD_6detail15normal_iteratorINSD_10device_ptrIjEEEEllEEPlyS9_llNS7_10__identityEEEvT0_T1_T2_T3_T4_T6_E12temp_storage+32];
	add.s64 	%rd349, %rd347, %rd348;
	ld.shared.u64 	%rd350, [_ZZN3cub18CUB_300001_SM_10006detail6reduce28DeviceReduceSingleTileKernelINS2_10policy_hubIlyN4cuda3std3__44plusIlEEE10Policy1000EN6thrust24THRUST_300001_SM_1000_NS18transform_iteratorI16greater_than_tenNSD_6detail15normal_iteratorINSD_10device_ptrIjEEEEllEEPlyS9_llNS7_10__identityEEEvT0_T1_T2_T3_T4_T6_E12temp_storage+40];
	add.s64 	%rd351, %rd349, %rd350;
	ld.shared.u64 	%rd352, [_ZZN3cub18CUB_300001_SM_10006detail6reduce28DeviceReduceSingleTileKernelINS2_10policy_hubIlyN4cuda3std3__44plusIlEEE10Policy1000EN6thrust24THRUST_300001_SM_1000_NS18transform_iteratorI16greater_than_tenNSD_6detail15normal_iteratorINSD_10device_ptrIjEEEEllEEPlyS9_llNS7_10__identityEEEvT0_T1_T2_T3_T4_T6_E12temp_storage+48];
	add.s64 	%rd353, %rd351, %rd352;
	ld.shared.u64 	%rd354, [_ZZN3cub18CUB_300001_SM_10006detail6reduce28DeviceReduceSingleTileKernelINS2_10policy_hubIlyN4cuda3std3__44plusIlEEE10Policy1000EN6thrust24THRUST_300001_SM_1000_NS18transform_iteratorI16greater_than_tenNSD_6detail15normal_iteratorINSD_10device_ptrIjEEEEllEEPlyS9_llNS7_10__identityEEEvT0_T1_T2_T3_T4_T6_E12temp_storage+56];
	add.s64 	%rd355, %rd353, %rd354;
	ld.shared.u64 	%rd356, [_ZZN3cub18CUB_300001_SM_10006detail6reduce28DeviceReduceSingleTileKernelINS2_10policy_hubIlyN4cuda3std3__44plusIlEEE10Policy1000EN6thrust24THRUST_300001_SM_1000_NS18transform_iteratorI16greater_than_tenNSD_6detail15normal_iteratorINSD_10device_ptrIjEEEEllEEPlyS9_llNS7_10__identityEEEvT0_T1_T2_T3_T4_T6_E12temp_storage+64];
	add.s64 	%rd357, %rd355, %rd356;
	ld.shared.u64 	%rd358, [_ZZN3cub18CUB_300001_SM_10006detail6reduce28DeviceReduceSingleTileKernelINS2_10policy_hubIlyN4cuda3std3__44plusIlEEE10Policy1000EN6thrust24THRUST_300001_SM_1000_NS18transform_iteratorI16greater_than_tenNSD_6detail15normal_iteratorINSD_10device_ptrIjEEEEllEEPlyS9_llNS7_10__identityEEEvT0_T1_T2_T3_T4_T6_E12temp_storage+72];
	add.s64 	%rd359, %rd357, %rd358;
	ld.shared.u64 	%rd360, [_ZZN3cub18CUB_300001_SM_10006detail6reduce28DeviceReduceSingleTileKernelINS2_10policy_hubIlyN4cuda3std3__44plusIlEEE10Policy1000EN6thrust24THRUST_300001_SM_1000_NS18transform_iteratorI16greater_than_tenNSD_6detail15normal_iteratorINSD_10device_ptrIjEEEEllEEPlyS9_llNS7_10__identityEEEvT0_T1_T2_T3_T4_T6_E12temp_storage+80];
	add.s64 	%rd361, %rd359, %rd360;
	ld.shared.u64 	%rd362, [_ZZN3cub18CUB_300001_SM_10006detail6reduce28DeviceReduceSingleTileKernelINS2_10policy_hubIlyN4cuda3std3__44plusIlEEE10Policy1000EN6thrust24THRUST_300001_SM_1000_NS18transform_iteratorI16greater_than_tenNSD_6detail15normal_iteratorINSD_10device_ptrIjEEEEllEEPlyS9_llNS7_10__identityEEEvT0_T1_T2_T3_T4_T6_E12temp_storage+88];
	add.s64 	%rd363, %rd361, %rd362;
	ld.shared.u64 	%rd364, [_ZZN3cub18CUB_300001_SM_10006detail6reduce28DeviceReduceSingleTileKernelINS2_10policy_hubIlyN4cuda3std3__44plusIlEEE10Policy1000EN6thrust24THRUST_300001_SM_1000_NS18transform_iteratorI16greater_than_tenNSD_6detail15normal_iteratorINSD_10device_ptrIjEEEEllEEPlyS9_llNS7_10__identityEEEvT0_T1_T2_T3_T4_T6_E12temp_storage+96];
	add.s64 	%rd365, %rd363, %rd364;
	ld.shared.u64 	%rd366, [_ZZN3cub18CUB_300001_SM_10006detail6reduce28DeviceReduceSingleTileKernelINS2_10policy_hubIlyN4cuda3std3__44plusIlEEE10Policy1000EN6thrust24THRUST_300001_SM_1000_NS18transform_iteratorI16greater_than_tenNSD_6detail15normal_iteratorINSD_10device_ptrIjEEEEllEEPlyS9_llNS7_10__identityEEEvT0_T1_T2_T3_T4_T6_E12temp_storage+104];
	add.s64 	%rd367, %rd365, %rd366;
	ld.shared.u64 	%rd368, [_ZZN3cub18CUB_300001_SM_10006detail6reduce28DeviceReduceSingleTileKernelINS2_10policy_hubIlyN4cuda3std3__44plusIlEEE10Policy1000EN6thrust24THRUST_300001_SM_1000_NS18transform_iteratorI16greater_than_tenNSD_6detail15normal_iteratorINSD_10device_ptrIjEEEEllEEPlyS9_llNS7_10__identityEEEvT0_T1_T2_T3_T4_T6_E12temp_storage+112];
	add.s64 	%rd369, %rd367, %rd368;
	ld.shared.u64 	%rd370, [_ZZN3cub18CUB_300001_SM_10006detail6reduce28DeviceReduceSingleTileKernelINS2_10policy_hubIlyN4cuda3std3__44plusIlEEE10Policy1000EN6thrust24THRUST_300001_SM_1000_NS18transform_iteratorI16greater_than_tenNSD_6detail15normal_iteratorINSD_10device_ptrIjEEEEllEEPlyS9_llNS7_10__identityEEEvT0_T1_T2_T3_T4_T6_E12temp_storage+120];
	add.s64 	%rd371, %rd369, %rd370;
	ld.shared.u64 	%rd372, [_ZZN3cub18CUB_300001_SM_10006detail6reduce28DeviceReduceSingleTileKernelINS2_10policy_hubIlyN4cuda3std3__44plusIlEEE10Policy1000EN6thrust24THRUST_300001_SM_1000_NS18transform_iteratorI16greater_than_tenNSD_6detail15normal_iteratorINSD_10device_ptrIjEEEEllEEPlyS9_llNS7_10__identityEEEvT0_T1_T2_T3_T4_T6_E12temp_storage+128];
	add.s64 	%rd373, %rd371, %rd372;
	ld.shared.u64 	%rd374, [_ZZN3cub18CUB_300001_SM_10006detail6reduce28DeviceReduceSingleTileKernelINS2_10policy_hubIlyN4cuda3std3__44plusIlEEE10Policy1000EN6thrust24THRUST_300001_SM_1000_NS18transform_iteratorI16greater_than_tenNSD_6detail15normal_iteratorINSD_10device_ptrIjEEEEllEEPlyS9_llNS7_10__identityEEEvT0_T1_T2_T3_T4_T6_E12temp_storage+136];
	add.s64 	%rd402, %rd373, %rd374;
	bra.uni 	$L__BB35_49;
$L__BB35_24:
	// begin inline asm
	mov.u32 %r195, %laneid;
	// end inline asm
	and.b32  	%r246, %r2, 992;
	add.s32 	%r247, %r246, 32;
	setp.gt.u32 	%p108, %r247, %r1;
	not.b32 	%r248, %r246;
	add.s32 	%r249, %r1, %r248;
	selp.b32 	%r244, %r249, 31, %p108;
	mov.b64 	{%r197, %r202}, %rd386;
	mov.b32 	%r203, 1;
	mov.b32 	%r245, -1;
	// begin inline asm
	shfl.sync.down.b32 %r196, %r197, %r203, %r244, %r245;
	// end inline asm
	// begin inline asm
	shfl.sync.down.b32 %r201, %r202, %r203, %r244, %r245;
	// end inline asm
	mov.b64 	%rd274, {%r196, %r201};
	setp.lt.s32 	%p109, %r195, %r244;
	selp.b64 	%rd275, %rd274, 0, %p109;
	add.s64 	%rd276, %rd275, %rd386;
	mov.b64 	{%r207, %r212}, %rd276;
	mov.b32 	%r213, 2;
	// begin inline asm
	shfl.sync.down.b32 %r206, %r207, %r213, %r244, %r245;
	// end inline asm
	// begin inline asm
	shfl.sync.down.b32 %r211, %r212, %r213, %r244, %r245;
	// end inline asm
	mov.b64 	%rd277, {%r206, %r211};
	add.s32 	%r250, %r195, 2;
	setp.gt.s32 	%p110, %r250, %r244;
	selp.b64 	%rd278, 0, %rd277, %p110;
	add.s64 	%rd279, %rd278, %rd276;
	mov.b64 	{%r217, %r222}, %rd279;
	mov.b32 	%r223, 4;
	// begin inline asm
	shfl.sync.down.b32 %r216, %r217, %r223, %r244, %r245;
	// end inline asm
	// begin inline asm
	shfl.sync.down.b32 %r221, %r222, %r223, %r244, %r245;
	// end inline asm
	mov.b64 	%rd280, {%r216, %r221};
	add.s32 	%r251, %r195, 4;
	setp.gt.s32 	%p111, %r251, %r244;
	selp.b64 	%rd281, 0, %rd280, %p111;
	add.s64 	%rd282, %rd281, %rd279;
	mov.b64 	{%r227, %r232}, %rd282;
	mov.b32 	%r233, 8;
	// begin inline asm
	shfl.sync.down.b32 %r226, %r227, %r233, %r244, %r245;
	// end inline asm
	// begin inline asm
	shfl.sync.down.b32 %r231, %r232, %r233, %r244, %r245;
	// end inline asm
	mov.b64 	%rd283, {%r226, %r231};
	add.s32 	%r252, %r195, 8;
	setp.gt.s32 	%p112, %r252, %r244;
	selp.b64 	%rd284, 0, %rd283, %p112;
	add.s64 	%rd285, %rd284, %rd282;
	mov.b64 	{%r237, %r242}, %rd285;
	mov.b32 	%r243, 16;
	// begin inline asm
	shfl.sync.down.b32 %r236, %r237, %r243, %r244, %r245;
	// end inline asm
	// begin inline asm
	shfl.sync.down.b32 %r241, %r242, %r243, %r244, %r245;
	// end inline asm
	mov.b64 	%rd286, {%r236, %r241};
	add.s32 	%r253, %r195, 16;
	setp.gt.s32 	%p113, %r253, %r244;
	selp.b64 	%rd287, 0, %rd286, %p113;
	add.s64 	%rd402, %rd287, %rd285;
	setp.ne.s32 	%p114, %r195, 0;
	@%p114 bra 	$L__BB35_26;
	shr.u32 	%r254, %r2, 2;
	and.b32  	%r255, %r254, 248;
	mov.u32 	%r256, _ZZN3cub18CUB_300001_SM_10006detail6reduce28DeviceReduceSingleTileKernelINS2_10policy_hubIlyN4cuda3std3__44plusIlEEE10Policy1000EN6thrust24THRUST_300001_SM_1000_NS18transform_iteratorI16greater_than_tenNSD_6detail15normal_iteratorINSD_10device_ptrIjEEEEllEEPlyS9_llNS7_10__identityEEEvT0_T1_T2_T3_T4_T6_E12temp_storage;
	add.s32 	%r257, %r256, %r255;
	st.shared.u64 	[%r257+16], %rd402;
$L__BB35_26:
	bar.sync 	0;
	setp.ne.s32 	%p115, %r2, 0;
	@%p115 bra 	$L__BB35_49;
	setp.gt.u64 	%p116, %rd58, 32;
	ld.shared.u64 	%rd288, [_ZZN3cub18CUB_300001_SM_10006detail6reduce28DeviceReduceSingleTileKernelINS2_10policy_hubIlyN4cuda3std3__44plusIlEEE10Policy1000EN6thrust24THRUST_300001_SM_1000_NS18transform_iteratorI16greater_than_tenNSD_6detail15normal_iteratorINSD_10device_ptrIjEEEEllEEPlyS9_llNS7_10__identityEEEvT0_T1_T2_T3_T4_T6_E12temp_storage+24];
	selp.b64 	%rd289, %rd288, 0, %p116;
	add.s64 	%rd290, %rd289, %rd402;
	setp.gt.u64 	%p117, %rd58, 64;
	ld.shared.u64 	%rd291, [_ZZN3cub18CUB_300001_SM_10006detail6reduce28DeviceReduceSingleTileKernelINS2_10policy_hubIlyN4cuda3std3__44plusIlEEE10Policy1000EN6thrust24THRUST_300001_SM_1000_NS18transform_iteratorI16greater_than_tenNSD_6detail15normal_iteratorINSD_10device_ptrIjEEEEllEEPlyS9_llNS7_10__identityEEEvT0_T1_T2_T3_T4_T6_E12temp_storage+32];
	selp.b64 	%rd292, %rd291, 0, %p117;
	add.s64 	%rd293, %rd290, %rd292;
	setp.gt.u64 	%p118, %rd58, 96;
	ld.shared.u64 	%rd294, [_ZZN3cub18CUB_300001_SM_10006detail6reduce28DeviceReduceSingleTileKernelINS2_10policy_hubIlyN4cuda3std3__44plusIlEEE10Policy1000EN6thrust24THRUST_300001_SM_1000_NS18transform_iteratorI16greater_than_tenNSD_6detail15normal_iteratorINSD_10device_ptrIjEEEEllEEPlyS9_llNS7_10__identityEEEvT0_T1_T2_T3_T4_T6_E12temp_storage+40];
	selp.b64 	%rd295, %rd294, 0, %p118;
	add.s64 	%rd296, %rd293, %rd295;
	setp.gt.u64 	%p119, %rd58, 128;
	ld.shared.u64 	%rd297, [_ZZN3cub18CUB_300001_SM_10006detail6reduce28DeviceReduceSingleTileKernelINS2_10policy_hubIlyN4cuda3std3__44plusIlEEE10Policy1000EN6thrust24THRUST_300001_SM_1000_NS18transform_iteratorI16greater_than_tenNSD_6detail15normal_iteratorINSD_10device_ptrIjEEEEllEEPlyS9_llNS7_10__identityEEEvT0_T1_T2_T3_T4_T6_E12temp_storage+48];
	selp.b64 	%rd298, %rd297, 0, %p119;
	add.s64 	%rd299, %rd296, %rd298;
	setp.gt.u64 	%p120, %rd58, 160;
	ld.shared.u64 	%rd300, [_ZZN3cub18CUB_300001_SM_10006detail6reduce28DeviceReduceSingleTileKernelINS2_10policy_hubIlyN4cuda3std3__44plusIlEEE10Policy1000EN6thrust24THRUST_300001_SM_1000_NS18transform_iteratorI16greater_than_tenNSD_6detail15normal_iteratorINSD_10device_ptrIjEEEEllEEPlyS9_llNS7_10__identityEEEvT0_T1_T2_T3_T4_T6_E12temp_storage+56];
	selp.b64 	%rd301, %rd300, 0, %p120;
	add.s64 	%rd302, %rd299, %rd301;
	setp.gt.u64 	%p121, %rd58, 192;
	ld.shared.u64 	%rd303, [_ZZN3cub18CUB_300001_SM_10006detail6reduce28DeviceReduceSingleTileKernelINS2_10policy_hubIlyN4cuda3std3__44plusIlEEE10Policy1000EN6thrust24THRUST_300001_SM_1000_NS18transform_iteratorI16greater_than_tenNSD_6detail15normal_iteratorINSD_10device_ptrIjEEEEllEEPlyS9_llNS7_10__identityEEEvT0_T1_T2_T3_T4_T6_E12temp_storage+64];
	selp.b64 	%rd304, %rd303, 0, %p121;
	add.s64 	%rd305, %rd302, %rd304;
	setp.gt.u64 	%p122, %rd58, 224;
	ld.shared.u64 	%rd306, [_ZZN3cub18CUB_300001_SM_10006detail6reduce28DeviceReduceSingleTileKernelINS2_10policy_hubIlyN4cuda3std3__44plusIlEEE10Policy1000EN6thrust24THRUST_300001_SM_1000_NS18transform_iteratorI16greater_than_tenNSD_6detail15normal_iteratorINSD_10device_ptrIjEEEEllEEPlyS9_llNS7_10__identityEEEvT0_T1_T2_T3_T4_T6_E12temp_storage+72];
	selp.b64 	%rd307, %rd306, 0, %p122;
	add.s64 	%rd308, %rd305, %rd307;
	setp.gt.u64 	%p123, %rd58, 256;
	ld.shared.u64 	%rd309, [_ZZN3cub18CUB_300001_SM_10006detail6reduce28DeviceReduceSingleTileKernelINS2_10policy_hubIlyN4cuda3std3__44plusIlEEE10Policy1000EN6thrust24THRUST_300001_SM_1000_NS18transform_iteratorI16greater_than_tenNSD_6detail15normal_iteratorINSD_10device_ptrIjEEEEllEEPlyS9_llNS7_10__identityEEEvT0_T1_T2_T3_T4_T6_E12temp_storage+80];
	selp.b64 	%rd310, %rd309, 0, %p123;
	add.s64 	%rd311, %rd308, %rd310;
	setp.gt.u64 	%p124, %rd58, 288;
	ld.shared.u64 	%rd312, [_ZZN3cub18CUB_300001_SM_10006detail6reduce28DeviceReduceSingleTileKernelINS2_10policy_hubIlyN4cuda3std3__44plusIlEEE10Policy1000EN6thrust24THRUST_300001_SM_1000_NS18transform_iteratorI16greater_than_tenNSD_6detail15normal_iteratorINSD_10device_ptrIjEEEEllEEPlyS9_llNS7_10__identityEEEvT0_T1_T2_T3_T4_T6_E12temp_storage+88];
	selp.b64 	%rd313, %rd312, 0, %p124;
	add.s64 	%rd314, %rd311, %rd313;
	setp.gt.u64 	%p125, %rd58, 320;
	ld.shared.u64 	%rd315, [_ZZN3cub18CUB_300001_SM_10006detail6reduce28DeviceReduceSingleTileKernelINS2_10policy_hubIlyN4cuda3std3__44plusIlEEE10Policy1000EN6thrust24THRUST_300001_SM_1000_NS18transform_iteratorI16greater_than_tenNSD_6detail15normal_iteratorINSD_10device_ptrIjEEEEllEEPlyS9_llNS7_10__identityEEEvT0_T1_T2_T3_T4_T6_E12temp_storage+96];
	selp.b64 	%rd316, %rd315, 0, %p125;
	add.s64 	%rd317, %rd314, %rd316;
	setp.gt.u64 	%p126, %rd58, 352;
	ld.shared.u64 	%rd318, [_ZZN3cub18CUB_300001_SM_10006detail6reduce28DeviceReduceSingleTileKernelINS2_10policy_hubIlyN4cuda3std3__44plusIlEEE10Policy1000EN6thrust24THRUST_300001_SM_1000_NS18transform_iteratorI16greater_than_tenNSD_6detail15normal_iteratorINSD_10device_ptrIjEEEEllEEPlyS9_llNS7_10__identityEEEvT0_T1_T2_T3_T4_T6_E12temp_storage+104];
	selp.b64 	%rd319, %rd318, 0, %p126;
	add.s64 	%rd320, %rd317, %rd319;
	setp.gt.u64 	%p127, %rd58, 384;
	ld.shared.u64 	%rd321, [_ZZN3cub18CUB_300001_SM_10006detail6reduce28DeviceReduceSingleTileKernelINS2_10policy_hubIlyN4cuda3std3__44plusIlEEE10Policy1000EN6thrust24THRUST_300001_SM_1000_NS18transform_iteratorI16greater_than_tenNSD_6detail15normal_iteratorINSD_10device_ptrIjEEEEllEEPlyS9_llNS7_10__identityEEEvT0_T1_T2_T3_T4_T6_E12temp_storage+112];
	selp.b64 	%rd322, %rd321, 0, %p127;
	add.s64 	%rd323, %rd320, %rd322;
	setp.gt.u64 	%p128, %rd58, 416;
	ld.shared.u64 	%rd324, [_ZZN3cub18CUB_300001_SM_10006detail6reduce28DeviceReduceSingleTileKernelINS2_10policy_hubIlyN4cuda3std3__44plusIlEEE10Policy1000EN6thrust24THRUST_300001_SM_1000_NS18transform_iteratorI16greater_than_tenNSD_6detail15normal_iteratorINSD_10device_ptrIjEEEEllEEPlyS9_llNS7_10__identityEEEvT0_T1_T2_T3_T4_T6_E12temp_storage+120];
	selp.b64 	%rd325, %rd324, 0, %p128;
	add.s64 	%rd326, %rd323, %rd325;
	setp.gt.u64 	%p129, %rd58, 448;
	ld.shared.u64 	%rd327, [_ZZN3cub18CUB_300001_SM_10006detail6reduce28DeviceReduceSingleTileKernelINS2_10policy_hubIlyN4cuda3std3__44plusIlEEE10Policy1000EN6thrust24THRUST_300001_SM_1000_NS18transform_iteratorI16greater_than_tenNSD_6detail15normal_iteratorINSD_10device_ptrIjEEEEllEEPlyS9_llNS7_10__identityEEEvT0_T1_T2_T3_T4_T6_E12temp_storage+128];
	selp.b64 	%rd328, %rd327, 0, %p129;
	add.s64 	%rd329, %rd326, %rd328;
	setp.gt.u64 	%p130, %rd58, 480;
	ld.shared.u64 	%rd330, [_ZZN3cub18CUB_300001_SM_10006detail6reduce28DeviceReduceSingleTileKernelINS2_10policy_hubIlyN4cuda3std3__44plusIlEEE10Policy1000EN6thrust24THRUST_300001_SM_1000_NS18transform_iteratorI16greater_than_tenNSD_6detail15normal_iteratorINSD_10device_ptrIjEEEEllEEPlyS9_llNS7_10__identityEEEvT0_T1_T2_T3_T4_T6_E12temp_storage+136];
	selp.b64 	%rd331, %rd330, 0, %p130;
	add.s64 	%rd402, %rd329, %rd331;
	bra.uni 	$L__BB35_49;
$L__BB35_28:
	mov.u32 	%r24, %tid.x;
	cvt.u64.u32 	%rd25, %r24;
	mul.wide.u32 	%rd62, %r24, 4;
	add.s64 	%rd26, %rd2, %rd62;
	ld.global.u32 	%r52, [%rd26];
	setp.gt.s32 	%p3, %r52, 10;
	selp.u64 	%rd63, 1, 0, %p3;
	ld.global.u32 	%r53, [%rd26+2048];
	setp.gt.s32 	%p4, %r53, 10;
	selp.u64 	%rd64, 1, 0, %p4;
	ld.global.u32 	%r54, [%rd26+4096];
	setp.gt.s32 	%p5, %r54, 10;
	selp.u64 	%rd65, 1, 0, %p5;
	ld.global.u32 	%r55, [%rd26+6144];
	setp.gt.s32 	%p6, %r55, 10;
	selp.u64 	%rd66, 1, 0, %p6;
	ld.global.u32 	%r56, [%rd26+8192];
	setp.gt.s32 	%p7, %r56, 10;
	selp.u64 	%rd67, 1, 0, %p7;
	ld.global.u32 	%r57, [%rd26+10240];
	setp.gt.s32 	%p8, %r57, 10;
	selp.u64 	%rd68, 1, 0, %p8;
	ld.global.u32 	%r58, [%rd26+12288];
	setp.gt.s32 	%p9, %r58, 10;
	selp.u64 	%rd69, 1, 0, %p9;
	add.s64 	%rd70, %rd64, %rd63;
	add.s64 	%rd71, %rd70, %rd65;
	add.s64 	%rd72, %rd71, %rd66;
	add.s64 	%rd73, %rd72, %rd67;
	add.s64 	%rd74, %rd73, %rd68;
	add.s64 	%rd401, %rd74, %rd69;
	add.s64 	%rd28, %rd58, -3584;
	setp.lt.u64 	%p10, %rd28, 3584;
	mov.b64 	%rd389, 3584;
	@%p10 bra 	$L__BB35_32;
	mov.b64 	%rd389, 3584;
$L__BB35_30:
	shl.b64 	%rd76, %rd389, 2;
	add.s64 	%rd77, %rd26, %rd76;
	ld.global.u32 	%r59, [%rd77];
	setp.gt.s32 	%p11, %r59, 10;
	selp.u64 	%rd78, 1, 0, %p11;
	ld.global.u32 	%r60, [%rd77+2048];
	setp.gt.s32 	%p12, %r60, 10;
	selp.u64 	%rd79, 1, 0, %p12;
	ld.global.u32 	%r61, [%rd77+4096];
	setp.gt.s32 	%p13, %r61, 10;
	selp.u64 	%rd80, 1, 0, %p13;
	ld.global.u32 	%r62, [%rd77+6144];
	setp.gt.s32 	%p14, %r62, 10;
	selp.u64 	%rd81, 1, 0, %p14;
	ld.global.u32 	%r63, [%rd77+8192];
	setp.gt.s32 	%p15, %r63, 10;
	selp.u64 	%rd82, 1, 0, %p15;
	ld.global.u32 	%r64, [%rd77+10240];
	setp.gt.s32 	%p16, %r64, 10;
	selp.u64 	%rd83, 1, 0, %p16;
	ld.global.u32 	%r65, [%rd77+12288];
	setp.gt.s32 	%p17, %r65, 10;
	selp.u64 	%rd84, 1, 0, %p17;
	add.s64 	%rd85, %rd401, %rd78;
	add.s64 	%rd86, %rd85, %rd79;
	add.s64 	%rd87, %rd86, %rd80;
	add.s64 	%rd88, %rd87, %rd81;
	add.s64 	%rd89, %rd88, %rd82;
	add.s64 	%rd90, %rd89, %rd83;
	add.s64 	%rd401, %rd90, %rd84;
	sub.s64 	%rd91, %rd58, %rd389;
	setp.lt.u64 	%p18, %rd91, 3584;
	@%p18 bra 	$L__BB35_45;
	add.s64 	%rd389, %rd389, 3584;
	setp.le.u64 	%p19, %rd389, %rd28;
	@%p19 bra 	$L__BB35_30;
$L__BB35_32:
	setp.le.u64 	%p20, %rd58, %rd389;
	cvt.u32.u64 	%r66, %rd389;
	cvt.u32.u64 	%r67, %rd58;
	sub.s32 	%r68, %r67, %r66;
	setp.ge.s32 	%p21, %r24, %r68;
	or.pred  	%p22, %p20, %p21;
	@%p22 bra 	$L__BB35_45;
	not.b32 	%r71, %r24;
	add.s32 	%r72, %r71, %r67;
	sub.s32 	%r74, %r72, %r66;
	shr.u32 	%r75, %r74, 9;
	add.s32 	%r25, %r75, 1;
	and.b32  	%r26, %r25, 15;
	setp.lt.u32 	%p23, %r74, 7680;
	mov.u32 	%r325, %r24;
	@%p23 bra 	$L__BB35_36;
	and.b32  	%r76, %r25, 16777200;
	neg.s32 	%r323, %r76;
	add.s64 	%rd93, %rd389, %rd25;
	shl.b64 	%rd94, %rd93, 2;
	add.s64 	%rd95, %rd94, %rd2;
	add.s64 	%rd391, %rd95, 16384;
	mov.u32 	%r325, %r24;
$L__BB35_35:
	.pragma "nounroll";
	ld.global.u32 	%r77, [%rd391+-16384];
	setp.gt.s32 	%p24, %r77, 10;
	selp.u64 	%rd96, 1, 0, %p24;
	add.s64 	%rd97, %rd401, %rd96;
	ld.global.u32 	%r78, [%rd391+-14336];
	setp.gt.s32 	%p25, %r78, 10;
	selp.u64 	%rd98, 1, 0, %p25;
	add.s64 	%rd99, %rd97, %rd98;
	ld.global.u32 	%r79, [%rd391+-12288];
	setp.gt.s32 	%p26, %r79, 10;
	selp.u64 	%rd100, 1, 0, %p26;
	add.s64 	%rd101, %rd99, %rd100;
	ld.global.u32 	%r80, [%rd391+-10240];
	setp.gt.s32 	%p27, %r80, 10;
	selp.u64 	%rd102, 1, 0, %p27;
	add.s64 	%rd103, %rd101, %rd102;
	ld.global.u32 	%r81, [%rd391+-8192];
	setp.gt.s32 	%p28, %r81, 10;
	selp.u64 	%rd104, 1, 0, %p28;
	add.s64 	%rd105, %rd103, %rd104;
	ld.global.u32 	%r82, [%rd391+-6144];
	setp.gt.s32 	%p29, %r82, 10;
	selp.u64 	%rd106, 1, 0, %p29;
	add.s64 	%rd107, %rd105, %rd106;
	ld.global.u32 	%r83, [%rd391+-4096];
	setp.gt.s32 	%p30, %r83, 10;
	selp.u64 	%rd108, 1, 0, %p30;
	add.s64 	%rd109, %rd107, %rd108;
	ld.global.u32 	%r84, [%rd391+-2048];
	setp.gt.s32 	%p31, %r84, 10;
	selp.u64 	%rd110, 1, 0, %p31;
	add.s64 	%rd111, %rd109, %rd110;
	ld.global.u32 	%r85, [%rd391];
	setp.gt.s32 	%p32, %r85, 10;
	selp.u64 	%rd112, 1, 0, %p32;
	add.s64 	%rd113, %rd111, %rd112;
	ld.global.u32 	%r86, [%rd391+2048];
	setp.gt.s32 	%p33, %r86, 10;
	selp.u64 	%rd114, 1, 0, %p33;
	add.s64 	%rd115, %rd113, %rd114;
	ld.global.u32 	%r87, [%rd391+4096];
	setp.gt.s32 	%p34, %r87, 10;
	selp.u64 	%rd116, 1, 0, %p34;
	add.s64 	%rd117, %rd115, %rd116;
	ld.global.u32 	%r88, [%rd391+6144];
	setp.gt.s32 	%p35, %r88, 10;
	selp.u64 	%rd118, 1, 0, %p35;
	add.s64 	%rd119, %rd117, %rd118;
	ld.global.u32 	%r89, [%rd391+8192];
	setp.gt.s32 	%p36, %r89, 10;
	selp.u64 	%rd120, 1, 0, %p36;
	add.s64 	%rd121, %rd119, %rd120;
	ld.global.u32 	%r90, [%rd391+10240];
	setp.gt.s32 	%p37, %r90, 10;
	selp.u64 	%rd122, 1, 0, %p37;
	add.s64 	%rd123, %rd121, %rd122;
	ld.global.u32 	%r91, [%rd391+12288];
	setp.gt.s32 	%p38, %r91, 10;
	selp.u64 	%rd124, 1, 0, %p38;
	add.s64 	%rd125, %rd123, %rd124;
	ld.global.u32 	%r92, [%rd391+14336];
	setp.gt.s32 	%p39, %r92, 10;
	selp.u64 	%rd126, 1, 0, %p39;
	add.s64 	%rd401, %rd125, %rd126;
	add.s32 	%r325, %r325, 8192;
	add.s32 	%r323, %r323, 16;
	add.s64 	%rd391, %rd391, 32768;
	setp.ne.s32 	%p40, %r323, 0;
	@%p40 bra 	$L__BB35_35;
$L__BB35_36:
	setp.eq.s32 	%p41, %r26, 0;
	@%p41 bra 	$L__BB35_45;
	and.b32  	%r33, %r25, 7;
	setp.lt.u32 	%p42, %r26, 8;
	@%p42 bra 	$L__BB35_39;
	cvt.u64.u32 	%rd128, %r325;
	add.s64 	%rd129, %rd389, %rd128;
	shl.b64 	%rd130, %rd129, 2;
	add.s64 	%rd131, %rd2, %rd130;
	ld.global.u32 	%r93, [%rd131];
	setp.gt.s32 	%p43, %r93, 10;
	selp.u64 	%rd132, 1, 0, %p43;
	add.s64 	%rd133, %rd401, %rd132;
	ld.global.u32 	%r94, [%rd131+2048];
	setp.gt.s32 	%p44, %r94, 10;
	selp.u64 	%rd134, 1, 0, %p44;
	add.s64 	%rd135, %rd133, %rd134;
	ld.global.u32 	%r95, [%rd131+4096];
	setp.gt.s32 	%p45, %r95, 10;
	selp.u64 	%rd136, 1, 0, %p45;
	add.s64 	%rd137, %rd135, %rd136;
	ld.global.u32 	%r96, [%rd131+6144];
	setp.gt.s32 	%p46, %r96, 10;
	selp.u64 	%rd138, 1, 0, %p46;
	add.s64 	%rd139, %rd137, %rd138;
	ld.global.u32 	%r97, [%rd131+8192];
	setp.gt.s32 	%p47, %r97, 10;
	selp.u64 	%rd140, 1, 0, %p47;
	add.s64 	%rd141, %rd139, %rd140;
	ld.global.u32 	%r98, [%rd131+10240];
	setp.gt.s32 	%p48, %r98, 10;
	selp.u64 	%rd142, 1, 0, %p48;
	add.s64 	%rd143, %rd141, %rd142;
	ld.global.u32 	%r99, [%rd131+12288];
	setp.gt.s32 	%p49, %r99, 10;
	selp.u64 	%rd144, 1, 0, %p49;
	add.s64 	%rd145, %rd143, %rd144;
	ld.global.u32 	%r100, [%rd131+14336];
	setp.gt.s32 	%p50, %r100, 10;
	selp.u64 	%rd146, 1, 0, %p50;
	add.s64 	%rd401, %rd145, %rd146;
	add.s32 	%r325, %r325, 4096;
$L__BB35_39:
	setp.eq.s32 	%p51, %r33, 0;
	@%p51 bra 	$L__BB35_45;
	and.b32  	%r36, %r25, 3;
	setp.lt.u32 	%p52, %r33, 4;
	@%p52 bra 	$L__BB35_42;
	cvt.u64.u32 	%rd148, %r325;
	add.s64 	%rd149, %rd389, %rd148;
	shl.b64 	%rd150, %rd149, 2;
	add.s64 	%rd151, %rd2, %rd150;
	ld.global.u32 	%r101, [%rd151];
	setp.gt.s32 	%p53, %r101, 10;
	selp.u64 	%rd152, 1, 0, %p53;
	add.s64 	%rd153, %rd401, %rd152;
	ld.global.u32 	%r102, [%rd151+2048];
	setp.gt.s32 	%p54, %r102, 10;
	selp.u64 	%rd154, 1, 0, %p54;
	add.s64 	%rd155, %rd153, %rd154;
	ld.global.u32 	%r103, [%rd151+4096];
	setp.gt.s32 	%p55, %r103, 10;
	selp.u64 	%rd156, 1, 0, %p55;
	add.s64 	%rd157, %rd155, %rd156;
	ld.global.u32 	%r104, [%rd151+6144];
	setp.gt.s32 	%p56, %r104, 10;
	selp.u64 	%rd158, 1, 0, %p56;
	add.s64 	%rd401, %rd157, %rd158;
	add.s32 	%r325, %r325, 2048;
$L__BB35_42:
	setp.eq.s32 	%p57, %r36, 0;
	@%p57 bra 	$L__BB35_45;
	cvt.u64.u32 	%rd159, %r325;
	add.s64 	%rd160, %rd389, %rd159;
	shl.b64 	%rd161, %rd160, 2;
	add.s64 	%rd399, %rd2, %rd161;
	neg.s32 	%r328, %r36;
$L__BB35_44:
	.pragma "nounroll";
	ld.global.u32 	%r105, [%rd399];
	setp.gt.s32 	%p58, %r105, 10;
	selp.u64 	%rd162, 1, 0, %p58;
	add.s64 	%rd401, %rd401, %rd162;
	add.s64 	%rd399, %rd399, 2048;
	add.s32 	%r328, %r328, 1;
	setp.ne.s32 	%p59, %r328, 0;
	@%p59 bra 	$L__BB35_44;
$L__BB35_45:
	// begin inline asm
	mov.u32 %r106, %laneid;
	// end inline asm
	mov.b64 	{%r108, %r113}, %rd401;
	mov.b32 	%r114, 1;
	mov.b32 	%r155, 31;
	mov.b32 	%r156, -1;
	// begin inline asm
	shfl.sync.down.b32 %r107, %r108, %r114, %r155, %r156;
	// end inline asm
	// begin inline asm
	shfl.sync.down.b32 %r112, %r113, %r114, %r155, %r156;
	// end inline asm
	mov.b64 	%rd163, {%r107, %r112};
	setp.gt.s32 	%p60, %r106, 30;
	selp.b64 	%rd164, 0, %rd163, %p60;
	add.s64 	%rd165, %rd164, %rd401;
	mov.b64 	{%r118, %r123}, %rd165;
	mov.b32 	%r124, 2;
	// begin inline asm
	shfl.sync.down.b32 %r117, %r118, %r124, %r155, %r156;
	// end inline asm
	// begin inline asm
	shfl.sync.down.b32 %r122, %r123, %r124, %r155, %r156;
	// end inline asm
	mov.b64 	%rd166, {%r117, %r122};
	setp.gt.s32 	%p61, %r106, 29;
	selp.b64 	%rd167, 0, %rd166, %p61;
	add.s64 	%rd168, %rd167, %rd165;
	mov.b64 	{%r128, %r133}, %rd168;
	mov.b32 	%r134, 4;
	// begin inline asm
	shfl.sync.down.b32 %r127, %r128, %r134, %r155, %r156;
	// end inline asm
	// begin inline asm
	shfl.sync.down.b32 %r132, %r133, %r134, %r155, %r156;
	// end inline asm
	mov.b64 	%rd169, {%r127, %r132};
	setp.gt.s32 	%p62, %r106, 27;
	selp.b64 	%rd170, 0, %rd169, %p62;
	add.s64 	%rd171, %rd170, %rd168;
	mov.b64 	{%r138, %r143}, %rd171;
	mov.b32 	%r144, 8;
	// begin inline asm
	shfl.sync.down.b32 %r137, %r138, %r144, %r155, %r156;
	// end inline asm
	// begin inline asm
	shfl.sync.down.b32 %r142, %r143, %r144, %r155, %r156;
	// end inline asm
	mov.b64 	%rd172, {%r137, %r142};
	setp.gt.s32 	%p63, %r106, 23;
	selp.b64 	%rd173, 0, %rd172, %p63;
	add.s64 	%rd174, %rd173, %rd171;
	mov.b64 	{%r148, %r153}, %rd174;
	mov.b32 	%r154, 16;
	// begin inline asm
	shfl.sync.down.b32 %r147, %r148, %r154, %r155, %r156;
	// end inline asm
	// begin inline asm
	shfl.sync.down.b32 %r152, %r153, %r154, %r155, %r156;
	// end inline asm
	mov.b64 	%rd175, {%r147, %r152};
	setp.gt.s32 	%p64, %r106, 15;
	selp.b64 	%rd176, 0, %rd175, %p64;
	add.s64 	%rd402, %rd176, %rd174;
	setp.ne.s32 	%p65, %r106, 0;
	@%p65 bra 	$L__BB35_47;
	shr.u32 	%r157, %r24, 2;
	and.b32  	%r158, %r157, 248;
	mov.u32 	%r159, _ZZN3cub18CUB_300001_SM_10006detail6reduce28DeviceReduceSingleTileKernelINS2_10policy_hubIlyN4cuda3std3__44plusIlEEE10Policy1000EN6thrust24THRUST_300001_SM_1000_NS18transform_iteratorI16greater_than_tenNSD_6detail15normal_iteratorINSD_10device_ptrIjEEEEllEEPlyS9_llNS7_10__identityEEEvT0_T1_T2_T3_T4_T6_E12temp_storage;
	add.s32 	%r160, %r159, %r158;
	st.shared.u64 	[%r160+16], %rd402;
$L__BB35_47:
	bar.sync 	0;
	setp.ne.s32 	%p66, %r24, 0;
	@%p66 bra 	$L__BB35_49;
	ld.shared.u64 	%rd177, [_ZZN3cub18CUB_300001_SM_10006detail6reduce28DeviceReduceSingleTileKernelINS2_10policy_hubIlyN4cuda3std3__44plusIlEEE10Policy1000EN6thrust24THRUST_300001_SM_1000_NS18transform_iteratorI16greater_than_tenNSD_6detail15normal_iteratorINSD_10device_ptrIjEEEEllEEPlyS9_llNS7_10__identityEEEvT0_T1_T2_T3_T4_T6_E12temp_storage+24];
	add.s64 	%rd178, %rd177, %rd402;
	ld.shared.u64 	%rd179, [_ZZN3cub18CUB_300001_SM_10006detail6reduce28DeviceReduceSingleTileKernelINS2_10policy_hubIlyN4cuda3std3__44plusIlEEE10Policy1000EN6thrust24THRUST_300001_SM_1000_NS18transform_iteratorI16greater_than_tenNSD_6detail15normal_iteratorINSD_10device_ptrIjEEEEllEEPlyS9_llNS7_10__identityEEEvT0_T1_T2_T3_T4_T6_E12temp_storage+32];
	add.s64 	%rd180, %rd178, %rd179;
	ld.shared.u64 	%rd181, [_ZZN3cub18CUB_300001_SM_10006detail6reduce28DeviceReduceSingleTileKernelINS2_10policy_hubIlyN4cuda3std3__44plusIlEEE10Policy1000EN6thrust24THRUST_300001_SM_1000_NS18transform_iteratorI16greater_than_tenNSD_6detail15normal_iteratorINSD_10device_ptrIjEEEEllEEPlyS9_llNS7_10__identityEEEvT0_T1_T2_T3_T4_T6_E12temp_storage+40];
	add.s64 	%rd182, %rd180, %rd181;
	ld.shared.u64 	%rd183, [_ZZN3cub18CUB_300001_SM_10006detail6reduce28DeviceReduceSingleTileKernelINS2_10policy_hubIlyN4cuda3std3__44plusIlEEE10Policy1000EN6thrust24THRUST_300001_SM_1000_NS18transform_iteratorI16greater_than_tenNSD_6detail15normal_iteratorINSD_10device_ptrIjEEEEllEEPlyS9_llNS7_10__identityEEEvT0_T1_T2_T3_T4_T6_E12temp_storage+48];
	add.s64 	%rd184, %rd182, %rd183;
	ld.shared.u64 	%rd185, [_ZZN3cub18CUB_300001_SM_10006detail6reduce28DeviceReduceSingleTileKernelINS2_10policy_hubIlyN4cuda3std3__44plusIlEEE10Policy1000EN6thrust24THRUST_300001_SM_1000_NS18transform_iteratorI16greater_than_tenNSD_6detail15normal_iteratorINSD_10device_ptrIjEEEEllEEPlyS9_llNS7_10__identityEEEvT0_T1_T2_T3_T4_T6_E12temp_storage+56];
	add.s64 	%rd186, %rd184, %rd185;
	ld.shared.u64 	%rd187, [_ZZN3cub18CUB_300001_SM_10006detail6reduce28DeviceReduceSingleTileKernelINS2_10policy_hubIlyN4cuda3std3__44plusIlEEE10Policy1000EN6thrust24THRUST_300001_SM_1000_NS18transform_iteratorI16greater_than_tenNSD_6detail15normal_iteratorINSD_10device_ptrIjEEEEllEEPlyS9_llNS7_10__identityEEEvT0_T1_T2_T3_T4_T6_E12temp_storage+64];
	add.s64 	%rd188, %rd186, %rd187;
	ld.shared.u64 	%rd189, [_ZZN3cub18CUB_300001_SM_10006detail6reduce28DeviceReduceSingleTileKernelINS2_10policy_hubIlyN4cuda3std3__44plusIlEEE10Policy1000EN6thrust24THRUST_300001_SM_1000_NS18transform_iteratorI16greater_than_tenNSD_6detail15normal_iteratorINSD_10device_ptrIjEEEEllEEPlyS9_llNS7_10__identityEEEvT0_T1_T2_T3_T4_T6_E12temp_storage+72];
	add.s64 	%rd190, %rd188, %rd189;
	ld.shared.u64 	%rd191, [_ZZN3cub18CUB_300001_SM_10006detail6reduce28DeviceReduceSingleTileKernelINS2_10policy_hubIlyN4cuda3std3__44plusIlEEE10Policy1000EN6thrust24THRUST_300001_SM_1000_NS18transform_iteratorI16greater_than_tenNSD_6detail15normal_iteratorINSD_10device_ptrIjEEEEllEEPlyS9_llNS7_10__identityEEEvT0_T1_T2_T3_T4_T6_E12temp_storage+80];
	add.s64 	%rd192, %rd190, %rd191;
	ld.shared.u64 	%rd193, [_ZZN3cub18CUB_300001_SM_10006detail6reduce28DeviceReduceSingleTileKernelINS2_10policy_hubIlyN4cuda3std3__44plusIlEEE10Policy1000EN6thrust24THRUST_300001_SM_1000_NS18transform_iteratorI16greater_than_tenNSD_6detail15normal_iteratorINSD_10device_ptrIjEEEEllEEPlyS9_llNS7_10__identityEEEvT0_T1_T2_T3_T4_T6_E12temp_storage+88];
	add.s64 	%rd194, %rd192, %rd193;
	ld.shared.u64 	%rd195, [_ZZN3cub18CUB_300001_SM_10006detail6reduce28DeviceReduceSingleTileKernelINS2_10policy_hubIlyN4cuda3std3__44plusIlEEE10Policy1000EN6thrust24THRUST_300001_SM_1000_NS18transform_iteratorI16greater_than_tenNSD_6detail15normal_iteratorINSD_10device_ptrIjEEEEllEEPlyS9_llNS7_10__identityEEEvT0_T1_T2_T3_T4_T6_E12temp_storage+96];
	add.s64 	%rd196, %rd194, %rd195;
	ld.shared.u64 	%rd197, [_ZZN3cub18CUB_300001_SM_10006detail6reduce28DeviceReduceSingleTileKernelINS2_10policy_hubIlyN4cuda3std3__44plusIlEEE10Policy1000EN6thrust24THRUST_300001_SM_1000_NS18transform_iteratorI16greater_than_tenNSD_6detail15normal_iteratorINSD_10device_ptrIjEEEEllEEPlyS9_llNS7_10__identityEEEvT0_T1_T2_T3_T4_T6_E12temp_storage+104];
	add.s64 	%rd198, %rd196, %rd197;
	ld.shared.u64 	%rd199, [_ZZN3cub18CUB_300001_SM_10006detail6reduce28DeviceReduceSingleTileKernelINS2_10policy_hubIlyN4cuda3std3__44plusIlEEE10Policy1000EN6thrust24THRUST_300001_SM_1000_NS18transform_iteratorI16greater_than_tenNSD_6detail15normal_iteratorINSD_10device_ptrIjEEEEllEEPlyS9_llNS7_10__identityEEEvT0_T1_T2_T3_T4_T6_E12temp_storage+112];
	add.s64 	%rd200, %rd198, %rd199;
	ld.shared.u64 	%rd201, [_ZZN3cub18CUB_300001_SM_10006detail6reduce28DeviceReduceSingleTileKernelINS2_10policy_hubIlyN4cuda3std3__44plusIlEEE10Policy1000EN6thrust24THRUST_300001_SM_1000_NS18transform_iteratorI16greater_than_tenNSD_6detail15normal_iteratorINSD_10device_ptrIjEEEEllEEPlyS9_llNS7_10__identityEEEvT0_T1_T2_T3_T4_T6_E12temp_storage+120];
	add.s64 	%rd202, %rd200, %rd201;
	ld.shared.u64 	%rd203, [_ZZN3cub18CUB_300001_SM_10006detail6reduce28DeviceReduceSingleTileKernelINS2_10policy_hubIlyN4cuda3std3__44plusIlEEE10Policy1000EN6thrust24THRUST_300001_SM_1000_NS18transform_iteratorI16greater_than_tenNSD_6detail15normal_iteratorINSD_10device_ptrIjEEEEllEEPlyS9_llNS7_10__identityEEEvT0_T1_T2_T3_T4_T6_E12temp_storage+128];
	add.s64 	%rd204, %rd202, %rd203;
	ld.shared.u64 	%rd205, [_ZZN3cub18CUB_300001_SM_10006detail6reduce28DeviceReduceSingleTileKernelINS2_10policy_hubIlyN4cuda3std3__44plusIlEEE10Policy1000EN6thrust24THRUST_300001_SM_1000_NS18transform_iteratorI16greater_than_tenNSD_6detail15normal_iteratorINSD_10device_ptrIjEEEEllEEPlyS9_llNS7_10__identityEEEvT0_T1_T2_T3_T4_T6_E12temp_storage+136];
	add.s64 	%rd402, %rd204, %rd205;
$L__BB35_49:
	mov.u32 	%r313, %tid.x;
	setp.ne.s32 	%p138, %r313, 0;
	@%p138 bra 	$L__BB35_51;
	add.s64 	%rd375, %rd402, %rd59;
	st.global.u64 	[%rd1], %rd375;
$L__BB35_51:
	ret;

}
	// .globl	_ZN3cub18CUB_300001_SM_10006detail6reduce18DeviceReduceKernelINS2_10policy_hubIlyN4cuda3std3__44plusIlEEE10Policy1000EN6thrust24THRUST_300001_SM_1000_NS18transform_iteratorI16greater_than_tenNSD_6detail15normal_iteratorINSD_10device_ptrIjEEEEllEEyS9_lNS7_10__identityEEEvT0_PT3_T1_NS0_13GridEvenShareISQ_EET2_T4_
.visible .entry _ZN3cub18CUB_300001_SM_10006detail6reduce18DeviceReduceKernelINS2_10policy_hubIlyN4cuda3std3__44plusIlEEE10Policy1000EN6thrust24THRUST_300001_SM_1000_NS18transform_iteratorI16greater_than_tenNSD_6detail15normal_iteratorINSD_10device_ptrIjEEEEllEEyS9_lNS7_10__identityEEEvT0_PT3_T1_NS0_13GridEvenShareISQ_EET2_T4_(
	.param .align 8 .b8 _ZN3cub18CUB_300001_SM_10006detail6reduce18DeviceReduceKernelINS2_10policy_hubIlyN4cuda3std3__44plusIlEEE10Policy1000EN6thrust24THRUST_300001_SM_1000_NS18transform_iteratorI16greater_than_tenNSD_6detail15normal_iteratorINSD_10device_ptrIjEEEEllEEyS9_lNS7_10__identityEEEvT0_PT3_T1_NS0_13GridEvenShareISQ_EET2_T4__param_0[16],
	.param .u64 .ptr .align 1 _ZN3cub18CUB_300001_SM_10006detail6reduce18DeviceReduceKernelINS2_10policy_hubIlyN4cuda3std3__44plusIlEEE10Policy1000EN6thrust24THRUST_300001_SM_1000_NS18transform_iteratorI16greater_than_tenNSD_6detail15normal_iteratorINSD_10device_ptrIjEEEEllEEyS9_lNS7_10__identityEEEvT0_PT3_T1_NS0_13GridEvenShareISQ_EET2_T4__param_1,
	.param .u64 _ZN3cub18CUB_300001_SM_10006detail6reduce18DeviceReduceKernelINS2_10policy_hubIlyN4cuda3std3__44plusIlEEE10Policy1000EN6thrust24THRUST_300001_SM_1000_NS18transform_iteratorI16greater_than_tenNSD_6detail15normal_iteratorINSD_10device_ptrIjEEEEllEEyS9_lNS7_10__identityEEEvT0_PT3_T1_NS0_13GridEvenShareISQ_EET2_T4__param_2,
	.param .align 8 .b8 _ZN3cub18CUB_300001_SM_10006detail6reduce18DeviceReduceKernelINS2_10policy_hubIlyN4cuda3std3__44plusIlEEE10Policy1000EN6thrust24THRUST_300001_SM_1000_NS18transform_iteratorI16greater_than_tenNSD_6detail15normal_iteratorINSD_10device_ptrIjEEEEllEEyS9_lNS7_10__identityEEEvT0_PT3_T1_NS0_13GridEvenShareISQ_EET2_T4__param_3[72],
	.param .align 1 .b8 _ZN3cub18CUB_300001_SM_10006detail6reduce18DeviceReduceKernelINS2_10policy_hubIlyN4cuda3std3__44plusIlEEE10Policy1000EN6thrust24THRUST_300001_SM_1000_NS18transform_iteratorI16greater_than_tenNSD_6detail15normal_iteratorINSD_10device_ptrIjEEEEllEEyS9_lNS7_10__identityEEEvT0_PT3_T1_NS0_13GridEvenShareISQ_EET2_T4__param_4[1],
	.param .align 1 .b8 _ZN3cub18CUB_300001_SM_10006detail6reduce18DeviceReduceKernelINS2_10policy_hubIlyN4cuda3std3__44plusIlEEE10Policy1000EN6thrust24THRUST_300001_SM_1000_NS18transform_iteratorI16greater_than_tenNSD_6detail15normal_iteratorINSD_10device_ptrIjEEEEllEEyS9_lNS7_10__identityEEEvT0_PT3_T1_NS0_13GridEvenShareISQ_EET2_T4__param_5[1]
)
.maxntid 512
{
	.reg .pred 	%p<138>;
	.reg .b16 	%rs<4>;
	.reg .b32 	%r<353>;
	.reg .b64 	%rd<420>;
	// demoted variable
	.shared .align 8 .b8 _ZZN3cub18CUB_300001_SM_10006detail6reduce18DeviceReduceKernelINS2_10policy_hubIlyN4cuda3std3__44plusIlEEE10Policy1000EN6thrust24THRUST_300001_SM_1000_NS18transform_iteratorI16greater_than_tenNSD_6detail15normal_iteratorINSD_10device_ptrIjEEEEllEEyS9_lNS7_10__identityEEEvT0_PT3_T1_NS0_13GridEvenShareISQ_EET2_T4_E12temp_storage[152];
	ld.param.u64 	%rd1, [_ZN3cub18CUB_300001_SM_10006detail6reduce18DeviceReduceKernelINS2_10policy_hubIlyN4cuda3std3__44plusIlEEE10Policy1000EN6thrust24THRUST_300001_SM_1000_NS18transform_iteratorI16greater_than_tenNSD_6detail15normal_iteratorINSD_10device_ptrIjEEEEllEEyS9_lNS7_10__identityEEEvT0_PT3_T1_NS0_13GridEvenShareISQ_EET2_T4__param_3+32];
	ld.param.u32 	%r1, [_ZN3cub18CUB_300001_SM_10006detail6reduce18DeviceReduceKernelINS2_10policy_hubIlyN4cuda3std3__44plusIlEEE10Policy1000EN6thrust24THRUST_300001_SM_1000_NS18transform_iteratorI16greater_than_tenNSD_6detail15normal_iteratorINSD_10device_ptrIjEEEEllEEyS9_lNS7_10__identityEEEvT0_PT3_T1_NS0_13GridEvenShareISQ_EET2_T4__param_3+40];
	ld.param.u64 	%rd64, [_ZN3cub18CUB_300001_SM_10006detail6reduce18DeviceReduceKernelINS2_10policy_hubIlyN4cuda3std3__44plusIlEEE10Policy1000EN6thrust24THRUST_300001_SM_1000_NS18transform_iteratorI16greater_than_tenNSD_6detail15normal_iteratorINSD_10device_ptrIjEEEEllEEyS9_lNS7_10__identityEEEvT0_PT3_T1_NS0_13GridEvenShareISQ_EET2_T4__param_0];
	cvta.to.global.u64 	%rd2, %rd64;
	mov.u32 	%r2, %ctaid.x;
	mul.lo.s32 	%r50, %r1, 3584;
	cvt.s64.s32 	%rd3, %r50;
	mul.lo.s32 	%r51, %r2, 3584;
	cvt.u64.u32 	%rd4, %r51;
	sub.s64 	%rd5, %rd1, %rd4;
	setp.gt.u64 	%p1, %rd5, 3583;
	@%p1 bra 	$L__BB36_25;
	cvt.u32.u64 	%r179, %rd4;
	cvt.u32.u64 	%r3, %rd1;
	sub.s32 	%r4, %r3, %r179;
	mov.u32 	%r5, %tid.x;
	setp.ge.s32 	%p66, %r5, %r4;
	mov.b64 	%rd403, 0;
	mov.u32 	%r340, %r5;
	@%p66 bra 	$L__BB36_3;
	add.s32 	%r181, %r179, %r5;
	mul.wide.u32 	%rd214, %r181, 4;
	add.s64 	%rd215, %rd2, %rd214;
	ld.global.u32 	%r182, [%rd215];
	setp.gt.s32 	%p67, %r182, 10;
	selp.u64 	%rd403, 1, 0, %p67;
	add.s32 	%r340, %r5, 512;
$L__BB36_3:
	setp.ge.s32 	%p68, %r340, %r4;
	@%p68 bra 	$L__BB36_16;
	not.b32 	%r184, %r340;
	add.s32 	%r185, %r184, %r3;
	sub.s32 	%r186, %r185, %r179;
	shr.u32 	%r187, %r186, 9;
	add.s32 	%r8, %r187, 1;
	and.b32  	%r9, %r8, 15;
	setp.lt.u32 	%p69, %r186, 7680;
	@%p69 bra 	$L__BB36_7;
	and.b32  	%r188, %r8, 16777200;
	neg.s32 	%r338, %r188;
	mul.wide.u32 	%rd217, %r2, 14336;
	mul.wide.u32 	%rd218, %r340, 4;
	add.s64 	%rd219, %rd217, %rd218;
	add.s64 	%rd220, %rd219, %rd2;
	add.s64 	%rd394, %rd220, 16384;
$L__BB36_6:
	.pragma "nounroll";
	ld.global.u32 	%r189, [%rd394+-16384];
	setp.gt.s32 	%p70, %r189, 10;
	selp.u64 	%rd221, 1, 0, %p70;
	add.s64 	%rd222, %rd403, %rd221;
	ld.global.u32 	%r190, [%rd394+-14336];
	setp.gt.s32 	%p71, %r190, 10;
	selp.u64 	%rd223, 1, 0, %p71;
	add.s64 	%rd224, %rd222, %rd223;
	ld.global.u32 	%r191, [%rd394+-12288];
	setp.gt.s32 	%p72, %r191, 10;
	selp.u64 	%rd225, 1, 0, %p72;
	add.s64 	%rd226, %rd224, %rd225;
	ld.global.u32 	%r192, [%rd394+-10240];
	setp.gt.s32 	%p73, %r192, 10;
	selp.u64 	%rd227, 1, 0, %p73;
	add.s64 	%rd228, %rd226, %rd227;
	ld.global.u32 	%r193, [%rd394+-8192];
	setp.gt.s32 	%p74, %r193, 10;
	selp.u64 	%rd229, 1, 0, %p74;
	add.s64 	%rd230, %rd228, %rd229;
	ld.global.u32 	%r194, [%rd394+-6144];
	setp.gt.s32 	%p75, %r194, 10;
	selp.u64 	%rd231, 1, 0, %p75;
	add.s64 	%rd232, %rd230, %rd231;
	ld.global.u32 	%r195, [%rd394+-4096];
	setp.gt.s32 	%p76, %r195, 10;
	selp.u64 	%rd233, 1, 0, %p76;
	add.s64 	%rd234, %rd232, %rd233;
	ld.global.u32 	%r196, [%rd394+-2048];
	setp.gt.s32 	%p77, %r196, 10;
	selp.u64 	%rd235, 1, 0, %p77;
	add.s64 	%rd236, %rd234, %rd235;
	ld.global.u32 	%r197, [%rd394];
	setp.gt.s32 	%p78, %r197, 10;
	selp.u64 	%rd237, 1, 0, %p78;
	add.s64 	%rd238, %rd236, %rd237;
	ld.global.u32 	%r198, [%rd394+2048];
	setp.gt.s32 	%p79, %r198, 10;
	selp.u64 	%rd239, 1, 0, %p79;
	add.s64 	%rd240, %rd238, %rd239;
	ld.global.u32 	%r199, [%rd394+4096];
	setp.gt.s32 	%p80, %r199, 10;
	selp.u64 	%rd241, 1, 0, %p80;
	add.s64 	%rd242, %rd240, %rd241;
	ld.global.u32 	%r200, [%rd394+6144];
	setp.gt.s32 	%p81, %r200, 10;
	selp.u64 	%rd243, 1, 0, %p81;
	add.s64 	%rd244, %rd242, %rd243;
	ld.global.u32 	%r201, [%rd394+8192];
	setp.gt.s32 	%p82, %r201, 10;
	selp.u64 	%rd245, 1, 0, %p82;
	add.s64 	%rd246, %rd244, %rd245;
	ld.global.u32 	%r202, [%rd394+10240];
	setp.gt.s32 	%p83, %r202, 10;
	selp.u64 	%rd247, 1, 0, %p83;
	add.s64 	%rd248, %rd246, %rd247;
	ld.global.u32 	%r203, [%rd394+12288];
	setp.gt.s32 	%p84, %r203, 10;
	selp.u64 	%rd249, 1, 0, %p84;
	add.s64 	%rd250, %rd248, %rd249;
	ld.global.u32 	%r204, [%rd394+14336];
	setp.gt.s32 	%p85, %r204, 10;
	selp.u64 	%rd251, 1, 0, %p85;
	add.s64 	%rd403, %rd250, %rd251;
	add.s32 	%r340, %r340, 8192;
	add.s32 	%r338, %r338, 16;
	add.s64 	%rd394, %rd394, 32768;
	setp.ne.s32 	%p86, %r338, 0;
	@%p86 bra 	$L__BB36_6;
$L__BB36_7:
	setp.eq.s32 	%p87, %r9, 0;
	@%p87 bra 	$L__BB36_16;
	and.b32  	%r16, %r8, 7;
	setp.lt.u32 	%p88, %r9, 8;
	@%p88 bra 	$L__BB36_10;
	cvt.s64.s32 	%rd253, %r340;
	add.s64 	%rd254, %rd253, %rd4;
	shl.b64 	%rd255, %rd254, 2;
	add.s64 	%rd256, %rd2, %rd255;
	ld.global.u32 	%r205, [%rd256];
	setp.gt.s32 	%p89, %r205, 10;
	selp.u64 	%rd257, 1, 0, %p89;
	add.s64 	%rd258, %rd403, %rd257;
	ld.global.u32 	%r206, [%rd256+2048];
	setp.gt.s32 	%p90, %r206, 10;
	selp.u64 	%rd259, 1, 0, %p90;
	add.s64 	%rd260, %rd258, %rd259;
	ld.global.u32 	%r207, [%rd256+4096];
	setp.gt.s32 	%p91, %r207, 10;
	selp.u64 	%rd261, 1, 0, %p91;
	add.s64 	%rd262, %rd260, %rd261;
	ld.global.u32 	%r208, [%rd256+6144];
	setp.gt.s32 	%p92, %r208, 10;
	selp.u64 	%rd263, 1, 0, %p92;
	add.s64 	%rd264, %rd262, %rd263;
	ld.global.u32 	%r209, [%rd256+8192];
	setp.gt.s32 	%p93, %r209, 10;
	selp.u64 	%rd265, 1, 0, %p93;
	add.s64 	%rd266, %rd264, %rd265;
	ld.global.u32 	%r210, [%rd256+10240];
	setp.gt.s32 	%p94, %r210, 10;
	selp.u64 	%rd267, 1, 0, %p94;
	add.s64 	%rd268, %rd266, %rd267;
	ld.global.u32 	%r211, [%rd256+12288];
	setp.gt.s32 	%p95, %r211, 10;
	selp.u64 	%rd269, 1, 0, %p95;
	add.s64 	%rd270, %rd268, %rd269;
	ld.global.u32 	%r212, [%rd256+14336];
	setp.gt.s32 	%p96, %r212, 10;
	selp.u64 	%rd271, 1, 0, %p96;
	add.s64 	%rd403, %rd270, %rd271;
	add.s32 	%r340, %r340, 4096;
$L__BB36_10:
	setp.eq.s32 	%p97, %r16, 0;
	@%p97 bra 	$L__BB36_16;
	and.b32  	%r19, %r8, 3;
	setp.lt.u32 	%p98, %r16, 4;
	@%p98 bra 	$L__BB36_13;
	cvt.s64.s32 	%rd273, %r340;
	add.s64 	%rd274, %rd273, %rd4;
	shl.b64 	%rd275, %rd274, 2;
	add.s64 	%rd276, %rd2, %rd275;
	ld.global.u32 	%r213, [%rd276];
	setp.gt.s32 	%p99, %r213, 10;
	selp.u64 	%rd277, 1, 0, %p99;
	add.s64 	%rd278, %rd403, %rd277;
	ld.global.u32 	%r214, [%rd276+2048];
	setp.gt.s32 	%p100, %r214, 10;
	selp.u64 	%rd279, 1, 0, %p100;
	add.s64 	%rd280, %rd278, %rd279;
	ld.global.u32 	%r215, [%rd276+4096];
	setp.gt.s32 	%p101, %r215, 10;
	selp.u64 	%rd281, 1, 0, %p101;
	add.s64 	%rd282, %rd280, %rd281;
	ld.global.u32 	%r216, [%rd276+6144];
	setp.gt.s32 	%p102, %r216, 10;
	selp.u64 	%rd283, 1, 0, %p102;
	add.s64 	%rd403, %rd282, %rd283;
	add.s32 	%r340, %r340, 2048;
$L__BB36_13:
	setp.eq.s32 	%p103, %r19, 0;
	@%p103 bra 	$L__BB36_16;
	mul.wide.u32 	%rd284, %r2, 14336;
	add.s64 	%rd21, %rd2, %rd284;
	neg.s32 	%r343, %r19;
$L__BB36_15:
	.pragma "nounroll";
	mul.wide.s32 	%rd285, %r340, 4;
	add.s64 	%rd286, %rd21, %rd285;
	ld.global.u32 	%r217, [%rd286];
	setp.gt.s32 	%p104, %r217, 10;
	selp.u64 	%rd287, 1, 0, %p104;
	add.s64 	%rd403, %rd403, %rd287;
	add.s32 	%r340, %r340, 512;
	add.s32 	%r343, %r343, 1;
	setp.ne.s32 	%p105, %r343, 0;
	@%p105 bra 	$L__BB36_15;
$L__BB36_16:
	setp.lt.s32 	%p106, %r4, 512;
	@%p106 bra 	$L__BB36_21;
	// begin inline asm
	mov.u32 %r281, %laneid;
	// end inline asm
	mov.b64 	{%r283, %r288}, %rd403;
	mov.b32 	%r289, 1;
	mov.b32 	%r330, 31;
	mov.b32 	%r331, -1;
	// begin inline asm
	shfl.sync.down.b32 %r282, %r283, %r289, %r330, %r331;
	// end inline asm
	// begin inline asm
	shfl.sync.down.b32 %r287, %r288, %r289, %r330, %r331;
	// end inline asm
	mov.b64 	%rd346, {%r282, %r287};
	setp.gt.s32 	%p130, %r281, 30;
	selp.b64 	%rd347, 0, %rd346, %p130;
	add.s64 	%rd348, %rd347, %rd403;
	mov.b64 	{%r293, %r298}, %rd348;
	mov.b32 	%r299, 2;
	// begin inline asm
	shfl.sync.down.b32 %r292, %r293, %r299, %r330, %r331;
	// end inline asm
	// begin inline asm
	shfl.sync.down.b32 %r297, %r298, %r299, %r330, %r331;
	// end inline asm
	mov.b64 	%rd349, {%r292, %r297};
	setp.gt.s32 	%p131, %r281, 29;
	selp.b64 	%rd350, 0, %rd349, %p131;
	add.s64 	%rd351, %rd350, %rd348;
	mov.b64 	{%r303, %r308}, %rd351;
	mov.b32 	%r309, 4;
	// begin inline asm
	shfl.sync.down.b32 %r302, %r303, %r309, %r330, %r331;
	// end inline asm
	// begin inline asm
	shfl.sync.down.b32 %r307, %r308, %r309, %r330, %r331;
	// end inline asm
	mov.b64 	%rd352, {%r302, %r307};
	setp.gt.s32 	%p132, %r281, 27;
	selp.b64 	%rd353, 0, %rd352, %p132;
	add.s64 	%rd354, %rd353, %rd351;
	mov.b64 	{%r313, %r318}, %rd354;
	mov.b32 	%r319, 8;
	// begin inline asm
	shfl.sync.down.b32 %r312, %r313, %r319, %r330, %r331;
	// end inline asm
	// begin inline asm
	shfl.sync.down.b32 %r317, %r318, %r319, %r330, %r331;
	// end inline asm
	mov.b64 	%rd355, {%r312, %r317};
	setp.gt.s32 	%p133, %r281, 23;
	selp.b64 	%rd356, 0, %rd355, %p133;
	add.s64 	%rd357, %rd356, %rd354;
	mov.b64 	{%r323, %r328}, %rd357;
	mov.b32 	%r329, 16;
	// begin inline asm
	shfl.sync.down.b32 %r322, %r323, %r329, %r330, %r331;
	// end inline asm
	// begin inline asm
	shfl.sync.down.b32 %r327, %r328, %r329, %r330, %r331;
	// end inline asm
	mov.b64 	%rd358, {%r322, %r327};
	setp.gt.s32 	%p134, %r281, 15;
	selp.b64 	%rd359, 0, %rd358, %p134;
	add.s64 	%rd419, %rd359, %rd357;
	setp.ne.s32 	%p135, %r281, 0;
	@%p135 bra 	$L__BB36_19;
	shr.u32 	%r332, %r5, 2;
	and.b32  	%r333, %r332, 248;
	mov.u32 	%r334, _ZZN3cub18CUB_300001_SM_10006detail6reduce18DeviceReduceKernelINS2_10policy_hubIlyN4cuda3std3__44plusIlEEE10Policy1000EN6thrust24THRUST_300001_SM_1000_NS18transform_iteratorI16greater_than_tenNSD_6detail15normal_iteratorINSD_10device_ptrIjEEEEllEEyS9_lNS7_10__identityEEEvT0_PT3_T1_NS0_13GridEvenShareISQ_EET2_T4_E12temp_storage;
	add.s32 	%r335, %r334, %r333;
	st.shared.u64 	[%r335+16], %rd419;
$L__BB36_19:
	bar.sync 	0;
	setp.ne.s32 	%p136, %r5, 0;
	@%p136 bra 	$L__BB36_46;
	ld.shared.u64 	%rd360, [_ZZN3cub18CUB_300001_SM_10006detail6reduce18DeviceReduceKernelINS2_10policy_hubIlyN4cuda3std3__44plusIlEEE10Policy1000EN6thrust24THRUST_300001_SM_1000_NS18transform_iteratorI16greater_than_tenNSD_6detail15normal_iteratorINSD_10device_ptrIjEEEEllEEyS9_lNS7_10__identityEEEvT0_PT3_T1_NS0_13GridEvenShareISQ_EET2_T4_E12temp_storage+24];
	add.s64 	%rd361, %rd360, %rd419;
	ld.shared.u64 	%rd362, [_ZZN3cub18CUB_300001_SM_10006detail6reduce18DeviceReduceKernelINS2_10policy_hubIlyN4cuda3std3__44plusIlEEE10Policy1000EN6thrust24THRUST_300001_SM_1000_NS18transform_iteratorI16greater_than_tenNSD_6detail15normal_iteratorINSD_10device_ptrIjEEEEllEEyS9_lNS7_10__identityEEEvT0_PT3_T1_NS0_13GridEvenShareISQ_EET2_T4_E12temp_storage+32];
	add.s64 	%rd363, %rd361, %rd362;
	ld.shared.u64 	%rd364, [_ZZN3cub18CUB_300001_SM_10006detail6reduce18DeviceReduceKernelINS2_10policy_hubIlyN4cuda3std3__44plusIlEEE10Policy1000EN6thrust24THRUST_300001_SM_1000_NS18transform_iteratorI16greater_than_tenNSD_6detail15normal_iteratorINSD_10device_ptrIjEEEEllEEyS9_lNS7_10__identityEEEvT0_PT3_T1_NS0_13GridEvenShareISQ_EET2_T4_E12temp_storage+40];
	add.s64 	%rd365, %rd363, %rd364;
	ld.shared.u64 	%rd366, [_ZZN3cub18CUB_300001_SM_10006detail6reduce18DeviceReduceKernelINS2_10policy_hubIlyN4cuda3std3__44plusIlEEE10Policy1000EN6thrust24THRUST_300001_SM_1000_NS18transform_iteratorI16greater_than_tenNSD_6detail15normal_iteratorINSD_10device_ptrIjEEEEllEEyS9_lNS7_10__identityEEEvT0_PT3_T1_NS0_13GridEvenShareISQ_EET2_T4_E12temp_storage+48];
	add.s64 	%rd367, %rd365, %rd366;
	ld.shared.u64 	%rd368, [_ZZN3cub18CUB_300001_SM_10006detail6reduce18DeviceReduceKernelINS2_10policy_hubIlyN4cuda3std3__44plusIlEEE10Policy1000EN6thrust24THRUST_300001_SM_1000_NS18transform_iteratorI16greater_than_tenNSD_6detail15normal_iteratorINSD_10device_ptrIjEEEEllEEyS9_lNS7_10__identityEEEvT0_PT3_T1_NS0_13GridEvenShareISQ_EET2_T4_E12temp_storage+56];
	add.s64 	%rd369, %rd367, %rd368;
	ld.shared.u64 	%rd370, [_ZZN3cub18CUB_300001_SM_10006detail6reduce18DeviceReduceKernelINS2_10policy_hubIlyN4cuda3std3__44plusIlEEE10Policy1000EN6thrust24THRUST_300001_SM_1000_NS18transform_iteratorI16greater_than_tenNSD_6detail15normal_iteratorINSD_10device_ptrIjEEEEllEEyS9_lNS7_10__identityEEEvT0_PT3_T1_NS0_13GridEvenShareISQ_EET2_T4_E12temp_storage+64];
	add.s64 	%rd371, %rd369, %rd370;
	ld.shared.u64 	%rd372, [_ZZN3cub18CUB_300001_SM_10006detail6reduce18DeviceReduceKernelINS2_10policy_hubIlyN4cuda3std3__44plusIlEEE10Policy1000EN6thrust24THRUST_300001_SM_1000_NS18transform_iteratorI16greater_than_tenNSD_6detail15normal_iteratorINSD_10device_ptrIjEEEEllEEyS9_lNS7_10__identityEEEvT0_PT3_T1_NS0_13GridEvenShareISQ_EET2_T4_E12temp_storage+72];
	add.s64 	%rd373, %rd371, %rd372;
	ld.shared.u64 	%rd374, [_ZZN3cub18CUB_300001_SM_10006detail6reduce18DeviceReduceKernelINS2_10policy_hubIlyN4cuda3std3__44plusIlEEE10Policy1000EN6thrust24THRUST_300001_SM_1000_NS18transform_iteratorI16greater_than_tenNSD_6detail15normal_iteratorINSD_10device_ptrIjEEEEllEEyS9_lNS7_10__identityEEEvT0_PT3_T1_NS0_13GridEvenShareISQ_EET2_T4_E12temp_storage+80];
	add.s64 	%rd375, %rd373, %rd374;
	ld.shared.u64 	%rd376, [_ZZN3cub18CUB_300001_SM_10006detail6reduce18DeviceReduceKernelINS2_10policy_hubIlyN4cuda3std3__44plusIlEEE10Policy1000EN6thrust24THRUST_300001_SM_1000_NS18transform_iteratorI16greater_than_tenNSD_6detail15normal_iteratorINSD_10device_ptrIjEEEEllEEyS9_lNS7_10__identityEEEvT0_PT3_T1_NS0_13GridEvenShareISQ_EET2_T4_E12temp_storage+88];
	add.s64 	%rd377, %rd375, %rd376;
	ld.shared.u64 	%rd378, [_ZZN3cub18CUB_300001_SM_10006detail6reduce18DeviceReduceKernelINS2_10policy_hubIlyN4cuda3std3__44plusIlEEE10Policy1000EN6thrust24THRUST_300001_SM_1000_NS18transform_iteratorI16greater_than_tenNSD_6detail15normal_iteratorINSD_10device_ptrIjEEEEllEEyS9_lNS7_10__identityEEEvT0_PT3_T1_NS0_13GridEvenShareISQ_EET2_T4_E12temp_storage+96];
	add.s64 	%rd379, %rd377, %rd378;
	ld.shared.u64 	%rd380, [_ZZN3cub18CUB_300001_SM_10006detail6reduce18DeviceReduceKernelINS2_10policy_hubIlyN4cuda3std3__44plusIlEEE10Policy1000EN6thrust24THRUST_300001_SM_1000_NS18transform_iteratorI16greater_than_tenNSD_6detail15normal_iteratorINSD_10device_ptrIjEEEEllEEyS9_lNS7_10__identityEEEvT0_PT3_T1_NS0_13GridEvenShareISQ_EET2_T4_E12temp_storage+104];
	add.s64 	%rd381, %rd379, %rd380;
	ld.shared.u64 	%rd382, [_ZZN3cub18CUB_300001_SM_10006detail6reduce18DeviceReduceKernelINS2_10policy_hubIlyN4cuda3std3__44plusIlEEE10Policy1000EN6thrust24THRUST_300001_SM_1000_NS18transform_iteratorI16greater_than_tenNSD_6detail15normal_iteratorINSD_10device_ptrIjEEEEllEEyS9_lNS7_10__identityEEEvT0_PT3_T1_NS0_13GridEvenShareISQ_EET2_T4_E12temp_storage+112];
	add.s64 	%rd383, %rd381, %rd382;
	ld.shared.u64 	%rd384, [_ZZN3cub18CUB_300001_SM_10006detail6reduce18DeviceReduceKernelINS2_10policy_hubIlyN4cuda3std3__44plusIlEEE10Policy1000EN6thrust24THRUST_300001_SM_1000_NS18transform_iteratorI16greater_than_tenNSD_6detail15normal_iteratorINSD_10device_ptrIjEEEEllEEyS9_lNS7_10__identityEEEvT0_PT3_T1_NS0_13GridEvenShareISQ_EET2_T4_E12temp_storage+120];
	add.s64 	%rd385, %rd383, %rd384;
	ld.shared.u64 	%rd386, [_ZZN3cub18CUB_300001_SM_10006detail6reduce18DeviceReduceKernelINS2_10policy_hubIlyN4cuda3std3__44plusIlEEE10Policy1000EN6thrust24THRUST_300001_SM_1000_NS18transform_iteratorI16greater_than_tenNSD_6detail15normal_iteratorINSD_10device_ptrIjEEEEllEEyS9_lNS7_10__identityEEEvT0_PT3_T1_NS0_13GridEvenShareISQ_EET2_T4_E12temp_storage+128];
	add.s64 	%rd387, %rd385, %rd386;
	ld.shared.u64 	%rd388, [_ZZN3cub18CUB_300001_SM_10006detail6reduce18DeviceReduceKernelINS2_10policy_hubIlyN4cuda3std3__44plusIlEEE10Policy1000EN6thrust24THRUST_300001_SM_1000_NS18transform_iteratorI16greater_than_tenNSD_6detail15normal_iteratorINSD_10device_ptrIjEEEEllEEyS9_lNS7_10__identityEEEvT0_PT3_T1_NS0_13GridEvenShareISQ_EET2_T4_E12temp_storage+136];
	add.s64 	%rd419, %rd387, %rd388;
	bra.uni 	$L__BB36_46;
$L__BB36_21:
	// begin inline asm
	mov.u32 %r218, %laneid;
	// end inline asm
	and.b32  	%r269, %r5, 992;
	add.s32 	%r270, %r269, 32;
	setp.gt.s32 	%p107, %r270, %r4;
	not.b32 	%r271, %r269;
	add.s32 	%r272, %r4, %r271;
	selp.b32 	%r267, %r272, 31, %p107;
	mov.b64 	{%r220, %r225}, %rd403;
	mov.b32 	%r226, 1;
	mov.b32 	%r268, -1;
	// begin inline asm
	shfl.sync.down.b32 %r219, %r220, %r226, %r267, %r268;
	// end inline asm
	// begin inline asm
	shfl.sync.down.b32 %r224, %r225, %r226, %r267, %r268;
	// end inline asm
	mov.b64 	%rd288, {%r219, %r224};
	setp.lt.s32 	%p108, %r218, %r267;
	selp.b64 	%rd289, %rd288, 0, %p108;
	add.s64 	%rd290, %rd289, %rd403;
	mov.b64 	{%r230, %r235}, %rd290;
	mov.b32 	%r236, 2;
	// begin inline asm
	shfl.sync.down.b32 %r229, %r230, %r236, %r267, %r268;
	// end inline asm
	// begin inline asm
	shfl.sync.down.b32 %r234, %r235, %r236, %r267, %r268;
	// end inline asm
	mov.b64 	%rd291, {%r229, %r234};
	add.s32 	%r273, %r218, 2;
	setp.gt.s32 	%p109, %r273, %r267;
	selp.b64 	%rd292, 0, %rd291, %p109;
	add.s64 	%rd293, %rd292, %rd290;
	mov.b64 	{%r240, %r245}, %rd293;
	mov.b32 	%r246, 4;
	// begin inline asm
	shfl.sync.down.b32 %r239, %r240, %r246, %r267, %r268;
	// end inline asm
	// begin inline asm
	shfl.sync.down.b32 %r244, %r245, %r246, %r267, %r268;
	// end inline asm
	mov.b64 	%rd294, {%r239, %r244};
	add.s32 	%r274, %r218, 4;
	setp.gt.s32 	%p110, %r274, %r267;
	selp.b64 	%rd295, 0, %rd294, %p110;
	add.s64 	%rd296, %rd295, %rd293;
	mov.b64 	{%r250, %r255}, %rd296;
	mov.b32 	%r256, 8;
	// begin inline asm
	shfl.sync.down.b32 %r249, %r250, %r256, %r267, %r268;
	// end inline asm
	// begin inline asm
	shfl.sync.down.b32 %r254, %r255, %r256, %r267, %r268;
	// end inline asm
	mov.b64 	%rd297, {%r249, %r254};
	add.s32 	%r275, %r218, 8;
	setp.gt.s32 	%p111, %r275, %r267;
	selp.b64 	%rd298, 0, %rd297, %p111;
	add.s64 	%rd299, %rd298, %rd296;
	mov.b64 	{%r260, %r265}, %rd299;
	mov.b32 	%r266, 16;
	// begin inline asm
	shfl.sync.down.b32 %r259, %r260, %r266, %r267, %r268;
	// end inline asm
	// begin inline asm
	shfl.sync.down.b32 %r264, %r265, %r266, %r267, %r268;
	// end inline asm
	mov.b64 	%rd300, {%r259, %r264};
	add.s32 	%r276, %r218, 16;
	setp.gt.s32 	%p112, %r276, %r267;
	selp.b64 	%rd301, 0, %rd300, %p112;
	add.s64 	%rd419, %rd301, %rd299;
	setp.ne.s32 	%p113, %r218, 0;
	@%p113 bra 	$L__BB36_23;
	shr.u32 	%r277, %r5, 2;
	and.b32  	%r278, %r277, 248;
	mov.u32 	%r279, _ZZN3cub18CUB_300001_SM_10006detail6reduce18DeviceReduceKernelINS2_10policy_hubIlyN4cuda3std3__44plusIlEEE10Policy1000EN6thrust24THRUST_300001_SM_1000_NS18transform_iteratorI16greater_than_tenNSD_6detail15normal_iteratorINSD_10device_ptrIjEEEEllEEyS9_lNS7_10__identityEEEvT0_PT3_T1_NS0_13GridEvenShareISQ_EET2_T4_E12temp_storage;
	add.s32 	%r280, %r279, %r278;
	st.shared.u64 	[%r280+16], %rd419;
$L__BB36_23:
	bar.sync 	0;
	setp.ne.s32 	%p114, %r5, 0;
	@%p114 bra 	$L__BB36_46;
	setp.gt.s32 	%p115, %r4, 32;
	ld.shared.u64 	%rd302, [_ZZN3cub18CUB_300001_SM_10006detail6reduce18DeviceReduceKernelINS2_10policy_hubIlyN4cuda3std3__44plusIlEEE10Policy1000EN6thrust24THRUST_300001_SM_1000_NS18transform_iteratorI16greater_than_tenNSD_6detail15normal_iteratorINSD_10device_ptrIjEEEEllEEyS9_lNS7_10__identityEEEvT0_PT3_T1_NS0_13GridEvenShareISQ_EET2_T4_E12temp_storage+24];
	selp.b64 	%rd303, %rd302, 0, %p115;
	add.s64 	%rd304, %rd303, %rd419;
	setp.gt.s32 	%p116, %r4, 64;
	ld.shared.u64 	%rd305, [_ZZN3cub18CUB_300001_SM_10006detail6reduce18DeviceReduceKernelINS2_10policy_hubIlyN4cuda3std3__44plusIlEEE10Policy1000EN6thrust24THRUST_300001_SM_1000_NS18transform_iteratorI16greater_than_tenNSD_6detail15normal_iteratorINSD_10device_ptrIjEEEEllEEyS9_lNS7_10__identityEEEvT0_PT3_T1_NS0_13GridEvenShareISQ_EET2_T4_E12temp_storage+32];
	selp.b64 	%rd306, %rd305, 0, %p116;
	add.s64 	%rd307, %rd304, %rd306;
	setp.gt.s32 	%p117, %r4, 96;
	ld.shared.u64 	%rd308, [_ZZN3cub18CUB_300001_SM_10006detail6reduce18DeviceReduceKernelINS2_10policy_hubIlyN4cuda3std3__44plusIlEEE10Policy1000EN6thrust24THRUST_300001_SM_1000_NS18transform_iteratorI16greater_than_tenNSD_6detail15normal_iteratorINSD_10device_ptrIjEEEEllEEyS9_lNS7_10__identityEEEvT0_PT3_T1_NS0_13GridEvenShareISQ_EET2_T4_E12temp_storage+40];
	selp.b64 	%rd309, %rd308, 0, %p117;
	add.s64 	%rd310, %rd307, %rd309;
	setp.gt.s32 	%p118, %r4, 128;
	ld.shared.u64 	%rd311, [_ZZN3cub18CUB_300001_SM_10006detail6reduce18DeviceReduceKernelINS2_10policy_hubIlyN4cuda3std3__44plusIlEEE10Policy1000EN6thrust24THRUST_300001_SM_1000_NS18transform_iteratorI16greater_than_tenNSD_6detail15normal_iteratorINSD_10device_ptrIjEEEEllEEyS9_lNS7_10__identityEEEvT0_PT3_T1_NS0_13GridEvenShareISQ_EET2_T4_E12temp_storage+48];
	selp.b64 	%rd312, %rd311, 0, %p118;
	add.s64 	%rd313, %rd310, %rd312;
	setp.gt.s32 	%p119, %r4, 160;
	ld.shared.u64 	%rd314, [_ZZN3cub18CUB_300001_SM_10006detail6reduce18DeviceReduceKernelINS2_10policy_hubIlyN4cuda3std3__44plusIlEEE10Policy1000EN6thrust24THRUST_300001_SM_1000_NS18transform_iteratorI16greater_than_tenNSD_6detail15normal_iteratorINSD_10device_ptrIjEEEEllEEyS9_lNS7_10__identityEEEvT0_PT3_T1_NS0_13GridEvenShareISQ_EET2_T4_E12temp_storage+56];
	selp.b64 	%rd315, %rd314, 0, %p119;
	add.s64 	%rd316, %rd313, %rd315;
	setp.gt.s32 	%p120, %r4, 192;
	ld.shared.u64 	%rd317, [_ZZN3cub18CUB_300001_SM_10006detail6reduce18DeviceReduceKernelINS2_10policy_hubIlyN4cuda3std3__44plusIlEEE10Policy1000EN6thrust24THRUST_300001_SM_1000_NS18transform_iteratorI16greater_than_tenNSD_6detail15normal_iteratorINSD_10device_ptrIjEEEEllEEyS9_lNS7_10__identityEEEvT0_PT3_T1_NS0_13GridEvenShareISQ_EET2_T4_E12temp_storage+64];
	selp.b64 	%rd318, %rd317, 0, %p120;
	add.s64 	%rd319, %rd316, %rd318;
	setp.gt.s32 	%p121, %r4, 224;
	ld.shared.u64 	%rd320, [_ZZN3cub18CUB_300001_SM_10006detail6reduce18DeviceReduceKernelINS2_10policy_hubIlyN4cuda3std3__44plusIlEEE10Policy1000EN6thrust24THRUST_300001_SM_1000_NS18transform_iteratorI16greater_than_tenNSD_6detail15normal_iteratorINSD_10device_ptrIjEEEEllEEyS9_lNS7_10__identityEEEvT0_PT3_T1_NS0_13GridEvenShareISQ_EET2_T4_E12temp_storage+72];
	selp.b64 	%rd321, %rd320, 0, %p121;
	add.s64 	%rd322, %rd319, %rd321;
	setp.gt.s32 	%p122, %r4, 256;
	ld.shared.u64 	%rd323, [_ZZN3cub18CUB_300001_SM_10006detail6reduce18DeviceReduceKernelINS2_10policy_hubIlyN4cuda3std3__44plusIlEEE10Policy1000EN6thrust24THRUST_300001_SM_1000_NS18transform_iteratorI16greater_than_tenNSD_6detail15normal_iteratorINSD_10device_ptrIjEEEEllEEyS9_lNS7_10__identityEEEvT0_PT3_T1_NS0_13GridEvenShareISQ_EET2_T4_E12temp_storage+80];
	selp.b64 	%rd324, %rd323, 0, %p122;
	add.s64 	%rd325, %rd322, %rd324;
	setp.gt.s32 	%p123, %r4, 288;
	ld.shared.u64 	%rd326, [_ZZN3cub18CUB_300001_SM_10006detail6reduce18DeviceReduceKernelINS2_10policy_hubIlyN4cuda3std3__44plusIlEEE10Policy1000EN6thrust24THRUST_300001_SM_1000_NS18transform_iteratorI16greater_than_tenNSD_6detail15normal_iteratorINSD_10device_ptrIjEEEEllEEyS9_lNS7_10__identityEEEvT0_PT3_T1_NS0_13GridEvenShareISQ_EET2_T4_E12temp_storage+88];
	selp.b64 	%rd327, %rd326, 0, %p123;
	add.s64 	%rd328, %rd325, %rd327;
	setp.gt.s32 	%p124, %r4, 320;
	ld.shared.u64 	%rd329, [_ZZN3cub18CUB_300001_SM_10006detail6reduce18DeviceReduceKernelINS2_10policy_hubIlyN4cuda3std3__44plusIlEEE10Policy1000EN6thrust24THRUST_300001_SM_1000_NS18transform_iteratorI16greater_than_tenNSD_6detail15normal_iteratorINSD_10device_ptrIjEEEEllEEyS9_lNS7_10__identityEEEvT0_PT3_T1_NS0_13GridEvenShareISQ_EET2_T4_E12temp_storage+96];
	selp.b64 	%rd330, %rd329, 0, %p124;
	add.s64 	%rd331, %rd328, %rd330;
	setp.gt.s32 	%p125, %r4, 352;
	ld.shared.u64 	%rd332, [_ZZN3cub18CUB_300001_SM_10006detail6reduce18DeviceReduceKernelINS2_10policy_hubIlyN4cuda3std3__44plusIlEEE10Policy1000EN6thrust24THRUST_300001_SM_1000_NS18transform_iteratorI16greater_than_tenNSD_6detail15normal_iteratorINSD_10device_ptrIjEEEEllEEyS9_lNS7_10__identityEEEvT0_PT3_T1_NS0_13GridEvenShareISQ_EET2_T4_E12temp_storage+104];
	selp.b64 	%rd333, %rd332, 0, %p125;
	add.s64 	%rd334, %rd331, %rd333;
	setp.gt.s32 	%p126, %r4, 384;
	ld.shared.u64 	%rd335, [_ZZN3cub18CUB_300001_SM_10006detail6reduce18DeviceReduceKernelINS2_10policy_hubIlyN4cuda3std3__44plusIlEEE10Policy1000EN6thrust24THRUST_300001_SM_1000_NS18transform_iteratorI16greater_than_tenNSD_6detail15normal_iteratorINSD_10device_ptrIjEEEEllEEyS9_lNS7_10__identityEEEvT0_PT3_T1_NS0_13GridEvenShareISQ_EET2_T4_E12temp_storage+112];
	selp.b64 	%rd336, %rd335, 0, %p126;
	add.s64 	%rd337, %rd334, %rd336;
	setp.gt.s32 	%p127, %r4, 416;
	ld.shared.u64 	%rd338, [_ZZN3cub18CUB_300001_SM_10006detail6reduce18DeviceReduceKernelINS2_10policy_hubIlyN4cuda3std3__44plusIlEEE10Policy1000EN6thrust24THRUST_300001_SM_1000_NS18transform_iteratorI16greater_than_tenNSD_6detail15normal_iteratorINSD_10device_ptrIjEEEEllEEyS9_lNS7_10__identityEEEvT0_PT3_T1_NS0_13GridEvenShareISQ_EET2_T4_E12temp_storage+120];
	selp.b64 	%rd339, %rd338, 0, %p127;
	add.s64 	%rd340, %rd337, %rd339;
	setp.gt.s32 	%p128, %r4, 448;
	ld.shared.u64 	%rd341, [_ZZN3cub18CUB_300001_SM_10006detail6reduce18DeviceReduceKernelINS2_10policy_hubIlyN4cuda3std3__44plusIlEEE10Policy1000EN6thrust24THRUST_300001_SM_1000_NS18transform_iteratorI16greater_than_tenNSD_6detail15normal_iteratorINSD_10device_ptrIjEEEEllEEyS9_lNS7_10__identityEEEvT0_PT3_T1_NS0_13GridEvenShareISQ_EET2_T4_E12temp_storage+128];
	selp.b64 	%rd342, %rd341, 0, %p128;
	add.s64 	%rd343, %rd340, %rd342;
	setp.gt.s32 	%p129, %r4, 480;
	ld.shared.u64 	%rd344, [_ZZN3cub18CUB_300001_SM_10006detail6reduce18DeviceReduceKernelINS2_10policy_hubIlyN4cuda3std3__44plusIlEEE10Policy1000EN6thrust24THRUST_300001_SM_1000_NS18transform_iteratorI16greater_than_tenNSD_6detail15normal_iteratorINSD_10device_ptrIjEEEEllEEyS9_lNS7_10__identityEEEvT0_PT3_T1_NS0_13GridEvenShareISQ_EET2_T4_E12temp_storage+136];
	selp.b64 	%rd345, %rd344, 0, %p129;
	add.s64 	%rd419, %rd343, %rd345;
	bra.uni 	$L__BB36_46;
$L__BB36_25:
	cvt.u32.u64 	%r52, %rd4;
	mov.u32 	%r27, %tid.x;
	add.s32 	%r53, %r52, %r27;
	mul.wide.u32 	%rd65, %r53, 4;
	add.s64 	%rd66, %rd2, %rd65;
	ld.global.u32 	%r54, [%rd66];
	setp.gt.s32 	%p2, %r54, 10;
	selp.u64 	%rd67, 1, 0, %p2;
	ld.global.u32 	%r55, [%rd66+2048];
	setp.gt.s32 	%p3, %r55, 10;
	selp.u64 	%rd68, 1, 0, %p3;
	ld.global.u32 	%r56, [%rd66+4096];
	setp.gt.s32 	%p4, %r56, 10;
	selp.u64 	%rd69, 1, 0, %p4;
	ld.global.u32 	%r57, [%rd66+6144];
	setp.gt.s32 	%p5, %r57, 10;
	selp.u64 	%rd70, 1, 0, %p5;
	ld.global.u32 	%r58, [%rd66+8192];
	setp.gt.s32 	%p6, %r58, 10;
	selp.u64 	%rd71, 1, 0, %p6;
	ld.global.u32 	%r59, [%rd66+10240];
	setp.gt.s32 	%p7, %r59, 10;
	selp.u64 	%rd72, 1, 0, %p7;
	ld.global.u32 	%r60, [%rd66+12288];
	setp.gt.s32 	%p8, %r60, 10;
	selp.u64 	%rd73, 1, 0, %p8;
	add.s64 	%rd74, %rd68, %rd67;
	add.s64 	%rd75, %rd74, %rd69;
	add.s64 	%rd76, %rd75, %rd70;
	add.s64 	%rd77, %rd76, %rd71;
	add.s64 	%rd78, %rd77, %rd72;
	add.s64 	%rd418, %rd78, %rd73;
	setp.lt.u64 	%p9, %rd5, %rd3;
	@%p9 bra 	$L__BB36_42;
	cvt.u32.u64 	%r62, %rd3;
	cvt.u64.u32 	%rd30, %r27;
	add.s64 	%rd405, %rd4, %rd3;
	cvt.u32.u64 	%r28, %rd1;
	not.b32 	%r64, %r27;
	add.s32 	%r65, %r64, %r28;
	sub.s32 	%r66, %r65, %r62;
	sub.s32 	%r345, %r66, %r52;
	add.s64 	%rd79, %rd405, %rd30;
	shl.b64 	%rd80, %rd79, 2;
	add.s64 	%rd81, %rd80, %rd2;
	add.s64 	%rd404, %rd81, 16384;
	mov.b32 	%r346, 0;
	mov.u64 	%rd406, %rd4;
$L__BB36_27:
	cvt.s64.s32 	%rd37, %r50;
	add.s64 	%rd406, %rd406, %rd37;
	add.s64 	%rd82, %rd1, -3584;
	setp.gt.u64 	%p10, %rd406, %rd82;
	@%p10 bra 	$L__BB36_29;
	mul.lo.s32 	%r68, %r1, 3584;
	cvt.s64.s32 	%rd83, %r68;
	add.s64 	%rd84, %rd406, %rd30;
	shl.b64 	%rd85, %rd84, 2;
	add.s64 	%rd86, %rd2, %rd85;
	ld.global.u32 	%r69, [%rd86];
	setp.gt.s32 	%p11, %r69, 10;
	selp.u64 	%rd87, 1, 0, %p11;
	ld.global.u32 	%r70, [%rd86+2048];
	setp.gt.s32 	%p12, %r70, 10;
	selp.u64 	%rd88, 1, 0, %p12;
	ld.global.u32 	%r71, [%rd86+4096];
	setp.gt.s32 	%p13, %r71, 10;
	selp.u64 	%rd89, 1, 0, %p13;
	ld.global.u32 	%r72, [%rd86+6144];
	setp.gt.s32 	%p14, %r72, 10;
	selp.u64 	%rd90, 1, 0, %p14;
	ld.global.u32 	%r73, [%rd86+8192];
	setp.gt.s32 	%p15, %r73, 10;
	selp.u64 	%rd91, 1, 0, %p15;
	ld.global.u32 	%r74, [%rd86+10240];
	setp.gt.s32 	%p16, %r74, 10;
	selp.u64 	%rd92, 1, 0, %p16;
	ld.global.u32 	%r75, [%rd86+12288];
	setp.gt.s32 	%p17, %r75, 10;
	selp.u64 	%rd93, 1, 0, %p17;
	add.s64 	%rd94, %rd418, %rd87;
	add.s64 	%rd95, %rd94, %rd88;
	add.s64 	%rd96, %rd95, %rd89;
	add.s64 	%rd97, %rd96, %rd90;
	add.s64 	%rd98, %rd97, %rd91;
	add.s64 	%rd99, %rd98, %rd92;
	add.s64 	%rd418, %rd99, %rd93;
	sub.s64 	%rd100, %rd1, %rd406;
	setp.lt.u64 	%p18, %rd100, %rd83;
	add.s32 	%r346, %r346, 1;
	add.s64 	%rd405, %rd405, %rd83;
	sub.s32 	%r345, %r345, %r68;
	mul.wide.s32 	%rd101, %r68, 4;
	add.s64 	%rd404, %rd404, %rd101;
	@%p18 bra 	$L__BB36_42;
	bra.uni 	$L__BB36_27;
$L__BB36_29:
	setp.le.u64 	%p19, %rd1, %rd406;
	cvt.u32.u64 	%r76, %rd406;
	cvt.u32.u64 	%r77, %rd1;
	sub.s32 	%r78, %r77, %r76;
	setp.ge.s32 	%p20, %r27, %r78;
	or.pred  	%p21, %p19, %p20;
	@%p21 bra 	$L__BB36_42;
	cvt.u32.u64 	%r80, %rd37;
	cvt.u32.u64 	%r81, %rd4;
	not.b32 	%r82, %r27;
	add.s32 	%r83, %r82, %r28;
	add.s32 	%r84, %r80, %r81;
	sub.s32 	%r85, %r83, %r84;
	mul.lo.s32 	%r86, %r1, %r346;
	mad.lo.s32 	%r87, %r86, -3584, %r85;
	shr.u32 	%r88, %r87, 9;
	add.s32 	%r34, %r88, 1;
	and.b32  	%r35, %r34, 15;
	setp.lt.u32 	%p22, %r87, 7680;
	mov.u32 	%r349, %r27;
	@%p22 bra 	$L__BB36_33;
	shr.u32 	%r89, %r345, 9;
	add.s32 	%r90, %r89, 1;
	and.b32  	%r91, %r90, 16777200;
	neg.s32 	%r347, %r91;
	mov.u32 	%r349, %r27;
$L__BB36_32:
	.pragma "nounroll";
	ld.global.u32 	%r92, [%rd404+-16384];
	setp.gt.s32 	%p23, %r92, 10;
	selp.u64 	%rd103, 1, 0, %p23;
	add.s64 	%rd104, %rd418, %rd103;
	ld.global.u32 	%r93, [%rd404+-14336];
	setp.gt.s32 	%p24, %r93, 10;
	selp.u64 	%rd105, 1, 0, %p24;
	add.s64 	%rd106, %rd104, %rd105;
	ld.global.u32 	%r94, [%rd404+-12288];
	setp.gt.s32 	%p25, %r94, 10;
	selp.u64 	%rd107, 1, 0, %p25;
	add.s64 	%rd108, %rd106, %rd107;
	ld.global.u32 	%r95, [%rd404+-10240];
	setp.gt.s32 	%p26, %r95, 10;
	selp.u64 	%rd109, 1, 0, %p26;
	add.s64 	%rd110, %rd108, %rd109;
	ld.global.u32 	%r96, [%rd404+-8192];
	setp.gt.s32 	%p27, %r96, 10;
	selp.u64 	%rd111, 1, 0, %p27;
	add.s64 	%rd112, %rd110, %rd111;
	ld.global.u32 	%r97, [%rd404+-6144];
	setp.gt.s32 	%p28, %r97, 10;
	selp.u64 	%rd113, 1, 0, %p28;
	add.s64 	%rd114, %rd112, %rd113;
	ld.global.u32 	%r98, [%rd404+-4096];
	setp.gt.s32 	%p29, %r98, 10;
	selp.u64 	%rd115, 1, 0, %p29;
	add.s64 	%rd116, %rd114, %rd115;
	ld.global.u32 	%r99, [%rd404+-2048];
	setp.gt.s32 	%p30, %r99, 10;
	selp.u64 	%rd117, 1, 0, %p30;
	add.s64 	%rd118, %rd116, %rd117;
	ld.global.u32 	%r100, [%rd404];
	setp.gt.s32 	%p31, %r100, 10;
	selp.u64 	%rd119, 1, 0, %p31;
	add.s64 	%rd120, %rd118, %rd119;
	ld.global.u32 	%r101, [%rd404+2048];
	setp.gt.s32 	%p32, %r101, 10;
	selp.u64 	%rd121, 1, 0, %p32;
	add.s64 	%rd122, %rd120, %rd121;
	ld.global.u32 	%r102, [%rd404+4096];
	setp.gt.s32 	%p33, %r102, 10;
	selp.u64 	%rd123, 1, 0, %p33;
	add.s64 	%rd124, %rd122, %rd123;
	ld.global.u32 	%r103, [%rd404+6144];
	setp.gt.s32 	%p34, %r103, 10;
	selp.u64 	%rd125, 1, 0, %p34;
	add.s64 	%rd126, %rd124, %rd125;
	ld.global.u32 	%r104, [%rd404+8192];
	setp.gt.s32 	%p35, %r104, 10;
	selp.u64 	%rd127, 1, 0, %p35;
	add.s64 	%rd128, %rd126, %rd127;
	ld.global.u32 	%r105, [%rd404+10240];
	setp.gt.s32 	%p36, %r105, 10;
	selp.u64 	%rd129, 1, 0, %p36;
	add.s64 	%rd130, %rd128, %rd129;
	ld.global.u32 	%r106, [%rd404+12288];
	setp.gt.s32 	%p37, %r106, 10;
	selp.u64 	%rd131, 1, 0, %p37;
	add.s64 	%rd132, %rd130, %rd131;
	ld.global.u32 	%r107, [%rd404+14336];
	setp.gt.s32 	%p38, %r107, 10;
	selp.u64 	%rd133, 1, 0, %p38;
	add.s64 	%rd418, %rd132, %rd133;
	add.s32 	%r349, %r349, 8192;
	add.s32 	%r347, %r347, 16;
	add.s64 	%rd404, %rd404, 32768;
	setp.ne.s32 	%p39, %r347, 0;
	@%p39 bra 	$L__BB36_32;
$L__BB36_33:
	setp.eq.s32 	%p40, %r35, 0;
	@%p40 bra 	$L__BB36_42;
	and.b32  	%r42, %r34, 7;
	setp.lt.u32 	%p41, %r35, 8;
	@%p41 bra 	$L__BB36_36;
	cvt.u64.u32 	%rd135, %r349;
	add.s64 	%rd136, %rd406, %rd135;
	shl.b64 	%rd137, %rd136, 2;
	add.s64 	%rd138, %rd2, %rd137;
	ld.global.u32 	%r108, [%rd138];
	setp.gt.s32 	%p42, %r108, 10;
	selp.u64 	%rd139, 1, 0, %p42;
	add.s64 	%rd140, %rd418, %rd139;
	ld.global.u32 	%r109, [%rd138+2048];
	setp.gt.s32 	%p43, %r109, 10;
	selp.u64 	%rd141, 1, 0, %p43;
	add.s64 	%rd142, %rd140, %rd141;
	ld.global.u32 	%r110, [%rd138+4096];
	setp.gt.s32 	%p44, %r110, 10;
	selp.u64 	%rd143, 1, 0, %p44;
	add.s64 	%rd144, %rd142, %rd143;
	ld.global.u32 	%r111, [%rd138+6144];
	setp.gt.s32 	%p45, %r111, 10;
	selp.u64 	%rd145, 1, 0, %p45;
	add.s64 	%rd146, %rd144, %rd145;
	ld.global.u32 	%r112, [%rd138+8192];
	setp.gt.s32 	%p46, %r112, 10;
	selp.u64 	%rd147, 1, 0, %p46;
	add.s64 	%rd148, %rd146, %rd147;
	ld.global.u32 	%r113, [%rd138+10240];
	setp.gt.s32 	%p47, %r113, 10;
	selp.u64 	%rd149, 1, 0, %p47;
	add.s64 	%rd150, %rd148, %rd149;
	ld.global.u32 	%r114, [%rd138+12288];
	setp.gt.s32 	%p48, %r114, 10;
	selp.u64 	%rd151, 1, 0, %p48;
	add.s64 	%rd152, %rd150, %rd151;
	ld.global.u32 	%r115, [%rd138+14336];
	setp.gt.s32 	%p49, %r115, 10;
	selp.u64 	%rd153, 1, 0, %p49;
	add.s64 	%rd418, %rd152, %rd153;
	add.s32 	%r349, %r349, 4096;
$L__BB36_36:
	setp.eq.s32 	%p50, %r42, 0;
	@%p50 bra 	$L__BB36_42;
	setp.lt.u32 	%p51, %r42, 4;
	@%p51 bra 	$L__BB36_39;
	cvt.u64.u32 	%rd155, %r349;
	add.s64 	%rd156, %rd406, %rd155;
	shl.b64 	%rd157, %rd156, 2;
	add.s64 	%rd158, %rd2, %rd157;
	ld.global.u32 	%r116, [%rd158];
	setp.gt.s32 	%p52, %r116, 10;
	selp.u64 	%rd159, 1, 0, %p52;
	add.s64 	%rd160, %rd418, %rd159;
	ld.global.u32 	%r117, [%rd158+2048];
	setp.gt.s32 	%p53, %r117, 10;
	selp.u64 	%rd161, 1, 0, %p53;
	add.s64 	%rd162, %rd160, %rd161;
	ld.global.u32 	%r118, [%rd158+4096];
	setp.gt.s32 	%p54, %r118, 10;
	selp.u64 	%rd163, 1, 0, %p54;
	add.s64 	%rd164, %rd162, %rd163;
	ld.global.u32 	%r119, [%rd158+6144];
	setp.gt.s32 	%p55, %r119, 10;
	selp.u64 	%rd165, 1, 0, %p55;
	add.s64 	%rd418, %rd164, %rd165;
	add.s32 	%r349, %r349, 2048;
$L__BB36_39:
	and.b32  	%r120, %r34, 3;
	setp.eq.s32 	%p56, %r120, 0;
	@%p56 bra 	$L__BB36_42;
	cvt.u64.u32 	%rd166, %r349;
	add.s64 	%rd167, %rd166, %rd405;
	shl.b64 	%rd168, %rd167, 2;
	add.s64 	%rd416, %rd2, %rd168;
	cvt.u16.u32 	%rs1, %r345;
	shr.u16 	%rs2, %rs1, 9;
	add.s16 	%rs3, %rs2, 1;
	cvt.u32.u16 	%r121, %rs3;
	and.b32  	%r122, %r121, 3;
	neg.s32 	%r352, %r122;
$L__BB36_41:
	.pragma "nounroll";
	ld.global.u32 	%r123, [%rd416];
	setp.gt.s32 	%p57, %r123, 10;
	selp.u64 	%rd169, 1, 0, %p57;
	add.s64 	%rd418, %rd418, %rd169;
	add.s64 	%rd416, %rd416, 2048;
	add.s32 	%r352, %r352, 1;
	setp.ne.s32 	%p58, %r352, 0;
	@%p58 bra 	$L__BB36_41;
$L__BB36_42:
	// begin inline asm
	mov.u32 %r124, %laneid;
	// end inline asm
	mov.b64 	{%r126, %r131}, %rd418;
	mov.b32 	%r132, 1;
	mov.b32 	%r173, 31;
	mov.b32 	%r174, -1;
	// begin inline asm
	shfl.sync.down.b32 %r125, %r126, %r132, %r173, %r174;
	// end inline asm
	// begin inline asm
	shfl.sync.down.b32 %r130, %r131, %r132, %r173, %r174;
	// end inline asm
	mov.b64 	%rd170, {%r125, %r130};
	setp.gt.s32 	%p59, %r124, 30;
	selp.b64 	%rd171, 0, %rd170, %p59;
	add.s64 	%rd172, %rd171, %rd418;
	mov.b64 	{%r136, %r141}, %rd172;
	mov.b32 	%r142, 2;
	// begin inline asm
	shfl.sync.down.b32 %r135, %r136, %r142, %r173, %r174;
	// end inline asm
	// begin inline asm
	shfl.sync.down.b32 %r140, %r141, %r142, %r173, %r174;
	// end inline asm
	mov.b64 	%rd173, {%r135, %r140};
	setp.gt.s32 	%p60, %r124, 29;
	selp.b64 	%rd174, 0, %rd173, %p60;
	add.s64 	%rd175, %rd174, %rd172;
	mov.b64 	{%r146, %r151}, %rd175;
	mov.b32 	%r152, 4;
	// begin inline asm
	shfl.sync.down.b32 %r145, %r146, %r152, %r173, %r174;
	// end inline asm
	// begin inline asm
	shfl.sync.down.b32 %r150, %r151, %r152, %r173, %r174;
	// end inline asm
	mov.b64 	%rd176, {%r145, %r150};
	setp.gt.s32 	%p61, %r124, 27;
	selp.b64 	%rd177, 0, %rd176, %p61;
	add.s64 	%rd178, %rd177, %rd175;
	mov.b64 	{%r156, %r161}, %rd178;
	mov.b32 	%r162, 8;
	// begin inline asm
	shfl.sync.down.b32 %r155, %r156, %r162, %r173, %r174;
	// end inline asm
	// begin inline asm
	shfl.sync.down.b32 %r160, %r161, %r162, %r173, %r174;
	// end inline asm
	mov.b64 	%rd179, {%r155, %r160};
	setp.gt.s32 	%p62, %r124, 23;
	selp.b64 	%rd180, 0, %rd179, %p62;
	add.s64 	%rd181, %rd180, %rd178;
	mov.b64 	{%r166, %r171}, %rd181;
	mov.b32 	%r172, 16;
	// begin inline asm
	shfl.sync.down.b32 %r165, %r166, %r172, %r173, %r174;
	// end inline asm
	// begin inline asm
	shfl.sync.down.b32 %r170, %r171, %r172, %r173, %r174;
	// end inline asm
	mov.b64 	%rd182, {%r165, %r170};
	setp.gt.s32 	%p63, %r124, 15;
	selp.b64 	%rd183, 0, %rd182, %p63;
	add.s64 	%rd419, %rd183, %rd181;
	setp.ne.s32 	%p64, %r124, 0;
	@%p64 bra 	$L__BB36_44;
	shr.u32 	%r175, %r27, 2;
	and.b32  	%r176, %r175, 248;
	mov.u32 	%r177, _ZZN3cub18CUB_300001_SM_10006detail6reduce18DeviceReduceKernelINS2_10policy_hubIlyN4cuda3std3__44plusIlEEE10Policy1000EN6thrust24THRUST_300001_SM_1000_NS18transform_iteratorI16greater_than_tenNSD_6detail15normal_iteratorINSD_10device_ptrIjEEEEllEEyS9_lNS7_10__identityEEEvT0_PT3_T1_NS0_13GridEvenShareISQ_EET2_T4_E12temp_storage;
	add.s32 	%r178, %r177, %r176;
	st.shared.u64 	[%r178+16], %rd419;
$L__BB36_44:
	bar.sync 	0;
	setp.ne.s32 	%p65, %r27, 0;
	@%p65 bra 	$L__BB36_46;
	ld.shared.u64 	%rd184, [_ZZN3cub18CUB_300001_SM_10006detail6reduce18DeviceReduceKernelINS2_10policy_hubIlyN4cuda3std3__44plusIlEEE10Policy1000EN6thrust24THRUST_300001_SM_1000_NS18transform_iteratorI16greater_than_tenNSD_6detail15normal_iteratorINSD_10device_ptrIjEEEEllEEyS9_lNS7_10__identityEEEvT0_PT3_T1_NS0_13GridEvenShareISQ_EET2_T4_E12temp_storage+24];
	add.s64 	%rd185, %rd184, %rd419;
	ld.shared.u64 	%rd186, [_ZZN3cub18CUB_300001_SM_10006detail6reduce18DeviceReduceKernelINS2_10policy_hubIlyN4cuda3std3__44plusIlEEE10Policy1000EN6thrust24THRUST_300001_SM_1000_NS18transform_iteratorI16greater_than_tenNSD_6detail15normal_iteratorINSD_10device_ptrIjEEEEllEEyS9_lNS7_10__identityEEEvT0_PT3_T1_NS0_13GridEvenShareISQ_EET2_T4_E12temp_storage+32];
	add.s64 	%rd187, %rd185, %rd186;
	ld.shared.u64 	%rd188, [_ZZN3cub18CUB_300001_SM_10006detail6reduce18DeviceReduceKernelINS2_10policy_hubIlyN4cuda3std3__44plusIlEEE10Policy1000EN6thrust24THRUST_300001_SM_1000_NS18transform_iteratorI16greater_than_tenNSD_6detail15normal_iteratorINSD_10device_ptrIjEEEEllEEyS9_lNS7_10__identityEEEvT0_PT3_T1_NS0_13GridEvenShareISQ_EET2_T4_E12temp_storage+40];
	add.s64 	%rd189, %rd187, %rd188;
	ld.shared.u64 	%rd190, [_ZZN3cub18CUB_300001_SM_10006detail6reduce18DeviceReduceKernelINS2_10policy_hubIlyN4cuda3std3__44plusIlEEE10Policy1000EN6thrust24THRUST_300001_SM_1000_NS18transform_iteratorI16greater_than_tenNSD_6detail15normal_iteratorINSD_10device_ptrIjEEEEllEEyS9_lNS7_10__identityEEEvT0_PT3_T1_NS0_13GridEvenShareISQ_EET2_T4_E12temp_storage+48];
	add.s64 	%rd191, %rd189, %rd190;
	ld.shared.u64 	%rd192, [_ZZN3cub18CUB_300001_SM_10006detail6reduce18DeviceReduceKernelINS2_10policy_hubIlyN4cuda3std3__44plusIlEEE10Policy1000EN6thrust24THRUST_300001_SM_1000_NS18transform_iteratorI16greater_than_tenNSD_6detail15normal_iteratorINSD_10device_ptrIjEEEEllEEyS9_lNS7_10__identityEEEvT0_PT3_T1_NS0_13GridEvenShareISQ_EET2_T4_E12temp_storage+56];
	add.s64 	%rd193, %rd191, %rd192;
	ld.shared.u64 	%rd194, [_ZZN3cub18CUB_300001_SM_10006detail6reduce18DeviceReduceKernelINS2_10policy_hubIlyN4cuda3std3__44plusIlEEE10Policy1000EN6thrust24THRUST_300001_SM_1000_NS18transform_iteratorI16greater_than_tenNSD_6detail15normal_iteratorINSD_10device_ptrIjEEEEllEEyS9_lNS7_10__identityEEEvT0_PT3_T1_NS0_13GridEvenShareISQ_EET2_T4_E12temp_storage+64];
	add.s64 	%rd195, %rd193, %rd194;
	ld.shared.u64 	%rd196, [_ZZN3cub18CUB_300001_SM_10006detail6reduce18DeviceReduceKernelINS2_10policy_hubIlyN4cuda3std3__44plusIlEEE10Policy1000EN6thrust24THRUST_300001_SM_1000_NS18transform_iteratorI16greater_than_tenNSD_6detail15normal_iteratorINSD_10device_ptrIjEEEEllEEyS9_lNS7_10__identityEEEvT0_PT3_T1_NS0_13GridEvenShareISQ_EET2_T4_E12temp_storage+72];
	add.s64 	%rd197, %rd195, %rd196;
	ld.shared.u64 	%rd198, [_ZZN3cub18CUB_300001_SM_10006detail6reduce18DeviceReduceKernelINS2_10policy_hubIlyN4cuda3std3__44plusIlEEE10Policy1000EN6thrust24THRUST_300001_SM_1000_NS18transform_iteratorI16greater_than_tenNSD_6detail15normal_iteratorINSD_10device_ptrIjEEEEllEEyS9_lNS7_10__identityEEEvT0_PT3_T1_NS0_13GridEvenShareISQ_EET2_T4_E12temp_storage+80];
	add.s64 	%rd199, %rd197, %rd198;
	ld.shared.u64 	%rd200, [_ZZN3cub18CUB_300001_SM_10006detail6reduce18DeviceReduceKernelINS2_10policy_hubIlyN4cuda3std3__44plusIlEEE10Policy1000EN6thrust24THRUST_300001_SM_1000_NS18transform_iteratorI16greater_than_tenNSD_6detail15normal_iteratorINSD_10device_ptrIjEEEEllEEyS9_lNS7_10__identityEEEvT0_PT3_T1_NS0_13GridEvenShareISQ_EET2_T4_E12temp_storage+88];
	add.s64 	%rd201, %rd199, %rd200;
	ld.shared.u64 	%rd202, [_ZZN3cub18CUB_300001_SM_10006detail6reduce18DeviceReduceKernelINS2_10policy_hubIlyN4cuda3std3__44plusIlEEE10Policy1000EN6thrust24THRUST_300001_SM_1000_NS18transform_iteratorI16greater_than_tenNSD_6detail15normal_iteratorINSD_10device_ptrIjEEEEllEEyS9_lNS7_10__identityEEEvT0_PT3_T1_NS0_13GridEvenShareISQ_EET2_T4_E12temp_storage+96];
	add.s64 	%rd203, %rd201, %rd202;
	ld.shared.u64 	%rd204, [_ZZN3cub18CUB_300001_SM_10006detail6reduce18DeviceReduceKernelINS2_10policy_hubIlyN4cuda3std3__44plusIlEEE10Policy1000EN6thrust24THRUST_300001_SM_1000_NS18transform_iteratorI16greater_than_tenNSD_6detail15normal_iteratorINSD_10device_ptrIjEEEEllEEyS9_lNS7_10__identityEEEvT0_PT3_T1_NS0_13GridEvenShareISQ_EET2_T4_E12temp_storage+104];
	add.s64 	%rd205, %rd203, %rd204;
	ld.shared.u64 	%rd206, [_ZZN3cub18CUB_300001_SM_10006detail6reduce18DeviceReduceKernelINS2_10policy_hubIlyN4cuda3std3__44plusIlEEE10Policy1000EN6thrust24THRUST_300001_SM_1000_NS18transform_iteratorI16greater_than_tenNSD_6detail15normal_iteratorINSD_10device_ptrIjEEEEllEEyS9_lNS7_10__identityEEEvT0_PT3_T1_NS0_13GridEvenShareISQ_EET2_T4_E12temp_storage+112];
	add.s64 	%rd207, %rd205, %rd206;
	ld.shared.u64 	%rd208, [_ZZN3cub18CUB_300001_SM_10006detail6reduce18DeviceReduceKernelINS2_10policy_hubIlyN4cuda3std3__44plusIlEEE10Policy1000EN6thrust24THRUST_300001_SM_1000_NS18transform_iteratorI16greater_than_tenNSD_6detail15normal_iteratorINSD_10device_ptrIjEEEEllEEyS9_lNS7_10__identityEEEvT0_PT3_T1_NS0_13GridEvenShareISQ_EET2_T4_E12temp_storage+120];
	add.s64 	%rd209, %rd207, %rd208;
	ld.shared.u64 	%rd210, [_ZZN3cub18CUB_300001_SM_10006detail6reduce18DeviceReduceKernelINS2_10policy_hubIlyN4cuda3std3__44plusIlEEE10Policy1000EN6thrust24THRUST_300001_SM_1000_NS18transform_iteratorI16greater_than_tenNSD_6detail15normal_iteratorINSD_10device_ptrIjEEEEllEEyS9_lNS7_10__identityEEEvT0_PT3_T1_NS0_13GridEvenShareISQ_EET2_T4_E12temp_storage+128];
	add.s64 	%rd211, %rd209, %rd210;
	ld.shared.u64 	%rd212, [_ZZN3cub18CUB_300001_SM_10006detail6reduce18DeviceReduceKernelINS2_10policy_hubIlyN4cuda3std3__44plusIlEEE10Policy1000EN6thrust24THRUST_300001_SM_1000_NS18transform_iteratorI16greater_than_tenNSD_6detail15normal_iteratorINSD_10device_ptrIjEEEEllEEyS9_lNS7_10__identityEEEvT0_PT3_T1_NS0_13GridEvenShareISQ_EET2_T4_E12temp_storage+136];
	add.s64 	%rd419, %rd211, %rd212;
$L__BB36_46:
	mov.u32 	%r336, %tid.x;
	setp.ne.s32 	%p137, %r336, 0;
	@%p137 bra 	$L__BB36_48;
	ld.param.u64 	%rd392, [_ZN3cub18CUB_300001_SM_10006detail6reduce18DeviceReduceKernelINS2_10policy_hubIlyN4cuda3std3__44plusIlEEE10Policy1000EN6thrust24THRUST_300001_SM_1000_NS18transform_iteratorI16greater_than_tenNSD_6detail15normal_iteratorINSD_10device_ptrIjEEEEllEEyS9_lNS7_10__identityEEEvT0_PT3_T1_NS0_13GridEvenShareISQ_EET2_T4__param_1];
	cvta.to.global.u64 	%rd389, %rd392;
	mul.wide.u32 	%rd390, %r2, 8;
	add.s64 	%rd391, %rd389, %rd390;
	st.global.u64 	[%rd391], %rd419;
$L__BB36_48:
	ret;

}
	// .globl	_ZN3cub18CUB_300001_SM_10006detail10radix_sort31DeviceRadixSortSingleTileKernelINS1_5radix10policy_hubIjNS0_8NullTypeEyE10Policy1000ELNS0_9SortOrderE0EjS6_yNS1_21identity_decomposer_tEEEvPKT1_PSB_PKT2_PSF_T3_iiT4_
.visible .entry _ZN3cub18CUB_300001_SM_10006detail10radix_sort31DeviceRadixSortSingleTileKernelINS1_5radix10policy_hubIjNS0_8NullTypeEyE10Policy1000ELNS0_9SortOrderE0EjS6_yNS1_21identity_decomposer_tEEEvPKT1_PSB_PKT2_PSF_T3_iiT4_(
	.param .u64 .ptr .align 1 _ZN3cub18CUB_300001_SM_10006detail10radix_sort31DeviceRadixSortSingleTileKernelINS1_5radix10policy_hubIjNS0_8NullTypeEyE10Policy1000ELNS0_9SortOrderE0EjS6_yNS1_21identity_decomposer_tEEEvPKT1_PSB_PKT2_PSF_T3_iiT4__param_0,
	.param .u64 .ptr .align 1 _ZN3cub18CUB_300001_SM_10006detail10radix_sort31DeviceRadixSortSingleTileKernelINS1_5radix10policy_hubIjNS0_8NullTypeEyE10Policy1000ELNS0_9SortOrderE0EjS6_yNS1_21identity_decomposer_tEEEvPKT1_PSB_PKT2_PSF_T3_iiT4__param_1,
	.param .u64 .ptr .align 1 _ZN3cub18CUB_300001_SM_10006detail10radix_sort31DeviceRadixSortSingleTileKernelINS1_5radix10policy_hubIjNS0_8NullTypeEyE10Policy1000ELNS0_9SortOrderE0EjS6_yNS1_21identity_decomposer_tEEEvPKT1_PSB_PKT2_PSF_T3_iiT4__param_2,
	.param .u64 .ptr .align 1 _ZN3cub18CUB_300001_SM_10006detail10radix_sort31DeviceRadixSortSingleTileKernelINS1_5radix10policy_hubIjNS0_8NullTypeEyE10Policy1000ELNS0_9SortOrderE0EjS6_yNS1_21identity_decomposer_tEEEvPKT1_PSB_PKT2_PSF_T3_iiT4__param_3,
	.param .u64 _ZN3cub18CUB_300001_SM_10006detail10radix_sort31DeviceRadixSortSingleTileKernelINS1_5radix10policy_hubIjNS0_8NullTypeEyE10Policy1000ELNS0_9SortOrderE0EjS6_yNS1_21identity_decomposer_tEEEvPKT1_PSB_PKT2_PSF_T3_iiT4__param_4,
	.param .u32 _ZN3cub18CUB_300001_SM_10006detail10radix_sort31DeviceRadixSortSingleTileKernelINS1_5radix10policy_hubIjNS0_8NullTypeEyE10Policy1000ELNS0_9SortOrderE0EjS6_yNS1_21identity_decomposer_tEEEvPKT1_PSB_PKT2_PSF_T3_iiT4__param_5,
	.param .u32 _ZN3cub18CUB_300001_SM_10006detail10radix_sort31DeviceRadixSortSingleTileKernelINS1_5radix10policy_hubIjNS0_8NullTypeEyE10Policy1000ELNS0_9SortOrderE0EjS6_yNS1_21identity_decomposer_tEEEvPKT1_PSB_PKT2_PSF_T3_iiT4__param_6,
	.param .align 1 .b8 _ZN3cub18CUB_300001_SM_10006detail10radix_sort31DeviceRadixSortSingleTileKernelINS1_5radix10policy_hubIjNS0_8NullTypeEyE10Policy1000ELNS0_9SortOrderE0EjS6_yNS1_21identity_decomposer_tEEEvPKT1_PSB_PKT2_PSF_T3_iiT4__param_7[1]
)
.maxntid 256
.minnctapersm 1
{
	.reg .pred 	%p<52>;
	.reg .b16 	%rs<39>;
	.reg .b32 	%r<706>;
	.reg .b64 	%rd<29>;
	// demoted variable
	.shared .align 16 .b8 _ZZN3cub18CUB_300001_SM_10006detail10radix_sort31DeviceRadixSortSingleTileKernelINS1_5radix10policy_hubIjNS0_8NullTypeEyE10Policy1000ELNS0_9SortOrderE0EjS6_yNS1_21identity_decomposer_tEEEvPKT1_PSB_PKT2_PSF_T3_iiT4_E12temp_storage[33856];
	ld.param.u64 	%rd5, [_ZN3cub18CUB_300001_SM_10006detail10radix_sort31DeviceRadixSortSingleTileKernelINS1_5radix10policy_hubIjNS0_8NullTypeEyE10Policy1000ELNS0_9SortOrderE0EjS6_yNS1_21identity_decomposer_tEEEvPKT1_PSB_PKT2_PSF_T3_iiT4__param_0];
	ld.param.u64 	%rd3, [_ZN3cub18CUB_300001_SM_10006detail10radix_sort31DeviceRadixSortSingleTileKernelINS1_5radix10policy_hubIjNS0_8NullTypeEyE10Policy1000ELNS0_9SortOrderE0EjS6_yNS1_21identity_decomposer_tEEEvPKT1_PSB_PKT2_PSF_T3_iiT4__param_1];
	ld.param.u64 	%rd4, [_ZN3cub18CUB_300001_SM_10006detail10radix_sort31DeviceRadixSortSingleTileKernelINS1_5radix10policy_hubIjNS0_8NullTypeEyE10Policy1000ELNS0_9SortOrderE0EjS6_yNS1_21identity_decomposer_tEEEvPKT1_PSB_PKT2_PSF_T3_iiT4__param_4];
	ld.param.u32 	%r189, [_ZN3cub18CUB_300001_SM_10006detail10radix_sort31DeviceRadixSortSingleTileKernelINS1_5radix10policy_hubIjNS0_8NullTypeEyE10Policy1000ELNS0_9SortOrderE0EjS6_yNS1_21identity_decomposer_tEEEvPKT1_PSB_PKT2_PSF_T3_iiT4__param_5];
	ld.param.u32 	%r190, [_ZN3cub18CUB_300001_SM_10006detail10radix_sort31DeviceRadixSortSingleTileKernelINS1_5radix10policy_hubIjNS0_8NullTypeEyE10Policy1000ELNS0_9SortOrderE0EjS6_yNS1_21identity_decomposer_tEEEvPKT1_PSB_PKT2_PSF_T3_iiT4__param_6];
	cvta.to.global.u64 	%rd6, %rd5;
	cvt.u32.u64 	%r1, %rd4;
	mov.u32 	%r2, %tid.x;
	mul.lo.s32 	%r3, %r2, 19;
	setp.ge.s32 	%p1, %r3, %r1;
	mul.wide.u32 	%rd7, %r3, 4;
	add.s64 	%rd1, %rd6, %rd7;
	mov.b32 	%r703, -1;
	@%p1 bra 	$L__BB37_2;
	ld.global.u32 	%r703, [%rd1];
$L__BB37_2:
	add.s32 	%r193, %r3, 1;
	setp.ge.s32 	%p2, %r193, %r1;
	mov.b32 	%r702, -1;
	@%p2 bra 	$L__BB37_4;
	ld.global.u32 	%r702, [%rd1+4];
$L__BB37_4:
	add.s32 	%r195, %r3, 2;
	setp.ge.s32 	%p3, %r195, %r1;
	mov.b32 	%r701, -1;
	@%p3 bra 	$L__BB37_6;
	ld.global.u32 	%r701, [%rd1+8];
$L__BB37_6:
	add.s32 	%r197, %r3, 3;
	setp.ge.s32 	%p4, %r197, %r1;
	mov.b32 	%r700, -1;
	@%p4 bra 	$L__BB37_8;
	ld.global.u32 	%r700, [%rd1+12];
$L__BB37_8:
	add.s32 	%r199, %r3, 4;
	setp.ge.s32 	%p5, %r199, %r1;
	mov.b32 	%r699, -1;
	@%p5 bra 	$L__BB37_10;
	ld.global.u32 	%r699, [%rd1+16];
$L__BB37_10:
	add.s32 	%r201, %r3, 5;
	setp.ge.s32 	%p6, %r201, %r1;
	mov.b32 	%r698, -1;
	@%p6 bra 	$L__BB37_12;
	ld.global.u32 	%r698, [%rd1+20];
$L__BB37_12:
	add.s32 	%r203, %r3, 6;
	setp.ge.s32 	%p7, %r203, %r1;
	mov.b32 	%r697, -1;
	@%p7 bra 	$L__BB37_14;
	ld.global.u32 	%r697, [%rd1+24];
$L__BB37_14:
	add.s32 	%r205, %r3, 7;
	setp.ge.s32 	%p8, %r205, %r1;
	mov.b32 	%r696, -1;
	@%p8 bra 	$L__BB37_16;
	ld.global.u32 	%r696, [%rd1+28];
$L__BB37_16:
	add.s32 	%r207, %r3, 8;
	setp.ge.s32 	%p9, %r207, %r1;
	mov.b32 	%r695, -1;
	@%p9 bra 	$L__BB37_18;
	ld.global.u32 	%r695, [%rd1+32];
$L__BB37_18:
	add.s32 	%r209, %r3, 9;
	setp.ge.s32 	%p10, %r209, %r1;
	mov.b32 	%r694, -1;
	@%p10 bra 	$L__BB37_20;
	ld.global.u32 	%r694, [%rd1+36];
$L__BB37_20:
	add.s32 	%r211, %r3, 10;
	setp.ge.s32 	%p11, %r211, %r1;
	mov.b32 	%r693, -1;
	@%p11 bra 	$L__BB37_22;
	ld.global.u32 	%r693, [%rd1+40];
$L__BB37_22:
	add.s32 	%r213, %r3, 11;
	setp.ge.s32 	%p12, %r213, %r1;
	mov.b32 	%r692, -1;
	@%p12 bra 	$L__BB37_24;
	ld.global.u32 	%r692, [%rd1+44];
$L__BB37_24:
	add.s32 	%r215, %r3, 12;
	setp.ge.s32 	%p13, %r215, %r1;
	mov.b32 	%r691, -1;
	@%p13 bra 	$L__BB37_26;
	ld.global.u32 	%r691, [%rd1+48];
$L__BB37_26:
	add.s32 	%r217, %r3, 13;
	setp.ge.s32 	%p14, %r217, %r1;
	mov.b32 	%r690, -1;
	@%p14 bra 	$L__BB37_28;
	ld.global.u32 	%r690, [%rd1+52];
$L__BB37_28:
	add.s32 	%r219, %r3, 14;
	setp.ge.s32 	%p15, %r219, %r1;
	mov.b32 	%r689, -1;
	@%p15 bra 	$L__BB37_30;
	ld.global.u32 	%r689, [%rd1+56];
$L__BB37_30:
	add.s32 	%r221, %r3, 15;
	setp.ge.s32 	%p16, %r221, %r1;
	mov.b32 	%r688, -1;
	@%p16 bra 	$L__BB37_32;
	ld.global.u32 	%r688, [%rd1+60];
$L__BB37_32:
	add.s32 	%r223, %r3, 16;
	setp.ge.s32 	%p17, %r223, %r1;
	mov.b32 	%r687, -1;
	@%p17 bra 	$L__BB37_34;
	ld.global.u32 	%r687, [%rd1+64];
$L__BB37_34:
	add.s32 	%r225, %r3, 17;
	setp.ge.s32 	%p18, %r225, %r1;
	mov.b32 	%r686, -1;
	@%p18 bra 	$L__BB37_36;
	ld.global.u32 	%r686, [%rd1+68];
$L__BB37_36:
	add.s32 	%r227, %r3, 18;
	setp.ge.s32 	%p19, %r227, %r1;
	mov.b32 	%r685, -1;
	@%p19 bra 	$L__BB37_38;
	ld.global.u32 	%r685, [%rd1+72];
$L__BB37_38:
	bar.sync 	0;
	shr.u32 	%r42, %r2, 5;
	shl.b32 	%r229, %r2, 2;
	mov.u32 	%r230, _ZZN3cub18CUB_300001_SM_10006detail10radix_sort31DeviceRadixSortSingleTileKernelINS1_5radix10policy_hubIjNS0_8NullTypeEyE10Policy1000ELNS0_9SortOrderE0EjS6_yNS1_21identity_decomposer_tEEEvPKT1_PSB_PKT2_PSF_T3_iiT4_E12temp_storage;
	add.s32 	%r43, %r230, %r229;
	shl.b32 	%r231, %r2, 7;
	add.s32 	%r44, %r43, %r231;
	shl.b32 	%r232, %r42, 2;
	add.s32 	%r233, %r230, %r232;
	add.s32 	%r45, %r233, 33792;
	mad.lo.s32 	%r46, %r2, -56, %r44;
	add.s32 	%r684, %r189, 6;
	sub.s32 	%r683, %r190, %r189;
$L__BB37_39:
	add.s32 	%r293, %r684, -6;
	min.s32 	%r236, %r683, 6;
	mov.b32 	%r322, 0;
	st.shared.u32 	[%r43], %r322;
	st.shared.u32 	[%r43+1024], %r322;
	st.shared.u32 	[%r43+2048], %r322;
	st.shared.u32 	[%r43+3072], %r322;
	st.shared.u32 	[%r43+4096], %r322;
	st.shared.u32 	[%r43+5120], %r322;
	st.shared.u32 	[%r43+6144], %r322;
	st.shared.u32 	[%r43+7168], %r322;
	st.shared.u32 	[%r43+8192], %r322;
	st.shared.u32 	[%r43+9216], %r322;
	st.shared.u32 	[%r43+10240], %r322;
	st.shared.u32 	[%r43+11264], %r322;
	st.shared.u32 	[%r43+12288], %r322;
	st.shared.u32 	[%r43+13312], %r322;
	st.shared.u32 	[%r43+14336], %r322;
	st.shared.u32 	[%r43+15360], %r322;
	st.shared.u32 	[%r43+16384], %r322;
	st.shared.u32 	[%r43+17408], %r322;
	st.shared.u32 	[%r43+18432], %r322;
	st.shared.u32 	[%r43+19456], %r322;
	st.shared.u32 	[%r43+20480], %r322;
	st.shared.u32 	[%r43+21504], %r322;
	st.shared.u32 	[%r43+22528], %r322;
	st.shared.u32 	[%r43+23552], %r322;
	st.shared.u32 	[%r43+24576], %r322;
	st.shared.u32 	[%r43+25600], %r322;
	st.shared.u32 	[%r43+26624], %r322;
	st.shared.u32 	[%r43+27648], %r322;
	st.shared.u32 	[%r43+28672], %r322;
	st.shared.u32 	[%r43+29696], %r322;
	st.shared.u32 	[%r43+30720], %r322;
	st.shared.u32 	[%r43+31744], %r322;
	st.shared.u32 	[%r43+32768], %r322;
	// begin inline asm
	bmsk.clamp.b32 %r234, %r322, %r236;
	// end inline asm
	// begin inline asm
	shr.b32 %r237, %r703, %r293;
	// end inline asm
	and.b32  	%r325, %r234, %r237;
	shl.b32 	%r326, %r325, 10;
	and.b32  	%r327, %r326, 31744;
	add.s32 	%r328, %r43, %r327;
	shr.u32 	%r329, %r325, 4;
	and.b32  	%r330, %r329, 268435454;
	add.s32 	%r71, %r328, %r330;
	ld.shared.u16 	%rs1, [%r71];
	add.s16 	%rs20, %rs1, 1;
	st.shared.u16 	[%r71], %rs20;
	// begin inline asm
	shr.b32 %r240, %r702, %r293;
	// end inline asm
	and.b32  	%r331, %r234, %r240;
	shl.b32 	%r332, %r331, 10;
	and.b32  	%r333, %r332, 31744;
	add.s32 	%r334, %r43, %r333;
	shr.u32 	%r335, %r331, 4;
	and.b32  	%r336, %r335, 268435454;
	add.s32 	%r72, %r334, %r336;
	ld.shared.u16 	%rs2, [%r72];
	add.s16 	%rs21, %rs2, 1;
	st.shared.u16 	[%r72], %rs21;
	// begin inline asm
	shr.b32 %r243, %r701, %r293;
	// end inline asm
	and.b32  	%r337, %r234, %r243;
	shl.b32 	%r338, %r337, 10;
	and.b32  	%r339, %r338, 31744;
	add.s32 	%r340, %r43, %r339;
	shr.u32 	%r341, %r337, 4;
	and.b32  	%r342, %r341, 268435454;
	add.s32 	%r73, %r340, %r342;
	ld.shared.u16 	%rs3, [%r73];
	add.s16 	%rs22, %rs3, 1;
	st.shared.u16 	[%r73], %rs22;
	// begin inline asm
	shr.b32 %r246, %r700, %r293;
	// end inline asm
	and.b32  	%r343, %r234, %r246;
	shl.b32 	%r344, %r343, 10;
	and.b32  	%r345, %r344, 31744;
	add.s32 	%r346, %r43, %r345;
	shr.u32 	%r347, %r343, 4;
	and.b32  	%r348, %r347, 268435454;
	add.s32 	%r74, %r346, %r348;
	ld.shared.u16 	%rs4, [%r74];
	add.s16 	%rs23, %rs4, 1;
	st.shared.u16 	[%r74], %rs23;
	// begin inline asm
	shr.b32 %r249, %r699, %r293;
	// end inline asm
	and.b32  	%r349, %r234, %r249;
	shl.b32 	%r350, %r349, 10;
	and.b32  	%r351, %r350, 31744;
	add.s32 	%r352, %r43, %r351;
	shr.u32 	%r353, %r349, 4;
	and.b32  	%r354, %r353, 268435454;
	add.s32 	%r75, %r352, %r354;
	ld.shared.u16 	%rs5, [%r75];
	add.s16 	%rs24, %rs5, 1;
	st.shared.u16 	[%r75], %rs24;
	// begin inline asm
	shr.b32 %r252, %r698, %r293;
	// end inline asm
	and.b32  	%r355, %r234, %r252;
	shl.b32 	%r356, %r355, 10;
	and.b32  	%r357, %r356, 31744;
	add.s32 	%r358, %r43, %r357;
	shr.u32 	%r359, %r355, 4;
	and.b32  	%r360, %r359, 268435454;
	add.s32 	%r76, %r358, %r360;
	ld.shared.u16 	%rs6, [%r76];
	add.s16 	%rs25, %rs6, 1;
	st.shared.u16 	[%r76], %rs25;
	// begin inline asm
	shr.b32 %r255, %r697, %r293;
	// end inline asm
	and.b32  	%r361, %r234, %r255;
	shl.b32 	%r362, %r361, 10;
	and.b32  	%r363, %r362, 31744;
	add.s32 	%r364, %r43, %r363;
	shr.u32 	%r365, %r361, 4;
	and.b32  	%r366, %r365, 268435454;
	add.s32 	%r77, %r364, %r366;
	ld.shared.u16 	%rs7, [%r77];
	add.s16 	%rs26, %rs7, 1;
	st.shared.u16 	[%r77], %rs26;
	// begin inline asm
	shr.b32 %r258, %r696, %r293;
	// end inline asm
	and.b32  	%r367, %r234, %r258;
	shl.b32 	%r368, %r367, 10;
	and.b32  	%r369, %r368, 31744;
	add.s32 	%r370, %r43, %r369;
	shr.u32 	%r371, %r367, 4;
	and.b32  	%r372, %r371, 268435454;
	add.s32 	%r78, %r370, %r372;
	ld.shared.u16 	%rs8, [%r78];
	add.s16 	%rs27, %rs8, 1;
	st.shared.u16 	[%r78], %rs27;
	// begin inline asm
	shr.b32 %r261, %r695, %r293;
	// end inline asm
	and.b32  	%r373, %r234, %r261;
	shl.b32 	%r374, %r373, 10;
	and.b32  	%r375, %r374, 31744;
	add.s32 	%r376, %r43, %r375;
	shr.u32 	%r377, %r373, 4;
	and.b32  	%r378, %r377, 268435454;
	add.s32 	%r79, %r376, %r378;
	ld.shared.u16 	%rs9, [%r79];
	add.s16 	%rs28, %rs9, 1;
	st.shared.u16 	[%r79], %rs28;
	// begin inline asm
	shr.b32 %r264, %r694, %r293;
	// end inline asm
	and.b32  	%r379, %r234, %r264;
	shl.b32 	%r380, %r379, 10;
	and.b32  	%r381, %r380, 31744;
	add.s32 	%r382, %r43, %r381;
	shr.u32 	%r383, %r379, 4;
	and.b32  	%r384, %r383, 268435454;
	add.s32 	%r80, %r382, %r384;
	ld.shared.u16 	%rs10, [%r80];
	add.s16 	%rs29, %rs10, 1;
	st.shared.u16 	[%r80], %rs29;
	// begin inline asm
	shr.b32 %r267, %r693, %r293;
	// end inline asm
	and.b32  	%r385, %r234, %r267;
	shl.b32 	%r386, %r385, 10;
	and.b32  	%r387, %r386, 31744;
	add.s32 	%r388, %r43, %r387;
	shr.u32 	%r389, %r385, 4;
	and.b32  	%r390, %r389, 268435454;
	add.s32 	%r81, %r388, %r390;
	ld.shared.u16 	%rs11, [%r81];
	add.s16 	%rs30, %rs11, 1;
	st.shared.u16 	[%r81], %rs30;
	// begin inline asm
	shr.b32 %r270, %r692, %r293;
	// end inline asm
	and.b32  	%r391, %r234, %r270;
	shl.b32 	%r392, %r391, 10;
	and.b32  	%r393, %r392, 31744;
	add.s32 	%r394, %r43, %r393;
	shr.u32 	%r395, %r391, 4;
	and.b32  	%r396, %r395, 268435454;
	add.s32 	%r82, %r394, %r396;
	ld.shared.u16 	%rs12, [%r82];
	add.s16 	%rs31, %rs12, 1;
	st.shared.u16 	[%r82], %rs31;
	// begin inline asm
	shr.b32 %r273, %r691, %r293;
	// end inline asm
	and.b32  	%r397, %r234, %r273;
	shl.b32 	%r398, %r397, 10;
	and.b32  	%r399, %r398, 31744;
	add.s32 	%r400, %r43, %r399;
	shr.u32 	%r401, %r397, 4;
	and.b32  	%r402, %r401, 268435454;
	add.s32 	%r83, %r400, %r402;
	ld.shared.u16 	%rs13, [%r83];
	add.s16 	%rs32, %rs13, 1;
	st.shared.u16 	[%r83], %rs32;
	// begin inline asm
	shr.b32 %r276, %r690, %r293;
	// end inline asm
	and.b32  	%r403, %r234, %r276;
	shl.b32 	%r404, %r403, 10;
	and.b32  	%r405, %r404, 31744;
	add.s32 	%r406, %r43, %r405;
	shr.u32 	%r407, %r403, 4;
	and.b32  	%r408, %r407, 268435454;
	add.s32 	%r84, %r406, %r408;
	ld.shared.u16 	%rs14, [%r84];
	add.s16 	%rs33, %rs14, 1;
	st.shared.u16 	[%r84], %rs33;
	// begin inline asm
	shr.b32 %r279, %r689, %r293;
	// end inline asm
	and.b32  	%r409, %r234, %r279;
	shl.b32 	%r410, %r409, 10;
	and.b32  	%r411, %r410, 31744;
	add.s32 	%r412, %r43, %r411;
	shr.u32 	%r413, %r409, 4;
	and.b32  	%r414, %r413, 268435454;
	add.s32 	%r85, %r412, %r414;
	ld.shared.u16 	%rs15, [%r85];
	add.s16 	%rs34, %rs15, 1;
	st.shared.u16 	[%r85], %rs34;
	// begin inline asm
	shr.b32 %r282, %r688, %r293;
	// end inline asm
	and.b32  	%r415, %r234, %r282;
	shl.b32 	%r416, %r415, 10;
	and.b32  	%r417, %r416, 31744;
	add.s32 	%r418, %r43, %r417;
	shr.u32 	%r419, %r415, 4;
	and.b32  	%r420, %r419, 268435454;
	add.s32 	%r86, %r418, %r420;
	ld.shared.u16 	%rs16, [%r86];
	add.s16 	%rs35, %rs16, 1;
	st.shared.u16 	[%r86], %rs35;
	// begin inline asm
	shr.b32 %r285, %r687, %r293;
	// end inline asm
	and.b32  	%r421, %r234, %r285;
	shl.b32 	%r422, %r421, 10;
	and.b32  	%r423, %r422, 31744;
	add.s32 	%r424, %r43, %r423;
	shr.u32 	%r425, %r421, 4;
	and.b32  	%r426, %r425, 268435454;
	add.s32 	%r87, %r424, %r426;
	ld.shared.u16 	%rs17, [%r87];
	add.s16 	%rs36, %rs17, 1;
	st.shared.u16 	[%r87], %rs36;
	// begin inline asm
	shr.b32 %r288, %r686, %r293;
	// end inline asm
	and.b32  	%r427, %r234, %r288;
	shl.b32 	%r428, %r427, 10;
	and.b32  	%r429, %r428, 31744;
	add.s32 	%r430, %r43, %r429;
	shr.u32 	%r431, %r427, 4;
	and.b32  	%r432, %r431, 268435454;
	add.s32 	%r88, %r430, %r432;
	ld.shared.u16 	%rs18, [%r88];
	add.s16 	%rs37, %rs18, 1;
	st.shared.u16 	[%r88], %rs37;
	// begin inline asm
	shr.b32 %r291, %r685, %r293;
	// end inline asm
	and.b32  	%r433, %r234, %r291;
	shl.b32 	%r434, %r433, 10;
	and.b32  	%r435, %r434, 31744;
	add.s32 	%r436, %r43, %r435;
	shr.u32 	%r437, %r433, 4;
	and.b32  	%r438, %r437, 268435454;
	add.s32 	%r89, %r436, %r438;
	ld.shared.u16 	%rs19, [%r89];
	add.s16 	%rs38, %rs19, 1;
	st.shared.u16 	[%r89], %rs38;
	bar.sync 	0;
	ld.shared.u32 	%r90, [%r44];
	ld.shared.u32 	%r439, [%r44+4];
	ld.shared.u32 	%r440, [%r44+8];
	ld.shared.u32 	%r441, [%r44+12];
	ld.shared.u32 	%r442, [%r44+16];
	ld.shared.u32 	%r443, [%r44+20];
	ld.shared.u32 	%r444, [%r44+24];
	ld.shared.u32 	%r445, [%r44+28];
	ld.shared.u32 	%r446, [%r44+32];
	ld.shared.u32 	%r447, [%r44+36];
	ld.shared.u32 	%r448, [%r44+40];
	ld.shared.u32 	%r449, [%r44+44];
	ld.shared.u32 	%r450, [%r44+48];
	ld.shared.u32 	%r451, [%r44+52];
	ld.shared.u32 	%r452, [%r44+56];
	ld.shared.u32 	%r453, [%r44+60];
	ld.shared.u32 	%r454, [%r44+64];
	ld.shared.u32 	%r455, [%r44+68];
	ld.shared.u32 	%r456, [%r44+72];
	ld.shared.u32 	%r457, [%r44+76];
	ld.shared.u32 	%r458, [%r44+80];
	ld.shared.u32 	%r459, [%r44+84];
	ld.shared.u32 	%r460, [%r44+88];
	ld.shared.u32 	%r461, [%r44+92];
	ld.shared.u32 	%r462, [%r44+96];
	ld.shared.u32 	%r463, [%r44+100];
	ld.shared.u32 	%r464, [%r44+104];
	ld.shared.u32 	%r465, [%r44+108];
	ld.shared.u32 	%r466, [%r44+112];
	ld.shared.u32 	%r467, [%r44+116];
	ld.shared.u32 	%r468, [%r44+120];
	ld.shared.u32 	%r469, [%r44+124];
	ld.shared.u32 	%r470, [%r44+128];
	add.s32 	%r91, %r439, %r90;
	add.s32 	%r92, %r440, %r91;
	add.s32 	%r93, %r441, %r92;
	add.s32 	%r94, %r442, %r93;
	add.s32 	%r95, %r443, %r94;
	add.s32 	%r96, %r444, %r95;
	add.s32 	%r97, %r445, %r96;
	add.s32 	%r98, %r446, %r97;
	add.s32 	%r99, %r447, %r98;
	add.s32 	%r100, %r448, %r99;
	add.s32 	%r101, %r449, %r100;
	add.s32 	%r102, %r450, %r101;
	add.s32 	%r103, %r451, %r102;
	add.s32 	%r104, %r452, %r103;
	add.s32 	%r105, %r453, %r104;
	add.s32 	%r106, %r454, %r105;
	add.s32 	%r107, %r455, %r106;
	add.s32 	%r108, %r456, %r107;
	add.s32 	%r109, %r457, %r108;
	add.s32 	%r110, %r458, %r109;
	add.s32 	%r111, %r459, %r110;
	add.s32 	%r112, %r460, %r111;
	add.s32 	%r113, %r461, %r112;
	add.s32 	%r114, %r462, %r113;
	add.s32 	%r115, %r463, %r114;
	add.s32 	%r116, %r464, %r115;
	add.s32 	%r117, %r465, %r116;
	add.s32 	%r118, %r466, %r117;
	add.s32 	%r119, %r467, %r118;
	add.s32 	%r120, %r468, %r119;
	add.s32 	%r121, %r469, %r120;
	add.s32 	%r299, %r470, %r121;
	// begin inline asm
	mov.u32 %r294, %laneid;
	// end inline asm
	mov.b32 	%r297, 1;
	mov.b32 	%r324, -1;
	// begin inline asm
	{  .reg .u32 r0;  .reg .pred p;  shfl.sync.up.b32 r0|p, %r299, %r297, %r322, %r324;  @p add.u32 r0, r0, %r299;  mov.u32 %r295, r0;}
	// end inline asm
	mov.b32 	%r303, 2;
	// begin inline asm
	{  .reg .u32 r0;  .reg .pred p;  shfl.sync.up.b32 r0|p, %r295, %r303, %r322, %r324;  @p add.u32 r0, r0, %r295;  mov.u32 %r301, r0;}
	// end inline asm
	mov.b32 	%r309, 4;
	// begin inline asm
	{  .reg .u32 r0;  .reg .pred p;  shfl.sync.up.b32 r0|p, %r301, %r309, %r322, %r324;  @p add.u32 r0, r0, %r301;  mov.u32 %r307, r0;}
	// end inline asm
	mov.b32 	%r315, 8;
	// begin inline asm
	{  .reg .u32 r0;  .reg .pred p;  shfl.sync.up.b32 r0|p, %r307, %r315, %r322, %r324;  @p add.u32 r0, r0, %r307;  mov.u32 %r313, r0;}
	// end inline asm
	mov.b32 	%r321, 16;
	// begin inline asm
	{  .reg .u32 r0;  .reg .pred p;  shfl.sync.up.b32 r0|p, %r313, %r321, %r322, %r324;  @p add.u32 r0, r0, %r313;  mov.u32 %r319, r0;}
	// end inline asm
	setp.ne.s32 	%p20, %r294, 31;
	@%p20 bra 	$L__BB37_41;
	st.shared.u32 	[%r45], %r319;
$L__BB37_41:
	sub.s32 	%r471, %r319, %r299;
	setp.gt.u32 	%p21, %r2, 31;
	setp.eq.s32 	%p22, %r42, 7;
	setp.eq.s32 	%p23, %r42, 6;
	setp.eq.s32 	%p24, %r42, 5;
	setp.eq.s32 	%p25, %r42, 4;
	setp.eq.s32 	%p26, %r42, 3;
	setp.eq.s32 	%p27, %r42, 2;
	setp.eq.s32 	%p28, %r42, 1;
	bar.sync 	0;
	ld.shared.v4.u32 	{%r472, %r473, %r474, %r475}, [_ZZN3cub18CUB_300001_SM_10006detail10radix_sort31DeviceRadixSortSingleTileKernelINS1_5radix10policy_hubIjNS0_8NullTypeEyE10Policy1000ELNS0_9SortOrderE0EjS6_yNS1_21identity_decomposer_tEEEvPKT1_PSB_PKT2_PSF_T3_iiT4_E12temp_storage+33792];
	selp.b32 	%r476, %r472, %r704, %p28;
	add.s32 	%r477, %r473, %r472;
	selp.b32 	%r478, %r477, %r476, %p27;
	add.s32 	%r479, %r477, %r474;
	selp.b32 	%r480, %r479, %r478, %p26;
	add.s32 	%r481, %r479, %r475;
	selp.b32 	%r482, %r481, %r480, %p25;
	ld.shared.v4.u32 	{%r483, %r484, %r485, %r486}, [_ZZN3cub18CUB_300001_SM_10006detail10radix_sort31DeviceRadixSortSingleTileKernelINS1_5radix10policy_hubIjNS0_8NullTypeEyE10Policy1000ELNS0_9SortOrderE0EjS6_yNS1_21identity_decomposer_tEEEvPKT1_PSB_PKT2_PSF_T3_iiT4_E12temp_storage+33808];
	add.s32 	%r487, %r481, %r483;
	selp.b32 	%r488, %r487, %r482, %p24;
	add.s32 	%r489, %r487, %r484;
	selp.b32 	%r490, %r489, %r488, %p23;
	add.s32 	%r491, %r489, %r485;
	selp.b32 	%r704, %r491, %r490, %p22;
	add.s32 	%r126, %r491, %r486;
	setp.ne.s32 	%p29, %r294, 0;
	selp.b32 	%r492, %r471, 0, %p29;
	add.s32 	%r493, %r704, %r492;
	or.pred  	%p30, %p21, %p29;
	selp.b32 	%r705, %r493, %r471, %p21;
	@%p30 bra 	$L__BB37_43;
	shl.b32 	%r705, %r126, 16;
	st.shared.u32 	[_ZZN3cub18CUB_300001_SM_10006detail10radix_sort31DeviceRadixSortSingleTileKernelINS1_5radix10policy_hubIjNS0_8NullTypeEyE10Policy1000ELNS0_9SortOrderE0EjS6_yNS1_21identity_decomposer_tEEEvPKT1_PSB_PKT2_PSF_T3_iiT4_E12temp_storage+33832], %r705;
$L__BB37_43:
	setp.eq.s32 	%p31, %r2, 0;
	bar.sync 	0;
	ld.shared.u32 	%r494, [_ZZN3cub18CUB_300001_SM_10006detail10radix_sort31DeviceRadixSortSingleTileKernelINS1_5radix10policy_hubIjNS0_8NullTypeEyE10Policy1000ELNS0_9SortOrderE0EjS6_yNS1_21identity_decomposer_tEEEvPKT1_PSB_PKT2_PSF_T3_iiT4_E12temp_storage+33832];
	selp.b32 	%r495, 0, %r494, %p31;
	add.s32 	%r496, %r705, %r495;
	add.s32 	%r497, %r90, %r496;
	add.s32 	%r498, %r91, %r496;
	add.s32 	%r499, %r92, %r496;
	add.s32 	%r500, %r93, %r496;
	add.s32 	%r501, %r94, %r496;
	add.s32 	%r502, %r95, %r496;
	add.s32 	%r503, %r96, %r496;
	add.s32 	%r504, %r97, %r496;
	add.s32 	%r505, %r98, %r496;
	add.s32 	%r506, %r99, %r496;
	add.s32 	%r507, %r100, %r496;
	add.s32 	%r508, %r101, %r496;
	add.s32 	%r509, %r102, %r496;
	add.s32 	%r510, %r103, %r496;
	add.s32 	%r511, %r104, %r496;
	add.s32 	%r512, %r105, %r496;
	add.s32 	%r513, %r106, %r496;
	add.s32 	%r514, %r107, %r496;
	add.s32 	%r515, %r108, %r496;
	add.s32 	%r516, %r109, %r496;
	add.s32 	%r517, %r110, %r496;
	add.s32 	%r518, %r111, %r496;
	add.s32 	%r519, %r112, %r496;
	add.s32 	%r520, %r113, %r496;
	add.s32 	%r521, %r114, %r496;
	add.s32 	%r522, %r115, %r496;
	add.s32 	%r523, %r116, %r496;
	add.s32 	%r524, %r117, %r496;
	add.s32 	%r525, %r118, %r496;
	add.s32 	%r526, %r119, %r496;
	add.s32 	%r527, %r120, %r496;
	add.s32 	%r528, %r121, %r496;
	st.shared.u32 	[%r44], %r496;
	st.shared.u32 	[%r44+4], %r497;
	st.shared.u32 	[%r44+8], %r498;
	st.shared.u32 	[%r44+12], %r499;
	st.shared.u32 	[%r44+16], %r500;
	st.shared.u32 	[%r44+20], %r501;
	st.shared.u32 	[%r44+24], %r502;
	st.shared.u32 	[%r44+28], %r503;
	st.shared.u32 	[%r44+32], %r504;
	st.shared.u32 	[%r44+36], %r505;
	st.shared.u32 	[%r44+40], %r506;
	st.shared.u32 	[%r44+44], %r507;
	st.shared.u32 	[%r44+48], %r508;
	st.shared.u32 	[%r44+52], %r509;
	st.shared.u32 	[%r44+56], %r510;
	st.shared.u32 	[%r44+60], %r511;
	st.shared.u32 	[%r44+64], %r512;
	st.shared.u32 	[%r44+68], %r513;
	st.shared.u32 	[%r44+72], %r514;
	st.shared.u32 	[%r44+76], %r515;
	st.shared.u32 	[%r44+80], %r516;
	st.shared.u32 	[%r44+84], %r517;
	st.shared.u32 	[%r44+88], %r518;
	st.shared.u32 	[%r44+92], %r519;
	st.shared.u32 	[%r44+96], %r520;
	st.shared.u32 	[%r44+100], %r521;
	st.shared.u32 	[%r44+104], %r522;
	st.shared.u32 	[%r44+108], %r523;
	st.shared.u32 	[%r44+112], %r524;
	st.shared.u32 	[%r44+116], %r525;
	st.shared.u32 	[%r44+120], %r526;
	st.shared.u32 	[%r44+124], %r527;
	st.shared.u32 	[%r44+128], %r528;
	bar.sync 	0;
	cvt.u32.u16 	%r529, %rs1;
	ld.shared.u16 	%r530, [%r71];
	add.s32 	%r130, %r530, %r529;
	cvt.u32.u16 	%r531, %rs2;
	ld.shared.u16 	%r532, [%r72];
	add.s32 	%r131, %r532, %r531;
	cvt.u32.u16 	%r533, %rs3;
	ld.shared.u16 	%r534, [%r73];
	add.s32 	%r132, %r534, %r533;
	cvt.u32.u16 	%r535, %rs4;
	ld.shared.u16 	%r536, [%r74];
	add.s32 	%r133, %r536, %r535;
	cvt.u32.u16 	%r537, %rs5;
	ld.shared.u16 	%r538, [%r75];
	add.s32 	%r134, %r538, %r537;
	cvt.u32.u16 	%r539, %rs6;
	ld.shared.u16 	%r540, [%r76];
	add.s32 	%r135, %r540, %r539;
	cvt.u32.u16 	%r541, %rs7;
	ld.shared.u16 	%r542, [%r77];
	add.s32 	%r136, %r542, %r541;
	cvt.u32.u16 	%r543, %rs8;
	ld.shared.u16 	%r544, [%r78];
	add.s32 	%r137, %r544, %r543;
	cvt.u32.u16 	%r545, %rs9;
	ld.shared.u16 	%r546, [%r79];
	add.s32 	%r138, %r546, %r545;
	cvt.u32.u16 	%r547, %rs10;
	ld.shared.u16 	%r548, [%r80];
	add.s32 	%r139, %r548, %r547;
	cvt.u32.u16 	%r549, %rs11;
	ld.shared.u16 	%r550, [%r81];
	add.s32 	%r140, %r550, %r549;
	cvt.u32.u16 	%r551, %rs12;
	ld.shared.u16 	%r552, [%r82];
	add.s32 	%r141, %r552, %r551;
	cvt.u32.u16 	%r553, %rs13;
	ld.shared.u16 	%r554, [%r83];
	add.s32 	%r142, %r554, %r553;
	cvt.u32.u16 	%r555, %rs14;
	ld.shared.u16 	%r556, [%r84];
	add.s32 	%r143, %r556, %r555;
	cvt.u32.u16 	%r557, %rs15;
	ld.shared.u16 	%r558, [%r85];
	add.s32 	%r144, %r558, %r557;
	cvt.u32.u16 	%r559, %rs16;
	ld.shared.u16 	%r560, [%r86];
	add.s32 	%r145, %r560, %r559;
	cvt.u32.u16 	%r561, %rs17;
	ld.shared.u16 	%r562, [%r87];
	add.s32 	%r146, %r562, %r561;
	cvt.u32.u16 	%r563, %rs18;
	ld.shared.u16 	%r564, [%r88];
	add.s32 	%r147, %r564, %r563;
	cvt.u32.u16 	%r565, %rs19;
	ld.shared.u16 	%r566, [%r89];
	add.s32 	%r148, %r566, %r565;
	bar.sync 	0;
	setp.lt.s32 	%p32, %r684, %r190;
	@%p32 bra 	$L__BB37_83;
	cvt.u64.u32 	%rd8, %r2;
	shl.b32 	%r567, %r130, 2;
	mov.u32 	%r568, _ZZN3cub18CUB_300001_SM_10006detail10radix_sort31DeviceRadixSortSingleTileKernelINS1_5radix10policy_hubIjNS0_8NullTypeEyE10Policy1000ELNS0_9SortOrderE0EjS6_yNS1_21identity_decomposer_tEEEvPKT1_PSB_PKT2_PSF_T3_iiT4_E12temp_storage;
	add.s32 	%r569, %r568, %r567;
	st.shared.u32 	[%r569], %r703;
	shl.b32 	%r570, %r131, 2;
	add.s32 	%r571, %r568, %r570;
	st.shared.u32 	[%r571], %r702;
	shl.b32 	%r572, %r132, 2;
	add.s32 	%r573, %r568, %r572;
	st.shared.u32 	[%r573], %r701;
	shl.b32 	%r574, %r133, 2;
	add.s32 	%r575, %r568, %r574;
	st.shared.u32 	[%r575], %r700;
	shl.b32 	%r576, %r134, 2;
	add.s32 	%r577, %r568, %r576;
	st.shared.u32 	[%r577], %r699;
	shl.b32 	%r578, %r135, 2;
	add.s32 	%r579, %r568, %r578;
	st.shared.u32 	[%r579], %r698;
	shl.b32 	%r580, %r136, 2;
	add.s32 	%r581, %r568, %r580;
	st.shared.u32 	[%r581], %r697;
	shl.b32 	%r582, %r137, 2;
	add.s32 	%r583, %r568, %r582;
	st.shared.u32 	[%r583], %r696;
	shl.b32 	%r584, %r138, 2;
	add.s32 	%r585, %r568, %r584;
	st.shared.u32 	[%r585], %r695;
	shl.b32 	%r586, %r139, 2;
	add.s32 	%r587, %r568, %r586;
	st.shared.u32 	[%r587], %r694;
	shl.b32 	%r588, %r140, 2;
	add.s32 	%r589, %r568, %r588;
	st.shared.u32 	[%r589], %r693;
	shl.b32 	%r590, %r141, 2;
	add.s32 	%r591, %r568, %r590;
	st.shared.u32 	[%r591], %r692;
	shl.b32 	%r592, %r142, 2;
	add.s32 	%r593, %r568, %r592;
	st.shared.u32 	[%r593], %r691;
	shl.b32 	%r594, %r143, 2;
	add.s32 	%r595, %r568, %r594;
	st.shared.u32 	[%r595], %r690;
	shl.b32 	%r596, %r144, 2;
	add.s32 	%r597, %r568, %r596;
	st.shared.u32 	[%r597], %r689;
	shl.b32 	%r598, %r145, 2;
	add.s32 	%r599, %r568, %r598;
	st.shared.u32 	[%r599], %r688;
	shl.b32 	%r600, %r146, 2;
	add.s32 	%r601, %r568, %r600;
	st.shared.u32 	[%r601], %r687;
	shl.b32 	%r602, %r147, 2;
	add.s32 	%r603, %r568, %r602;
	st.shared.u32 	[%r603], %r686;
	shl.b32 	%r604, %r148, 2;
	add.s32 	%r605, %r568, %r604;
	st.shared.u32 	[%r605], %r685;
	bar.sync 	0;
	mad.lo.s32 	%r149, %r2, -72, %r46;
	ld.shared.u32 	%r150, [%r149+1024];
	ld.shared.u32 	%r151, [%r149+2048];
	ld.shared.u32 	%r152, [%r149+3072];
	ld.shared.u32 	%r153, [%r149+4096];
	ld.shared.u32 	%r154, [%r149+5120];
	ld.shared.u32 	%r155, [%r149+6144];
	ld.shared.u32 	%r156, [%r149+7168];
	ld.shared.u32 	%r157, [%r149+8192];
	ld.shared.u32 	%r158, [%r149+9216];
	ld.shared.u32 	%r159, [%r149+10240];
	ld.shared.u32 	%r160, [%r149+11264];
	ld.shared.u32 	%r161, [%r149+12288];
	ld.shared.u32 	%r162, [%r149+13312];
	ld.shared.u32 	%r163, [%r149+14336];
	ld.shared.u32 	%r164, [%r149+15360];
	ld.shared.u32 	%r165, [%r149+16384];
	ld.shared.u32 	%r166, [%r149+17408];
	ld.shared.u32 	%r167, [%r149+18432];
	setp.gt.u64 	%p33, %rd4, %rd8;
	cvta.to.global.u64 	%rd9, %rd3;
	mul.wide.u32 	%rd10, %r2, 4;
	add.s64 	%rd2, %rd9, %rd10;
	@%p33 bra 	$L__BB37_45;
	bra.uni 	$L__BB37_46;
$L__BB37_45:
	ld.shared.u32 	%r606, [%r149];
	st.global.u32 	[%rd2], %r606;
$L__BB37_46:
	add.s32 	%r607, %r2, 256;
	cvt.u64.u32 	%rd11, %r607;
	setp.le.u64 	%p34, %rd4, %rd11;
	@%p34 bra 	$L__BB37_48;
	st.global.u32 	[%rd2+1024], %r150;
$L__BB37_48:
	add.s32 	%r608, %r2, 512;
	cvt.u64.u32 	%rd12, %r608;
	setp.le.u64 	%p35, %rd4, %rd12;
	@%p35 bra 	$L__BB37_50;
	st.global.u32 	[%rd2+2048], %r151;
$L__BB37_50:
	add.s32 	%r609, %r2, 768;
	cvt.u64.u32 	%rd13, %r609;
	setp.le.u64 	%p36, %rd4, %rd13;
	@%p36 bra 	$L__BB37_52;
	st.global.u32 	[%rd2+3072], %r152;
$L__BB37_52:
	or.b32  	%r610, %r2, 1024;
	cvt.u64.u32 	%rd14, %r610;
	setp.le.u64 	%p37, %rd4, %rd14;
	@%p37 bra 	$L__BB37_54;
	st.global.u32 	[%rd2+4096], %r153;
$L__BB37_54:
	add.s32 	%r611, %r2, 1280;
	cvt.u64.u32 	%rd15, %r611;
	setp.le.u64 	%p38, %rd4, %rd15;
	@%p38 bra 	$L__BB37_56;
	st.global.u32 	[%rd2+5120], %r154;
$L__BB37_56:
	add.s32 	%r612, %r2, 1536;
	cvt.u64.u32 	%rd16, %r612;
	setp.le.u64 	%p39, %rd4, %rd16;
	@%p39 bra 	$L__BB37_58;
	st.global.u32 	[%rd2+6144], %r155;
$L__BB37_58:
	add.s32 	%r613, %r2, 1792;
	cvt.u64.u32 	%rd17, %r613;
	setp.le.u64 	%p40, %rd4, %rd17;
	@%p40 bra 	$L__BB37_60;
	st.global.u32 	[%rd2+7168], %r156;
$L__BB37_60:
	or.b32  	%r614, %r2, 2048;
	cvt.u64.u32 	%rd18, %r614;
	setp.le.u64 	%p41, %rd4, %rd18;
	@%p41 bra 	$L__BB37_62;
	st.global.u32 	[%rd2+8192], %r157;
$L__BB37_62:
	add.s32 	%r615, %r2, 2304;
	cvt.u64.u32 	%rd19, %r615;
	setp.le.u64 	%p42, %rd4, %rd19;
	@%p42 bra 	$L__BB37_64;
	st.global.u32 	[%rd2+9216], %r158;
$L__BB37_64:
	add.s32 	%r616, %r2, 2560;
	cvt.u64.u32 	%rd20, %r616;
	setp.le.u64 	%p43, %rd4, %rd20;
	@%p43 bra 	$L__BB37_66;
	st.global.u32 	[%rd2+10240], %r159;
$L__BB37_66:
	add.s32 	%r617, %r2, 2816;
	cvt.u64.u32 	%rd21, %r617;
	setp.le.u64 	%p44, %rd4, %rd21;
	@%p44 bra 	$L__BB37_68;
	st.global.u32 	[%rd2+11264], %r160;
$L__BB37_68:
	or.b32  	%r618, %r2, 3072;
	cvt.u64.u32 	%rd22, %r618;
	setp.le.u64 	%p45, %rd4, %rd22;
	@%p45 bra 	$L__BB37_70;
	st.global.u32 	[%rd2+12288], %r161;
$L__BB37_70:
	add.s32 	%r619, %r2, 3328;
	cvt.u64.u32 	%rd23, %r619;
	setp.le.u64 	%p46, %rd4, %rd23;
	@%p46 bra 	$L__BB37_72;
	st.global.u32 	[%rd2+13312], %r162;
$L__BB37_72:
	add.s32 	%r620, %r2, 3584;
	cvt.u64.u32 	%rd24, %r620;
	setp.le.u64 	%p47, %rd4, %rd24;
	@%p47 bra 	$L__BB37_74;
	st.global.u32 	[%rd2+14336], %r163;
$L__BB37_74:
	add.s32 	%r621, %r2, 3840;
	cvt.u64.u32 	%rd25, %r621;
	setp.le.u64 	%p48, %rd4, %rd25;
	@%p48 bra 	$L__BB37_76;
	st.global.u32 	[%rd2+15360], %r164;
$L__BB37_76:
	or.b32  	%r622, %r2, 4096;
	cvt.u64.u32 	%rd26, %r622;
	setp.le.u64 	%p49, %rd4, %rd26;
	@%p49 bra 	$L__BB37_78;
	st.global.u32 	[%rd2+16384], %r165;
$L__BB37_78:
	add.s32 	%r623, %r2, 4352;
	cvt.u64.u32 	%rd27, %r623;
	setp.le.u64 	%p50, %rd4, %rd27;
	@%p50 bra 	$L__BB37_80;
	st.global.u32 	[%rd2+17408], %r166;
$L__BB37_80:
	add.s32 	%r624, %r2, 4608;
	cvt.u64.u32 	%rd28, %r624;
	setp.le.u64 	%p51, %rd4, %rd28;
	@%p51 bra 	$L__BB37_82;
	st.global.u32 	[%rd2+18432], %r167;
$L__BB37_82:
	ret;
$L__BB37_83:
	shl.b32 	%r625, %r130, 2;
	mov.u32 	%r626, _ZZN3cub18CUB_300001_SM_10006detail10radix_sort31DeviceRadixSortSingleTileKernelINS1_5radix10policy_hubIjNS0_8NullTypeEyE10Policy1000ELNS0_9SortOrderE0EjS6_yNS1_21identity_decomposer_tEEEvPKT1_PSB_PKT2_PSF_T3_iiT4_E12temp_storage;
	add.s32 	%r627, %r626, %r625;
	st.shared.u32 	[%r627], %r703;
	shl.b32 	%r628, %r131, 2;
	add.s32 	%r629, %r626, %r628;
	st.shared.u32 	[%r629], %r702;
	shl.b32 	%r630, %r132, 2;
	add.s32 	%r631, %r626, %r630;
	st.shared.u32 	[%r631], %r701;
	shl.b32 	%r632, %r133, 2;
	add.s32 	%r633, %r626, %r632;
	st.shared.u32 	[%r633], %r700;
	shl.b32 	%r634, %r134, 2;
	add.s32 	%r635, %r626, %r634;
	st.shared.u32 	[%r635], %r699;
	shl.b32 	%r636, %r135, 2;
	add.s32 	%r637, %r626, %r636;
	st.shared.u32 	[%r637], %r698;
	shl.b32 	%r638, %r136, 2;
	add.s32 	%r639, %r626, %r638;
	st.shared.u32 	[%r639], %r697;
	shl.b32 	%r640, %r137, 2;
	add.s32 	%r641, %r626, %r640;
	st.shared.u32 	[%r641], %r696;
	shl.b32 	%r642, %r138, 2;
	add.s32 	%r643, %r626, %r642;
	st.shared.u32 	[%r643], %r695;
	shl.b32 	%r644, %r139, 2;
	add.s32 	%r645, %r626, %r644;
	st.shared.u32 	[%r645], %r694;
	shl.b32 	%r646, %r140, 2;
	add.s32 	%r647, %r626, %r646;
	st.shared.u32 	[%r647], %r693;
	shl.b32 	%r648, %r141, 2;
	add.s32 	%r649, %r626, %r648;
	st.shared.u32 	[%r649], %r692;
	shl.b32 	%r650, %r142, 2;
	add.s32 	%r651, %r626, %r650;
	st.shared.u32 	[%r651], %r691;
	shl.b32 	%r652, %r143, 2;
	add.s32 	%r653, %r626, %r652;
	st.shared.u32 	[%r653], %r690;
	shl.b32 	%r654, %r144, 2;
	add.s32 	%r655, %r626, %r654;
	st.shared.u32 	[%r655], %r689;
	shl.b32 	%r656, %r145, 2;
	add.s32 	%r657, %r626, %r656;
	st.shared.u32 	[%r657], %r688;
	shl.b32 	%r658, %r146, 2;
	add.s32 	%r659, %r626, %r658;
	st.shared.u32 	[%r659], %r687;
	shl.b32 	%r660, %r147, 2;
	add.s32 	%r661, %r626, %r660;
	st.shared.u32 	[%r661], %r686;
	shl.b32 	%r662, %r148, 2;
	add.s32 	%r663, %r626, %r662;
	st.shared.u32 	[%r663], %r685;
	bar.sync 	0;
	ld.shared.u32 	%r703, [%r46];
	ld.shared.u32 	%r702, [%r46+4];
	ld.shared.u32 	%r701, [%r46+8];
	ld.shared.u32 	%r700, [%r46+12];
	ld.shared.u32 	%r699, [%r46+16];
	ld.shared.u32 	%r698, [%r46+20];
	ld.shared.u32 	%r697, [%r46+24];
	ld.shared.u32 	%r696, [%r46+28];
	ld.shared.u32 	%r695, [%r46+32];
	ld.shared.u32 	%r694, [%r46+36];
	ld.shared.u32 	%r693, [%r46+40];
	ld.shared.u32 	%r692, [%r46+44];
	ld.shared.u32 	%r691, [%r46+48];
	ld.shared.u32 	%r690, [%r46+52];
	ld.shared.u32 	%r689, [%r46+56];
	ld.shared.u32 	%r688, [%r46+60];
	ld.shared.u32 	%r687, [%r46+64];
	ld.shared.u32 	%r686, [%r46+68];
	ld.shared.u32 	%r685, [%r46+72];
	bar.sync 	0;
	add.s32 	%r684, %r684, 6;
	add.s32 	%r683, %r683, -6;
	bra.uni 	$L__BB37_39;

}
	// .globl	_ZN3cub18CUB_300001_SM_10006detail10radix_sort30DeviceRadixSortHistogramKernelINS1_5radix10policy_hubIjNS0_8NullTypeEyE10Policy1000ELNS0_9SortOrderE0EjyNS1_21identity_decomposer_tEEEvPT2_PKT1_SB_iiT3_
.visible .entry _ZN3cub18CUB_300001_SM_10006detail10radix_sort30DeviceRadixSortHistogramKernelINS1_5radix10policy_hubIjNS0_8NullTypeEyE10Policy1000ELNS0_9SortOrderE0EjyNS1_21identity_decomposer_tEEEvPT2_PKT1_SB_iiT3_(
	.param .u64 .ptr .align 1 _ZN3cub18CUB_300001_SM_10006detail10radix_sort30DeviceRadixSortHistogramKernelINS1_5radix10policy_hubIjNS0_8NullTypeEyE10Policy1000ELNS0_9SortOrderE0EjyNS1_21identity_decomposer_tEEEvPT2_PKT1_SB_iiT3__param_0,
	.param .u64 .ptr .align 1 _ZN3cub18CUB_300001_SM_10006detail10radix_sort30DeviceRadixSortHistogramKernelINS1_5radix10policy_hubIjNS0_8NullTypeEyE10Policy1000ELNS0_9SortOrderE0EjyNS1_21identity_decomposer_tEEEvPT2_PKT1_SB_iiT3__param_1,
	.param .u64 _ZN3cub18CUB_300001_SM_10006detail10radix_sort30DeviceRadixSortHistogramKernelINS1_5radix10policy_hubIjNS0_8NullTypeEyE10Policy1000ELNS0_9SortOrderE0EjyNS1_21identity_decomposer_tEEEvPT2_PKT1_SB_iiT3__param_2,
	.param .u32 _ZN3cub18CUB_300001_SM_10006detail10radix_sort30DeviceRadixSortHistogramKernelINS1_5radix10policy_hubIjNS0_8NullTypeEyE10Policy1000ELNS0_9SortOrderE0EjyNS1_21identity_decomposer_tEEEvPT2_PKT1_SB_iiT3__param_3,
	.param .u32 _ZN3cub18CUB_300001_SM_10006detail10radix_sort30DeviceRadixSortHistogramKernelINS1_5radix10policy_hubIjNS0_8NullTypeEyE10Policy1000ELNS0_9SortOrderE0EjyNS1_21identity_decomposer_tEEEvPT2_PKT1_SB_iiT3__param_4,
	.param .align 1 .b8 _ZN3cub18CUB_300001_SM_10006detail10radix_sort30DeviceRadixSortHistogramKernelINS1_5radix10policy_hubIjNS0_8NullTypeEyE10Policy1000ELNS0_9SortOrderE0EjyNS1_21identity_decomposer_tEEEvPT2_PKT1_SB_iiT3__param_5[1]
)
.maxntid 128
{
	.reg .pred 	%p<91>;
	.reg .b32 	%r<470>;
	.reg .b64 	%rd<137>;
	// demoted variable
	.shared .align 4 .b8 _ZZN3cub18CUB_300001_SM_10006detail10radix_sort30DeviceRadixSortHistogramKernelINS1_5radix10policy_hubIjNS0_8NullTypeEyE10Policy1000ELNS0_9SortOrderE0EjyNS1_21identity_decomposer_tEEEvPT2_PKT1_SB_iiT3_E12temp_storage[4096];
	ld.param.u64 	%rd18, [_ZN3cub18CUB_300001_SM_10006detail10radix_sort30DeviceRadixSortHistogramKernelINS1_5radix10policy_hubIjNS0_8NullTypeEyE10Policy1000ELNS0_9SortOrderE0EjyNS1_21identity_decomposer_tEEEvPT2_PKT1_SB_iiT3__param_0];
	ld.param.u64 	%rd19, [_ZN3cub18CUB_300001_SM_10006detail10radix_sort30DeviceRadixSortHistogramKernelINS1_5radix10policy_hubIjNS0_8NullTypeEyE10Policy1000ELNS0_9SortOrderE0EjyNS1_21identity_decomposer_tEEEvPT2_PKT1_SB_iiT3__param_1];
	ld.param.u64 	%rd17, [_ZN3cub18CUB_300001_SM_10006detail10radix_sort30DeviceRadixSortHistogramKernelINS1_5radix10policy_hubIjNS0_8NullTypeEyE10Policy1000ELNS0_9SortOrderE0EjyNS1_21identity_decomposer_tEEEvPT2_PKT1_SB_iiT3__param_2];
	ld.param.u32 	%r158, [_ZN3cub18CUB_300001_SM_10006detail10radix_sort30DeviceRadixSortHistogramKernelINS1_5radix10policy_hubIjNS0_8NullTypeEyE10Policy1000ELNS0_9SortOrderE0EjyNS1_21identity_decomposer_tEEEvPT2_PKT1_SB_iiT3__param_3];
	ld.param.u32 	%r159, [_ZN3cub18CUB_300001_SM_10006detail10radix_sort30DeviceRadixSortHistogramKernelINS1_5radix10policy_hubIjNS0_8NullTypeEyE10Policy1000ELNS0_9SortOrderE0EjyNS1_21identity_decomposer_tEEEvPT2_PKT1_SB_iiT3__param_4];
	cvta.to.global.u64 	%rd1, %rd19;
	cvta.to.global.u64 	%rd2, %rd18;
	setp.eq.s64 	%p2, %rd17, 0;
	@%p2 bra 	$L__BB38_153;
	sub.s32 	%r160, %r159, %r158;
	add.s32 	%r161, %r160, 7;
	shr.s32 	%r162, %r161, 31;
	shr.u32 	%r163, %r162, 29;
	add.s32 	%r164, %r161, %r163;
	shr.s32 	%r165, %r164, 3;
	mov.u32 	%r166, %tid.x;
	setp.gt.u32 	%p3, %r166, 255;
	setp.lt.s32 	%p4, %r161, 8;
	mov.u32 	%r167, %ctaid.x;
	shl.b32 	%r168, %r167, 11;
	cvt.u64.u32 	%rd3, %r168;
	mov.u32 	%r169, %nctaid.x;
	shl.b32 	%r170, %r169, 11;
	cvt.u64.u32 	%rd4, %r170;
	add.s32 	%r1, %r165, -1;
	and.b32  	%r2, %r165, 15;
	and.b32  	%r3, %r165, 7;
	add.s32 	%r4, %r3, -1;
	and.b32  	%r5, %r165, 3;
	or.pred  	%p1, %p3, %p4;
	shl.b32 	%r171, %r166, 2;
	mov.u32 	%r172, _ZZN3cub18CUB_300001_SM_10006detail10radix_sort30DeviceRadixSortHistogramKernelINS1_5radix10policy_hubIjNS0_8NullTypeEyE10Policy1000ELNS0_9SortOrderE0EjyNS1_21identity_decomposer_tEEEvPT2_PKT1_SB_iiT3_E12temp_storage;
	add.s32 	%r6, %r172, %r171;
	and.b32  	%r7, %r165, 268435440;
	cvt.u64.u32 	%rd5, %r166;
	add.s32 	%r8, %r166, 128;
	add.s32 	%r9, %r166, 256;
	add.s32 	%r10, %r166, 384;
	add.s32 	%r11, %r166, 512;
	add.s32 	%r12, %r166, 640;
	add.s32 	%r13, %r166, 768;
	add.s32 	%r14, %r166, 1280;
	add.s32 	%r15, %r166, 1920;
	and.b32  	%r16, %r165, 268435448;
	and.b32  	%r17, %r165, 1;
	neg.s32 	%r18, %r7;
	add.s32 	%r19, %r6, 8192;
	add.s64 	%rd21, %rd17, -1;
	shr.u64 	%rd22, %rd21, 30;
	add.s64 	%rd23, %rd22, 1;
	min.u64 	%rd6, %rd23, %rd17;
	mov.b64 	%rd135, 0;
$L__BB38_2:
	@%p1 bra 	$L__BB38_30;
	setp.lt.u32 	%p5, %r1, 15;
	mov.b32 	%r423, 0;
	@%p5 bra 	$L__BB38_6;
	mov.u32 	%r420, %r19;
	mov.u32 	%r421, %r18;
$L__BB38_5:
	.pragma "nounroll";
	mov.b32 	%r174, 0;
	st.shared.u32 	[%r420+-8192], %r174;
	st.shared.u32 	[%r420+-7168], %r174;
	st.shared.u32 	[%r420+-6144], %r174;
	st.shared.u32 	[%r420+-5120], %r174;
	st.shared.u32 	[%r420+-4096], %r174;
	st.shared.u32 	[%r420+-3072], %r174;
	st.shared.u32 	[%r420+-2048], %r174;
	st.shared.u32 	[%r420+-1024], %r174;
	st.shared.u32 	[%r420], %r174;
	st.shared.u32 	[%r420+1024], %r174;
	st.shared.u32 	[%r420+2048], %r174;
	st.shared.u32 	[%r420+3072], %r174;
	st.shared.u32 	[%r420+4096], %r174;
	st.shared.u32 	[%r420+5120], %r174;
	st.shared.u32 	[%r420+6144], %r174;
	st.shared.u32 	[%r420+7168], %r174;
	add.s32 	%r421, %r421, 16;
	add.s32 	%r420, %r420, 16384;
	setp.ne.s32 	%p6, %r421, 0;
	mov.u32 	%r423, %r7;
	@%p6 bra 	$L__BB38_5;
$L__BB38_6:
	add.s32 	%r25, %r2, -1;
	setp.eq.s32 	%p7, %r2, 0;
	@%p7 bra 	$L__BB38_16;
	setp.lt.u32 	%p8, %r25, 7;
	@%p8 bra 	$L__BB38_9;
	shl.b32 	%r175, %r423, 10;
	add.s32 	%r176, %r6, %r175;
	mov.b32 	%r177, 0;
	st.shared.u32 	[%r176], %r177;
	st.shared.u32 	[%r176+1024], %r177;
	st.shared.u32 	[%r176+2048], %r177;
	st.shared.u32 	[%r176+3072], %r177;
	st.shared.u32 	[%r176+4096], %r177;
	st.shared.u32 	[%r176+5120], %r177;
	st.shared.u32 	[%r176+6144], %r177;
	st.shared.u32 	[%r176+7168], %r177;
	add.s32 	%r423, %r423, 8;
$L__BB38_9:
	setp.eq.s32 	%p9, %r3, 0;
	@%p9 bra 	$L__BB38_16;
	setp.lt.u32 	%p10, %r4, 3;
	@%p10 bra 	$L__BB38_12;
	shl.b32 	%r178, %r423, 10;
	add.s32 	%r179, %r6, %r178;
	mov.b32 	%r180, 0;
	st.shared.u32 	[%r179], %r180;
	st.shared.u32 	[%r179+1024], %r180;
	st.shared.u32 	[%r179+2048], %r180;
	st.shared.u32 	[%r179+3072], %r180;
	add.s32 	%r423, %r423, 4;
$L__BB38_12:
	setp.eq.s32 	%p11, %r5, 0;
	@%p11 bra 	$L__BB38_16;
	setp.eq.s32 	%p12, %r5, 1;
	shl.b32 	%r181, %r423, 10;
	add.s32 	%r30, %r6, %r181;
	mov.b32 	%r182, 0;
	st.shared.u32 	[%r30], %r182;
	@%p12 bra 	$L__BB38_16;
	setp.eq.s32 	%p13, %r5, 2;
	mov.b32 	%r183, 0;
	st.shared.u32 	[%r30+1024], %r183;
	@%p13 bra 	$L__BB38_16;
	mov.b32 	%r184, 0;
	st.shared.u32 	[%r30+2048], %r184;
$L__BB38_16:
	cvt.u32.u64 	%r185, %rd5;
	setp.gt.u32 	%p14, %r185, 127;
	@%p14 bra 	$L__BB38_30;
	setp.lt.u32 	%p15, %r1, 15;
	mov.b32 	%r427, 0;
	@%p15 bra 	$L__BB38_20;
	mov.b32 	%r425, 0;
$L__BB38_19:
	.pragma "nounroll";
	shl.b32 	%r188, %r425, 10;
	add.s32 	%r189, %r6, %r188;
	mov.b32 	%r190, 0;
	st.shared.u32 	[%r189+512], %r190;
	st.shared.u32 	[%r189+1536], %r190;
	st.shared.u32 	[%r189+2560], %r190;
	st.shared.u32 	[%r189+3584], %r190;
	st.shared.u32 	[%r189+4608], %r190;
	st.shared.u32 	[%r189+5632], %r190;
	st.shared.u32 	[%r189+6656], %r190;
	st.shared.u32 	[%r189+7680], %r190;
	st.shared.u32 	[%r189+8704], %r190;
	st.shared.u32 	[%r189+9728], %r190;
	st.shared.u32 	[%r189+10752], %r190;
	st.shared.u32 	[%r189+11776], %r190;
	st.shared.u32 	[%r189+12800], %r190;
	st.shared.u32 	[%r189+13824], %r190;
	st.shared.u32 	[%r189+14848], %r190;
	st.shared.u32 	[%r189+15872], %r190;
	add.s32 	%r425, %r425, 16;
	setp.ne.s32 	%p16, %r425, %r7;
	mov.u32 	%r427, %r7;
	@%p16 bra 	$L__BB38_19;
$L__BB38_20:
	setp.eq.s32 	%p17, %r2, 0;
	@%p17 bra 	$L__BB38_30;
	setp.lt.u32 	%p18, %r25, 7;
	@%p18 bra 	$L__BB38_23;
	shl.b32 	%r191, %r427, 10;
	add.s32 	%r192, %r6, %r191;
	mov.b32 	%r193, 0;
	st.shared.u32 	[%r192+512], %r193;
	st.shared.u32 	[%r192+1536], %r193;
	st.shared.u32 	[%r192+2560], %r193;
	st.shared.u32 	[%r192+3584], %r193;
	st.shared.u32 	[%r192+4608], %r193;
	st.shared.u32 	[%r192+5632], %r193;
	st.shared.u32 	[%r192+6656], %r193;
	st.shared.u32 	[%r192+7680], %r193;
	add.s32 	%r427, %r427, 8;
$L__BB38_23:
	setp.eq.s32 	%p19, %r3, 0;
	@%p19 bra 	$L__BB38_30;
	setp.lt.u32 	%p20, %r4, 3;
	@%p20 bra 	$L__BB38_26;
	shl.b32 	%r194, %r427, 10;
	add.s32 	%r195, %r6, %r194;
	mov.b32 	%r196, 0;
	st.shared.u32 	[%r195+512], %r196;
	st.shared.u32 	[%r195+1536], %r196;
	st.shared.u32 	[%r195+2560], %r196;
	st.shared.u32 	[%r195+3584], %r196;
	add.s32 	%r427, %r427, 4;
$L__BB38_26:
	setp.eq.s32 	%p21, %r5, 0;
	@%p21 bra 	$L__BB38_30;
	setp.eq.s32 	%p22, %r5, 1;
	shl.b32 	%r197, %r427, 10;
	add.s32 	%r38, %r6, %r197;
	mov.b32 	%r198, 0;
	st.shared.u32 	[%r38+512], %r198;
	@%p22 bra 	$L__BB38_30;
	setp.eq.s32 	%p23, %r5, 2;
	mov.b32 	%r199, 0;
	st.shared.u32 	[%r38+1536], %r199;
	@%p23 bra 	$L__BB38_30;
	mov.b32 	%r200, 0;
	st.shared.u32 	[%r38+2560], %r200;
$L__BB38_30:
	bar.sync 	0;
	bar.sync 	0;
	shl.b64 	%rd8, %rd135, 30;
	sub.s64 	%rd24, %rd17, %rd8;
	min.u64 	%rd9, %rd24, 1073741824;
	setp.le.u64 	%p24, %rd9, %rd3;
	@%p24 bra 	$L__BB38_70;
	mov.u64 	%rd136, %rd3;
$L__BB38_32:
	add.s64 	%rd11, %rd136, %rd8;
	sub.s64 	%rd12, %rd17, %rd11;
	setp.lt.u64 	%p25, %rd12, 2048;
	@%p25 bra 	$L__BB38_34;
	add.s64 	%rd27, %rd11, %rd5;
	shl.b64 	%rd28, %rd27, 2;
	add.s64 	%rd29, %rd1, %rd28;
	ld.global.u32 	%r459, [%rd29];
	ld.global.u32 	%r458, [%rd29+512];
	ld.global.u32 	%r457, [%rd29+1024];
	ld.global.u32 	%r456, [%rd29+1536];
	ld.global.u32 	%r455, [%rd29+2048];
	ld.global.u32 	%r454, [%rd29+2560];
	ld.global.u32 	%r453, [%rd29+3072];
	ld.global.u32 	%r452, [%rd29+3584];
	ld.global.u32 	%r451, [%rd29+4096];
	ld.global.u32 	%r450, [%rd29+4608];
	ld.global.u32 	%r449, [%rd29+5120];
	ld.global.u32 	%r448, [%rd29+5632];
	ld.global.u32 	%r447, [%rd29+6144];
	ld.global.u32 	%r446, [%rd29+6656];
	ld.global.u32 	%r445, [%rd29+7168];
	ld.global.u32 	%r444, [%rd29+7680];
	bra.uni 	$L__BB38_66;
$L__BB38_34:
	cvt.u32.u64 	%r202, %rd5;
	cvt.u32.u64 	%r55, %rd12;
	setp.ge.s32 	%p26, %r202, %r55;
	add.s64 	%rd25, %rd11, %rd5;
	shl.b64 	%rd26, %rd25, 2;
	add.s64 	%rd13, %rd1, %rd26;
	mov.b32 	%r459, -1;
	@%p26 bra 	$L__BB38_36;
	ld.global.u32 	%r459, [%rd13];
$L__BB38_36:
	setp.ge.s32 	%p27, %r8, %r55;
	mov.b32 	%r458, -1;
	@%p27 bra 	$L__BB38_38;
	ld.global.u32 	%r458, [%rd13+512];
$L__BB38_38:
	setp.ge.s32 	%p28, %r9, %r55;
	mov.b32 	%r457, -1;
	@%p28 bra 	$L__BB38_40;
	ld.global.u32 	%r457, [%rd13+1024];
$L__BB38_40:
	setp.ge.s32 	%p29, %r10, %r55;
	mov.b32 	%r456, -1;
	@%p29 bra 	$L__BB38_42;
	ld.global.u32 	%r456, [%rd13+1536];
$L__BB38_42:
	setp.ge.s32 	%p30, %r11, %r55;
	mov.b32 	%r455, -1;
	@%p30 bra 	$L__BB38_44;
	ld.global.u32 	%r455, [%rd13+2048];
$L__BB38_44:
	setp.ge.s32 	%p31, %r12, %r55;
	mov.b32 	%r454, -1;
	@%p31 bra 	$L__BB38_46;
	ld.global.u32 	%r454, [%rd13+2560];
$L__BB38_46:
	setp.ge.s32 	%p32, %r13, %r55;
	mov.b32 	%r453, -1;
	@%p32 bra 	$L__BB38_48;
	ld.global.u32 	%r453, [%rd13+3072];
$L__BB38_48:
	mov.u32 	%r210, %tid.x;
	add.s32 	%r211, %r210, 896;
	setp.ge.s32 	%p33, %r211, %r55;
	mov.b32 	%r452, -1;
	@%p33 bra 	$L__BB38_50;
	ld.global.u32 	%r452, [%rd13+3584];
$L__BB38_50:
	or.b32  	%r214, %r210, 1024;
	setp.ge.s32 	%p34, %r214, %r55;
	mov.b32 	%r451, -1;
	@%p34 bra 	$L__BB38_52;
	ld.global.u32 	%r451, [%rd13+4096];
$L__BB38_52:
	add.s32 	%r217, %r210, 1152;
	setp.ge.s32 	%p35, %r217, %r55;
	mov.b32 	%r450, -1;
	@%p35 bra 	$L__BB38_54;
	ld.global.u32 	%r450, [%rd13+4608];
$L__BB38_54:
	setp.ge.s32 	%p36, %r14, %r55;
	mov.b32 	%r449, -1;
	@%p36 bra 	$L__BB38_56;
	ld.global.u32 	%r449, [%rd13+5120];
$L__BB38_56:
	add.s32 	%r221, %r210, 1408;
	setp.ge.s32 	%p37, %r221, %r55;
	mov.b32 	%r448, -1;
	@%p37 bra 	$L__BB38_58;
	ld.global.u32 	%r448, [%rd13+5632];
$L__BB38_58:
	add.s32 	%r224, %r210, 1536;
	setp.ge.s32 	%p38, %r224, %r55;
	mov.b32 	%r447, -1;
	@%p38 bra 	$L__BB38_60;
	ld.global.u32 	%r447, [%rd13+6144];
$L__BB38_60:
	add.s32 	%r227, %r210, 1664;
	setp.ge.s32 	%p39, %r227, %r55;
	mov.b32 	%r446, -1;
	@%p39 bra 	$L__BB38_62;
	ld.global.u32 	%r446, [%rd13+6656];
$L__BB38_62:
	add.s32 	%r230, %r210, 1792;
	setp.ge.s32 	%p40, %r230, %r55;
	mov.b32 	%r445, -1;
	@%p40 bra 	$L__BB38_64;
	ld.global.u32 	%r445, [%rd13+7168];
$L__BB38_64:
	setp.ge.s32 	%p41, %r15, %r55;
	mov.b32 	%r444, -1;
	@%p41 bra 	$L__BB38_66;
	ld.global.u32 	%r444, [%rd13+7680];
$L__BB38_66:
	setp.le.s32 	%p42, %r159, %r158;
	@%p42 bra 	$L__BB38_69;
	mov.b32 	%r460, 0;
	mov.u32 	%r461, %r158;
$L__BB38_68:
	sub.s32 	%r233, %r159, %r461;
	shl.b32 	%r234, %r460, 10;
	mov.u32 	%r235, _ZZN3cub18CUB_300001_SM_10006detail10radix_sort30DeviceRadixSortHistogramKernelINS1_5radix10policy_hubIjNS0_8NullTypeEyE10Policy1000ELNS0_9SortOrderE0EjyNS1_21identity_decomposer_tEEEvPT2_PKT1_SB_iiT3_E12temp_storage;
	add.s32 	%r236, %r235, %r234;
	min.s32 	%r237, %r233, 8;
	mov.b32 	%r238, -1;
	shl.b32 	%r239, %r238, %r237;
	not.b32 	%r240, %r239;
	shr.u32 	%r241, %r459, %r461;
	and.b32  	%r242, %r241, %r240;
	shl.b32 	%r243, %r242, 2;
	add.s32 	%r244, %r236, %r243;
	atom.shared.add.u32 	%r245, [%r244], 1;
	shr.u32 	%r246, %r458, %r461;
	and.b32  	%r247, %r246, %r240;
	shl.b32 	%r248, %r247, 2;
	add.s32 	%r249, %r236, %r248;
	atom.shared.add.u32 	%r250, [%r249], 1;
	shr.u32 	%r251, %r457, %r461;
	and.b32  	%r252, %r251, %r240;
	shl.b32 	%r253, %r252, 2;
	add.s32 	%r254, %r236, %r253;
	atom.shared.add.u32 	%r255, [%r254], 1;
	shr.u32 	%r256, %r456, %r461;
	and.b32  	%r257, %r256, %r240;
	shl.b32 	%r258, %r257, 2;
	add.s32 	%r259, %r236, %r258;
	atom.shared.add.u32 	%r260, [%r259], 1;
	shr.u32 	%r261, %r455, %r461;
	and.b32  	%r262, %r261, %r240;
	shl.b32 	%r263, %r262, 2;
	add.s32 	%r264, %r236, %r263;
	atom.shared.add.u32 	%r265, [%r264], 1;
	shr.u32 	%r266, %r454, %r461;
	and.b32  	%r267, %r266, %r240;
	shl.b32 	%r268, %r267, 2;
	add.s32 	%r269, %r236, %r268;
	atom.shared.add.u32 	%r270, [%r269], 1;
	shr.u32 	%r271, %r453, %r461;
	and.b32  	%r272, %r271, %r240;
	shl.b32 	%r273, %r272, 2;
	add.s32 	%r274, %r236, %r273;
	atom.shared.add.u32 	%r275, [%r274], 1;
	shr.u32 	%r276, %r452, %r461;
	and.b32  	%r277, %r276, %r240;
	shl.b32 	%r278, %r277, 2;
	add.s32 	%r279, %r236, %r278;
	atom.shared.add.u32 	%r280, [%r279], 1;
	shr.u32 	%r281, %r451, %r461;
	and.b32  	%r282, %r281, %r240;
	shl.b32 	%r283, %r282, 2;
	add.s32 	%r284, %r236, %r283;
	atom.shared.add.u32 	%r285, [%r284], 1;
	shr.u32 	%r286, %r450, %r461;
	and.b32  	%r287, %r286, %r240;
	shl.b32 	%r288, %r287, 2;
	add.s32 	%r289, %r236, %r288;
	atom.shared.add.u32 	%r290, [%r289], 1;
	shr.u32 	%r291, %r449, %r461;
	and.b32  	%r292, %r291, %r240;
	shl.b32 	%r293, %r292, 2;
	add.s32 	%r294, %r236, %r293;
	atom.shared.add.u32 	%r295, [%r294], 1;
	shr.u32 	%r296, %r448, %r461;
	and.b32  	%r297, %r296, %r240;
	shl.b32 	%r298, %r297, 2;
	add.s32 	%r299, %r236, %r298;
	atom.shared.add.u32 	%r300, [%r299], 1;
	shr.u32 	%r301, %r447, %r461;
	and.b32  	%r302, %r301, %r240;
	shl.b32 	%r303, %r302, 2;
	add.s32 	%r304, %r236, %r303;
	atom.shared.add.u32 	%r305, [%r304], 1;
	shr.u32 	%r306, %r446, %r461;
	and.b32  	%r307, %r306, %r240;
	shl.b32 	%r308, %r307, 2;
	add.s32 	%r309, %r236, %r308;
	atom.shared.add.u32 	%r310, [%r309], 1;
	shr.u32 	%r311, %r445, %r461;
	and.b32  	%r312, %r311, %r240;
	shl.b32 	%r313, %r312, 2;
	add.s32 	%r314, %r236, %r313;
	atom.shared.add.u32 	%r315, [%r314], 1;
	shr.u32 	%r316, %r444, %r461;
	and.b32  	%r317, %r316, %r240;
	shl.b32 	%r318, %r317, 2;
	add.s32 	%r319, %r236, %r318;
	atom.shared.add.u32 	%r320, [%r319], 1;
	add.s32 	%r461, %r461, 8;
	add.s32 	%r460, %r460, 1;
	setp.lt.s32 	%p43, %r461, %r159;
	@%p43 bra 	$L__BB38_68;
$L__BB38_69:
	add.s64 	%rd136, %rd136, %rd4;
	setp.lt.u64 	%p44, %rd136, %rd9;
	@%p44 bra 	$L__BB38_32;
$L__BB38_70:
	bar.sync 	0;
	@%p1 bra 	$L__BB38_152;
	setp.lt.u32 	%p45, %r1, 7;
	mov.b32 	%r464, 0;
	@%p45 bra 	$L__BB38_90;
	mov.b32 	%r462, 0;
$L__BB38_73:
	.pragma "nounroll";
	shl.b32 	%r323, %r462, 10;
	add.s32 	%r108, %r6, %r323;
	ld.shared.u32 	%r109, [%r108];
	setp.eq.s32 	%p46, %r109, 0;
	@%p46 bra 	$L__BB38_75;
	cvt.u32.u64 	%r324, %rd5;
	shl.b32 	%r325, %r462, 8;
	add.s32 	%r326, %r325, %r324;
	mul.wide.u32 	%rd30, %r326, 8;
	add.s64 	%rd31, %rd2, %rd30;
	cvt.u64.u32 	%rd32, %r109;
	atom.global.add.u64 	%rd33, [%rd31], %rd32;
$L__BB38_75:
	ld.shared.u32 	%r110, [%r108+1024];
	setp.eq.s32 	%p47, %r110, 0;
	@%p47 bra 	$L__BB38_77;
	cvt.u32.u64 	%r327, %rd5;
	shl.b32 	%r328, %r462, 8;
	add.s32 	%r329, %r328, %r327;
	add.s32 	%r330, %r329, 256;
	mul.wide.u32 	%rd34, %r330, 8;
	add.s64 	%rd35, %rd2, %rd34;
	cvt.u64.u32 	%rd36, %r110;
	atom.global.add.u64 	%rd37, [%rd35], %rd36;
$L__BB38_77:
	ld.shared.u32 	%r111, [%r108+2048];
	setp.eq.s32 	%p48, %r111, 0;
	@%p48 bra 	$L__BB38_79;
	cvt.u32.u64 	%r331, %rd5;
	shl.b32 	%r332, %r462, 8;
	add.s32 	%r333, %r332, %r331;
	add.s32 	%r334, %r333, 512;
	mul.wide.u32 	%rd38, %r334, 8;
	add.s64 	%rd39, %rd2, %rd38;
	cvt.u64.u32 	%rd40, %r111;
	atom.global.add.u64 	%rd41, [%rd39], %rd40;
$L__BB38_79:
	ld.shared.u32 	%r112, [%r108+3072];
	setp.eq.s32 	%p49, %r112, 0;
	@%p49 bra 	$L__BB38_81;
	cvt.u32.u64 	%r335, %rd5;
	shl.b32 	%r336, %r462, 8;
	add.s32 	%r337, %r336, %r335;
	add.s32 	%r338, %r337, 768;
	mul.wide.u32 	%rd42, %r338, 8;
	add.s64 	%rd43, %rd2, %rd42;
	cvt.u64.u32 	%rd44, %r112;
	atom.global.add.u64 	%rd45, [%rd43], %rd44;
$L__BB38_81:
	ld.shared.u32 	%r113, [%r108+4096];
	setp.eq.s32 	%p50, %r113, 0;
	@%p50 bra 	$L__BB38_83;
	cvt.u32.u64 	%r339, %rd5;
	shl.b32 	%r340, %r462, 8;
	add.s32 	%r341, %r340, %r339;
	add.s32 	%r342, %r341, 1024;
	mul.wide.u32 	%rd46, %r342, 8;
	add.s64 	%rd47, %rd2, %rd46;
	cvt.u64.u32 	%rd48, %r113;
	atom.global.add.u64 	%rd49, [%rd47], %rd48;
$L__BB38_83:
	ld.shared.u32 	%r114, [%r108+5120];
	setp.eq.s32 	%p51, %r114, 0;
	@%p51 bra 	$L__BB38_85;
	cvt.u32.u64 	%r343, %rd5;
	shl.b32 	%r344, %r462, 8;
	add.s32 	%r345, %r344, %r343;
	add.s32 	%r346, %r345, 1280;
	mul.wide.u32 	%rd50, %r346, 8;
	add.s64 	%rd51, %rd2, %rd50;
	cvt.u64.u32 	%rd52, %r114;
	atom.global.add.u64 	%rd53, [%rd51], %rd52;
$L__BB38_85:
	ld.shared.u32 	%r115, [%r108+6144];
	setp.eq.s32 	%p52, %r115, 0;
	@%p52 bra 	$L__BB38_87;
	cvt.u32.u64 	%r347, %rd5;
	shl.b32 	%r348, %r462, 8;
	add.s32 	%r349, %r348, %r347;
	add.s32 	%r350, %r349, 1536;
	mul.wide.u32 	%rd54, %r350, 8;
	add.s64 	%rd55, %rd2, %rd54;
	cvt.u64.u32 	%rd56, %r115;
	atom.global.add.u64 	%rd57, [%rd55], %rd56;
$L__BB38_87:
	ld.shared.u32 	%r116, [%r108+7168];
	setp.eq.s32 	%p53, %r116, 0;
	@%p53 bra 	$L__BB38_89;
	cvt.u32.u64 	%r351, %rd5;
	shl.b32 	%r352, %r462, 8;
	add.s32 	%r353, %r352, %r351;
	add.s32 	%r354, %r353, 1792;
	mul.wide.u32 	%rd58, %r354, 8;
	add.s64 	%rd59, %rd2, %rd58;
	cvt.u64.u32 	%rd60, %r116;
	atom.global.add.u64 	%rd61, [%rd59], %rd60;
$L__BB38_89:
	add.s32 	%r462, %r462, 8;
	setp.ne.s32 	%p54, %r462, %r16;
	mov.u32 	%r464, %r16;
	@%p54 bra 	$L__BB38_73;
$L__BB38_90:
	add.s32 	%r119, %r5, -1;
	setp.eq.s32 	%p55, %r3, 0;
	@%p55 bra 	$L__BB38_111;
	setp.lt.u32 	%p56, %r4, 3;
	@%p56 bra 	$L__BB38_101;
	shl.b32 	%r355, %r464, 10;
	add.s32 	%r120, %r6, %r355;
	ld.shared.u32 	%r121, [%r120];
	setp.eq.s32 	%p57, %r121, 0;
	@%p57 bra 	$L__BB38_94;
	cvt.u32.u64 	%r356, %rd5;
	shl.b32 	%r357, %r464, 8;
	add.s32 	%r358, %r357, %r356;
	mul.wide.u32 	%rd62, %r358, 8;
	add.s64 	%rd63, %rd2, %rd62;
	cvt.u64.u32 	%rd64, %r121;
	atom.global.add.u64 	%rd65, [%rd63], %rd64;
$L__BB38_94:
	ld.shared.u32 	%r122, [%r120+1024];
	setp.eq.s32 	%p58, %r122, 0;
	@%p58 bra 	$L__BB38_96;
	cvt.u32.u64 	%r359, %rd5;
	shl.b32 	%r360, %r464, 8;
	add.s32 	%r361, %r360, %r359;
	add.s32 	%r362, %r361, 256;
	mul.wide.u32 	%rd66, %r362, 8;
	add.s64 	%rd67, %rd2, %rd66;
	cvt.u64.u32 	%rd68, %r122;
	atom.global.add.u64 	%rd69, [%rd67], %rd68;
$L__BB38_96:
	ld.shared.u32 	%r123, [%r120+2048];
	setp.eq.s32 	%p59, %r123, 0;
	@%p59 bra 	$L__BB38_98;
	cvt.u32.u64 	%r363, %rd5;
	shl.b32 	%r364, %r464, 8;
	add.s32 	%r365, %r364, %r363;
	add.s32 	%r366, %r365, 512;
	mul.wide.u32 	%rd70, %r366, 8;
	add.s64 	%rd71, %rd2, %rd70;
	cvt.u64.u32 	%rd72, %r123;
	atom.global.add.u64 	%rd73, [%rd71], %rd72;
$L__BB38_98:
	ld.shared.u32 	%r124, [%r120+3072];
	setp.eq.s32 	%p60, %r124, 0;
	@%p60 bra 	$L__BB38_100;
	cvt.u32.u64 	%r367, %rd5;
	shl.b32 	%r368, %r464, 8;
	add.s32 	%r369, %r368, %r367;
	add.s32 	%r370, %r369, 768;
	mul.wide.u32 	%rd74, %r370, 8;
	add.s64 	%rd75, %rd2, %rd74;
	cvt.u64.u32 	%rd76, %r124;
	atom.global.add.u64 	%rd77, [%rd75], %rd76;
$L__BB38_100:
	add.s32 	%r464, %r464, 4;
$L__BB38_101:
	setp.eq.s32 	%p61, %r5, 0;
	@%p61 bra 	$L__BB38_111;
	setp.eq.s32 	%p62, %r119, 0;
	@%p62 bra 	$L__BB38_108;
	shl.b32 	%r371, %r464, 10;
	add.s32 	%r127, %r6, %r371;
	ld.shared.u32 	%r128, [%r127];
	setp.eq.s32 	%p63, %r128, 0;
	@%p63 bra 	$L__BB38_105;
	cvt.u32.u64 	%r372, %rd5;
	shl.b32 	%r373, %r464, 8;
	add.s32 	%r374, %r373, %r372;
	mul.wide.u32 	%rd78, %r374, 8;
	add.s64 	%rd79, %rd2, %rd78;
	cvt.u64.u32 	%rd80, %r128;
	atom.global.add.u64 	%rd81, [%rd79], %rd80;
$L__BB38_105:
	ld.shared.u32 	%r129, [%r127+1024];
	setp.eq.s32 	%p64, %r129, 0;
	@%p64 bra 	$L__BB38_107;
	cvt.u32.u64 	%r375, %rd5;
	shl.b32 	%r376, %r464, 8;
	add.s32 	%r377, %r376, %r375;
	add.s32 	%r378, %r377, 256;
	mul.wide.u32 	%rd82, %r378, 8;
	add.s64 	%rd83, %rd2, %rd82;
	cvt.u64.u32 	%rd84, %r129;
	atom.global.add.u64 	%rd85, [%rd83], %rd84;
$L__BB38_107:
	add.s32 	%r464, %r464, 2;
$L__BB38_108:
	setp.eq.s32 	%p65, %r17, 0;
	@%p65 bra 	$L__BB38_111;
	shl.b32 	%r379, %r464, 10;
	add.s32 	%r380, %r6, %r379;
	ld.shared.u32 	%r132, [%r380];
	setp.eq.s32 	%p66, %r132, 0;
	@%p66 bra 	$L__BB38_111;
	cvt.u32.u64 	%r381, %rd5;
	shl.b32 	%r382, %r464, 8;
	add.s32 	%r383, %r382, %r381;
	mul.wide.u32 	%rd86, %r383, 8;
	add.s64 	%rd87, %rd2, %rd86;
	cvt.u64.u32 	%rd88, %r132;
	atom.global.add.u64 	%rd89, [%rd87], %rd88;
$L__BB38_111:
	cvt.u32.u64 	%r384, %rd5;
	setp.gt.u32 	%p67, %r384, 127;
	@%p67 bra 	$L__BB38_152;
	setp.lt.u32 	%p68, %r1, 7;
	mov.b32 	%r468, 0;
	@%p68 bra 	$L__BB38_131;
	mov.b32 	%r466, 0;
$L__BB38_114:
	.pragma "nounroll";
	shl.b32 	%r388, %r466, 10;
	add.s32 	%r134, %r6, %r388;
	ld.shared.u32 	%r135, [%r134+512];
	setp.eq.s32 	%p69, %r135, 0;
	shl.b32 	%r389, %r466, 8;
	add.s32 	%r390, %r389, %r384;
	mul.wide.u32 	%rd90, %r390, 8;
	add.s64 	%rd15, %rd2, %rd90;
	@%p69 bra 	$L__BB38_116;
	cvt.u64.u32 	%rd91, %r135;
	atom.global.add.u64 	%rd92, [%rd15+1024], %rd91;
$L__BB38_116:
	ld.shared.u32 	%r136, [%r134+1536];
	setp.eq.s32 	%p70, %r136, 0;
	@%p70 bra 	$L__BB38_118;
	cvt.u64.u32 	%rd93, %r136;
	atom.global.add.u64 	%rd94, [%rd15+3072], %rd93;
$L__BB38_118:
	ld.shared.u32 	%r137, [%r134+2560];
	setp.eq.s32 	%p71, %r137, 0;
	@%p71 bra 	$L__BB38_120;
	cvt.u64.u32 	%rd95, %r137;
	atom.global.add.u64 	%rd96, [%rd15+5120], %rd95;
$L__BB38_120:
	ld.shared.u32 	%r138, [%r134+3584];
	setp.eq.s32 	%p72, %r138, 0;
	@%p72 bra 	$L__BB38_122;
	cvt.u64.u32 	%rd97, %r138;
	atom.global.add.u64 	%rd98, [%rd15+7168], %rd97;
$L__BB38_122:
	ld.shared.u32 	%r139, [%r134+4608];
	setp.eq.s32 	%p73, %r139, 0;
	@%p73 bra 	$L__BB38_124;
	cvt.u64.u32 	%rd99, %r139;
	atom.global.add.u64 	%rd100, [%rd15+9216], %rd99;
$L__BB38_124:
	ld.shared.u32 	%r140, [%r134+5632];
	setp.eq.s32 	%p74, %r140, 0;
	@%p74 bra 	$L__BB38_126;
	cvt.u64.u32 	%rd101, %r140;
	atom.global.add.u64 	%rd102, [%rd15+11264], %rd101;
$L__BB38_126:
	ld.shared.u32 	%r141, [%r134+6656];
	setp.eq.s32 	%p75, %r141, 0;
	@%p75 bra 	$L__BB38_128;
	cvt.u64.u32 	%rd103, %r141;
	atom.global.add.u64 	%rd104, [%rd15+13312], %rd103;
$L__BB38_128:
	ld.shared.u32 	%r142, [%r134+7680];
	setp.eq.s32 	%p76, %r142, 0;
	@%p76 bra 	$L__BB38_130;
	cvt.u64.u32 	%rd105, %r142;
	atom.global.add.u64 	%rd106, [%rd15+15360], %rd105;
$L__BB38_130:
	add.s32 	%r466, %r466, 8;
	setp.ne.s32 	%p77, %r466, %r16;
	mov.u32 	%r468, %r16;
	@%p77 bra 	$L__BB38_114;
$L__BB38_131:
	setp.eq.s32 	%p78, %r3, 0;
	@%p78 bra 	$L__BB38_152;
	setp.lt.u32 	%p79, %r4, 3;
	@%p79 bra 	$L__BB38_142;
	shl.b32 	%r391, %r468, 10;
	add.s32 	%r145, %r6, %r391;
	ld.shared.u32 	%r146, [%r145+512];
	setp.eq.s32 	%p80, %r146, 0;
	@%p80 bra 	$L__BB38_135;
	shl.b32 	%r393, %r468, 8;
	add.s32 	%r394, %r393, %r384;
	mul.wide.u32 	%rd107, %r394, 8;
	add.s64 	%rd108, %rd2, %rd107;
	cvt.u64.u32 	%rd109, %r146;
	atom.global.add.u64 	%rd110, [%rd108+1024], %rd109;
$L__BB38_135:
	ld.shared.u32 	%r147, [%r145+1536];
	setp.eq.s32 	%p81, %r147, 0;
	@%p81 bra 	$L__BB38_137;
	shl.b32 	%r396, %r468, 8;
	add.s32 	%r397, %r396, %r384;
	add.s32 	%r398, %r397, 256;
	mul.wide.u32 	%rd111, %r398, 8;
	add.s64 	%rd112, %rd2, %rd111;
	cvt.u64.u32 	%rd113, %r147;
	atom.global.add.u64 	%rd114, [%rd112+1024], %rd113;
$L__BB38_137:
	ld.shared.u32 	%r148, [%r145+2560];
	setp.eq.s32 	%p82, %r148, 0;
	@%p82 bra 	$L__BB38_139;
	shl.b32 	%r400, %r468, 8;
	add.s32 	%r401, %r400, %r384;
	add.s32 	%r402, %r401, 512;
	mul.wide.u32 	%rd115, %r402, 8;
	add.s64 	%rd116, %rd2, %rd115;
	cvt.u64.u32 	%rd117, %r148;
	atom.global.add.u64 	%rd118, [%rd116+1024], %rd117;
$L__BB38_139:
	ld.shared.u32 	%r149, [%r145+3584];
	setp.eq.s32 	%p83, %r149, 0;
	@%p83 bra 	$L__BB38_141;
	shl.b32 	%r404, %r468, 8;
	add.s32 	%r405, %r404, %r384;
	add.s32 	%r406, %r405, 768;
	mul.wide.u32 	%rd119, %r406, 8;
	add.s64 	%rd120, %rd2, %rd119;
	cvt.u64.u32 	%rd121, %r149;
	atom.global.add.u64 	%rd122, [%rd120+1024], %rd121;
$L__BB38_141:
	add.s32 	%r468, %r468, 4;
$L__BB38_142:
	setp.eq.s32 	%p84, %r5, 0;
	@%p84 bra 	$L__BB38_152;
	setp.eq.s32 	%p85, %r119, 0;
	@%p85 bra 	$L__BB38_149;
	shl.b32 	%r407, %r468, 10;
	add.s32 	%r152, %r6, %r407;
	ld.shared.u32 	%r153, [%r152+512];
	setp.eq.s32 	%p86, %r153, 0;
	@%p86 bra 	$L__BB38_146;
	shl.b32 	%r409, %r468, 8;
	add.s32 	%r410, %r409, %r384;
	mul.wide.u32 	%rd123, %r410, 8;
	add.s64 	%rd124, %rd2, %rd123;
	cvt.u64.u32 	%rd125, %r153;
	atom.global.add.u64 	%rd126, [%rd124+1024], %rd125;
$L__BB38_146:
	ld.shared.u32 	%r154, [%r152+1536];
	setp.eq.s32 	%p87, %r154, 0;
	@%p87 bra 	$L__BB38_148;
	shl.b32 	%r412, %r468, 8;
	add.s32 	%r413, %r412, %r384;
	add.s32 	%r414, %r413, 256;
	mul.wide.u32 	%rd127, %r414, 8;
	add.s64 	%rd128, %rd2, %rd127;
	cvt.u64.u32 	%rd129, %r154;
	atom.global.add.u64 	%rd130, [%rd128+1024], %rd129;
$L__BB38_148:
	add.s32 	%r468, %r468, 2;
$L__BB38_149:
	setp.eq.s32 	%p88, %r17, 0;
	@%p88 bra 	$L__BB38_152;
	shl.b32 	%r415, %r468, 10;
	add.s32 	%r416, %r6, %r415;
	ld.shared.u32 	%r157, [%r416+512];
	setp.eq.s32 	%p89, %r157, 0;
	@%p89 bra 	$L__BB38_152;
	shl.b32 	%r418, %r468, 8;
	add.s32 	%r419, %r418, %r384;
	mul.wide.u32 	%rd131, %r419, 8;
	add.s64 	%rd132, %rd2, %rd131;
	cvt.u64.u32 	%rd133, %r157;
	atom.global.add.u64 	%rd134, [%rd132+1024], %rd133;
$L__BB38_152:
	bar.sync 	0;
	add.s64 	%rd135, %rd135, 1;
	setp.ne.s64 	%p90, %rd135, %rd6;
	@%p90 bra 	$L__BB38_2;
$L__BB38_153:
	ret;

}
	// .globl	_ZN3cub18CUB_300001_SM_10006detail10radix_sort33DeviceRadixSortExclusiveSumKernelINS1_5radix10policy_hubIjNS0_8NullTypeEyE10Policy1000EyEEvPT0_
.visible .entry _ZN3cub18CUB_300001_SM_10006detail10radix_sort33DeviceRadixSortExclusiveSumKernelINS1_5radix10policy_hubIjNS0_8NullTypeEyE10Policy1000EyEEvPT0_(
	.param .u64 .ptr .align 1 _ZN3cub18CUB_300001_SM_10006detail10radix_sort33DeviceRadixSortExclusiveSumKernelINS1_5radix10policy_hubIjNS0_8NullTypeEyE10Policy1000EyEEvPT0__param_0
)
{
	.reg .pred 	%p<4>;
	.reg .b32 	%r<28>;
	.reg .b64 	%rd<54>;
	// demoted variable
	.shared .align 16 .b8 _ZZN3cub18CUB_300001_SM_10006detail10radix_sort33DeviceRadixSortExclusiveSumKernelINS1_5radix10policy_hubIjNS0_8NullTypeEyE10Policy1000EyEEvPT0_E12temp_storage[2336];
	ld.param.u64 	%rd5, [_ZN3cub18CUB_300001_SM_10006detail10radix_sort33DeviceRadixSortExclusiveSumKernelINS1_5radix10policy_hubIjNS0_8NullTypeEyE10Policy1000EyEEvPT0__param_0];
	cvta.to.global.u64 	%rd6, %rd5;
	mov.u32 	%r3, %ctaid.x;
	shl.b32 	%r4, %r3, 8;
	mov.u32 	%r1, %tid.x;
	setp.gt.u32 	%p1, %r1, 255;
	add.s32 	%r5, %r4, %r1;
	mul.wide.s32 	%rd7, %r5, 8;
	add.s64 	%rd1, %rd6, %rd7;
	@%p1 bra 	$L__BB39_2;
	ld.global.u64 	%rd53, [%rd1];
$L__BB39_2:
	shr.u32 	%r6, %r1, 3;
	add.s32 	%r7, %r6, %r1;
	shl.b32 	%r8, %r7, 3;
	mov.u32 	%r9, _ZZN3cub18CUB_300001_SM_10006detail10radix_sort33DeviceRadixSortExclusiveSumKernelINS1_5radix10policy_hubIjNS0_8NullTypeEyE10Policy1000EyEEvPT0_E12temp_storage;
	add.s32 	%r10, %r9, %r8;
	add.s32 	%r2, %r10, 16;
	st.shared.u64 	[%r10+16], %rd53;
	bar.sync 	0;
	setp.gt.u32 	%p2, %r1, 31;
	@%p2 bra 	$L__BB39_4;
	mad.lo.s32 	%r27, %r1, 72, %r9;
	ld.shared.u64 	%rd23, [%r27+16];
	ld.shared.u64 	%rd24, [%r27+24];
	ld.shared.u64 	%rd25, [%r27+32];
	ld.shared.u64 	%rd26, [%r27+40];
	ld.shared.u64 	%rd27, [%r27+48];
	ld.shared.u64 	%rd28, [%r27+56];
	ld.shared.u64 	%rd29, [%r27+64];
	ld.shared.u64 	%rd30, [%r27+72];
	add.s64 	%rd31, %rd24, %rd23;
	add.s64 	%rd32, %rd31, %rd25;
	add.s64 	%rd33, %rd32, %rd26;
	add.s64 	%rd34, %rd33, %rd27;
	add.s64 	%rd35, %rd34, %rd28;
	add.s64 	%rd36, %rd35, %rd29;
	add.s64 	%rd10, %rd36, %rd30;
	mov.b32 	%r11, 1;
	mov.b32 	%r24, 0;
	mov.b32 	%r25, -1;
	// begin inline asm
	{  .reg .u64 r0;  .reg .u32 lo;  .reg .u32 hi;  .reg .pred p;  mov.b64 {lo, hi}, %rd10;  shfl.sync.up.b32 lo|p, lo, %r11, %r24, %r25;  shfl.sync.up.b32 hi|p, hi, %r11, %r24, %r25;  mov.b64 r0, {lo, hi};  @p add.u64 r0, r0, %rd10;  mov.u64 %rd8, r0;}
	// end inline asm
	mov.b32 	%r14, 2;
	// begin inline asm
	{  .reg .u64 r0;  .reg .u32 lo;  .reg .u32 hi;  .reg .pred p;  mov.b64 {lo, hi}, %rd8;  shfl.sync.up.b32 lo|p, lo, %r14, %r24, %r25;  shfl.sync.up.b32 hi|p, hi, %r14, %r24, %r25;  mov.b64 r0, {lo, hi};  @p add.u64 r0, r0, %rd8;  mov.u64 %rd11, r0;}
	// end inline asm
	mov.b32 	%r17, 4;
	// begin inline asm
	{  .reg .u64 r0;  .reg .u32 lo;  .reg .u32 hi;  .reg .pred p;  mov.b64 {lo, hi}, %rd11;  shfl.sync.up.b32 lo|p, lo, %r17, %r24, %r25;  shfl.sync.up.b32 hi|p, hi, %r17, %r24, %r25;  mov.b64 r0, {lo, hi};  @p add.u64 r0, r0, %rd11;  mov.u64 %rd14, r0;}
	// end inline asm
	mov.b32 	%r20, 8;
	// begin inline asm
	{  .reg .u64 r0;  .reg .u32 lo;  .reg .u32 hi;  .reg .pred p;  mov.b64 {lo, hi}, %rd14;  shfl.sync.up.b32 lo|p, lo, %r20, %r24, %r25;  shfl.sync.up.b32 hi|p, hi, %r20, %r24, %r25;  mov.b64 r0, {lo, hi};  @p add.u64 r0, r0, %rd14;  mov.u64 %rd17, r0;}
	// end inline asm
	mov.b32 	%r23, 16;
	// begin inline asm
	{  .reg .u64 r0;  .reg .u32 lo;  .reg .u32 hi;  .reg .pred p;  mov.b64 {lo, hi}, %rd17;  shfl.sync.up.b32 lo|p, lo, %r23, %r24, %r25;  shfl.sync.up.b32 hi|p, hi, %r23, %r24, %r25;  mov.b64 r0, {lo, hi};  @p add.u64 r0, r0, %rd17;  mov.u64 %rd20, r0;}
	// end inline asm
	sub.s64 	%rd37, %rd20, %rd10;
	ld.shared.u64 	%rd38, [%r27+16];
	ld.shared.u64 	%rd39, [%r27+24];
	ld.shared.u64 	%rd40, [%r27+32];
	ld.shared.u64 	%rd41, [%r27+40];
	ld.shared.u64 	%rd42, [%r27+48];
	ld.shared.u64 	%rd43, [%r27+56];
	ld.shared.u64 	%rd44, [%r27+64];
	add.s64 	%rd45, %rd38, %rd37;
	add.s64 	%rd46, %rd39, %rd45;
	add.s64 	%rd47, %rd40, %rd46;
	add.s64 	%rd48, %rd41, %rd47;
	add.s64 	%rd49, %rd42, %rd48;
	add.s64 	%rd50, %rd43, %rd49;
	add.s64 	%rd51, %rd44, %rd50;
	st.shared.u64 	[%r27+16], %rd37;
	st.shared.u64 	[%r27+24], %rd45;
	st.shared.u64 	[%r27+32], %rd46;
	st.shared.u64 	[%r27+40], %rd47;
	st.shared.u64 	[%r27+48], %rd48;
	st.shared.u64 	[%r27+56], %rd49;
	st.shared.u64 	[%r27+64], %rd50;
	st.shared.u64 	[%r27+72], %rd51;
$L__BB39_4:
	setp.gt.u32 	%p3, %r1, 255;
	bar.sync 	0;
	@%p3 bra 	$L__BB39_6;
	ld.shared.u64 	%rd52, [%r2];
	st.global.u64 	[%rd1], %rd52;
$L__BB39_6:
	ret;

}
	// .globl	_ZN3cub18CUB_300001_SM_10006detail10radix_sort29DeviceRadixSortOnesweepKernelINS1_5radix10policy_hubIjNS0_8NullTypeEyE10Policy1000ELNS0_9SortOrderE0EjS6_yiiNS1_21identity_decomposer_tEEEvPT5_SC_PT3_PKSD_PT1_PKSH_PT2_PKSL_T4_iiT6_
.visible .entry _ZN3cub18CUB_300001_SM_10006detail10radix_sort29DeviceRadixSortOnesweepKernelINS1_5radix10policy_hubIjNS0_8NullTypeEyE10Policy1000ELNS0_9SortOrderE0EjS6_yiiNS1_21identity_decomposer_tEEEvPT5_SC_PT3_PKSD_PT1_PKSH_PT2_PKSL_T4_iiT6_(
	.param .u64 .ptr .align 1 _ZN3cub18CUB_300001_SM_10006detail10radix_sort29DeviceRadixSortOnesweepKernelINS1_5radix10policy_hubIjNS0_8NullTypeEyE10Policy1000ELNS0_9SortOrderE0EjS6_yiiNS1_21identity_decomposer_tEEEvPT5_SC_PT3_PKSD_PT1_PKSH_PT2_PKSL_T4_iiT6__param_0,
	.param .u64 .ptr .align 1 _ZN3cub18CUB_300001_SM_10006detail10radix_sort29DeviceRadixSortOnesweepKernelINS1_5radix10policy_hubIjNS0_8NullTypeEyE10Policy1000ELNS0_9SortOrderE0EjS6_yiiNS1_21identity_decomposer_tEEEvPT5_SC_PT3_PKSD_PT1_PKSH_PT2_PKSL_T4_iiT6__param_1,
	.param .u64 .ptr .align 1 _ZN3cub18CUB_300001_SM_10006detail10radix_sort29DeviceRadixSortOnesweepKernelINS1_5radix10policy_hubIjNS0_8NullTypeEyE10Policy1000ELNS0_9SortOrderE0EjS6_yiiNS1_21identity_decomposer_tEEEvPT5_SC_PT3_PKSD_PT1_PKSH_PT2_PKSL_T4_iiT6__param_2,
	.param .u64 .ptr .align 1 _ZN3cub18CUB_300001_SM_10006detail10radix_sort29DeviceRadixSortOnesweepKernelINS1_5radix10policy_hubIjNS0_8NullTypeEyE10Policy1000ELNS0_9SortOrderE0EjS6_yiiNS1_21identity_decomposer_tEEEvPT5_SC_PT3_PKSD_PT1_PKSH_PT2_PKSL_T4_iiT6__param_3,
	.param .u64 .ptr .align 1 _ZN3cub18CUB_300001_SM_10006detail10radix_sort29DeviceRadixSortOnesweepKernelINS1_5radix10policy_hubIjNS0_8NullTypeEyE10Policy1000ELNS0_9SortOrderE0EjS6_yiiNS1_21identity_decomposer_tEEEvPT5_SC_PT3_PKSD_PT1_PKSH_PT2_PKSL_T4_iiT6__param_4,
	.param .u64 .ptr .align 1 _ZN3cub18CUB_300001_SM_10006detail10radix_sort29DeviceRadixSortOnesweepKernelINS1_5radix10policy_hubIjNS0_8NullTypeEyE10Policy1000ELNS0_9SortOrderE0EjS6_yiiNS1_21identity_decomposer_tEEEvPT5_SC_PT3_PKSD_PT1_PKSH_PT2_PKSL_T4_iiT6__param_5,
	.param .u64 .ptr .align 1 _ZN3cub18CUB_300001_SM_10006detail10radix_sort29DeviceRadixSortOnesweepKernelINS1_5radix10policy_hubIjNS0_8NullTypeEyE10Policy1000ELNS0_9SortOrderE0EjS6_yiiNS1_21identity_decomposer_tEEEvPT5_SC_PT3_PKSD_PT1_PKSH_PT2_PKSL_T4_iiT6__param_6,
	.param .u64 .ptr .align 1 _ZN3cub18CUB_300001_SM_10006detail10radix_sort29DeviceRadixSortOnesweepKernelINS1_5radix10policy_hubIjNS0_8NullTypeEyE10Policy1000ELNS0_9SortOrderE0EjS6_yiiNS1_21identity_decomposer_tEEEvPT5_SC_PT3_PKSD_PT1_PKSH_PT2_PKSL_T4_iiT6__param_7,
	.param .u32 _ZN3cub18CUB_300001_SM_10006detail10radix_sort29DeviceRadixSortOnesweepKernelINS1_5radix10policy_hubIjNS0_8NullTypeEyE10Policy1000ELNS0_9SortOrderE0EjS6_yiiNS1_21identity_decomposer_tEEEvPT5_SC_PT3_PKSD_PT1_PKSH_PT2_PKSL_T4_iiT6__param_8,
	.param .u32 _ZN3cub18CUB_300001_SM_10006detail10radix_sort29DeviceRadixSortOnesweepKernelINS1_5radix10policy_hubIjNS0_8NullTypeEyE10Policy1000ELNS0_9SortOrderE0EjS6_yiiNS1_21identity_decomposer_tEEEvPT5_SC_PT3_PKSD_PT1_PKSH_PT2_PKSL_T4_iiT6__param_9,
	.param .u32 _ZN3cub18CUB_300001_SM_10006detail10radix_sort29DeviceRadixSortOnesweepKernelINS1_5radix10policy_hubIjNS0_8NullTypeEyE10Policy1000ELNS0_9SortOrderE0EjS6_yiiNS1_21identity_decomposer_tEEEvPT5_SC_PT3_PKSD_PT1_PKSH_PT2_PKSL_T4_iiT6__param_10,
	.param .align 1 .b8 _ZN3cub18CUB_300001_SM_10006detail10radix_sort29DeviceRadixSortOnesweepKernelINS1_5radix10policy_hubIjNS0_8NullTypeEyE10Policy1000ELNS0_9SortOrderE0EjS6_yiiNS1_21identity_decomposer_tEEEvPT5_SC_PT3_PKSD_PT1_PKSH_PT2_PKSL_T4_iiT6__param_11[1]
)
.maxntid 384
{
	.reg .pred 	%p<143>;
	.reg .b32 	%r<1708>;
	.reg .b64 	%rd<242>;
	// demoted variable
	.shared .align 16 .b8 _ZZN3cub18CUB_300001_SM_10006detail10radix_sort29DeviceRadixSortOnesweepKernelINS1_5radix10policy_hubIjNS0_8NullTypeEyE10Policy1000ELNS0_9SortOrderE0EjS6_yiiNS1_21identity_decomposer_tEEEvPT5_SC_PT3_PKSD_PT1_PKSH_PT2_PKSL_T4_iiT6_E1s[31232];
	ld.param.u64 	%rd18, [_ZN3cub18CUB_300001_SM_10006detail10radix_sort29DeviceRadixSortOnesweepKernelINS1_5radix10policy_hubIjNS0_8NullTypeEyE10Policy1000ELNS0_9SortOrderE0EjS6_yiiNS1_21identity_decomposer_tEEEvPT5_SC_PT3_PKSD_PT1_PKSH_PT2_PKSL_T4_iiT6__param_1];
	ld.param.u64 	%rd22, [_ZN3cub18CUB_300001_SM_10006detail10radix_sort29DeviceRadixSortOnesweepKernelINS1_5radix10policy_hubIjNS0_8NullTypeEyE10Policy1000ELNS0_9SortOrderE0EjS6_yiiNS1_21identity_decomposer_tEEEvPT5_SC_PT3_PKSD_PT1_PKSH_PT2_PKSL_T4_iiT6__param_5];
	ld.param.u32 	%r247, [_ZN3cub18CUB_300001_SM_10006detail10radix_sort29DeviceRadixSortOnesweepKernelINS1_5radix10policy_hubIjNS0_8NullTypeEyE10Policy1000ELNS0_9SortOrderE0EjS6_yiiNS1_21identity_decomposer_tEEEvPT5_SC_PT3_PKSD_PT1_PKSH_PT2_PKSL_T4_iiT6__param_10];
	cvta.to.global.u64 	%rd1, %rd22;
	mov.u32 	%r1, %tid.x;
	shr.u32 	%r2, %r1, 5;
	// begin inline asm
	mov.u32 %r248, %laneid;
	// end inline asm
	setp.ne.s32 	%p1, %r1, 0;
	@%p1 bra 	$L__BB40_2;
	cvta.to.global.u64 	%rd23, %rd18;
	atom.global.add.u32 	%r249, [%rd23], 1;
	st.shared.u32 	[_ZZN3cub18CUB_300001_SM_10006detail10radix_sort29DeviceRadixSortOnesweepKernelINS1_5radix10policy_hubIjNS0_8NullTypeEyE10Policy1000ELNS0_9SortOrderE0EjS6_yiiNS1_21identity_decomposer_tEEEvPT5_SC_PT3_PKSD_PT1_PKSH_PT2_PKSL_T4_iiT6_E1s+29184], %r249;
$L__BB40_2:
	ld.param.u32 	%r1582, [_ZN3cub18CUB_300001_SM_10006detail10radix_sort29DeviceRadixSortOnesweepKernelINS1_5radix10policy_hubIjNS0_8NullTypeEyE10Policy1000ELNS0_9SortOrderE0EjS6_yiiNS1_21identity_decomposer_tEEEvPT5_SC_PT3_PKSD_PT1_PKSH_PT2_PKSL_T4_iiT6__param_8];
	bar.sync 	0;
	ld.shared.u32 	%r4, [_ZZN3cub18CUB_300001_SM_10006detail10radix_sort29DeviceRadixSortOnesweepKernelINS1_5radix10policy_hubIjNS0_8NullTypeEyE10Policy1000ELNS0_9SortOrderE0EjS6_yiiNS1_21identity_decomposer_tEEEvPT5_SC_PT3_PKSD_PT1_PKSH_PT2_PKSL_T4_iiT6_E1s+29184];
	mul.lo.s32 	%r250, %r4, 7296;
	add.s32 	%r251, %r250, 7296;
	setp.gt.s32 	%p2, %r251, %r1582;
	cvt.s64.s32 	%rd2, %r250;
	@%p2 bra 	$L__BB40_4;
	and.b32  	%r252, %r1, 31;
	and.b32  	%r253, %r1, 992;
	mul.lo.s32 	%r254, %r253, 19;
	or.b32  	%r255, %r254, %r252;
	cvt.u64.u32 	%rd24, %r255;
	add.s64 	%rd25, %rd24, %rd2;
	shl.b64 	%rd26, %rd25, 2;
	add.s64 	%rd27, %rd1, %rd26;
	ld.global.u32 	%r1653, [%rd27];
	ld.global.u32 	%r1654, [%rd27+128];
	ld.global.u32 	%r1655, [%rd27+256];
	ld.global.u32 	%r1656, [%rd27+384];
	ld.global.u32 	%r1657, [%rd27+512];
	ld.global.u32 	%r1658, [%rd27+640];
	ld.global.u32 	%r1659, [%rd27+768];
	ld.global.u32 	%r1660, [%rd27+896];
	ld.global.u32 	%r1661, [%rd27+1024];
	ld.global.u32 	%r1662, [%rd27+1152];
	ld.global.u32 	%r1663, [%rd27+1280];
	ld.global.u32 	%r1664, [%rd27+1408];
	ld.global.u32 	%r1665, [%rd27+1536];
	ld.global.u32 	%r1666, [%rd27+1664];
	ld.global.u32 	%r1667, [%rd27+1792];
	ld.global.u32 	%r1668, [%rd27+1920];
	ld.global.u32 	%r1669, [%rd27+2048];
	ld.global.u32 	%r1670, [%rd27+2176];
	ld.global.u32 	%r1671, [%rd27+2304];
	bra.uni 	$L__BB40_42;
$L__BB40_4:
	ld.param.u32 	%r1583, [_ZN3cub18CUB_300001_SM_10006detail10radix_sort29DeviceRadixSortOnesweepKernelINS1_5radix10policy_hubIjNS0_8NullTypeEyE10Policy1000ELNS0_9SortOrderE0EjS6_yiiNS1_21identity_decomposer_tEEEvPT5_SC_PT3_PKSD_PT1_PKSH_PT2_PKSL_T4_iiT6__param_8];
	cvt.u32.u64 	%r257, %rd2;
	sub.s32 	%r24, %r1583, %r257;
	and.b32  	%r258, %r1, 31;
	and.b32  	%r259, %r1, 992;
	mul.lo.s32 	%r260, %r259, 19;
	or.b32  	%r25, %r260, %r258;
	setp.ge.s32 	%p3, %r25, %r24;
	cvt.u64.u32 	%rd28, %r25;
	add.s64 	%rd29, %rd28, %rd2;
	shl.b64 	%rd30, %rd29, 2;
	add.s64 	%rd3, %rd1, %rd30;
	mov.b32 	%r1653, -1;
	@%p3 bra 	$L__BB40_6;
	ld.global.u32 	%r1653, [%rd3];
$L__BB40_6:
	add.s32 	%r262, %r25, 32;
	setp.ge.s32 	%p4, %r262, %r24;
	mov.b32 	%r1654, -1;
	@%p4 bra 	$L__BB40_8;
	ld.global.u32 	%r1654, [%rd3+128];
$L__BB40_8:
	add.s32 	%r264, %r25, 64;
	setp.ge.s32 	%p5, %r264, %r24;
	mov.b32 	%r1655, -1;
	@%p5 bra 	$L__BB40_10;
	ld.global.u32 	%r1655, [%rd3+256];
$L__BB40_10:
	add.s32 	%r266, %r25, 96;
	setp.ge.s32 	%p6, %r266, %r24;
	mov.b32 	%r1656, -1;
	@%p6 bra 	$L__BB40_12;
	ld.global.u32 	%r1656, [%rd3+384];
$L__BB40_12:
	add.s32 	%r268, %r25, 128;
	setp.ge.s32 	%p7, %r268, %r24;
	mov.b32 	%r1657, -1;
	@%p7 bra 	$L__BB40_14;
	ld.global.u32 	%r1657, [%rd3+512];
$L__BB40_14:
	add.s32 	%r270, %r25, 160;
	setp.ge.s32 	%p8, %r270, %r24;
	mov.b32 	%r1658, -1;
	@%p8 bra 	$L__BB40_16;
	ld.global.u32 	%r1658, [%rd3+640];
$L__BB40_16:
	add.s32 	%r272, %r25, 192;
	setp.ge.s32 	%p9, %r272, %r24;
	mov.b32 	%r1659, -1;
	@%p9 bra 	$L__BB40_18;
	ld.global.u32 	%r1659, [%rd3+768];
$L__BB40_18:
	add.s32 	%r274, %r25, 224;
	setp.ge.s32 	%p10, %r274, %r24;
	mov.b32 	%r1660, -1;
	@%p10 bra 	$L__BB40_20;
	ld.global.u32 	%r1660, [%rd3+896];
$L__BB40_20:
	add.s32 	%r276, %r25, 256;
	setp.ge.s32 	%p11, %r276, %r24;
	mov.b32 	%r1661, -1;
	@%p11 bra 	$L__BB40_22;
	ld.global.u32 	%r1661, [%rd3+1024];
$L__BB40_22:
	add.s32 	%r278, %r25, 288;
	setp.ge.s32 	%p12, %r278, %r24;
	mov.b32 	%r1662, -1;
	@%p12 bra 	$L__BB40_24;
	ld.global.u32 	%r1662, [%rd3+1152];
$L__BB40_24:
	add.s32 	%r280, %r25, 320;
	setp.ge.s32 	%p13, %r280, %r24;
	mov.b32 	%r1663, -1;
	@%p13 bra 	$L__BB40_26;
	ld.global.u32 	%r1663, [%rd3+1280];
$L__BB40_26:
	add.s32 	%r282, %r25, 352;
	setp.ge.s32 	%p14, %r282, %r24;
	mov.b32 	%r1664, -1;
	@%p14 bra 	$L__BB40_28;
	ld.global.u32 	%r1664, [%rd3+1408];
$L__BB40_28:
	add.s32 	%r284, %r25, 384;
	setp.ge.s32 	%p15, %r284, %r24;
	mov.b32 	%r1665, -1;
	@%p15 bra 	$L__BB40_30;
	ld.global.u32 	%r1665, [%rd3+1536];
$L__BB40_30:
	add.s32 	%r286, %r25, 416;
	setp.ge.s32 	%p16, %r286, %r24;
	mov.b32 	%r1666, -1;
	@%p16 bra 	$L__BB40_32;
	ld.global.u32 	%r1666, [%rd3+1664];
$L__BB40_32:
	add.s32 	%r288, %r25, 448;
	setp.ge.s32 	%p17, %r288, %r24;
	mov.b32 	%r1667, -1;
	@%p17 bra 	$L__BB40_34;
	ld.global.u32 	%r1667, [%rd3+1792];
$L__BB40_34:
	add.s32 	%r290, %r25, 480;
	setp.ge.s32 	%p18, %r290, %r24;
	mov.b32 	%r1668, -1;
	@%p18 bra 	$L__BB40_36;
	ld.global.u32 	%r1668, [%rd3+1920];
$L__BB40_36:
	add.s32 	%r292, %r25, 512;
	setp.ge.s32 	%p19, %r292, %r24;
	mov.b32 	%r1669, -1;
	@%p19 bra 	$L__BB40_38;
	ld.global.u32 	%r1669, [%rd3+2048];
$L__BB40_38:
	add.s32 	%r294, %r25, 544;
	setp.ge.s32 	%p20, %r294, %r24;
	mov.b32 	%r1670, -1;
	@%p20 bra 	$L__BB40_40;
	ld.global.u32 	%r1670, [%rd3+2176];
$L__BB40_40:
	add.s32 	%r296, %r25, 576;
	setp.ge.s32 	%p21, %r296, %r24;
	mov.b32 	%r1671, -1;
	@%p21 bra 	$L__BB40_42;
	ld.global.u32 	%r1671, [%rd3+2304];
$L__BB40_42:
	mov.b32 	%r297, -1;
	shl.b32 	%r298, %r297, %r247;
	not.b32 	%r82, %r298;
	shl.b32 	%r299, %r2, 10;
	mov.u32 	%r300, _ZZN3cub18CUB_300001_SM_10006detail10radix_sort29DeviceRadixSortOnesweepKernelINS1_5radix10policy_hubIjNS0_8NullTypeEyE10Policy1000ELNS0_9SortOrderE0EjS6_yiiNS1_21identity_decomposer_tEEEvPT5_SC_PT3_PKSD_PT1_PKSH_PT2_PKSL_T4_iiT6_E1s;
	add.s32 	%r83, %r300, %r299;
	setp.gt.s32 	%p22, %r248, 255;
	@%p22 bra 	$L__BB40_55;
	max.s32 	%r301, %r248, 224;
	sub.s32 	%r302, %r301, %r248;
	add.s32 	%r303, %r302, 31;
	shr.u32 	%r304, %r303, 5;
	add.s32 	%r84, %r304, 1;
	and.b32  	%r85, %r84, 15;
	setp.lt.u32 	%p23, %r303, 480;
	mov.u32 	%r1675, %r248;
	@%p23 bra 	$L__BB40_46;
	and.b32  	%r305, %r84, 268435440;
	neg.s32 	%r1673, %r305;
	shl.b32 	%r307, %r248, 2;
	add.s32 	%r308, %r299, %r307;
	add.s32 	%r310, %r308, %r300;
	add.s32 	%r1672, %r310, 1024;
	mov.u32 	%r1675, %r248;
$L__BB40_45:
	.pragma "nounroll";
	mov.b32 	%r311, 0;
	st.shared.u32 	[%r1672+-1024], %r311;
	st.shared.u32 	[%r1672+-896], %r311;
	st.shared.u32 	[%r1672+-768], %r311;
	st.shared.u32 	[%r1672+-640], %r311;
	st.shared.u32 	[%r1672+-512], %r311;
	st.shared.u32 	[%r1672+-384], %r311;
	st.shared.u32 	[%r1672+-256], %r311;
	st.shared.u32 	[%r1672+-128], %r311;
	st.shared.u32 	[%r1672], %r311;
	st.shared.u32 	[%r1672+128], %r311;
	st.shared.u32 	[%r1672+256], %r311;
	st.shared.u32 	[%r1672+384], %r311;
	st.shared.u32 	[%r1672+512], %r311;
	st.shared.u32 	[%r1672+640], %r311;
	st.shared.u32 	[%r1672+768], %r311;
	st.shared.u32 	[%r1672+896], %r311;
	add.s32 	%r1675, %r1675, 512;
	add.s32 	%r1673, %r1673, 16;
	add.s32 	%r1672, %r1672, 2048;
	setp.ne.s32 	%p24, %r1673, 0;
	@%p24 bra 	$L__BB40_45;
$L__BB40_46:
	setp.eq.s32 	%p25, %r85, 0;
	@%p25 bra 	$L__BB40_55;
	and.b32  	%r95, %r84, 7;
	setp.lt.u32 	%p26, %r85, 8;
	@%p26 bra 	$L__BB40_49;
	shl.b32 	%r312, %r1675, 2;
	add.s32 	%r313, %r83, %r312;
	mov.b32 	%r314, 0;
	st.shared.u32 	[%r313], %r314;
	st.shared.u32 	[%r313+128], %r314;
	st.shared.u32 	[%r313+256], %r314;
	st.shared.u32 	[%r313+384], %r314;
	st.shared.u32 	[%r313+512], %r314;
	st.shared.u32 	[%r313+640], %r314;
	st.shared.u32 	[%r313+768], %r314;
	st.shared.u32 	[%r313+896], %r314;
	add.s32 	%r1675, %r1675, 256;
$L__BB40_49:
	setp.eq.s32 	%p27, %r95, 0;
	@%p27 bra 	$L__BB40_55;
	and.b32  	%r98, %r84, 3;
	setp.lt.u32 	%p28, %r95, 4;
	@%p28 bra 	$L__BB40_52;
	shl.b32 	%r315, %r1675, 2;
	add.s32 	%r316, %r83, %r315;
	mov.b32 	%r317, 0;
	st.shared.u32 	[%r316], %r317;
	st.shared.u32 	[%r316+128], %r317;
	st.shared.u32 	[%r316+256], %r317;
	st.shared.u32 	[%r316+384], %r317;
	add.s32 	%r1675, %r1675, 128;
$L__BB40_52:
	setp.eq.s32 	%p29, %r98, 0;
	@%p29 bra 	$L__BB40_55;
	shl.b32 	%r319, %r1675, 2;
	add.s32 	%r320, %r299, %r319;
	add.s32 	%r1679, %r300, %r320;
	neg.s32 	%r1678, %r98;
$L__BB40_54:
	.pragma "nounroll";
	mov.b32 	%r322, 0;
	st.shared.u32 	[%r1679], %r322;
	add.s32 	%r1679, %r1679, 128;
	add.s32 	%r1678, %r1678, 1;
	setp.ne.s32 	%p30, %r1678, 0;
	@%p30 bra 	$L__BB40_54;
$L__BB40_55:
	ld.param.u32 	%r1590, [_ZN3cub18CUB_300001_SM_10006detail10radix_sort29DeviceRadixSortOnesweepKernelINS1_5radix10policy_hubIjNS0_8NullTypeEyE10Policy1000ELNS0_9SortOrderE0EjS6_yiiNS1_21identity_decomposer_tEEEvPT5_SC_PT3_PKSD_PT1_PKSH_PT2_PKSL_T4_iiT6__param_9];
	bar.warp.sync 	-1;
	shr.u32 	%r324, %r1653, %r1590;
	and.b32  	%r107, %r324, %r82;
	shl.b32 	%r325, %r1, 5;
	and.b32  	%r326, %r325, 31744;
	mov.u32 	%r327, _ZZN3cub18CUB_300001_SM_10006detail10radix_sort29DeviceRadixSortOnesweepKernelINS1_5radix10policy_hubIjNS0_8NullTypeEyE10Policy1000ELNS0_9SortOrderE0EjS6_yiiNS1_21identity_decomposer_tEEEvPT5_SC_PT3_PKSD_PT1_PKSH_PT2_PKSL_T4_iiT6_E1s;
	add.s32 	%r328, %r327, %r326;
	shl.b32 	%r329, %r107, 2;
	add.s32 	%r108, %r328, %r329;
	atom.shared.add.u32 	%r330, [%r108], 1;
	shr.u32 	%r331, %r1654, %r1590;
	and.b32  	%r332, %r331, %r82;
	shl.b32 	%r333, %r332, 2;
	add.s32 	%r109, %r328, %r333;
	atom.shared.add.u32 	%r334, [%r109], 1;
	shr.u32 	%r335, %r1655, %r1590;
	and.b32  	%r336, %r335, %r82;
	shl.b32 	%r337, %r336, 2;
	add.s32 	%r110, %r328, %r337;
	atom.shared.add.u32 	%r338, [%r110], 1;
	shr.u32 	%r339, %r1656, %r1590;
	and.b32  	%r340, %r339, %r82;
	shl.b32 	%r341, %r340, 2;
	add.s32 	%r111, %r328, %r341;
	atom.shared.add.u32 	%r342, [%r111], 1;
	shr.u32 	%r343, %r1657, %r1590;
	and.b32  	%r344, %r343, %r82;
	shl.b32 	%r345, %r344, 2;
	add.s32 	%r112, %r328, %r345;
	atom.shared.add.u32 	%r346, [%r112], 1;
	shr.u32 	%r347, %r1658, %r1590;
	and.b32  	%r348, %r347, %r82;
	shl.b32 	%r349, %r348, 2;
	add.s32 	%r113, %r328, %r349;
	atom.shared.add.u32 	%r350, [%r113], 1;
	shr.u32 	%r351, %r1659, %r1590;
	and.b32  	%r352, %r351, %r82;
	shl.b32 	%r353, %r352, 2;
	add.s32 	%r114, %r328, %r353;
	atom.shared.add.u32 	%r354, [%r114], 1;
	shr.u32 	%r355, %r1660, %r1590;
	and.b32  	%r356, %r355, %r82;
	shl.b32 	%r357, %r356, 2;
	add.s32 	%r358, %r328, %r357;
	atom.shared.add.u32 	%r359, [%r358], 1;
	shr.u32 	%r360, %r1661, %r1590;
	and.b32  	%r361, %r360, %r82;
	shl.b32 	%r362, %r361, 2;
	add.s32 	%r363, %r328, %r362;
	atom.shared.add.u32 	%r364, [%r363], 1;
	shr.u32 	%r365, %r1662, %r1590;
	and.b32  	%r366, %r365, %r82;
	shl.b32 	%r367, %r366, 2;
	add.s32 	%r115, %r328, %r367;
	atom.shared.add.u32 	%r368, [%r115], 1;
	shr.u32 	%r369, %r1663, %r1590;
	and.b32  	%r370, %r369, %r82;
	shl.b32 	%r371, %r370, 2;
	add.s32 	%r116, %r328, %r371;
	atom.shared.add.u32 	%r372, [%r116], 1;
	shr.u32 	%r373, %r1664, %r1590;
	and.b32  	%r374, %r373, %r82;
	shl.b32 	%r375, %r374, 2;
	add.s32 	%r117, %r328, %r375;
	atom.shared.add.u32 	%r376, [%r117], 1;
	shr.u32 	%r377, %r1665, %r1590;
	and.b32  	%r378, %r377, %r82;
	shl.b32 	%r379, %r378, 2;
	add.s32 	%r118, %r328, %r379;
	atom.shared.add.u32 	%r380, [%r118], 1;
	shr.u32 	%r381, %r1666, %r1590;
	and.b32  	%r382, %r381, %r82;
	shl.b32 	%r383, %r382, 2;
	add.s32 	%r119, %r328, %r383;
	atom.shared.add.u32 	%r384, [%r119], 1;
	shr.u32 	%r385, %r1667, %r1590;
	and.b32  	%r386, %r385, %r82;
	shl.b32 	%r387, %r386, 2;
	add.s32 	%r120, %r328, %r387;
	atom.shared.add.u32 	%r388, [%r120], 1;
	shr.u32 	%r389, %r1668, %r1590;
	and.b32  	%r390, %r389, %r82;
	shl.b32 	%r391, %r390, 2;
	add.s32 	%r392, %r328, %r391;
	atom.shared.add.u32 	%r393, [%r392], 1;
	shr.u32 	%r394, %r1669, %r1590;
	and.b32  	%r395, %r394, %r82;
	shl.b32 	%r396, %r395, 2;
	add.s32 	%r397, %r328, %r396;
	atom.shared.add.u32 	%r398, [%r397], 1;
	shr.u32 	%r399, %r1670, %r1590;
	and.b32  	%r400, %r399, %r82;
	shl.b32 	%r401, %r400, 2;
	add.s32 	%r402, %r328, %r401;
	atom.shared.add.u32 	%r403, [%r402], 1;
	shr.u32 	%r404, %r1671, %r1590;
	and.b32  	%r405, %r404, %r82;
	shl.b32 	%r406, %r405, 2;
	add.s32 	%r407, %r328, %r406;
	atom.shared.add.u32 	%r408, [%r407], 1;
	bar.sync 	0;
	setp.gt.u32 	%p31, %r1, 255;
	shl.b32 	%r409, %r1, 2;
	add.s32 	%r121, %r327, %r409;
	mov.b32 	%r1680, 0;
	@%p31 bra 	$L__BB40_57;
	ld.shared.u32 	%r410, [%r121];
	mov.b32 	%r411, 0;
	st.shared.u32 	[%r121], %r411;
	ld.shared.u32 	%r412, [%r121+1024];
	st.shared.u32 	[%r121+1024], %r410;
	add.s32 	%r413, %r412, %r410;
	ld.shared.u32 	%r414, [%r121+2048];
	st.shared.u32 	[%r121+2048], %r413;
	add.s32 	%r415, %r414, %r413;
	ld.shared.u32 	%r416, [%r121+3072];
	st.shared.u32 	[%r121+3072], %r415;
	add.s32 	%r417, %r416, %r415;
	ld.shared.u32 	%r418, [%r121+4096];
	st.shared.u32 	[%r121+4096], %r417;
	add.s32 	%r419, %r418, %r417;
	ld.shared.u32 	%r420, [%r121+5120];
	st.shared.u32 	[%r121+5120], %r419;
	add.s32 	%r421, %r420, %r419;
	ld.shared.u32 	%r422, [%r121+6144];
	st.shared.u32 	[%r121+6144], %r421;
	add.s32 	%r423, %r422, %r421;
	ld.shared.u32 	%r424, [%r121+7168];
	st.shared.u32 	[%r121+7168], %r423;
	add.s32 	%r425, %r424, %r423;
	ld.shared.u32 	%r426, [%r121+8192];
	st.shared.u32 	[%r121+8192], %r425;
	add.s32 	%r427, %r426, %r425;
	ld.shared.u32 	%r428, [%r121+9216];
	st.shared.u32 	[%r121+9216], %r427;
	add.s32 	%r429, %r428, %r427;
	ld.shared.u32 	%r430, [%r121+10240];
	st.shared.u32 	[%r121+10240], %r429;
	add.s32 	%r431, %r430, %r429;
	ld.shared.u32 	%r432, [%r121+11264];
	st.shared.u32 	[%r121+11264], %r431;
	add.s32 	%r1680, %r432, %r431;
$L__BB40_57:
	ld.param.u64 	%rd230, [_ZN3cub18CUB_300001_SM_10006detail10radix_sort29DeviceRadixSortOnesweepKernelINS1_5radix10policy_hubIjNS0_8NullTypeEyE10Policy1000ELNS0_9SortOrderE0EjS6_yiiNS1_21identity_decomposer_tEEEvPT5_SC_PT3_PKSD_PT1_PKSH_PT2_PKSL_T4_iiT6__param_0];
	cvta.to.global.u64 	%rd4, %rd230;
	setp.gt.u32 	%p32, %r1, 255;
	@%p32 bra 	$L__BB40_59;
	or.b32  	%r433, %r1680, 1073741824;
	shl.b32 	%r434, %r4, 8;
	add.s32 	%r435, %r434, %r1;
	mul.wide.s32 	%rd31, %r435, 4;
	add.s64 	%rd32, %rd4, %rd31;
	st.volatile.global.u32 	[%rd32], %r433;
$L__BB40_59:
	ld.param.u64 	%rd239, [_ZN3cub18CUB_300001_SM_10006detail10radix_sort29DeviceRadixSortOnesweepKernelINS1_5radix10policy_hubIjNS0_8NullTypeEyE10Policy1000ELNS0_9SortOrderE0EjS6_yiiNS1_21identity_decomposer_tEEEvPT5_SC_PT3_PKSD_PT1_PKSH_PT2_PKSL_T4_iiT6__param_4];
	cvta.to.global.u64 	%rd5, %rd239;
	setp.lt.u32 	%p33, %r1, 256;
	setp.eq.s32 	%p34, %r1680, 7296;
	and.pred  	%p35, %p33, %p34;
	selp.u32 	%r436, 1, 0, %p35;
	{ 
	.reg .pred 	%p1; 
	.reg .pred 	%p2; 
	setp.ne.u32 	%p1, %r436, 0; 
	bar.red.or.pred 	%p2, 0, %p1; 
	selp.u32 	%r437, 1, 0, %p2; 
	}
	setp.eq.s32 	%p36, %r437, 0;
	cvt.u64.u32 	%rd6, %r1;
	@%p36 bra 	$L__BB40_111;
	shl.b32 	%r438, %r1, 3;
	add.s32 	%r440, %r327, %r438;
	add.s32 	%r124, %r440, 29184;
	@%p32 bra 	$L__BB40_68;
	ld.param.u64 	%rd237, [_ZN3cub18CUB_300001_SM_10006detail10radix_sort29DeviceRadixSortOnesweepKernelINS1_5radix10policy_hubIjNS0_8NullTypeEyE10Policy1000ELNS0_9SortOrderE0EjS6_yiiNS1_21identity_decomposer_tEEEvPT5_SC_PT3_PKSD_PT1_PKSH_PT2_PKSL_T4_iiT6__param_3];
	cvta.to.global.u64 	%rd33, %rd237;
	shl.b64 	%rd34, %rd6, 3;
	add.s64 	%rd35, %rd33, %rd34;
	ld.global.u64 	%rd36, [%rd35];
	setp.gt.u32 	%p38, %r1, %r107;
	selp.b64 	%rd37, 7296, 0, %p38;
	sub.s64 	%rd240, %rd36, %rd37;
	st.shared.u64 	[%r124], %rd240;
	setp.lt.s32 	%p39, %r4, 1;
	mov.u32 	%r1684, %r1680;
	@%p39 bra 	$L__BB40_67;
	mov.b32 	%r1682, -1;
	mov.u32 	%r1681, %r4;
	mov.u32 	%r1684, %r1680;
$L__BB40_63:
	add.s32 	%r128, %r1681, -1;
$L__BB40_64:
	membar.cta;
	shl.b32 	%r442, %r128, 8;
	add.s32 	%r443, %r442, %r1;
	mul.wide.s32 	%rd38, %r443, 4;
	add.s64 	%rd39, %rd4, %rd38;
	ld.volatile.global.u32 	%r129, [%rd39];
	setp.eq.s32 	%p40, %r129, 0;
	@%p40 bra 	$L__BB40_64;
	and.b32  	%r444, %r129, 1073741823;
	add.s32 	%r1684, %r444, %r1684;
	setp.gt.s32 	%p41, %r129, -1;
	vote.sync.ballot.b32 	%r1682, %p41, %r1682;
	setp.gt.u32 	%p43, %r1681, 1;
	and.pred  	%p44, %p41, %p43;
	mov.u32 	%r1681, %r128;
	@%p44 bra 	$L__BB40_63;
	ld.shared.u64 	%rd240, [%r124];
$L__BB40_67:
	or.b32  	%r445, %r1684, -2147483648;
	shl.b32 	%r446, %r4, 8;
	add.s32 	%r447, %r446, %r1;
	mul.wide.s32 	%rd40, %r447, 4;
	add.s64 	%rd41, %rd4, %rd40;
	st.volatile.global.u32 	[%rd41], %r445;
	sub.s32 	%r448, %r1684, %r1680;
	cvt.s64.s32 	%rd42, %r448;
	add.s64 	%rd43, %rd240, %rd42;
	st.shared.u64 	[%r124], %rd43;
$L__BB40_68:
	ld.param.u32 	%r1584, [_ZN3cub18CUB_300001_SM_10006detail10radix_sort29DeviceRadixSortOnesweepKernelINS1_5radix10policy_hubIjNS0_8NullTypeEyE10Policy1000ELNS0_9SortOrderE0EjS6_yiiNS1_21identity_decomposer_tEEEvPT5_SC_PT3_PKSD_PT1_PKSH_PT2_PKSL_T4_iiT6__param_8];
	ld.param.u64 	%rd233, [_ZN3cub18CUB_300001_SM_10006detail10radix_sort29DeviceRadixSortOnesweepKernelINS1_5radix10policy_hubIjNS0_8NullTypeEyE10Policy1000ELNS0_9SortOrderE0EjS6_yiiNS1_21identity_decomposer_tEEEvPT5_SC_PT3_PKSD_PT1_PKSH_PT2_PKSL_T4_iiT6__param_2];
	mad.lo.s32 	%r133, %r4, 7296, 7296;
	setp.lt.s32 	%p46, %r133, %r1584;
	setp.eq.s64 	%p47, %rd233, 0;
	or.pred  	%p48, %p47, %p46;
	or.pred  	%p49, %p32, %p48;
	@%p49 bra 	$L__BB40_70;
	ld.param.u64 	%rd234, [_ZN3cub18CUB_300001_SM_10006detail10radix_sort29DeviceRadixSortOnesweepKernelINS1_5radix10policy_hubIjNS0_8NullTypeEyE10Policy1000ELNS0_9SortOrderE0EjS6_yiiNS1_21identity_decomposer_tEEEvPT5_SC_PT3_PKSD_PT1_PKSH_PT2_PKSL_T4_iiT6__param_2];
	ld.shared.u64 	%rd44, [%r124];
	setp.gt.u32 	%p50, %r1, %r107;
	selp.b64 	%rd45, 7296, 0, %p50;
	cvt.s64.s32 	%rd46, %r1680;
	add.s64 	%rd47, %rd45, %rd46;
	add.s64 	%rd48, %rd47, %rd44;
	cvta.to.global.u64 	%rd49, %rd234;
	shl.b64 	%rd50, %rd6, 3;
	add.s64 	%rd51, %rd49, %rd50;
	st.global.u64 	[%rd51], %rd48;
$L__BB40_70:
	ld.param.u32 	%r1585, [_ZN3cub18CUB_300001_SM_10006detail10radix_sort29DeviceRadixSortOnesweepKernelINS1_5radix10policy_hubIjNS0_8NullTypeEyE10Policy1000ELNS0_9SortOrderE0EjS6_yiiNS1_21identity_decomposer_tEEEvPT5_SC_PT3_PKSD_PT1_PKSH_PT2_PKSL_T4_iiT6__param_8];
	setp.gt.s32 	%p51, %r133, %r1585;
	bar.sync 	0;
	shl.b32 	%r449, %r107, 3;
	add.s32 	%r451, %r327, %r449;
	ld.shared.u64 	%rd10, [%r451+29184];
	@%p51 bra 	$L__BB40_72;
	and.b32  	%r452, %r1, 31;
	and.b32  	%r453, %r1, 992;
	mul.lo.s32 	%r454, %r453, 19;
	or.b32  	%r455, %r454, %r452;
	cvt.u64.u32 	%rd52, %r455;
	add.s64 	%rd53, %rd10, %rd52;
	shl.b64 	%rd54, %rd53, 2;
	add.s64 	%rd55, %rd5, %rd54;
	st.global.u32 	[%rd55], %r1653;
	st.global.u32 	[%rd55+128], %r1654;
	st.global.u32 	[%rd55+256], %r1655;
	st.global.u32 	[%rd55+384], %r1656;
	st.global.u32 	[%rd55+512], %r1657;
	st.global.u32 	[%rd55+640], %r1658;
	st.global.u32 	[%rd55+768], %r1659;
	st.global.u32 	[%rd55+896], %r1660;
	st.global.u32 	[%rd55+1024], %r1661;
	st.global.u32 	[%rd55+1152], %r1662;
	st.global.u32 	[%rd55+1280], %r1663;
	st.global.u32 	[%rd55+1408], %r1664;
	st.global.u32 	[%rd55+1536], %r1665;
	st.global.u32 	[%rd55+1664], %r1666;
	st.global.u32 	[%rd55+1792], %r1667;
	st.global.u32 	[%rd55+1920], %r1668;
	st.global.u32 	[%rd55+2048], %r1669;
	st.global.u32 	[%rd55+2176], %r1670;
	st.global.u32 	[%rd55+2304], %r1671;
	bra.uni 	$L__BB40_110;
$L__BB40_72:
	ld.param.u32 	%r1586, [_ZN3cub18CUB_300001_SM_10006detail10radix_sort29DeviceRadixSortOnesweepKernelINS1_5radix10policy_hubIjNS0_8NullTypeEyE10Policy1000ELNS0_9SortOrderE0EjS6_yiiNS1_21identity_decomposer_tEEEvPT5_SC_PT3_PKSD_PT1_PKSH_PT2_PKSL_T4_iiT6__param_8];
	mad.lo.s32 	%r134, %r4, -7296, %r1586;
	and.b32  	%r456, %r1, 31;
	and.b32  	%r457, %r1, 992;
	mul.lo.s32 	%r458, %r457, 19;
	or.b32  	%r135, %r458, %r456;
	setp.ge.s32 	%p52, %r135, %r134;
	cvt.u64.u32 	%rd56, %r135;
	add.s64 	%rd57, %rd10, %rd56;
	shl.b64 	%rd58, %rd57, 2;
	add.s64 	%rd11, %rd5, %rd58;
	@%p52 bra 	$L__BB40_74;
	st.global.u32 	[%rd11], %r1653;
$L__BB40_74:
	add.s32 	%r459, %r135, 32;
	setp.ge.s32 	%p53, %r459, %r134;
	@%p53 bra 	$L__BB40_76;
	st.global.u32 	[%rd11+128], %r1654;
$L__BB40_76:
	add.s32 	%r460, %r135, 64;
	setp.ge.s32 	%p54, %r460, %r134;
	@%p54 bra 	$L__BB40_78;
	st.global.u32 	[%rd11+256], %r1655;
$L__BB40_78:
	add.s32 	%r461, %r135, 96;
	setp.ge.s32 	%p55, %r461, %r134;
	@%p55 bra 	$L__BB40_80;
	st.global.u32 	[%rd11+384], %r1656;
$L__BB40_80:
	add.s32 	%r462, %r135, 128;
	setp.ge.s32 	%p56, %r462, %r134;
	@%p56 bra 	$L__BB40_82;
	st.global.u32 	[%rd11+512], %r1657;
$L__BB40_82:
	add.s32 	%r463, %r135, 160;
	setp.ge.s32 	%p57, %r463, %r134;
	@%p57 bra 	$L__BB40_84;
	st.global.u32 	[%rd11+640], %r1658;
$L__BB40_84:
	add.s32 	%r464, %r135, 192;
	setp.ge.s32 	%p58, %r464, %r134;
	@%p58 bra 	$L__BB40_86;
	st.global.u32 	[%rd11+768], %r1659;
$L__BB40_86:
	add.s32 	%r465, %r135, 224;
	setp.ge.s32 	%p59, %r465, %r134;
	@%p59 bra 	$L__BB40_88;
	st.global.u32 	[%rd11+896], %r1660;
$L__BB40_88:
	add.s32 	%r466, %r135, 256;
	setp.ge.s32 	%p60, %r466, %r134;
	@%p60 bra 	$L__BB40_90;
	st.global.u32 	[%rd11+1024], %r1661;
$L__BB40_90:
	add.s32 	%r467, %r135, 288;
	setp.ge.s32 	%p61, %r467, %r134;
	@%p61 bra 	$L__BB40_92;
	st.global.u32 	[%rd11+1152], %r1662;
$L__BB40_92:
	add.s32 	%r468, %r135, 320;
	setp.ge.s32 	%p62, %r468, %r134;
	@%p62 bra 	$L__BB40_94;
	st.global.u32 	[%rd11+1280], %r1663;
$L__BB40_94:
	add.s32 	%r469, %r135, 352;
	setp.ge.s32 	%p63, %r469, %r134;
	@%p63 bra 	$L__BB40_96;
	st.global.u32 	[%rd11+1408], %r1664;
$L__BB40_96:
	add.s32 	%r470, %r135, 384;
	setp.ge.s32 	%p64, %r470, %r134;
	@%p64 bra 	$L__BB40_98;
	st.global.u32 	[%rd11+1536], %r1665;
$L__BB40_98:
	add.s32 	%r471, %r135, 416;
	setp.ge.s32 	%p65, %r471, %r134;
	@%p65 bra 	$L__BB40_100;
	st.global.u32 	[%rd11+1664], %r1666;
$L__BB40_100:
	add.s32 	%r472, %r135, 448;
	setp.ge.s32 	%p66, %r472, %r134;
	@%p66 bra 	$L__BB40_102;
	st.global.u32 	[%rd11+1792], %r1667;
$L__BB40_102:
	add.s32 	%r473, %r135, 480;
	setp.ge.s32 	%p67, %r473, %r134;
	@%p67 bra 	$L__BB40_104;
	st.global.u32 	[%rd11+1920], %r1668;
$L__BB40_104:
	add.s32 	%r474, %r135, 512;
	setp.ge.s32 	%p68, %r474, %r134;
	@%p68 bra 	$L__BB40_106;
	st.global.u32 	[%rd11+2048], %r1669;
$L__BB40_106:
	add.s32 	%r475, %r135, 544;
	setp.ge.s32 	%p69, %r475, %r134;
	@%p69 bra 	$L__BB40_108;
	st.global.u32 	[%rd11+2176], %r1670;
$L__BB40_108:
	add.s32 	%r476, %r135, 576;
	setp.ge.s32 	%p70, %r476, %r134;
	@%p70 bra 	$L__BB40_110;
	st.global.u32 	[%rd11+2304], %r1671;
$L__BB40_110:
	// begin inline asm
	exit;
	// end inline asm
$L__BB40_111:
	mul.hi.u32 	%r477, %r1, 357913942;
	add.s32 	%r478, %r477, %r1;
	shl.b32 	%r479, %r478, 2;
	add.s32 	%r481, %r327, %r479;
	add.s32 	%r136, %r481, 13328;
	st.shared.u32 	[%r481+13328], %r1680;
	bar.sync 	0;
	setp.gt.u32 	%p71, %r1, 31;
	@%p71 bra 	$L__BB40_113;
	mov.u32 	%r512, _ZZN3cub18CUB_300001_SM_10006detail10radix_sort29DeviceRadixSortOnesweepKernelINS1_5radix10policy_hubIjNS0_8NullTypeEyE10Policy1000ELNS0_9SortOrderE0EjS6_yiiNS1_21identity_decomposer_tEEEvPT5_SC_PT3_PKSD_PT1_PKSH_PT2_PKSL_T4_iiT6_E1s;
	mad.lo.s32 	%r513, %r1, 52, %r512;
	ld.shared.u32 	%r514, [%r513+13328];
	ld.shared.u32 	%r515, [%r513+13332];
	ld.shared.u32 	%r516, [%r513+13336];
	ld.shared.u32 	%r517, [%r513+13340];
	ld.shared.u32 	%r518, [%r513+13344];
	ld.shared.u32 	%r519, [%r513+13348];
	ld.shared.u32 	%r520, [%r513+13352];
	ld.shared.u32 	%r521, [%r513+13356];
	ld.shared.u32 	%r522, [%r513+13360];
	ld.shared.u32 	%r523, [%r513+13364];
	ld.shared.u32 	%r524, [%r513+13368];
	ld.shared.u32 	%r525, [%r513+13372];
	add.s32 	%r526, %r515, %r514;
	add.s32 	%r527, %r526, %r516;
	add.s32 	%r528, %r527, %r517;
	add.s32 	%r529, %r528, %r518;
	add.s32 	%r530, %r529, %r519;
	add.s32 	%r531, %r530, %r520;
	add.s32 	%r532, %r531, %r521;
	add.s32 	%r533, %r532, %r522;
	add.s32 	%r534, %r533, %r523;
	add.s32 	%r535, %r534, %r524;
	add.s32 	%r486, %r535, %r525;
	mov.b32 	%r484, 1;
	mov.b32 	%r509, 0;
	mov.b32 	%r511, -1;
	// begin inline asm
	{  .reg .s32 r0;  .reg .pred p;  shfl.sync.up.b32 r0|p, %r486, %r484, %r509, %r511;  @p add.s32 r0, r0, %r486;  mov.s32 %r482, r0;}
	// end inline asm
	mov.b32 	%r490, 2;
	// begin inline asm
	{  .reg .s32 r0;  .reg .pred p;  shfl.sync.up.b32 r0|p, %r482, %r490, %r509, %r511;  @p add.s32 r0, r0, %r482;  mov.s32 %r488, r0;}
	// end inline asm
	mov.b32 	%r496, 4;
	// begin inline asm
	{  .reg .s32 r0;  .reg .pred p;  shfl.sync.up.b32 r0|p, %r488, %r496, %r509, %r511;  @p add.s32 r0, r0, %r488;  mov.s32 %r494, r0;}
	// end inline asm
	mov.b32 	%r502, 8;
	// begin inline asm
	{  .reg .s32 r0;  .reg .pred p;  shfl.sync.up.b32 r0|p, %r494, %r502, %r509, %r511;  @p add.s32 r0, r0, %r494;  mov.s32 %r500, r0;}
	// end inline asm
	mov.b32 	%r508, 16;
	// begin inline asm
	{  .reg .s32 r0;  .reg .pred p;  shfl.sync.up.b32 r0|p, %r500, %r508, %r509, %r511;  @p add.s32 r0, r0, %r500;  mov.s32 %r506, r0;}
	// end inline asm
	sub.s32 	%r536, %r506, %r486;
	add.s32 	%r537, %r514, %r536;
	add.s32 	%r538, %r515, %r537;
	add.s32 	%r539, %r516, %r538;
	add.s32 	%r540, %r517, %r539;
	add.s32 	%r541, %r518, %r540;
	add.s32 	%r542, %r519, %r541;
	add.s32 	%r543, %r520, %r542;
	add.s32 	%r544, %r521, %r543;
	add.s32 	%r545, %r522, %r544;
	add.s32 	%r546, %r523, %r545;
	add.s32 	%r547, %r524, %r546;
	st.shared.u32 	[%r513+13328], %r536;
	st.shared.u32 	[%r513+13332], %r537;
	st.shared.u32 	[%r513+13336], %r538;
	st.shared.u32 	[%r513+13340], %r539;
	st.shared.u32 	[%r513+13344], %r540;
	st.shared.u32 	[%r513+13348], %r541;
	st.shared.u32 	[%r513+13352], %r542;
	st.shared.u32 	[%r513+13356], %r543;
	st.shared.u32 	[%r513+13360], %r544;
	st.shared.u32 	[%r513+13364], %r545;
	st.shared.u32 	[%r513+13368], %r546;
	st.shared.u32 	[%r513+13372], %r547;
$L__BB40_113:
	setp.gt.u32 	%p72, %r1, 255;
	bar.sync 	0;
	ld.shared.u32 	%r137, [%r136];
	@%p72 bra 	$L__BB40_115;
	ld.shared.u32 	%r548, [%r121];
	add.s32 	%r549, %r548, %r137;
	st.shared.u32 	[%r121], %r549;
	ld.shared.u32 	%r550, [%r121+1024];
	add.s32 	%r551, %r550, %r137;
	st.shared.u32 	[%r121+1024], %r551;
	ld.shared.u32 	%r552, [%r121+2048];
	add.s32 	%r553, %r552, %r137;
	st.shared.u32 	[%r121+2048], %r553;
	ld.shared.u32 	%r554, [%r121+3072];
	add.s32 	%r555, %r554, %r137;
	st.shared.u32 	[%r121+3072], %r555;
	ld.shared.u32 	%r556, [%r121+4096];
	add.s32 	%r557, %r556, %r137;
	st.shared.u32 	[%r121+4096], %r557;
	ld.shared.u32 	%r558, [%r121+5120];
	add.s32 	%r559, %r558, %r137;
	st.shared.u32 	[%r121+5120], %r559;
	ld.shared.u32 	%r560, [%r121+6144];
	add.s32 	%r561, %r560, %r137;
	st.shared.u32 	[%r121+6144], %r561;
	ld.shared.u32 	%r562, [%r121+7168];
	add.s32 	%r563, %r562, %r137;
	st.shared.u32 	[%r121+7168], %r563;
	ld.shared.u32 	%r564, [%r121+8192];
	add.s32 	%r565, %r564, %r137;
	st.shared.u32 	[%r121+8192], %r565;
	ld.shared.u32 	%r566, [%r121+9216];
	add.s32 	%r567, %r566, %r137;
	st.shared.u32 	[%r121+9216], %r567;
	ld.shared.u32 	%r568, [%r121+10240];
	add.s32 	%r569, %r568, %r137;
	st.shared.u32 	[%r121+10240], %r569;
	ld.shared.u32 	%r570, [%r121+11264];
	add.s32 	%r571, %r570, %r137;
	st.shared.u32 	[%r121+11264], %r571;
$L__BB40_115:
	bar.sync 	0;
	// begin inline asm
	mov.u32 %r572, %lanemask_le;
	// end inline asm
	mov.b32 	%r575, 1;
	// begin inline asm
	{
    .reg .pred p;
    and.b32 %r573, %r107, %r575;    setp.ne.u32 p, %r573, 0;
    vote.ballot.sync.b32 %r573, p, 0xffffffff;
    @!p not.b32 %r573, %r573;
}

	// end inline asm
	mov.b32 	%r578, 2;
	// begin inline asm
	{
    .reg .pred p;
    and.b32 %r576, %r107, %r578;    setp.ne.u32 p, %r576, 0;
    vote.ballot.sync.b32 %r576, p, 0xffffffff;
    @!p not.b32 %r576, %r576;
}

	// end inline asm
	and.b32  	%r598, %r576, %r573;
	mov.b32 	%r581, 4;
	// begin inline asm
	{
    .reg .pred p;
    and.b32 %r579, %r107, %r581;    setp.ne.u32 p, %r579, 0;
    vote.ballot.sync.b32 %r579, p, 0xffffffff;
    @!p not.b32 %r579, %r579;
}

	// end inline asm
	and.b32  	%r599, %r579, %r598;
	mov.b32 	%r584, 8;
	// begin inline asm
	{
    .reg .pred p;
    and.b32 %r582, %r107, %r584;    setp.ne.u32 p, %r582, 0;
    vote.ballot.sync.b32 %r582, p, 0xffffffff;
    @!p not.b32 %r582, %r582;
}

	// end inline asm
	and.b32  	%r600, %r582, %r599;
	mov.b32 	%r587, 16;
	// begin inline asm
	{
    .reg .pred p;
    and.b32 %r585, %r107, %r587;    setp.ne.u32 p, %r585, 0;
    vote.ballot.sync.b32 %r585, p, 0xffffffff;
    @!p not.b32 %r585, %r585;
}

	// end inline asm
	and.b32  	%r601, %r585, %r600;
	mov.b32 	%r590, 32;
	// begin inline asm
	{
    .reg .pred p;
    and.b32 %r588, %r107, %r590;    setp.ne.u32 p, %r588, 0;
    vote.ballot.sync.b32 %r588, p, 0xffffffff;
    @!p not.b32 %r588, %r588;
}

	// end inline asm
	and.b32  	%r602, %r588, %r601;
	mov.b32 	%r593, 64;
	// begin inline asm
	{
    .reg .pred p;
    and.b32 %r591, %r107, %r593;    setp.ne.u32 p, %r591, 0;
    vote.ballot.sync.b32 %r591, p, 0xffffffff;
    @!p not.b32 %r591, %r591;
}

	// end inline asm
	and.b32  	%r603, %r591, %r602;
	mov.b32 	%r596, 128;
	// begin inline asm
	{
    .reg .pred p;
    and.b32 %r594, %r107, %r596;    setp.ne.u32 p, %r594, 0;
    vote.ballot.sync.b32 %r594, p, 0xffffffff;
    @!p not.b32 %r594, %r594;
}

	// end inline asm
	and.b32  	%r604, %r594, %r603;
	clz.b32 	%r605, %r604;
	sub.s32 	%r139, 31, %r605;
	and.b32  	%r606, %r572, %r604;
	popc.b32 	%r140, %r606;
	setp.ne.s32 	%p73, %r248, %r139;
	mov.b32 	%r1685, 0;
	@%p73 bra 	$L__BB40_117;
	atom.shared.add.u32 	%r1685, [%r108], %r140;
$L__BB40_117:
	ld.param.u32 	%r1591, [_ZN3cub18CUB_300001_SM_10006detail10radix_sort29DeviceRadixSortOnesweepKernelINS1_5radix10policy_hubIjNS0_8NullTypeEyE10Policy1000ELNS0_9SortOrderE0EjS6_yiiNS1_21identity_decomposer_tEEEvPT5_SC_PT3_PKSD_PT1_PKSH_PT2_PKSL_T4_iiT6__param_9];
	shfl.sync.idx.b32	%r632|%p74, %r1685, %r139, 31, -1;
	add.s32 	%r143, %r140, %r632;
	shr.u32 	%r633, %r1654, %r1591;
	and.b32  	%r629, %r633, %r82;
	mov.b32 	%r609, 1;
	// begin inline asm
	{
    .reg .pred p;
    and.b32 %r607, %r629, %r609;    setp.ne.u32 p, %r607, 0;
    vote.ballot.sync.b32 %r607, p, 0xffffffff;
    @!p not.b32 %r607, %r607;
}

	// end inline asm
	mov.b32 	%r612, 2;
	// begin inline asm
	{
    .reg .pred p;
    and.b32 %r610, %r629, %r612;    setp.ne.u32 p, %r610, 0;
    vote.ballot.sync.b32 %r610, p, 0xffffffff;
    @!p not.b32 %r610, %r610;
}

	// end inline asm
	and.b32  	%r634, %r610, %r607;
	mov.b32 	%r615, 4;
	// begin inline asm
	{
    .reg .pred p;
    and.b32 %r613, %r629, %r615;    setp.ne.u32 p, %r613, 0;
    vote.ballot.sync.b32 %r613, p, 0xffffffff;
    @!p not.b32 %r613, %r613;
}

	// end inline asm
	and.b32  	%r635, %r613, %r634;
	mov.b32 	%r618, 8;
	// begin inline asm
	{
    .reg .pred p;
    and.b32 %r616, %r629, %r618;    setp.ne.u32 p, %r616, 0;
    vote.ballot.sync.b32 %r616, p, 0xffffffff;
    @!p not.b32 %r616, %r616;
}

	// end inline asm
	and.b32  	%r636, %r616, %r635;
	mov.b32 	%r621, 16;
	// begin inline asm
	{
    .reg .pred p;
    and.b32 %r619, %r629, %r621;    setp.ne.u32 p, %r619, 0;
    vote.ballot.sync.b32 %r619, p, 0xffffffff;
    @!p not.b32 %r619, %r619;
}

	// end inline asm
	and.b32  	%r637, %r619, %r636;
	mov.b32 	%r624, 32;
	// begin inline asm
	{
    .reg .pred p;
    and.b32 %r622, %r629, %r624;    setp.ne.u32 p, %r622, 0;
    vote.ballot.sync.b32 %r622, p, 0xffffffff;
    @!p not.b32 %r622, %r622;
}

	// end inline asm
	and.b32  	%r638, %r622, %r637;
	mov.b32 	%r627, 64;
	// begin inline asm
	{
    .reg .pred p;
    and.b32 %r625, %r629, %r627;    setp.ne.u32 p, %r625, 0;
    vote.ballot.sync.b32 %r625, p, 0xffffffff;
    @!p not.b32 %r625, %r625;
}

	// end inline asm
	and.b32  	%r639, %r625, %r638;
	mov.b32 	%r630, 128;
	// begin inline asm
	{
    .reg .pred p;
    and.b32 %r628, %r629, %r630;    setp.ne.u32 p, %r628, 0;
    vote.ballot.sync.b32 %r628, p, 0xffffffff;
    @!p not.b32 %r628, %r628;
}

	// end inline asm
	and.b32  	%r640, %r628, %r639;
	clz.b32 	%r641, %r640;
	sub.s32 	%r144, 31, %r641;
	and.b32  	%r642, %r572, %r640;
	popc.b32 	%r145, %r642;
	setp.ne.s32 	%p75, %r248, %r144;
	mov.b32 	%r1686, 0;
	@%p75 bra 	$L__BB40_119;
	atom.shared.add.u32 	%r1686, [%r109], %r145;
$L__BB40_119:
	ld.param.u32 	%r1592, [_ZN3cub18CUB_300001_SM_10006detail10radix_sort29DeviceRadixSortOnesweepKernelINS1_5radix10policy_hubIjNS0_8NullTypeEyE10Policy1000ELNS0_9SortOrderE0EjS6_yiiNS1_21identity_decomposer_tEEEvPT5_SC_PT3_PKSD_PT1_PKSH_PT2_PKSL_T4_iiT6__param_9];
	shfl.sync.idx.b32	%r668|%p76, %r1686, %r144, 31, -1;
	add.s32 	%r148, %r145, %r668;
	shr.u32 	%r669, %r1655, %r1592;
	and.b32  	%r665, %r669, %r82;
	mov.b32 	%r645, 1;
	// begin inline asm
	{
    .reg .pred p;
    and.b32 %r643, %r665, %r645;    setp.ne.u32 p, %r643, 0;
    vote.ballot.sync.b32 %r643, p, 0xffffffff;
    @!p not.b32 %r643, %r643;
}

	// end inline asm
	mov.b32 	%r648, 2;
	// begin inline asm
	{
    .reg .pred p;
    and.b32 %r646, %r665, %r648;    setp.ne.u32 p, %r646, 0;
    vote.ballot.sync.b32 %r646, p, 0xffffffff;
    @!p not.b32 %r646, %r646;
}

	// end inline asm
	and.b32  	%r670, %r646, %r643;
	mov.b32 	%r651, 4;
	// begin inline asm
	{
    .reg .pred p;
    and.b32 %r649, %r665, %r651;    setp.ne.u32 p, %r649, 0;
    vote.ballot.sync.b32 %r649, p, 0xffffffff;
    @!p not.b32 %r649, %r649;
}

	// end inline asm
	and.b32  	%r671, %r649, %r670;
	mov.b32 	%r654, 8;
	// begin inline asm
	{
    .reg .pred p;
    and.b32 %r652, %r665, %r654;    setp.ne.u32 p, %r652, 0;
    vote.ballot.sync.b32 %r652, p, 0xffffffff;
    @!p not.b32 %r652, %r652;
}

	// end inline asm
	and.b32  	%r672, %r652, %r671;
	mov.b32 	%r657, 16;
	// begin inline asm
	{
    .reg .pred p;
    and.b32 %r655, %r665, %r657;    setp.ne.u32 p, %r655, 0;
    vote.ballot.sync.b32 %r655, p, 0xffffffff;
    @!p not.b32 %r655, %r655;
}

	// end inline asm
	and.b32  	%r673, %r655, %r672;
	mov.b32 	%r660, 32;
	// begin inline asm
	{
    .reg .pred p;
    and.b32 %r658, %r665, %r660;    setp.ne.u32 p, %r658, 0;
    vote.ballot.sync.b32 %r658, p, 0xffffffff;
    @!p not.b32 %r658, %r658;
}

	// end inline asm
	and.b32  	%r674, %r658, %r673;
	mov.b32 	%r663, 64;
	// begin inline asm
	{
    .reg .pred p;
    and.b32 %r661, %r665, %r663;    setp.ne.u32 p, %r661, 0;
    vote.ballot.sync.b32 %r661, p, 0xffffffff;
    @!p not.b32 %r661, %r661;
}

	// end inline asm
	and.b32  	%r675, %r661, %r674;
	mov.b32 	%r666, 128;
	// begin inline asm
	{
    .reg .pred p;
    and.b32 %r664, %r665, %r666;    setp.ne.u32 p, %r664, 0;
    vote.ballot.sync.b32 %r664, p, 0xffffffff;
    @!p not.b32 %r664, %r664;
}

	// end inline asm
	and.b32  	%r676, %r664, %r675;
	clz.b32 	%r677, %r676;
	sub.s32 	%r149, 31, %r677;
	and.b32  	%r678, %r572, %r676;
	popc.b32 	%r150, %r678;
	setp.ne.s32 	%p77, %r248, %r149;
	mov.b32 	%r1687, 0;
	@%p77 bra 	$L__BB40_121;
	atom.shared.add.u32 	%r1687, [%r110], %r150;
$L__BB40_121:
	ld.param.u32 	%r1593, [_ZN3cub18CUB_300001_SM_10006detail10radix_sort29DeviceRadixSortOnesweepKernelINS1_5radix10policy_hubIjNS0_8NullTypeEyE10Policy1000ELNS0_9SortOrderE0EjS6_yiiNS1_21identity_decomposer_tEEEvPT5_SC_PT3_PKSD_PT1_PKSH_PT2_PKSL_T4_iiT6__param_9];
	shfl.sync.idx.b32	%r704|%p78, %r1687, %r149, 31, -1;
	add.s32 	%r153, %r150, %r704;
	shr.u32 	%r705, %r1656, %r1593;
	and.b32  	%r701, %r705, %r82;
	mov.b32 	%r681, 1;
	// begin inline asm
	{
    .reg .pred p;
    and.b32 %r679, %r701, %r681;    setp.ne.u32 p, %r679, 0;
    vote.ballot.sync.b32 %r679, p, 0xffffffff;
    @!p not.b32 %r679, %r679;
}

	// end inline asm
	mov.b32 	%r684, 2;
	// begin inline asm
	{
    .reg .pred p;
    and.b32 %r682, %r701, %r684;    setp.ne.u32 p, %r682, 0;
    vote.ballot.sync.b32 %r682, p, 0xffffffff;
    @!p not.b32 %r682, %r682;
}

	// end inline asm
	and.b32  	%r706, %r682, %r679;
	mov.b32 	%r687, 4;
	// begin inline asm
	{
    .reg .pred p;
    and.b32 %r685, %r701, %r687;    setp.ne.u32 p, %r685, 0;
    vote.ballot.sync.b32 %r685, p, 0xffffffff;
    @!p not.b32 %r685, %r685;
}

	// end inline asm
	and.b32  	%r707, %r685, %r706;
	mov.b32 	%r690, 8;
	// begin inline asm
	{
    .reg .pred p;
    and.b32 %r688, %r701, %r690;    setp.ne.u32 p, %r688, 0;
    vote.ballot.sync.b32 %r688, p, 0xffffffff;
    @!p not.b32 %r688, %r688;
}

	// end inline asm
	and.b32  	%r708, %r688, %r707;
	mov.b32 	%r693, 16;
	// begin inline asm
	{
    .reg .pred p;
    and.b32 %r691, %r701, %r693;    setp.ne.u32 p, %r691, 0;
    vote.ballot.sync.b32 %r691, p, 0xffffffff;
    @!p not.b32 %r691, %r691;
}

	// end inline asm
	and.b32  	%r709, %r691, %r708;
	mov.b32 	%r696, 32;
	// begin inline asm
	{
    .reg .pred p;
    and.b32 %r694, %r701, %r696;    setp.ne.u32 p, %r694, 0;
    vote.ballot.sync.b32 %r694, p, 0xffffffff;
    @!p not.b32 %r694, %r694;
}

	// end inline asm
	and.b32  	%r710, %r694, %r709;
	mov.b32 	%r699, 64;
	// begin inline asm
	{
    .reg .pred p;
    and.b32 %r697, %r701, %r699;    setp.ne.u32 p, %r697, 0;
    vote.ballot.sync.b32 %r697, p, 0xffffffff;
    @!p not.b32 %r697, %r697;
}

	// end inline asm
	and.b32  	%r711, %r697, %r710;
	mov.b32 	%r702, 128;
	// begin inline asm
	{
    .reg .pred p;
    and.b32 %r700, %r701, %r702;    setp.ne.u32 p, %r700, 0;
    vote.ballot.sync.b32 %r700, p, 0xffffffff;
    @!p not.b32 %r700, %r700;
}

	// end inline asm
	and.b32  	%r712, %r700, %r711;
	clz.b32 	%r713, %r712;
	sub.s32 	%r154, 31, %r713;
	and.b32  	%r714, %r572, %r712;
	popc.b32 	%r155, %r714;
	setp.ne.s32 	%p79, %r248, %r154;
	mov.b32 	%r1688, 0;
	@%p79 bra 	$L__BB40_123;
	atom.shared.add.u32 	%r1688, [%r111], %r155;
$L__BB40_123:
	ld.param.u32 	%r1594, [_ZN3cub18CUB_300001_SM_10006detail10radix_sort29DeviceRadixSortOnesweepKernelINS1_5radix10policy_hubIjNS0_8NullTypeEyE10Policy1000ELNS0_9SortOrderE0EjS6_yiiNS1_21identity_decomposer_tEEEvPT5_SC_PT3_PKSD_PT1_PKSH_PT2_PKSL_T4_iiT6__param_9];
	shfl.sync.idx.b32	%r740|%p80, %r1688, %r154, 31, -1;
	add.s32 	%r158, %r155, %r740;
	shr.u32 	%r741, %r1657, %r1594;
	and.b32  	%r737, %r741, %r82;
	mov.b32 	%r717, 1;
	// begin inline asm
	{
    .reg .pred p;
    and.b32 %r715, %r737, %r717;    setp.ne.u32 p, %r715, 0;
    vote.ballot.sync.b32 %r715, p, 0xffffffff;
    @!p not.b32 %r715, %r715;
}

	// end inline asm
	mov.b32 	%r720, 2;
	// begin inline asm
	{
    .reg .pred p;
    and.b32 %r718, %r737, %r720;    setp.ne.u32 p, %r718, 0;
    vote.ballot.sync.b32 %r718, p, 0xffffffff;
    @!p not.b32 %r718, %r718;
}

	// end inline asm
	and.b32  	%r742, %r718, %r715;
	mov.b32 	%r723, 4;
	// begin inline asm
	{
    .reg .pred p;
    and.b32 %r721, %r737, %r723;    setp.ne.u32 p, %r721, 0;
    vote.ballot.sync.b32 %r721, p, 0xffffffff;
    @!p not.b32 %r721, %r721;
}

	// end inline asm
	and.b32  	%r743, %r721, %r742;
	mov.b32 	%r726, 8;
	// begin inline asm
	{
    .reg .pred p;
    and.b32 %r724, %r737, %r726;    setp.ne.u32 p, %r724, 0;
    vote.ballot.sync.b32 %r724, p, 0xffffffff;
    @!p not.b32 %r724, %r724;
}

	// end inline asm
	and.b32  	%r744, %r724, %r743;
	mov.b32 	%r729, 16;
	// begin inline asm
	{
    .reg .pred p;
    and.b32 %r727, %r737, %r729;    setp.ne.u32 p, %r727, 0;
    vote.ballot.sync.b32 %r727, p, 0xffffffff;
    @!p not.b32 %r727, %r727;
}

	// end inline asm
	and.b32  	%r745, %r727, %r744;
	mov.b32 	%r732, 32;
	// begin inline asm
	{
    .reg .pred p;
    and.b32 %r730, %r737, %r732;    setp.ne.u32 p, %r730, 0;
    vote.ballot.sync.b32 %r730, p, 0xffffffff;
    @!p not.b32 %r730, %r730;
}

	// end inline asm
	and.b32  	%r746, %r730, %r745;
	mov.b32 	%r735, 64;
	// begin inline asm
	{
    .reg .pred p;
    and.b32 %r733, %r737, %r735;    setp.ne.u32 p, %r733, 0;
    vote.ballot.sync.b32 %r733, p, 0xffffffff;
    @!p not.b32 %r733, %r733;
}

	// end inline asm
	and.b32  	%r747, %r733, %r746;
	mov.b32 	%r738, 128;
	// begin inline asm
	{
    .reg .pred p;
    and.b32 %r736, %r737, %r738;    setp.ne.u32 p, %r736, 0;
    vote.ballot.sync.b32 %r736, p, 0xffffffff;
    @!p not.b32 %r736, %r736;
}

	// end inline asm
	and.b32  	%r748, %r736, %r747;
	clz.b32 	%r749, %r748;
	sub.s32 	%r159, 31, %r749;
	and.b32  	%r750, %r572, %r748;
	popc.b32 	%r160, %r750;
	setp.ne.s32 	%p81, %r248, %r159;
	mov.b32 	%r1689, 0;
	@%p81 bra 	$L__BB40_125;
	atom.shared.add.u32 	%r1689, [%r112], %r160;
$L__BB40_125:
	ld.param.u32 	%r1595, [_ZN3cub18CUB_300001_SM_10006detail10radix_sort29DeviceRadixSortOnesweepKernelINS1_5radix10policy_hubIjNS0_8NullTypeEyE10Policy1000ELNS0_9SortOrderE0EjS6_yiiNS1_21identity_decomposer_tEEEvPT5_SC_PT3_PKSD_PT1_PKSH_PT2_PKSL_T4_iiT6__param_9];
	shfl.sync.idx.b32	%r776|%p82, %r1689, %r159, 31, -1;
	add.s32 	%r163, %r160, %r776;
	shr.u32 	%r777, %r1658, %r1595;
	and.b32  	%r773, %r777, %r82;
	mov.b32 	%r753, 1;
	// begin inline asm
	{
    .reg .pred p;
    and.b32 %r751, %r773, %r753;    setp.ne.u32 p, %r751, 0;
    vote.ballot.sync.b32 %r751, p, 0xffffffff;
    @!p not.b32 %r751, %r751;
}

	// end inline asm
	mov.b32 	%r756, 2;
	// begin inline asm
	{
    .reg .pred p;
    and.b32 %r754, %r773, %r756;    setp.ne.u32 p, %r754, 0;
    vote.ballot.sync.b32 %r754, p, 0xffffffff;
    @!p not.b32 %r754, %r754;
}

	// end inline asm
	and.b32  	%r778, %r754, %r751;
	mov.b32 	%r759, 4;
	// begin inline asm
	{
    .reg .pred p;
    and.b32 %r757, %r773, %r759;    setp.ne.u32 p, %r757, 0;
    vote.ballot.sync.b32 %r757, p, 0xffffffff;
    @!p not.b32 %r757, %r757;
}

	// end inline asm
	and.b32  	%r779, %r757, %r778;
	mov.b32 	%r762, 8;
	// begin inline asm
	{
    .reg .pred p;
    and.b32 %r760, %r773, %r762;    setp.ne.u32 p, %r760, 0;
    vote.ballot.sync.b32 %r760, p, 0xffffffff;
    @!p not.b32 %r760, %r760;
}

	// end inline asm
	and.b32  	%r780, %r760, %r779;
	mov.b32 	%r765, 16;
	// begin inline asm
	{
    .reg .pred p;
    and.b32 %r763, %r773, %r765;    setp.ne.u32 p, %r763, 0;
    vote.ballot.sync.b32 %r763, p, 0xffffffff;
    @!p not.b32 %r763, %r763;
}

	// end inline asm
	and.b32  	%r781, %r763, %r780;
	mov.b32 	%r768, 32;
	// begin inline asm
	{
    .reg .pred p;
    and.b32 %r766, %r773, %r768;    setp.ne.u32 p, %r766, 0;
    vote.ballot.sync.b32 %r766, p, 0xffffffff;
    @!p not.b32 %r766, %r766;
}

	// end inline asm
	and.b32  	%r782, %r766, %r781;
	mov.b32 	%r771, 64;
	// begin inline asm
	{
    .reg .pred p;
    and.b32 %r769, %r773, %r771;    setp.ne.u32 p, %r769, 0;
    vote.ballot.sync.b32 %r769, p, 0xffffffff;
    @!p not.b32 %r769, %r769;
}

	// end inline asm
	and.b32  	%r783, %r769, %r782;
	mov.b32 	%r774, 128;
	// begin inline asm
	{
    .reg .pred p;
    and.b32 %r772, %r773, %r774;    setp.ne.u32 p, %r772, 0;
    vote.ballot.sync.b32 %r772, p, 0xffffffff;
    @!p not.b32 %r772, %r772;
}

	// end inline asm
	and.b32  	%r784, %r772, %r783;
	clz.b32 	%r785, %r784;
	sub.s32 	%r164, 31, %r785;
	and.b32  	%r786, %r572, %r784;
	popc.b32 	%r165, %r786;
	setp.ne.s32 	%p83, %r248, %r164;
	mov.b32 	%r1690, 0;
	@%p83 bra 	$L__BB40_127;
	atom.shared.add.u32 	%r1690, [%r113], %r165;
$L__BB40_127:
	ld.param.u32 	%r1596, [_ZN3cub18CUB_300001_SM_10006detail10radix_sort29DeviceRadixSortOnesweepKernelINS1_5radix10policy_hubIjNS0_8NullTypeEyE10Policy1000ELNS0_9SortOrderE0EjS6_yiiNS1_21identity_decomposer_tEEEvPT5_SC_PT3_PKSD_PT1_PKSH_PT2_PKSL_T4_iiT6__param_9];
	shfl.sync.idx.b32	%r812|%p84, %r1690, %r164, 31, -1;
	add.s32 	%r168, %r165, %r812;
	shr.u32 	%r813, %r1659, %r1596;
	and.b32  	%r809, %r813, %r82;
	mov.b32 	%r789, 1;
	// begin inline asm
	{
    .reg .pred p;
    and.b32 %r787, %r809, %r789;    setp.ne.u32 p, %r787, 0;
    vote.ballot.sync.b32 %r787, p, 0xffffffff;
    @!p not.b32 %r787, %r787;
}

	// end inline asm
	mov.b32 	%r792, 2;
	// begin inline asm
	{
    .reg .pred p;
    and.b32 %r790, %r809, %r792;    setp.ne.u32 p, %r790, 0;
    vote.ballot.sync.b32 %r790, p, 0xffffffff;
    @!p not.b32 %r790, %r790;
}

	// end inline asm
	and.b32  	%r814, %r790, %r787;
	mov.b32 	%r795, 4;
	// begin inline asm
	{
    .reg .pred p;
    and.b32 %r793, %r809, %r795;    setp.ne.u32 p, %r793, 0;
    vote.ballot.sync.b32 %r793, p, 0xffffffff;
    @!p not.b32 %r793, %r793;
}

	// end inline asm
	and.b32  	%r815, %r793, %r814;
	mov.b32 	%r798, 8;
	// begin inline asm
	{
    .reg .pred p;
    and.b32 %r796, %r809, %r798;    setp.ne.u32 p, %r796, 0;
    vote.ballot.sync.b32 %r796, p, 0xffffffff;
    @!p not.b32 %r796, %r796;
}

	// end inline asm
	and.b32  	%r816, %r796, %r815;
	mov.b32 	%r801, 16;
	// begin inline asm
	{
    .reg .pred p;
    and.b32 %r799, %r809, %r801;    setp.ne.u32 p, %r799, 0;
    vote.ballot.sync.b32 %r799, p, 0xffffffff;
    @!p not.b32 %r799, %r799;
}

	// end inline asm
	and.b32  	%r817, %r799, %r816;
	mov.b32 	%r804, 32;
	// begin inline asm
	{
    .reg .pred p;
    and.b32 %r802, %r809, %r804;    setp.ne.u32 p, %r802, 0;
    vote.ballot.sync.b32 %r802, p, 0xffffffff;
    @!p not.b32 %r802, %r802;
}

	// end inline asm
	and.b32  	%r818, %r802, %r817;
	mov.b32 	%r807, 64;
	// begin inline asm
	{
    .reg .pred p;
    and.b32 %r805, %r809, %r807;    setp.ne.u32 p, %r805, 0;
    vote.ballot.sync.b32 %r805, p, 0xffffffff;
    @!p not.b32 %r805, %r805;
}

	// end inline asm
	and.b32  	%r819, %r805, %r818;
	mov.b32 	%r810, 128;
	// begin inline asm
	{
    .reg .pred p;
    and.b32 %r808, %r809, %r810;    setp.ne.u32 p, %r808, 0;
    vote.ballot.sync.b32 %r808, p, 0xffffffff;
    @!p not.b32 %r808, %r808;
}

	// end inline asm
	and.b32  	%r820, %r808, %r819;
	clz.b32 	%r821, %r820;
	sub.s32 	%r169, 31, %r821;
	and.b32  	%r822, %r572, %r820;
	popc.b32 	%r170, %r822;
	setp.ne.s32 	%p85, %r248, %r169;
	mov.b32 	%r1691, 0;
	@%p85 bra 	$L__BB40_129;
	atom.shared.add.u32 	%r1691, [%r114], %r170;
$L__BB40_129:
	ld.param.u32 	%r1597, [_ZN3cub18CUB_300001_SM_10006detail10radix_sort29DeviceRadixSortOnesweepKernelINS1_5radix10policy_hubIjNS0_8NullTypeEyE10Policy1000ELNS0_9SortOrderE0EjS6_yiiNS1_21identity_decomposer_tEEEvPT5_SC_PT3_PKSD_PT1_PKSH_PT2_PKSL_T4_iiT6__param_9];
	shfl.sync.idx.b32	%r848|%p86, %r1691, %r169, 31, -1;
	add.s32 	%r173, %r170, %r848;
	shr.u32 	%r849, %r1660, %r1597;
	and.b32  	%r845, %r849, %r82;
	mov.b32 	%r825, 1;
	// begin inline asm
	{
    .reg .pred p;
    and.b32 %r823, %r845, %r825;    setp.ne.u32 p, %r823, 0;
    vote.ballot.sync.b32 %r823, p, 0xffffffff;
    @!p not.b32 %r823, %r823;
}

	// end inline asm
	mov.b32 	%r828, 2;
	// begin inline asm
	{
    .reg .pred p;
    and.b32 %r826, %r845, %r828;    setp.ne.u32 p, %r826, 0;
    vote.ballot.sync.b32 %r826, p, 0xffffffff;
    @!p not.b32 %r826, %r826;
}

	// end inline asm
	and.b32  	%r850, %r826, %r823;
	mov.b32 	%r831, 4;
	// begin inline asm
	{
    .reg .pred p;
    and.b32 %r829, %r845, %r831;    setp.ne.u32 p, %r829, 0;
    vote.ballot.sync.b32 %r829, p, 0xffffffff;
    @!p not.b32 %r829, %r829;
}

	// end inline asm
	and.b32  	%r851, %r829, %r850;
	mov.b32 	%r834, 8;
	// begin inline asm
	{
    .reg .pred p;
    and.b32 %r832, %r845, %r834;    setp.ne.u32 p, %r832, 0;
    vote.ballot.sync.b32 %r832, p, 0xffffffff;
    @!p not.b32 %r832, %r832;
}

	// end inline asm
	and.b32  	%r852, %r832, %r851;
	mov.b32 	%r837, 16;
	// begin inline asm
	{
    .reg .pred p;
    and.b32 %r835, %r845, %r837;    setp.ne.u32 p, %r835, 0;
    vote.ballot.sync.b32 %r835, p, 0xffffffff;
    @!p not.b32 %r835, %r835;
}

	// end inline asm
	and.b32  	%r853, %r835, %r852;
	mov.b32 	%r840, 32;
	// begin inline asm
	{
    .reg .pred p;
    and.b32 %r838, %r845, %r840;    setp.ne.u32 p, %r838, 0;
    vote.ballot.sync.b32 %r838, p, 0xffffffff;
    @!p not.b32 %r838, %r838;
}

	// end inline asm
	and.b32  	%r854, %r838, %r853;
	mov.b32 	%r843, 64;
	// begin inline asm
	{
    .reg .pred p;
    and.b32 %r841, %r845, %r843;    setp.ne.u32 p, %r841, 0;
    vote.ballot.sync.b32 %r841, p, 0xffffffff;
    @!p not.b32 %r841, %r841;
}

	// end inline asm
	and.b32  	%r855, %r841, %r854;
	mov.b32 	%r846, 128;
	// begin inline asm
	{
    .reg .pred p;
    and.b32 %r844, %r845, %r846;    setp.ne.u32 p, %r844, 0;
    vote.ballot.sync.b32 %r844, p, 0xffffffff;
    @!p not.b32 %r844, %r844;
}

	// end inline asm
	and.b32  	%r856, %r844, %r855;
	clz.b32 	%r857, %r856;
	sub.s32 	%r174, 31, %r857;
	and.b32  	%r858, %r572, %r856;
	popc.b32 	%r175, %r858;
	setp.ne.s32 	%p87, %r248, %r174;
	mov.b32 	%r1692, 0;
	@%p87 bra 	$L__BB40_131;
	ld.param.u32 	%r1598, [_ZN3cub18CUB_300001_SM_10006detail10radix_sort29DeviceRadixSortOnesweepKernelINS1_5radix10policy_hubIjNS0_8NullTypeEyE10Policy1000ELNS0_9SortOrderE0EjS6_yiiNS1_21identity_decomposer_tEEEvPT5_SC_PT3_PKSD_PT1_PKSH_PT2_PKSL_T4_iiT6__param_9];
	shl.b32 	%r859, %r1, 5;
	and.b32  	%r860, %r859, 31744;
	mov.u32 	%r861, _ZZN3cub18CUB_300001_SM_10006detail10radix_sort29DeviceRadixSortOnesweepKernelINS1_5radix10policy_hubIjNS0_8NullTypeEyE10Policy1000ELNS0_9SortOrderE0EjS6_yiiNS1_21identity_decomposer_tEEEvPT5_SC_PT3_PKSD_PT1_PKSH_PT2_PKSL_T4_iiT6_E1s;
	add.s32 	%r862, %r861, %r860;
	shr.u32 	%r863, %r1660, %r1598;
	and.b32  	%r864, %r863, %r82;
	shl.b32 	%r865, %r864, 2;
	add.s32 	%r866, %r862, %r865;
	atom.shared.add.u32 	%r1692, [%r866], %r175;
$L__BB40_131:
	ld.param.u32 	%r1599, [_ZN3cub18CUB_300001_SM_10006detail10radix_sort29DeviceRadixSortOnesweepKernelINS1_5radix10policy_hubIjNS0_8NullTypeEyE10Policy1000ELNS0_9SortOrderE0EjS6_yiiNS1_21identity_decomposer_tEEEvPT5_SC_PT3_PKSD_PT1_PKSH_PT2_PKSL_T4_iiT6__param_9];
	shfl.sync.idx.b32	%r892|%p88, %r1692, %r174, 31, -1;
	add.s32 	%r178, %r175, %r892;
	shr.u32 	%r893, %r1661, %r1599;
	and.b32  	%r889, %r893, %r82;
	mov.b32 	%r869, 1;
	// begin inline asm
	{
    .reg .pred p;
    and.b32 %r867, %r889, %r869;    setp.ne.u32 p, %r867, 0;
    vote.ballot.sync.b32 %r867, p, 0xffffffff;
    @!p not.b32 %r867, %r867;
}

	// end inline asm
	mov.b32 	%r872, 2;
	// begin inline asm
	{
    .reg .pred p;
    and.b32 %r870, %r889, %r872;    setp.ne.u32 p, %r870, 0;
    vote.ballot.sync.b32 %r870, p, 0xffffffff;
    @!p not.b32 %r870, %r870;
}

	// end inline asm
	and.b32  	%r894, %r870, %r867;
	mov.b32 	%r875, 4;
	// begin inline asm
	{
    .reg .pred p;
    and.b32 %r873, %r889, %r875;    setp.ne.u32 p, %r873, 0;
    vote.ballot.sync.b32 %r873, p, 0xffffffff;
    @!p not.b32 %r873, %r873;
}

	// end inline asm
	and.b32  	%r895, %r873, %r894;
	mov.b32 	%r878, 8;
	// begin inline asm
	{
    .reg .pred p;
    and.b32 %r876, %r889, %r878;    setp.ne.u32 p, %r876, 0;
    vote.ballot.sync.b32 %r876, p, 0xffffffff;
    @!p not.b32 %r876, %r876;
}

	// end inline asm
	and.b32  	%r896, %r876, %r895;
	mov.b32 	%r881, 16;
	// begin inline asm
	{
    .reg .pred p;
    and.b32 %r879, %r889, %r881;    setp.ne.u32 p, %r879, 0;
    vote.ballot.sync.b32 %r879, p, 0xffffffff;
    @!p not.b32 %r879, %r879;
}

	// end inline asm
	and.b32  	%r897, %r879, %r896;
	mov.b32 	%r884, 32;
	// begin inline asm
	{
    .reg .pred p;
    and.b32 %r882, %r889, %r884;    setp.ne.u32 p, %r882, 0;
    vote.ballot.sync.b32 %r882, p, 0xffffffff;
    @!p not.b32 %r882, %r882;
}

	// end inline asm
	and.b32  	%r898, %r882, %r897;
	mov.b32 	%r887, 64;
	// begin inline asm
	{
    .reg .pred p;
    and.b32 %r885, %r889, %r887;    setp.ne.u32 p, %r885, 0;
    vote.ballot.sync.b32 %r885, p, 0xffffffff;
    @!p not.b32 %r885, %r885;
}

	// end inline asm
	and.b32  	%r899, %r885, %r898;
	mov.b32 	%r890, 128;
	// begin inline asm
	{
    .reg .pred p;
    and.b32 %r888, %r889, %r890;    setp.ne.u32 p, %r888, 0;
    vote.ballot.sync.b32 %r888, p, 0xffffffff;
    @!p not.b32 %r888, %r888;
}

	// end inline asm
	and.b32  	%r900, %r888, %r899;
	clz.b32 	%r901, %r900;
	sub.s32 	%r179, 31, %r901;
	and.b32  	%r902, %r572, %r900;
	popc.b32 	%r180, %r902;
	setp.ne.s32 	%p89, %r248, %r179;
	mov.b32 	%r1693, 0;
	@%p89 bra 	$L__BB40_133;
	ld.param.u32 	%r1600, [_ZN3cub18CUB_300001_SM_10006detail10radix_sort29DeviceRadixSortOnesweepKernelINS1_5radix10policy_hubIjNS0_8NullTypeEyE10Policy1000ELNS0_9SortOrderE0EjS6_yiiNS1_21identity_decomposer_tEEEvPT5_SC_PT3_PKSD_PT1_PKSH_PT2_PKSL_T4_iiT6__param_9];
	shl.b32 	%r903, %r1, 5;
	and.b32  	%r904, %r903, 31744;
	mov.u32 	%r905, _ZZN3cub18CUB_300001_SM_10006detail10radix_sort29DeviceRadixSortOnesweepKernelINS1_5radix10policy_hubIjNS0_8NullTypeEyE10Policy1000ELNS0_9SortOrderE0EjS6_yiiNS1_21identity_decomposer_tEEEvPT5_SC_PT3_PKSD_PT1_PKSH_PT2_PKSL_T4_iiT6_E1s;
	add.s32 	%r906, %r905, %r904;
	shr.u32 	%r907, %r1661, %r1600;
	and.b32  	%r908, %r907, %r82;
	shl.b32 	%r909, %r908, 2;
	add.s32 	%r910, %r906, %r909;
	atom.shared.add.u32 	%r1693, [%r910], %r180;
$L__BB40_133:
	ld.param.u32 	%r1601, [_ZN3cub18CUB_300001_SM_10006detail10radix_sort29DeviceRadixSortOnesweepKernelINS1_5radix10policy_hubIjNS0_8NullTypeEyE10Policy1000ELNS0_9SortOrderE0EjS6_yiiNS1_21identity_decomposer_tEEEvPT5_SC_PT3_PKSD_PT1_PKSH_PT2_PKSL_T4_iiT6__param_9];
	shfl.sync.idx.b32	%r936|%p90, %r1693, %r179, 31, -1;
	add.s32 	%r183, %r180, %r936;
	shr.u32 	%r937, %r1662, %r1601;
	and.b32  	%r933, %r937, %r82;
	mov.b32 	%r913, 1;
	// begin inline asm
	{
    .reg .pred p;
    and.b32 %r911, %r933, %r913;    setp.ne.u32 p, %r911, 0;
    vote.ballot.sync.b32 %r911, p, 0xffffffff;
    @!p not.b32 %r911, %r911;
}

	// end inline asm
	mov.b32 	%r916, 2;
	// begin inline asm
	{
    .reg .pred p;
    and.b32 %r914, %r933, %r916;    setp.ne.u32 p, %r914, 0;
    vote.ballot.sync.b32 %r914, p, 0xffffffff;
    @!p not.b32 %r914, %r914;
}

	// end inline asm
	and.b32  	%r938, %r914, %r911;
	mov.b32 	%r919, 4;
	// begin inline asm
	{
    .reg .pred p;
    and.b32 %r917, %r933, %r919;    setp.ne.u32 p, %r917, 0;
    vote.ballot.sync.b32 %r917, p, 0xffffffff;
    @!p not.b32 %r917, %r917;
}

	// end inline asm
	and.b32  	%r939, %r917, %r938;
	mov.b32 	%r922, 8;
	// begin inline asm
	{
    .reg .pred p;
    and.b32 %r920, %r933, %r922;    setp.ne.u32 p, %r920, 0;
    vote.ballot.sync.b32 %r920, p, 0xffffffff;
    @!p not.b32 %r920, %r920;
}

	// end inline asm
	and.b32  	%r940, %r920, %r939;
	mov.b32 	%r925, 16;
	// begin inline asm
	{
    .reg .pred p;
    and.b32 %r923, %r933, %r925;    setp.ne.u32 p, %r923, 0;
    vote.ballot.sync.b32 %r923, p, 0xffffffff;
    @!p not.b32 %r923, %r923;
}

	// end inline asm
	and.b32  	%r941, %r923, %r940;
	mov.b32 	%r928, 32;
	// begin inline asm
	{
    .reg .pred p;
    and.b32 %r926, %r933, %r928;    setp.ne.u32 p, %r926, 0;
    vote.ballot.sync.b32 %r926, p, 0xffffffff;
    @!p not.b32 %r926, %r926;
}

	// end inline asm
	and.b32  	%r942, %r926, %r941;
	mov.b32 	%r931, 64;
	// begin inline asm
	{
    .reg .pred p;
    and.b32 %r929, %r933, %r931;    setp.ne.u32 p, %r929, 0;
    vote.ballot.sync.b32 %r929, p, 0xffffffff;
    @!p not.b32 %r929, %r929;
}

	// end inline asm
	and.b32  	%r943, %r929, %r942;
	mov.b32 	%r934, 128;
	// begin inline asm
	{
    .reg .pred p;
    and.b32 %r932, %r933, %r934;    setp.ne.u32 p, %r932, 0;
    vote.ballot.sync.b32 %r932, p, 0xffffffff;
    @!p not.b32 %r932, %r932;
}

	// end inline asm
	and.b32  	%r944, %r932, %r943;
	clz.b32 	%r945, %r944;
	sub.s32 	%r184, 31, %r945;
	and.b32  	%r946, %r572, %r944;
	popc.b32 	%r185, %r946;
	setp.ne.s32 	%p91, %r248, %r184;
	mov.b32 	%r1694, 0;
	@%p91 bra 	$L__BB40_135;
	atom.shared.add.u32 	%r1694, [%r115], %r185;
$L__BB40_135:
	ld.param.u32 	%r1602, [_ZN3cub18CUB_300001_SM_10006detail10radix_sort29DeviceRadixSortOnesweepKernelINS1_5radix10policy_hubIjNS0_8NullTypeEyE10Policy1000ELNS0_9SortOrderE0EjS6_yiiNS1_21identity_decomposer_tEEEvPT5_SC_PT3_PKSD_PT1_PKSH_PT2_PKSL_T4_iiT6__param_9];
	shfl.sync.idx.b32	%r972|%p92, %r1694, %r184, 31, -1;
	add.s32 	%r188, %r185, %r972;
	shr.u32 	%r973, %r1663, %r1602;
	and.b32  	%r969, %r973, %r82;
	mov.b32 	%r949, 1;
	// begin inline asm
	{
    .reg .pred p;
    and.b32 %r947, %r969, %r949;    setp.ne.u32 p, %r947, 0;
    vote.ballot.sync.b32 %r947, p, 0xffffffff;
    @!p not.b32 %r947, %r947;
}

	// end inline asm
	mov.b32 	%r952, 2;
	// begin inline asm
	{
    .reg .pred p;
    and.b32 %r950, %r969, %r952;    setp.ne.u32 p, %r950, 0;
    vote.ballot.sync.b32 %r950, p, 0xffffffff;
    @!p not.b32 %r950, %r950;
}

	// end inline asm
	and.b32  	%r974, %r950, %r947;
	mov.b32 	%r955, 4;
	// begin inline asm
	{
    .reg .pred p;
    and.b32 %r953, %r969, %r955;    setp.ne.u32 p, %r953, 0;
    vote.ballot.sync.b32 %r953, p, 0xffffffff;
    @!p not.b32 %r953, %r953;
}

	// end inline asm
	and.b32  	%r975, %r953, %r974;
	mov.b32 	%r958, 8;
	// begin inline asm
	{
    .reg .pred p;
    and.b32 %r956, %r969, %r958;    setp.ne.u32 p, %r956, 0;
    vote.ballot.sync.b32 %r956, p, 0xffffffff;
    @!p not.b32 %r956, %r956;
}

	// end inline asm
	and.b32  	%r976, %r956, %r975;
	mov.b32 	%r961, 16;
	// begin inline asm
	{
    .reg .pred p;
    and.b32 %r959, %r969, %r961;    setp.ne.u32 p, %r959, 0;
    vote.ballot.sync.b32 %r959, p, 0xffffffff;
    @!p not.b32 %r959, %r959;
}

	// end inline asm
	and.b32  	%r977, %r959, %r976;
	mov.b32 	%r964, 32;
	// begin inline asm
	{
    .reg .pred p;
    and.b32 %r962, %r969, %r964;    setp.ne.u32 p, %r962, 0;
    vote.ballot.sync.b32 %r962, p, 0xffffffff;
    @!p not.b32 %r962, %r962;
}

	// end inline asm
	and.b32  	%r978, %r962, %r977;
	mov.b32 	%r967, 64;
	// begin inline asm
	{
    .reg .pred p;
    and.b32 %r965, %r969, %r967;    setp.ne.u32 p, %r965, 0;
    vote.ballot.sync.b32 %r965, p, 0xffffffff;
    @!p not.b32 %r965, %r965;
}

	// end inline asm
	and.b32  	%r979, %r965, %r978;
	mov.b32 	%r970, 128;
	// begin inline asm
	{
    .reg .pred p;
    and.b32 %r968, %r969, %r970;    setp.ne.u32 p, %r968, 0;
    vote.ballot.sync.b32 %r968, p, 0xffffffff;
    @!p not.b32 %r968, %r968;
}

	// end inline asm
	and.b32  	%r980, %r968, %r979;
	clz.b32 	%r981, %r980;
	sub.s32 	%r189, 31, %r981;
	and.b32  	%r982, %r572, %r980;
	popc.b32 	%r190, %r982;
	setp.ne.s32 	%p93, %r248, %r189;
	mov.b32 	%r1695, 0;
	@%p93 bra 	$L__BB40_137;
	atom.shared.add.u32 	%r1695, [%r116], %r190;
$L__BB40_137:
	ld.param.u32 	%r1603, [_ZN3cub18CUB_300001_SM_10006detail10radix_sort29DeviceRadixSortOnesweepKernelINS1_5radix10policy_hubIjNS0_8NullTypeEyE10Policy1000ELNS0_9SortOrderE0EjS6_yiiNS1_21identity_decomposer_tEEEvPT5_SC_PT3_PKSD_PT1_PKSH_PT2_PKSL_T4_iiT6__param_9];
	shfl.sync.idx.b32	%r1008|%p94, %r1695, %r189, 31, -1;
	add.s32 	%r193, %r190, %r1008;
	shr.u32 	%r1009, %r1664, %r1603;
	and.b32  	%r1005, %r1009, %r82;
	mov.b32 	%r985, 1;
	// begin inline asm
	{
    .reg .pred p;
    and.b32 %r983, %r1005, %r985;    setp.ne.u32 p, %r983, 0;
    vote.ballot.sync.b32 %r983, p, 0xffffffff;
    @!p not.b32 %r983, %r983;
}

	// end inline asm
	mov.b32 	%r988, 2;
	// begin inline asm
	{
    .reg .pred p;
    and.b32 %r986, %r1005, %r988;    setp.ne.u32 p, %r986, 0;
    vote.ballot.sync.b32 %r986, p, 0xffffffff;
    @!p not.b32 %r986, %r986;
}

	// end inline asm
	and.b32  	%r1010, %r986, %r983;
	mov.b32 	%r991, 4;
	// begin inline asm
	{
    .reg .pred p;
    and.b32 %r989, %r1005, %r991;    setp.ne.u32 p, %r989, 0;
    vote.ballot.sync.b32 %r989, p, 0xffffffff;
    @!p not.b32 %r989, %r989;
}

	// end inline asm
	and.b32  	%r1011, %r989, %r1010;
	mov.b32 	%r994, 8;
	// begin inline asm
	{
    .reg .pred p;
    and.b32 %r992, %r1005, %r994;    setp.ne.u32 p, %r992, 0;
    vote.ballot.sync.b32 %r992, p, 0xffffffff;
    @!p not.b32 %r992, %r992;
}

	// end inline asm
	and.b32  	%r1012, %r992, %r1011;
	mov.b32 	%r997, 16;
	// begin inline asm
	{
    .reg .pred p;
    and.b32 %r995, %r1005, %r997;    setp.ne.u32 p, %r995, 0;
    vote.ballot.sync.b32 %r995, p, 0xffffffff;
    @!p not.b32 %r995, %r995;
}

	// end inline asm
	and.b32  	%r1013, %r995, %r1012;
	mov.b32 	%r1000, 32;
	// begin inline asm
	{
    .reg .pred p;
    and.b32 %r998, %r1005, %r1000;    setp.ne.u32 p, %r998, 0;
    vote.ballot.sync.b32 %r998, p, 0xffffffff;
    @!p not.b32 %r998, %r998;
}

	// end inline asm
	and.b32  	%r1014, %r998, %r1013;
	mov.b32 	%r1003, 64;
	// begin inline asm
	{
    .reg .pred p;
    and.b32 %r1001, %r1005, %r1003;    setp.ne.u32 p, %r1001, 0;
    vote.ballot.sync.b32 %r1001, p, 0xffffffff;
    @!p not.b32 %r1001, %r1001;
}

	// end inline asm
	and.b32  	%r1015, %r1001, %r1014;
	mov.b32 	%r1006, 128;
	// begin inline asm
	{
    .reg .pred p;
    and.b32 %r1004, %r1005, %r1006;    setp.ne.u32 p, %r1004, 0;
    vote.ballot.sync.b32 %r1004, p, 0xffffffff;
    @!p not.b32 %r1004, %r1004;
}

	// end inline asm
	and.b32  	%r1016, %r1004, %r1015;
	clz.b32 	%r1017, %r1016;
	sub.s32 	%r194, 31, %r1017;
	and.b32  	%r1018, %r572, %r1016;
	popc.b32 	%r195, %r1018;
	setp.ne.s32 	%p95, %r248, %r194;
	mov.b32 	%r1696, 0;
	@%p95 bra 	$L__BB40_139;
	atom.shared.add.u32 	%r1696, [%r117], %r195;
$L__BB40_139:
	ld.param.u32 	%r1604, [_ZN3cub18CUB_300001_SM_10006detail10radix_sort29DeviceRadixSortOnesweepKernelINS1_5radix10policy_hubIjNS0_8NullTypeEyE10Policy1000ELNS0_9SortOrderE0EjS6_yiiNS1_21identity_decomposer_tEEEvPT5_SC_PT3_PKSD_PT1_PKSH_PT2_PKSL_T4_iiT6__param_9];
	shfl.sync.idx.b32	%r1044|%p96, %r1696, %r194, 31, -1;
	add.s32 	%r198, %r195, %r1044;
	shr.u32 	%r1045, %r1665, %r1604;
	and.b32  	%r1041, %r1045, %r82;
	mov.b32 	%r1021, 1;
	// begin inline asm
	{
    .reg .pred p;
    and.b32 %r1019, %r1041, %r1021;    setp.ne.u32 p, %r1019, 0;
    vote.ballot.sync.b32 %r1019, p, 0xffffffff;
    @!p not.b32 %r1019, %r1019;
}

	// end inline asm
	mov.b32 	%r1024, 2;
	// begin inline asm
	{
    .reg .pred p;
    and.b32 %r1022, %r1041, %r1024;    setp.ne.u32 p, %r1022, 0;
    vote.ballot.sync.b32 %r1022, p, 0xffffffff;
    @!p not.b32 %r1022, %r1022;
}

	// end inline asm
	and.b32  	%r1046, %r1022, %r1019;
	mov.b32 	%r1027, 4;
	// begin inline asm
	{
    .reg .pred p;
    and.b32 %r1025, %r1041, %r1027;    setp.ne.u32 p, %r1025, 0;
    vote.ballot.sync.b32 %r1025, p, 0xffffffff;
    @!p not.b32 %r1025, %r1025;
}

	// end inline asm
	and.b32  	%r1047, %r1025, %r1046;
	mov.b32 	%r1030, 8;
	// begin inline asm
	{
    .reg .pred p;
    and.b32 %r1028, %r1041, %r1030;    setp.ne.u32 p, %r1028, 0;
    vote.ballot.sync.b32 %r1028, p, 0xffffffff;
    @!p not.b32 %r1028, %r1028;
}

	// end inline asm
	and.b32  	%r1048, %r1028, %r1047;
	mov.b32 	%r1033, 16;
	// begin inline asm
	{
    .reg .pred p;
    and.b32 %r1031, %r1041, %r1033;    setp.ne.u32 p, %r1031, 0;
    vote.ballot.sync.b32 %r1031, p, 0xffffffff;
    @!p not.b32 %r1031, %r1031;
}

	// end inline asm
	and.b32  	%r1049, %r1031, %r1048;
	mov.b32 	%r1036, 32;
	// begin inline asm
	{
    .reg .pred p;
    and.b32 %r1034, %r1041, %r1036;    setp.ne.u32 p, %r1034, 0;
    vote.ballot.sync.b32 %r1034, p, 0xffffffff;
    @!p not.b32 %r1034, %r1034;
}

	// end inline asm
	and.b32  	%r1050, %r1034, %r1049;
	mov.b32 	%r1039, 64;
	// begin inline asm
	{
    .reg .pred p;
    and.b32 %r1037, %r1041, %r1039;    setp.ne.u32 p, %r1037, 0;
    vote.ballot.sync.b32 %r1037, p, 0xffffffff;
    @!p not.b32 %r1037, %r1037;
}

	// end inline asm
	and.b32  	%r1051, %r1037, %r1050;
	mov.b32 	%r1042, 128;
	// begin inline asm
	{
    .reg .pred p;
    and.b32 %r1040, %r1041, %r1042;    setp.ne.u32 p, %r1040, 0;
    vote.ballot.sync.b32 %r1040, p, 0xffffffff;
    @!p not.b32 %r1040, %r1040;
}

	// end inline asm
	and.b32  	%r1052, %r1040, %r1051;
	clz.b32 	%r1053, %r1052;
	sub.s32 	%r199, 31, %r1053;
	and.b32  	%r1054, %r572, %r1052;
	popc.b32 	%r200, %r1054;
	setp.ne.s32 	%p97, %r248, %r199;
	mov.b32 	%r1697, 0;
	@%p97 bra 	$L__BB40_141;
	atom.shared.add.u32 	%r1697, [%r118], %r200;
$L__BB40_141:
	ld.param.u32 	%r1605, [_ZN3cub18CUB_300001_SM_10006detail10radix_sort29DeviceRadixSortOnesweepKernelINS1_5radix10policy_hubIjNS0_8NullTypeEyE10Policy1000ELNS0_9SortOrderE0EjS6_yiiNS1_21identity_decomposer_tEEEvPT5_SC_PT3_PKSD_PT1_PKSH_PT2_PKSL_T4_iiT6__param_9];
	shfl.sync.idx.b32	%r1080|%p98, %r1697, %r199, 31, -1;
	add.s32 	%r203, %r200, %r1080;
	shr.u32 	%r1081, %r1666, %r1605;
	and.b32  	%r1077, %r1081, %r82;
	mov.b32 	%r1057, 1;
	// begin inline asm
	{
    .reg .pred p;
    and.b32 %r1055, %r1077, %r1057;    setp.ne.u32 p, %r1055, 0;
    vote.ballot.sync.b32 %r1055, p, 0xffffffff;
    @!p not.b32 %r1055, %r1055;
}

	// end inline asm
	mov.b32 	%r1060, 2;
	// begin inline asm
	{
    .reg .pred p;
    and.b32 %r1058, %r1077, %r1060;    setp.ne.u32 p, %r1058, 0;
    vote.ballot.sync.b32 %r1058, p, 0xffffffff;
    @!p not.b32 %r1058, %r1058;
}

	// end inline asm
	and.b32  	%r1082, %r1058, %r1055;
	mov.b32 	%r1063, 4;
	// begin inline asm
	{
    .reg .pred p;
    and.b32 %r1061, %r1077, %r1063;    setp.ne.u32 p, %r1061, 0;
    vote.ballot.sync.b32 %r1061, p, 0xffffffff;
    @!p not.b32 %r1061, %r1061;
}

	// end inline asm
	and.b32  	%r1083, %r1061, %r1082;
	mov.b32 	%r1066, 8;
	// begin inline asm
	{
    .reg .pred p;
    and.b32 %r1064, %r1077, %r1066;    setp.ne.u32 p, %r1064, 0;
    vote.ballot.sync.b32 %r1064, p, 0xffffffff;
    @!p not.b32 %r1064, %r1064;
}

	// end inline asm
	and.b32  	%r1084, %r1064, %r1083;
	mov.b32 	%r1069, 16;
	// begin inline asm
	{
    .reg .pred p;
    and.b32 %r1067, %r1077, %r1069;    setp.ne.u32 p, %r1067, 0;
    vote.ballot.sync.b32 %r1067, p, 0xffffffff;
    @!p not.b32 %r1067, %r1067;
}

	// end inline asm
	and.b32  	%r1085, %r1067, %r1084;
	mov.b32 	%r1072, 32;
	// begin inline asm
	{
    .reg .pred p;
    and.b32 %r1070, %r1077, %r1072;    setp.ne.u32 p, %r1070, 0;
    vote.ballot.sync.b32 %r1070, p, 0xffffffff;
    @!p not.b32 %r1070, %r1070;
}

	// end inline asm
	and.b32  	%r1086, %r1070, %r1085;
	mov.b32 	%r1075, 64;
	// begin inline asm
	{
    .reg .pred p;
    and.b32 %r1073, %r1077, %r1075;    setp.ne.u32 p, %r1073, 0;
    vote.ballot.sync.b32 %r1073, p, 0xffffffff;
    @!p not.b32 %r1073, %r1073;
}

	// end inline asm
	and.b32  	%r1087, %r1073, %r1086;
	mov.b32 	%r1078, 128;
	// begin inline asm
	{
    .reg .pred p;
    and.b32 %r1076, %r1077, %r1078;    setp.ne.u32 p, %r1076, 0;
    vote.ballot.sync.b32 %r1076, p, 0xffffffff;
    @!p not.b32 %r1076, %r1076;
}

	// end inline asm
	and.b32  	%r1088, %r1076, %r1087;
	clz.b32 	%r1089, %r1088;
	sub.s32 	%r204, 31, %r1089;
	and.b32  	%r1090, %r572, %r1088;
	popc.b32 	%r205, %r1090;
	setp.ne.s32 	%p99, %r248, %r204;
	mov.b32 	%r1698, 0;
	@%p99 bra 	$L__BB40_143;
	atom.shared.add.u32 	%r1698, [%r119], %r205;
$L__BB40_143:
	ld.param.u32 	%r1606, [_ZN3cub18CUB_300001_SM_10006detail10radix_sort29DeviceRadixSortOnesweepKernelINS1_5radix10policy_hubIjNS0_8NullTypeEyE10Policy1000ELNS0_9SortOrderE0EjS6_yiiNS1_21identity_decomposer_tEEEvPT5_SC_PT3_PKSD_PT1_PKSH_PT2_PKSL_T4_iiT6__param_9];
	shfl.sync.idx.b32	%r1116|%p100, %r1698, %r204, 31, -1;
	add.s32 	%r208, %r205, %r1116;
	shr.u32 	%r1117, %r1667, %r1606;
	and.b32  	%r1113, %r1117, %r82;
	mov.b32 	%r1093, 1;
	// begin inline asm
	{
    .reg .pred p;
    and.b32 %r1091, %r1113, %r1093;    setp.ne.u32 p, %r1091, 0;
    vote.ballot.sync.b32 %r1091, p, 0xffffffff;
    @!p not.b32 %r1091, %r1091;
}

	// end inline asm
	mov.b32 	%r1096, 2;
	// begin inline asm
	{
    .reg .pred p;
    and.b32 %r1094, %r1113, %r1096;    setp.ne.u32 p, %r1094, 0;
    vote.ballot.sync.b32 %r1094, p, 0xffffffff;
    @!p not.b32 %r1094, %r1094;
}

	// end inline asm
	and.b32  	%r1118, %r1094, %r1091;
	mov.b32 	%r1099, 4;
	// begin inline asm
	{
    .reg .pred p;
    and.b32 %r1097, %r1113, %r1099;    setp.ne.u32 p, %r1097, 0;
    vote.ballot.sync.b32 %r1097, p, 0xffffffff;
    @!p not.b32 %r1097, %r1097;
}

	// end inline asm
	and.b32  	%r1119, %r1097, %r1118;
	mov.b32 	%r1102, 8;
	// begin inline asm
	{
    .reg .pred p;
    and.b32 %r1100, %r1113, %r1102;    setp.ne.u32 p, %r1100, 0;
    vote.ballot.sync.b32 %r1100, p, 0xffffffff;
    @!p not.b32 %r1100, %r1100;
}

	// end inline asm
	and.b32  	%r1120, %r1100, %r1119;
	mov.b32 	%r1105, 16;
	// begin inline asm
	{
    .reg .pred p;
    and.b32 %r1103, %r1113, %r1105;    setp.ne.u32 p, %r1103, 0;
    vote.ballot.sync.b32 %r1103, p, 0xffffffff;
    @!p not.b32 %r1103, %r1103;
}

	// end inline asm
	and.b32  	%r1121, %r1103, %r1120;
	mov.b32 	%r1108, 32;
	// begin inline asm
	{
    .reg .pred p;
    and.b32 %r1106, %r1113, %r1108;    setp.ne.u32 p, %r1106, 0;
    vote.ballot.sync.b32 %r1106, p, 0xffffffff;
    @!p not.b32 %r1106, %r1106;
}

	// end inline asm
	and.b32  	%r1122, %r1106, %r1121;
	mov.b32 	%r1111, 64;
	// begin inline asm
	{
    .reg .pred p;
    and.b32 %r1109, %r1113, %r1111;    setp.ne.u32 p, %r1109, 0;
    vote.ballot.sync.b32 %r1109, p, 0xffffffff;
    @!p not.b32 %r1109, %r1109;
}

	// end inline asm
	and.b32  	%r1123, %r1109, %r1122;
	mov.b32 	%r1114, 128;
	// begin inline asm
	{
    .reg .pred p;
    and.b32 %r1112, %r1113, %r1114;    setp.ne.u32 p, %r1112, 0;
    vote.ballot.sync.b32 %r1112, p, 0xffffffff;
    @!p not.b32 %r1112, %r1112;
}

	// end inline asm
	and.b32  	%r1124, %r1112, %r1123;
	clz.b32 	%r1125, %r1124;
	sub.s32 	%r209, 31, %r1125;
	and.b32  	%r1126, %r572, %r1124;
	popc.b32 	%r210, %r1126;
	setp.ne.s32 	%p101, %r248, %r209;
	mov.b32 	%r1699, 0;
	@%p101 bra 	$L__BB40_145;
	atom.shared.add.u32 	%r1699, [%r120], %r210;
$L__BB40_145:
	ld.param.u32 	%r1607, [_ZN3cub18CUB_300001_SM_10006detail10radix_sort29DeviceRadixSortOnesweepKernelINS1_5radix10policy_hubIjNS0_8NullTypeEyE10Policy1000ELNS0_9SortOrderE0EjS6_yiiNS1_21identity_decomposer_tEEEvPT5_SC_PT3_PKSD_PT1_PKSH_PT2_PKSL_T4_iiT6__param_9];
	shfl.sync.idx.b32	%r1152|%p102, %r1699, %r209, 31, -1;
	add.s32 	%r213, %r210, %r1152;
	shr.u32 	%r1153, %r1668, %r1607;
	and.b32  	%r1149, %r1153, %r82;
	mov.b32 	%r1129, 1;
	// begin inline asm
	{
    .reg .pred p;
    and.b32 %r1127, %r1149, %r1129;    setp.ne.u32 p, %r1127, 0;
    vote.ballot.sync.b32 %r1127, p, 0xffffffff;
    @!p not.b32 %r1127, %r1127;
}

	// end inline asm
	mov.b32 	%r1132, 2;
	// begin inline asm
	{
    .reg .pred p;
    and.b32 %r1130, %r1149, %r1132;    setp.ne.u32 p, %r1130, 0;
    vote.ballot.sync.b32 %r1130, p, 0xffffffff;
    @!p not.b32 %r1130, %r1130;
}

	// end inline asm
	and.b32  	%r1154, %r1130, %r1127;
	mov.b32 	%r1135, 4;
	// begin inline asm
	{
    .reg .pred p;
    and.b32 %r1133, %r1149, %r1135;    setp.ne.u32 p, %r1133, 0;
    vote.ballot.sync.b32 %r1133, p, 0xffffffff;
    @!p not.b32 %r1133, %r1133;
}

	// end inline asm
	and.b32  	%r1155, %r1133, %r1154;
	mov.b32 	%r1138, 8;
	// begin inline asm
	{
    .reg .pred p;
    and.b32 %r1136, %r1149, %r1138;    setp.ne.u32 p, %r1136, 0;
    vote.ballot.sync.b32 %r1136, p, 0xffffffff;
    @!p not.b32 %r1136, %r1136;
}

	// end inline asm
	and.b32  	%r1156, %r1136, %r1155;
	mov.b32 	%r1141, 16;
	// begin inline asm
	{
    .reg .pred p;
    and.b32 %r1139, %r1149, %r1141;    setp.ne.u32 p, %r1139, 0;
    vote.ballot.sync.b32 %r1139, p, 0xffffffff;
    @!p not.b32 %r1139, %r1139;
}

	// end inline asm
	and.b32  	%r1157, %r1139, %r1156;
	mov.b32 	%r1144, 32;
	// begin inline asm
	{
    .reg .pred p;
    and.b32 %r1142, %r1149, %r1144;    setp.ne.u32 p, %r1142, 0;
    vote.ballot.sync.b32 %r1142, p, 0xffffffff;
    @!p not.b32 %r1142, %r1142;
}

	// end inline asm
	and.b32  	%r1158, %r1142, %r1157;
	mov.b32 	%r1147, 64;
	// begin inline asm
	{
    .reg .pred p;
    and.b32 %r1145, %r1149, %r1147;    setp.ne.u32 p, %r1145, 0;
    vote.ballot.sync.b32 %r1145, p, 0xffffffff;
    @!p not.b32 %r1145, %r1145;
}

	// end inline asm
	and.b32  	%r1159, %r1145, %r1158;
	mov.b32 	%r1150, 128;
	// begin inline asm
	{
    .reg .pred p;
    and.b32 %r1148, %r1149, %r1150;    setp.ne.u32 p, %r1148, 0;
    vote.ballot.sync.b32 %r1148, p, 0xffffffff;
    @!p not.b32 %r1148, %r1148;
}

	// end inline asm
	and.b32  	%r1160, %r1148, %r1159;
	clz.b32 	%r1161, %r1160;
	sub.s32 	%r214, 31, %r1161;
	and.b32  	%r1162, %r572, %r1160;
	popc.b32 	%r215, %r1162;
	setp.ne.s32 	%p103, %r248, %r214;
	mov.b32 	%r1700, 0;
	@%p103 bra 	$L__BB40_147;
	ld.param.u32 	%r1608, [_ZN3cub18CUB_300001_SM_10006detail10radix_sort29DeviceRadixSortOnesweepKernelINS1_5radix10policy_hubIjNS0_8NullTypeEyE10Policy1000ELNS0_9SortOrderE0EjS6_yiiNS1_21identity_decomposer_tEEEvPT5_SC_PT3_PKSD_PT1_PKSH_PT2_PKSL_T4_iiT6__param_9];
	shl.b32 	%r1163, %r1, 5;
	and.b32  	%r1164, %r1163, 31744;
	mov.u32 	%r1165, _ZZN3cub18CUB_300001_SM_10006detail10radix_sort29DeviceRadixSortOnesweepKernelINS1_5radix10policy_hubIjNS0_8NullTypeEyE10Policy1000ELNS0_9SortOrderE0EjS6_yiiNS1_21identity_decomposer_tEEEvPT5_SC_PT3_PKSD_PT1_PKSH_PT2_PKSL_T4_iiT6_E1s;
	add.s32 	%r1166, %r1165, %r1164;
	shr.u32 	%r1167, %r1668, %r1608;
	and.b32  	%r1168, %r1167, %r82;
	shl.b32 	%r1169, %r1168, 2;
	add.s32 	%r1170, %r1166, %r1169;
	atom.shared.add.u32 	%r1700, [%r1170], %r215;
$L__BB40_147:
	ld.param.u32 	%r1609, [_ZN3cub18CUB_300001_SM_10006detail10radix_sort29DeviceRadixSortOnesweepKernelINS1_5radix10policy_hubIjNS0_8NullTypeEyE10Policy1000ELNS0_9SortOrderE0EjS6_yiiNS1_21identity_decomposer_tEEEvPT5_SC_PT3_PKSD_PT1_PKSH_PT2_PKSL_T4_iiT6__param_9];
	shfl.sync.idx.b32	%r1196|%p104, %r1700, %r214, 31, -1;
	add.s32 	%r218, %r215, %r1196;
	shr.u32 	%r1197, %r1669, %r1609;
	and.b32  	%r1193, %r1197, %r82;
	mov.b32 	%r1173, 1;
	// begin inline asm
	{
    .reg .pred p;
    and.b32 %r1171, %r1193, %r1173;    setp.ne.u32 p, %r1171, 0;
    vote.ballot.sync.b32 %r1171, p, 0xffffffff;
    @!p not.b32 %r1171, %r1171;
}

	// end inline asm
	mov.b32 	%r1176, 2;
	// begin inline asm
	{
    .reg .pred p;
    and.b32 %r1174, %r1193, %r1176;    setp.ne.u32 p, %r1174, 0;
    vote.ballot.sync.b32 %r1174, p, 0xffffffff;
    @!p not.b32 %r1174, %r1174;
}

	// end inline asm
	and.b32  	%r1198, %r1174, %r1171;
	mov.b32 	%r1179, 4;
	// begin inline asm
	{
    .reg .pred p;
    and.b32 %r1177, %r1193, %r1179;    setp.ne.u32 p, %r1177, 0;
    vote.ballot.sync.b32 %r1177, p, 0xffffffff;
    @!p not.b32 %r1177, %r1177;
}

	// end inline asm
	and.b32  	%r1199, %r1177, %r1198;
	mov.b32 	%r1182, 8;
	// begin inline asm
	{
    .reg .pred p;
    and.b32 %r1180, %r1193, %r1182;    setp.ne.u32 p, %r1180, 0;
    vote.ballot.sync.b32 %r1180, p, 0xffffffff;
    @!p not.b32 %r1180, %r1180;
}

	// end inline asm
	and.b32  	%r1200, %r1180, %r1199;
	mov.b32 	%r1185, 16;
	// begin inline asm
	{
    .reg .pred p;
    and.b32 %r1183, %r1193, %r1185;    setp.ne.u32 p, %r1183, 0;
    vote.ballot.sync.b32 %r1183, p, 0xffffffff;
    @!p not.b32 %r1183, %r1183;
}

	// end inline asm
	and.b32  	%r1201, %r1183, %r1200;
	mov.b32 	%r1188, 32;
	// begin inline asm
	{
    .reg .pred p;
    and.b32 %r1186, %r1193, %r1188;    setp.ne.u32 p, %r1186, 0;
    vote.ballot.sync.b32 %r1186, p, 0xffffffff;
    @!p not.b32 %r1186, %r1186;
}

	// end inline asm
	and.b32  	%r1202, %r1186, %r1201;
	mov.b32 	%r1191, 64;
	// begin inline asm
	{
    .reg .pred p;
    and.b32 %r1189, %r1193, %r1191;    setp.ne.u32 p, %r1189, 0;
    vote.ballot.sync.b32 %r1189, p, 0xffffffff;
    @!p not.b32 %r1189, %r1189;
}

	// end inline asm
	and.b32  	%r1203, %r1189, %r1202;
	mov.b32 	%r1194, 128;
	// begin inline asm
	{
    .reg .pred p;
    and.b32 %r1192, %r1193, %r1194;    setp.ne.u32 p, %r1192, 0;
    vote.ballot.sync.b32 %r1192, p, 0xffffffff;
    @!p not.b32 %r1192, %r1192;
}

	// end inline asm
	and.b32  	%r1204, %r1192, %r1203;
	clz.b32 	%r1205, %r1204;
	sub.s32 	%r219, 31, %r1205;
	and.b32  	%r1206, %r572, %r1204;
	popc.b32 	%r220, %r1206;
	setp.ne.s32 	%p105, %r248, %r219;
	mov.b32 	%r1701, 0;
	@%p105 bra 	$L__BB40_149;
	ld.param.u32 	%r1610, [_ZN3cub18CUB_300001_SM_10006detail10radix_sort29DeviceRadixSortOnesweepKernelINS1_5radix10policy_hubIjNS0_8NullTypeEyE10Policy1000ELNS0_9SortOrderE0EjS6_yiiNS1_21identity_decomposer_tEEEvPT5_SC_PT3_PKSD_PT1_PKSH_PT2_PKSL_T4_iiT6__param_9];
	shl.b32 	%r1207, %r1, 5;
	and.b32  	%r1208, %r1207, 31744;
	mov.u32 	%r1209, _ZZN3cub18CUB_300001_SM_10006detail10radix_sort29DeviceRadixSortOnesweepKernelINS1_5radix10policy_hubIjNS0_8NullTypeEyE10Policy1000ELNS0_9SortOrderE0EjS6_yiiNS1_21identity_decomposer_tEEEvPT5_SC_PT3_PKSD_PT1_PKSH_PT2_PKSL_T4_iiT6_E1s;
	add.s32 	%r1210, %r1209, %r1208;
	shr.u32 	%r1211, %r1669, %r1610;
	and.b32  	%r1212, %r1211, %r82;
	shl.b32 	%r1213, %r1212, 2;
	add.s32 	%r1214, %r1210, %r1213;
	atom.shared.add.u32 	%r1701, [%r1214], %r220;
$L__BB40_149:
	ld.param.u32 	%r1611, [_ZN3cub18CUB_300001_SM_10006detail10radix_sort29DeviceRadixSortOnesweepKernelINS1_5radix10policy_hubIjNS0_8NullTypeEyE10Policy1000ELNS0_9SortOrderE0EjS6_yiiNS1_21identity_decomposer_tEEEvPT5_SC_PT3_PKSD_PT1_PKSH_PT2_PKSL_T4_iiT6__param_9];
	shfl.sync.idx.b32	%r1240|%p106, %r1701, %r219, 31, -1;
	add.s32 	%r223, %r220, %r1240;
	shr.u32 	%r1241, %r1670, %r1611;
	and.b32  	%r1237, %r1241, %r82;
	mov.b32 	%r1217, 1;
	// begin inline asm
	{
    .reg .pred p;
    and.b32 %r1215, %r1237, %r1217;    setp.ne.u32 p, %r1215, 0;
    vote.ballot.sync.b32 %r1215, p, 0xffffffff;
    @!p not.b32 %r1215, %r1215;
}

	// end inline asm
	mov.b32 	%r1220, 2;
	// begin inline asm
	{
    .reg .pred p;
    and.b32 %r1218, %r1237, %r1220;    setp.ne.u32 p, %r1218, 0;
    vote.ballot.sync.b32 %r1218, p, 0xffffffff;
    @!p not.b32 %r1218, %r1218;
}

	// end inline asm
	and.b32  	%r1242, %r1218, %r1215;
	mov.b32 	%r1223, 4;
	// begin inline asm
	{
    .reg .pred p;
    and.b32 %r1221, %r1237, %r1223;    setp.ne.u32 p, %r1221, 0;
    vote.ballot.sync.b32 %r1221, p, 0xffffffff;
    @!p not.b32 %r1221, %r1221;
}

	// end inline asm
	and.b32  	%r1243, %r1221, %r1242;
	mov.b32 	%r1226, 8;
	// begin inline asm
	{
    .reg .pred p;
    and.b32 %r1224, %r1237, %r1226;    setp.ne.u32 p, %r1224, 0;
    vote.ballot.sync.b32 %r1224, p, 0xffffffff;
    @!p not.b32 %r1224, %r1224;
}

	// end inline asm
	and.b32  	%r1244, %r1224, %r1243;
	mov.b32 	%r1229, 16;
	// begin inline asm
	{
    .reg .pred p;
    and.b32 %r1227, %r1237, %r1229;    setp.ne.u32 p, %r1227, 0;
    vote.ballot.sync.b32 %r1227, p, 0xffffffff;
    @!p not.b32 %r1227, %r1227;
}

	// end inline asm
	and.b32  	%r1245, %r1227, %r1244;
	mov.b32 	%r1232, 32;
	// begin inline asm
	{
    .reg .pred p;
    and.b32 %r1230, %r1237, %r1232;    setp.ne.u32 p, %r1230, 0;
    vote.ballot.sync.b32 %r1230, p, 0xffffffff;
    @!p not.b32 %r1230, %r1230;
}

	// end inline asm
	and.b32  	%r1246, %r1230, %r1245;
	mov.b32 	%r1235, 64;
	// begin inline asm
	{
    .reg .pred p;
    and.b32 %r1233, %r1237, %r1235;    setp.ne.u32 p, %r1233, 0;
    vote.ballot.sync.b32 %r1233, p, 0xffffffff;
    @!p not.b32 %r1233, %r1233;
}

	// end inline asm
	and.b32  	%r1247, %r1233, %r1246;
	mov.b32 	%r1238, 128;
	// begin inline asm
	{
    .reg .pred p;
    and.b32 %r1236, %r1237, %r1238;    setp.ne.u32 p, %r1236, 0;
    vote.ballot.sync.b32 %r1236, p, 0xffffffff;
    @!p not.b32 %r1236, %r1236;
}

	// end inline asm
	and.b32  	%r1248, %r1236, %r1247;
	clz.b32 	%r1249, %r1248;
	sub.s32 	%r224, 31, %r1249;
	and.b32  	%r1250, %r572, %r1248;
	popc.b32 	%r225, %r1250;
	setp.ne.s32 	%p107, %r248, %r224;
	mov.b32 	%r1702, 0;
	@%p107 bra 	$L__BB40_151;
	ld.param.u32 	%r1612, [_ZN3cub18CUB_300001_SM_10006detail10radix_sort29DeviceRadixSortOnesweepKernelINS1_5radix10policy_hubIjNS0_8NullTypeEyE10Policy1000ELNS0_9SortOrderE0EjS6_yiiNS1_21identity_decomposer_tEEEvPT5_SC_PT3_PKSD_PT1_PKSH_PT2_PKSL_T4_iiT6__param_9];
	shl.b32 	%r1251, %r1, 5;
	and.b32  	%r1252, %r1251, 31744;
	mov.u32 	%r1253, _ZZN3cub18CUB_300001_SM_10006detail10radix_sort29DeviceRadixSortOnesweepKernelINS1_5radix10policy_hubIjNS0_8NullTypeEyE10Policy1000ELNS0_9SortOrderE0EjS6_yiiNS1_21identity_decomposer_tEEEvPT5_SC_PT3_PKSD_PT1_PKSH_PT2_PKSL_T4_iiT6_E1s;
	add.s32 	%r1254, %r1253, %r1252;
	shr.u32 	%r1255, %r1670, %r1612;
	and.b32  	%r1256, %r1255, %r82;
	shl.b32 	%r1257, %r1256, 2;
	add.s32 	%r1258, %r1254, %r1257;
	atom.shared.add.u32 	%r1702, [%r1258], %r225;
$L__BB40_151:
	ld.param.u32 	%r1613, [_ZN3cub18CUB_300001_SM_10006detail10radix_sort29DeviceRadixSortOnesweepKernelINS1_5radix10policy_hubIjNS0_8NullTypeEyE10Policy1000ELNS0_9SortOrderE0EjS6_yiiNS1_21identity_decomposer_tEEEvPT5_SC_PT3_PKSD_PT1_PKSH_PT2_PKSL_T4_iiT6__param_9];
	shfl.sync.idx.b32	%r1284|%p108, %r1702, %r224, 31, -1;
	add.s32 	%r228, %r225, %r1284;
	shr.u32 	%r1285, %r1671, %r1613;
	and.b32  	%r1281, %r1285, %r82;
	mov.b32 	%r1261, 1;
	// begin inline asm
	{
    .reg .pred p;
    and.b32 %r1259, %r1281, %r1261;    setp.ne.u32 p, %r1259, 0;
    vote.ballot.sync.b32 %r1259, p, 0xffffffff;
    @!p not.b32 %r1259, %r1259;
}

	// end inline asm
	mov.b32 	%r1264, 2;
	// begin inline asm
	{
    .reg .pred p;
    and.b32 %r1262, %r1281, %r1264;    setp.ne.u32 p, %r1262, 0;
    vote.ballot.sync.b32 %r1262, p, 0xffffffff;
    @!p not.b32 %r1262, %r1262;
}

	// end inline asm
	and.b32  	%r1286, %r1262, %r1259;
	mov.b32 	%r1267, 4;
	// begin inline asm
	{
    .reg .pred p;
    and.b32 %r1265, %r1281, %r1267;    setp.ne.u32 p, %r1265, 0;
    vote.ballot.sync.b32 %r1265, p, 0xffffffff;
    @!p not.b32 %r1265, %r1265;
}

	// end inline asm
	and.b32  	%r1287, %r1265, %r1286;
	mov.b32 	%r1270, 8;
	// begin inline asm
	{
    .reg .pred p;
    and.b32 %r1268, %r1281, %r1270;    setp.ne.u32 p, %r1268, 0;
    vote.ballot.sync.b32 %r1268, p, 0xffffffff;
    @!p not.b32 %r1268, %r1268;
}

	// end inline asm
	and.b32  	%r1288, %r1268, %r1287;
	mov.b32 	%r1273, 16;
	// begin inline asm
	{
    .reg .pred p;
    and.b32 %r1271, %r1281, %r1273;    setp.ne.u32 p, %r1271, 0;
    vote.ballot.sync.b32 %r1271, p, 0xffffffff;
    @!p not.b32 %r1271, %r1271;
}

	// end inline asm
	and.b32  	%r1289, %r1271, %r1288;
	mov.b32 	%r1276, 32;
	// begin inline asm
	{
    .reg .pred p;
    and.b32 %r1274, %r1281, %r1276;    setp.ne.u32 p, %r1274, 0;
    vote.ballot.sync.b32 %r1274, p, 0xffffffff;
    @!p not.b32 %r1274, %r1274;
}

	// end inline asm
	and.b32  	%r1290, %r1274, %r1289;
	mov.b32 	%r1279, 64;
	// begin inline asm
	{
    .reg .pred p;
    and.b32 %r1277, %r1281, %r1279;    setp.ne.u32 p, %r1277, 0;
    vote.ballot.sync.b32 %r1277, p, 0xffffffff;
    @!p not.b32 %r1277, %r1277;
}

	// end inline asm
	and.b32  	%r1291, %r1277, %r1290;
	mov.b32 	%r1282, 128;
	// begin inline asm
	{
    .reg .pred p;
    and.b32 %r1280, %r1281, %r1282;    setp.ne.u32 p, %r1280, 0;
    vote.ballot.sync.b32 %r1280, p, 0xffffffff;
    @!p not.b32 %r1280, %r1280;
}

	// end inline asm
	and.b32  	%r1292, %r1280, %r1291;
	clz.b32 	%r1293, %r1292;
	sub.s32 	%r229, 31, %r1293;
	and.b32  	%r1294, %r572, %r1292;
	popc.b32 	%r230, %r1294;
	setp.ne.s32 	%p109, %r248, %r229;
	mov.b32 	%r1703, 0;
	@%p109 bra 	$L__BB40_153;
	ld.param.u32 	%r1614, [_ZN3cub18CUB_300001_SM_10006detail10radix_sort29DeviceRadixSortOnesweepKernelINS1_5radix10policy_hubIjNS0_8NullTypeEyE10Policy1000ELNS0_9SortOrderE0EjS6_yiiNS1_21identity_decomposer_tEEEvPT5_SC_PT3_PKSD_PT1_PKSH_PT2_PKSL_T4_iiT6__param_9];
	shl.b32 	%r1295, %r1, 5;
	and.b32  	%r1296, %r1295, 31744;
	mov.u32 	%r1297, _ZZN3cub18CUB_300001_SM_10006detail10radix_sort29DeviceRadixSortOnesweepKernelINS1_5radix10policy_hubIjNS0_8NullTypeEyE10Policy1000ELNS0_9SortOrderE0EjS6_yiiNS1_21identity_decomposer_tEEEvPT5_SC_PT3_PKSD_PT1_PKSH_PT2_PKSL_T4_iiT6_E1s;
	add.s32 	%r1298, %r1297, %r1296;
	shr.u32 	%r1299, %r1671, %r1614;
	and.b32  	%r1300, %r1299, %r82;
	shl.b32 	%r1301, %r1300, 2;
	add.s32 	%r1302, %r1298, %r1301;
	atom.shared.add.u32 	%r1703, [%r1302], %r230;
$L__BB40_153:
	shfl.sync.idx.b32	%r1303|%p111, %r1703, %r229, 31, -1;
	add.s32 	%r1304, %r230, %r1303;
	bar.sync 	0;
	shl.b32 	%r1305, %r143, 2;
	mov.u32 	%r1306, _ZZN3cub18CUB_300001_SM_10006detail10radix_sort29DeviceRadixSortOnesweepKernelINS1_5radix10policy_hubIjNS0_8NullTypeEyE10Policy1000ELNS0_9SortOrderE0EjS6_yiiNS1_21identity_decomposer_tEEEvPT5_SC_PT3_PKSD_PT1_PKSH_PT2_PKSL_T4_iiT6_E1s;
	add.s32 	%r1307, %r1306, %r1305;
	st.shared.u32 	[%r1307+-4], %r1653;
	shl.b32 	%r1308, %r148, 2;
	add.s32 	%r1309, %r1306, %r1308;
	st.shared.u32 	[%r1309+-4], %r1654;
	shl.b32 	%r1310, %r153, 2;
	add.s32 	%r1311, %r1306, %r1310;
	st.shared.u32 	[%r1311+-4], %r1655;
	shl.b32 	%r1312, %r158, 2;
	add.s32 	%r1313, %r1306, %r1312;
	st.shared.u32 	[%r1313+-4], %r1656;
	shl.b32 	%r1314, %r163, 2;
	add.s32 	%r1315, %r1306, %r1314;
	st.shared.u32 	[%r1315+-4], %r1657;
	shl.b32 	%r1316, %r168, 2;
	add.s32 	%r1317, %r1306, %r1316;
	st.shared.u32 	[%r1317+-4], %r1658;
	shl.b32 	%r1318, %r173, 2;
	add.s32 	%r1319, %r1306, %r1318;
	st.shared.u32 	[%r1319+-4], %r1659;
	shl.b32 	%r1320, %r178, 2;
	add.s32 	%r1321, %r1306, %r1320;
	st.shared.u32 	[%r1321+-4], %r1660;
	shl.b32 	%r1322, %r183, 2;
	add.s32 	%r1323, %r1306, %r1322;
	st.shared.u32 	[%r1323+-4], %r1661;
	shl.b32 	%r1324, %r188, 2;
	add.s32 	%r1325, %r1306, %r1324;
	st.shared.u32 	[%r1325+-4], %r1662;
	shl.b32 	%r1326, %r193, 2;
	add.s32 	%r1327, %r1306, %r1326;
	st.shared.u32 	[%r1327+-4], %r1663;
	shl.b32 	%r1328, %r198, 2;
	add.s32 	%r1329, %r1306, %r1328;
	st.shared.u32 	[%r1329+-4], %r1664;
	shl.b32 	%r1330, %r203, 2;
	add.s32 	%r1331, %r1306, %r1330;
	st.shared.u32 	[%r1331+-4], %r1665;
	shl.b32 	%r1332, %r208, 2;
	add.s32 	%r1333, %r1306, %r1332;
	st.shared.u32 	[%r1333+-4], %r1666;
	shl.b32 	%r1334, %r213, 2;
	add.s32 	%r1335, %r1306, %r1334;
	st.shared.u32 	[%r1335+-4], %r1667;
	shl.b32 	%r1336, %r218, 2;
	add.s32 	%r1337, %r1306, %r1336;
	st.shared.u32 	[%r1337+-4], %r1668;
	shl.b32 	%r1338, %r223, 2;
	add.s32 	%r1339, %r1306, %r1338;
	st.shared.u32 	[%r1339+-4], %r1669;
	shl.b32 	%r1340, %r228, 2;
	add.s32 	%r1341, %r1306, %r1340;
	st.shared.u32 	[%r1341+-4], %r1670;
	shl.b32 	%r1342, %r1304, 2;
	add.s32 	%r1343, %r1306, %r1342;
	st.shared.u32 	[%r1343+-4], %r1671;
	shl.b32 	%r1344, %r1, 3;
	add.s32 	%r1345, %r1306, %r1344;
	add.s32 	%r233, %r1345, 29184;
	@%p72 bra 	$L__BB40_161;
	ld.param.u64 	%rd238, [_ZN3cub18CUB_300001_SM_10006detail10radix_sort29DeviceRadixSortOnesweepKernelINS1_5radix10policy_hubIjNS0_8NullTypeEyE10Policy1000ELNS0_9SortOrderE0EjS6_yiiNS1_21identity_decomposer_tEEEvPT5_SC_PT3_PKSD_PT1_PKSH_PT2_PKSL_T4_iiT6__param_3];
	cvta.to.global.u64 	%rd59, %rd238;
	shl.b64 	%rd60, %rd6, 3;
	add.s64 	%rd61, %rd59, %rd60;
	ld.global.u64 	%rd62, [%rd61];
	cvt.s64.s32 	%rd63, %r137;
	sub.s64 	%rd241, %rd62, %rd63;
	st.shared.u64 	[%r233], %rd241;
	setp.lt.s32 	%p112, %r4, 1;
	mov.u32 	%r1707, %r1680;
	@%p112 bra 	$L__BB40_160;
	mov.b32 	%r1705, -1;
	mov.u32 	%r1704, %r4;
	mov.u32 	%r1707, %r1680;
$L__BB40_156:
	ld.param.u64 	%rd231, [_ZN3cub18CUB_300001_SM_10006detail10radix_sort29DeviceRadixSortOnesweepKernelINS1_5radix10policy_hubIjNS0_8NullTypeEyE10Policy1000ELNS0_9SortOrderE0EjS6_yiiNS1_21identity_decomposer_tEEEvPT5_SC_PT3_PKSD_PT1_PKSH_PT2_PKSL_T4_iiT6__param_0];
	add.s32 	%r237, %r1704, -1;
	shl.b32 	%r1347, %r237, 8;
	add.s32 	%r1348, %r1347, %r1;
	cvta.to.global.u64 	%rd64, %rd231;
	mul.wide.s32 	%rd65, %r1348, 4;
	add.s64 	%rd13, %rd64, %rd65;
$L__BB40_157:
	membar.cta;
	ld.volatile.global.u32 	%r238, [%rd13];
	setp.eq.s32 	%p113, %r238, 0;
	@%p113 bra 	$L__BB40_157;
	and.b32  	%r1349, %r238, 1073741823;
	add.s32 	%r1707, %r1349, %r1707;
	setp.gt.s32 	%p114, %r238, -1;
	vote.sync.ballot.b32 	%r1705, %p114, %r1705;
	setp.gt.u32 	%p116, %r1704, 1;
	and.pred  	%p117, %p114, %p116;
	mov.u32 	%r1704, %r237;
	@%p117 bra 	$L__BB40_156;
	ld.shared.u64 	%rd241, [%r233];
$L__BB40_160:
	ld.param.u64 	%rd232, [_ZN3cub18CUB_300001_SM_10006detail10radix_sort29DeviceRadixSortOnesweepKernelINS1_5radix10policy_hubIjNS0_8NullTypeEyE10Policy1000ELNS0_9SortOrderE0EjS6_yiiNS1_21identity_decomposer_tEEEvPT5_SC_PT3_PKSD_PT1_PKSH_PT2_PKSL_T4_iiT6__param_0];
	or.b32  	%r1350, %r1707, -2147483648;
	cvta.to.global.u64 	%rd66, %rd232;
	shl.b32 	%r1351, %r4, 8;
	add.s32 	%r1352, %r1351, %r1;
	mul.wide.s32 	%rd67, %r1352, 4;
	add.s64 	%rd68, %rd66, %rd67;
	st.volatile.global.u32 	[%rd68], %r1350;
	sub.s32 	%r1353, %r1707, %r1680;
	cvt.s64.s32 	%rd69, %r1353;
	add.s64 	%rd70, %rd241, %rd69;
	st.shared.u64 	[%r233], %rd70;
$L__BB40_161:
	ld.param.u32 	%r1587, [_ZN3cub18CUB_300001_SM_10006detail10radix_sort29DeviceRadixSortOnesweepKernelINS1_5radix10policy_hubIjNS0_8NullTypeEyE10Policy1000ELNS0_9SortOrderE0EjS6_yiiNS1_21identity_decomposer_tEEEvPT5_SC_PT3_PKSD_PT1_PKSH_PT2_PKSL_T4_iiT6__param_8];
	ld.param.u64 	%rd235, [_ZN3cub18CUB_300001_SM_10006detail10radix_sort29DeviceRadixSortOnesweepKernelINS1_5radix10policy_hubIjNS0_8NullTypeEyE10Policy1000ELNS0_9SortOrderE0EjS6_yiiNS1_21identity_decomposer_tEEEvPT5_SC_PT3_PKSD_PT1_PKSH_PT2_PKSL_T4_iiT6__param_2];
	setp.gt.u32 	%p118, %r1, 255;
	mad.lo.s32 	%r242, %r4, 7296, 7296;
	setp.lt.s32 	%p119, %r242, %r1587;
	setp.eq.s64 	%p120, %rd235, 0;
	or.pred  	%p121, %p120, %p119;
	or.pred  	%p122, %p118, %p121;
	@%p122 bra 	$L__BB40_163;
	ld.param.u64 	%rd236, [_ZN3cub18CUB_300001_SM_10006detail10radix_sort29DeviceRadixSortOnesweepKernelINS1_5radix10policy_hubIjNS0_8NullTypeEyE10Policy1000ELNS0_9SortOrderE0EjS6_yiiNS1_21identity_decomposer_tEEEvPT5_SC_PT3_PKSD_PT1_PKSH_PT2_PKSL_T4_iiT6__param_2];
	ld.shared.u64 	%rd71, [%r233];
	cvt.s64.s32 	%rd72, %r1680;
	cvt.s64.s32 	%rd73, %r137;
	add.s64 	%rd74, %rd73, %rd72;
	add.s64 	%rd75, %rd74, %rd71;
	cvta.to.global.u64 	%rd76, %rd236;
	shl.b64 	%rd77, %rd6, 3;
	add.s64 	%rd78, %rd76, %rd77;
	st.global.u64 	[%rd78], %rd75;
$L__BB40_163:
	ld.param.u32 	%r1588, [_ZN3cub18CUB_300001_SM_10006detail10radix_sort29DeviceRadixSortOnesweepKernelINS1_5radix10policy_hubIjNS0_8NullTypeEyE10Policy1000ELNS0_9SortOrderE0EjS6_yiiNS1_21identity_decomposer_tEEEvPT5_SC_PT3_PKSD_PT1_PKSH_PT2_PKSL_T4_iiT6__param_8];
	setp.gt.s32 	%p123, %r242, %r1588;
	bar.sync 	0;
	@%p123 bra 	$L__BB40_165;
	ld.param.u32 	%r1615, [_ZN3cub18CUB_300001_SM_10006detail10radix_sort29DeviceRadixSortOnesweepKernelINS1_5radix10policy_hubIjNS0_8NullTypeEyE10Policy1000ELNS0_9SortOrderE0EjS6_yiiNS1_21identity_decomposer_tEEEvPT5_SC_PT3_PKSD_PT1_PKSH_PT2_PKSL_T4_iiT6__param_9];
	ld.shared.u32 	%r1354, [%r121];
	shr.u32 	%r1355, %r1354, %r1615;
	and.b32  	%r1356, %r1355, %r82;
	shl.b32 	%r1357, %r1356, 3;
	add.s32 	%r1359, %r1306, 29184;
	add.s32 	%r1360, %r1359, %r1357;
	ld.shared.u64 	%rd79, [%r1360];
	add.s64 	%rd80, %rd79, %rd6;
	shl.b64 	%rd81, %rd80, 2;
	add.s64 	%rd82, %rd5, %rd81;
	st.global.u32 	[%rd82], %r1354;
	bar.warp.sync 	-1;
	ld.shared.u32 	%r1361, [%r121+1536];
	shr.u32 	%r1362, %r1361, %r1615;
	and.b32  	%r1363, %r1362, %r82;
	shl.b32 	%r1364, %r1363, 3;
	add.s32 	%r1365, %r1359, %r1364;
	ld.shared.u64 	%rd83, [%r1365];
	add.s64 	%rd84, %rd83, %rd6;
	shl.b64 	%rd85, %rd84, 2;
	add.s64 	%rd86, %rd5, %rd85;
	st.global.u32 	[%rd86+1536], %r1361;
	bar.warp.sync 	-1;
	ld.shared.u32 	%r1366, [%r121+3072];
	shr.u32 	%r1367, %r1366, %r1615;
	and.b32  	%r1368, %r1367, %r82;
	shl.b32 	%r1369, %r1368, 3;
	add.s32 	%r1370, %r1359, %r1369;
	ld.shared.u64 	%rd87, [%r1370];
	add.s64 	%rd88, %rd87, %rd6;
	shl.b64 	%rd89, %rd88, 2;
	add.s64 	%rd90, %rd5, %rd89;
	st.global.u32 	[%rd90+3072], %r1366;
	bar.warp.sync 	-1;
	ld.shared.u32 	%r1371, [%r121+4608];
	shr.u32 	%r1372, %r1371, %r1615;
	and.b32  	%r1373, %r1372, %r82;
	shl.b32 	%r1374, %r1373, 3;
	add.s32 	%r1375, %r1359, %r1374;
	ld.shared.u64 	%rd91, [%r1375];
	add.s64 	%rd92, %rd91, %rd6;
	shl.b64 	%rd93, %rd92, 2;
	add.s64 	%rd94, %rd5, %rd93;
	st.global.u32 	[%rd94+4608], %r1371;
	bar.warp.sync 	-1;
	ld.shared.u32 	%r1376, [%r121+6144];
	shr.u32 	%r1377, %r1376, %r1615;
	and.b32  	%r1378, %r1377, %r82;
	shl.b32 	%r1379, %r1378, 3;
	add.s32 	%r1380, %r1359, %r1379;
	ld.shared.u64 	%rd95, [%r1380];
	add.s64 	%rd96, %rd95, %rd6;
	shl.b64 	%rd97, %rd96, 2;
	add.s64 	%rd98, %rd5, %rd97;
	st.global.u32 	[%rd98+6144], %r1376;
	bar.warp.sync 	-1;
	ld.shared.u32 	%r1381, [%r121+7680];
	shr.u32 	%r1382, %r1381, %r1615;
	and.b32  	%r1383, %r1382, %r82;
	shl.b32 	%r1384, %r1383, 3;
	add.s32 	%r1385, %r1359, %r1384;
	ld.shared.u64 	%rd99, [%r1385];
	add.s64 	%rd100, %rd99, %rd6;
	shl.b64 	%rd101, %rd100, 2;
	add.s64 	%rd102, %rd5, %rd101;
	st.global.u32 	[%rd102+7680], %r1381;
	bar.warp.sync 	-1;
	ld.shared.u32 	%r1386, [%r121+9216];
	shr.u32 	%r1387, %r1386, %r1615;
	and.b32  	%r1388, %r1387, %r82;
	shl.b32 	%r1389, %r1388, 3;
	add.s32 	%r1390, %r1359, %r1389;
	ld.shared.u64 	%rd103, [%r1390];
	add.s64 	%rd104, %rd103, %rd6;
	shl.b64 	%rd105, %rd104, 2;
	add.s64 	%rd106, %rd5, %rd105;
	st.global.u32 	[%rd106+9216], %r1386;
	bar.warp.sync 	-1;
	ld.shared.u32 	%r1391, [%r121+10752];
	shr.u32 	%r1392, %r1391, %r1615;
	and.b32  	%r1393, %r1392, %r82;
	shl.b32 	%r1394, %r1393, 3;
	add.s32 	%r1395, %r1359, %r1394;
	ld.shared.u64 	%rd107, [%r1395];
	add.s64 	%rd108, %rd107, %rd6;
	shl.b64 	%rd109, %rd108, 2;
	add.s64 	%rd110, %rd5, %rd109;
	st.global.u32 	[%rd110+10752], %r1391;
	bar.warp.sync 	-1;
	ld.shared.u32 	%r1396, [%r121+12288];
	shr.u32 	%r1397, %r1396, %r1615;
	and.b32  	%r1398, %r1397, %r82;
	shl.b32 	%r1399, %r1398, 3;
	add.s32 	%r1400, %r1359, %r1399;
	ld.shared.u64 	%rd111, [%r1400];
	add.s64 	%rd112, %rd111, %rd6;
	shl.b64 	%rd113, %rd112, 2;
	add.s64 	%rd114, %rd5, %rd113;
	st.global.u32 	[%rd114+12288], %r1396;
	bar.warp.sync 	-1;
	ld.shared.u32 	%r1401, [%r121+13824];
	shr.u32 	%r1402, %r1401, %r1615;
	and.b32  	%r1403, %r1402, %r82;
	shl.b32 	%r1404, %r1403, 3;
	add.s32 	%r1405, %r1359, %r1404;
	ld.shared.u64 	%rd115, [%r1405];
	add.s64 	%rd116, %rd115, %rd6;
	shl.b64 	%rd117, %rd116, 2;
	add.s64 	%rd118, %rd5, %rd117;
	st.global.u32 	[%rd118+13824], %r1401;
	bar.warp.sync 	-1;
	ld.shared.u32 	%r1406, [%r121+15360];
	shr.u32 	%r1407, %r1406, %r1615;
	and.b32  	%r1408, %r1407, %r82;
	shl.b32 	%r1409, %r1408, 3;
	add.s32 	%r1410, %r1359, %r1409;
	ld.shared.u64 	%rd119, [%r1410];
	add.s64 	%rd120, %rd119, %rd6;
	shl.b64 	%rd121, %rd120, 2;
	add.s64 	%rd122, %rd5, %rd121;
	st.global.u32 	[%rd122+15360], %r1406;
	bar.warp.sync 	-1;
	ld.shared.u32 	%r1411, [%r121+16896];
	shr.u32 	%r1412, %r1411, %r1615;
	and.b32  	%r1413, %r1412, %r82;
	shl.b32 	%r1414, %r1413, 3;
	add.s32 	%r1415, %r1359, %r1414;
	ld.shared.u64 	%rd123, [%r1415];
	add.s64 	%rd124, %rd123, %rd6;
	shl.b64 	%rd125, %rd124, 2;
	add.s64 	%rd126, %rd5, %rd125;
	st.global.u32 	[%rd126+16896], %r1411;
	bar.warp.sync 	-1;
	ld.shared.u32 	%r1416, [%r121+18432];
	shr.u32 	%r1417, %r1416, %r1615;
	and.b32  	%r1418, %r1417, %r82;
	shl.b32 	%r1419, %r1418, 3;
	add.s32 	%r1420, %r1359, %r1419;
	ld.shared.u64 	%rd127, [%r1420];
	add.s64 	%rd128, %rd127, %rd6;
	shl.b64 	%rd129, %rd128, 2;
	add.s64 	%rd130, %rd5, %rd129;
	st.global.u32 	[%rd130+18432], %r1416;
	bar.warp.sync 	-1;
	ld.shared.u32 	%r1421, [%r121+19968];
	shr.u32 	%r1422, %r1421, %r1615;
	and.b32  	%r1423, %r1422, %r82;
	shl.b32 	%r1424, %r1423, 3;
	add.s32 	%r1425, %r1359, %r1424;
	ld.shared.u64 	%rd131, [%r1425];
	add.s64 	%rd132, %rd131, %rd6;
	shl.b64 	%rd133, %rd132, 2;
	add.s64 	%rd134, %rd5, %rd133;
	st.global.u32 	[%rd134+19968], %r1421;
	bar.warp.sync 	-1;
	ld.shared.u32 	%r1426, [%r121+21504];
	shr.u32 	%r1427, %r1426, %r1615;
	and.b32  	%r1428, %r1427, %r82;
	shl.b32 	%r1429, %r1428, 3;
	add.s32 	%r1430, %r1359, %r1429;
	ld.shared.u64 	%rd135, [%r1430];
	add.s64 	%rd136, %rd135, %rd6;
	shl.b64 	%rd137, %rd136, 2;
	add.s64 	%rd138, %rd5, %rd137;
	st.global.u32 	[%rd138+21504], %r1426;
	bar.warp.sync 	-1;
	ld.shared.u32 	%r1431, [%r121+23040];
	shr.u32 	%r1432, %r1431, %r1615;
	and.b32  	%r1433, %r1432, %r82;
	shl.b32 	%r1434, %r1433, 3;
	add.s32 	%r1435, %r1359, %r1434;
	ld.shared.u64 	%rd139, [%r1435];
	add.s64 	%rd140, %rd139, %rd6;
	shl.b64 	%rd141, %rd140, 2;
	add.s64 	%rd142, %rd5, %rd141;
	st.global.u32 	[%rd142+23040], %r1431;
	bar.warp.sync 	-1;
	ld.shared.u32 	%r1436, [%r121+24576];
	shr.u32 	%r1437, %r1436, %r1615;
	and.b32  	%r1438, %r1437, %r82;
	shl.b32 	%r1439, %r1438, 3;
	add.s32 	%r1440, %r1359, %r1439;
	ld.shared.u64 	%rd143, [%r1440];
	add.s64 	%rd144, %rd143, %rd6;
	shl.b64 	%rd145, %rd144, 2;
	add.s64 	%rd146, %rd5, %rd145;
	st.global.u32 	[%rd146+24576], %r1436;
	bar.warp.sync 	-1;
	ld.shared.u32 	%r1441, [%r121+26112];
	shr.u32 	%r1442, %r1441, %r1615;
	and.b32  	%r1443, %r1442, %r82;
	shl.b32 	%r1444, %r1443, 3;
	add.s32 	%r1445, %r1359, %r1444;
	ld.shared.u64 	%rd147, [%r1445];
	add.s64 	%rd148, %rd147, %rd6;
	shl.b64 	%rd149, %rd148, 2;
	add.s64 	%rd150, %rd5, %rd149;
	st.global.u32 	[%rd150+26112], %r1441;
	bar.warp.sync 	-1;
	ld.shared.u32 	%r1446, [%r121+27648];
	shr.u32 	%r1447, %r1446, %r1615;
	and.b32  	%r1448, %r1447, %r82;
	shl.b32 	%r1449, %r1448, 3;
	add.s32 	%r1450, %r1359, %r1449;
	ld.shared.u64 	%rd151, [%r1450];
	add.s64 	%rd152, %rd151, %rd6;
	shl.b64 	%rd153, %rd152, 2;
	add.s64 	%rd154, %rd5, %rd153;
	st.global.u32 	[%rd154+27648], %r1446;
	bar.warp.sync 	-1;
	bra.uni 	$L__BB40_204;
$L__BB40_165:
	ld.param.u32 	%r1589, [_ZN3cub18CUB_300001_SM_10006detail10radix_sort29DeviceRadixSortOnesweepKernelINS1_5radix10policy_hubIjNS0_8NullTypeEyE10Policy1000ELNS0_9SortOrderE0EjS6_yiiNS1_21identity_decomposer_tEEEvPT5_SC_PT3_PKSD_PT1_PKSH_PT2_PKSL_T4_iiT6__param_8];
	mad.lo.s32 	%r243, %r4, -7296, %r1589;
	setp.ge.s32 	%p124, %r1, %r243;
	@%p124 bra 	$L__BB40_167;
	ld.param.u32 	%r1616, [_ZN3cub18CUB_300001_SM_10006detail10radix_sort29DeviceRadixSortOnesweepKernelINS1_5radix10policy_hubIjNS0_8NullTypeEyE10Policy1000ELNS0_9SortOrderE0EjS6_yiiNS1_21identity_decomposer_tEEEvPT5_SC_PT3_PKSD_PT1_PKSH_PT2_PKSL_T4_iiT6__param_9];
	ld.shared.u32 	%r1451, [%r121];
	shr.u32 	%r1452, %r1451, %r1616;
	and.b32  	%r1453, %r1452, %r82;
	shl.b32 	%r1454, %r1453, 3;
	add.s32 	%r1456, %r1306, %r1454;
	ld.shared.u64 	%rd155, [%r1456+29184];
	add.s64 	%rd156, %rd155, %rd6;
	shl.b64 	%rd157, %rd156, 2;
	add.s64 	%rd158, %rd5, %rd157;
	st.global.u32 	[%rd158], %r1451;
$L__BB40_167:
	bar.warp.sync 	-1;
	add.s32 	%r1457, %r1, 384;
	setp.ge.s32 	%p125, %r1457, %r243;
	@%p125 bra 	$L__BB40_169;
	ld.param.u32 	%r1617, [_ZN3cub18CUB_300001_SM_10006detail10radix_sort29DeviceRadixSortOnesweepKernelINS1_5radix10policy_hubIjNS0_8NullTypeEyE10Policy1000ELNS0_9SortOrderE0EjS6_yiiNS1_21identity_decomposer_tEEEvPT5_SC_PT3_PKSD_PT1_PKSH_PT2_PKSL_T4_iiT6__param_9];
	ld.shared.u32 	%r1458, [%r121+1536];
	shr.u32 	%r1459, %r1458, %r1617;
	and.b32  	%r1460, %r1459, %r82;
	shl.b32 	%r1461, %r1460, 3;
	add.s32 	%r1463, %r1306, %r1461;
	ld.shared.u64 	%rd159, [%r1463+29184];
	add.s64 	%rd160, %rd159, %rd6;
	shl.b64 	%rd161, %rd160, 2;
	add.s64 	%rd162, %rd5, %rd161;
	st.global.u32 	[%rd162+1536], %r1458;
$L__BB40_169:
	bar.warp.sync 	-1;
	add.s32 	%r1464, %r1, 768;
	setp.ge.s32 	%p126, %r1464, %r243;
	@%p126 bra 	$L__BB40_171;
	ld.param.u32 	%r1618, [_ZN3cub18CUB_300001_SM_10006detail10radix_sort29DeviceRadixSortOnesweepKernelINS1_5radix10policy_hubIjNS0_8NullTypeEyE10Policy1000ELNS0_9SortOrderE0EjS6_yiiNS1_21identity_decomposer_tEEEvPT5_SC_PT3_PKSD_PT1_PKSH_PT2_PKSL_T4_iiT6__param_9];
	ld.shared.u32 	%r1465, [%r121+3072];
	shr.u32 	%r1466, %r1465, %r1618;
	and.b32  	%r1467, %r1466, %r82;
	shl.b32 	%r1468, %r1467, 3;
	add.s32 	%r1470, %r1306, %r1468;
	ld.shared.u64 	%rd163, [%r1470+29184];
	add.s64 	%rd164, %rd163, %rd6;
	shl.b64 	%rd165, %rd164, 2;
	add.s64 	%rd166, %rd5, %rd165;
	st.global.u32 	[%rd166+3072], %r1465;
$L__BB40_171:
	bar.warp.sync 	-1;
	add.s32 	%r1471, %r1, 1152;
	setp.ge.s32 	%p127, %r1471, %r243;
	@%p127 bra 	$L__BB40_173;
	ld.param.u32 	%r1619, [_ZN3cub18CUB_300001_SM_10006detail10radix_sort29DeviceRadixSortOnesweepKernelINS1_5radix10policy_hubIjNS0_8NullTypeEyE10Policy1000ELNS0_9SortOrderE0EjS6_yiiNS1_21identity_decomposer_tEEEvPT5_SC_PT3_PKSD_PT1_PKSH_PT2_PKSL_T4_iiT6__param_9];
	ld.shared.u32 	%r1472, [%r121+4608];
	shr.u32 	%r1473, %r1472, %r1619;
	and.b32  	%r1474, %r1473, %r82;
	shl.b32 	%r1475, %r1474, 3;
	add.s32 	%r1477, %r1306, %r1475;
	ld.shared.u64 	%rd167, [%r1477+29184];
	add.s64 	%rd168, %rd167, %rd6;
	shl.b64 	%rd169, %rd168, 2;
	add.s64 	%rd170, %rd5, %rd169;
	st.global.u32 	[%rd170+4608], %r1472;
$L__BB40_173:
	bar.warp.sync 	-1;
	add.s32 	%r1478, %r1, 1536;
	setp.ge.s32 	%p128, %r1478, %r243;
	@%p128 bra 	$L__BB40_175;
	ld.param.u32 	%r1620, [_ZN3cub18CUB_300001_SM_10006detail10radix_sort29DeviceRadixSortOnesweepKernelINS1_5radix10policy_hubIjNS0_8NullTypeEyE10Policy1000ELNS0_9SortOrderE0EjS6_yiiNS1_21identity_decomposer_tEEEvPT5_SC_PT3_PKSD_PT1_PKSH_PT2_PKSL_T4_iiT6__param_9];
	ld.shared.u32 	%r1479, [%r121+6144];
	shr.u32 	%r1480, %r1479, %r1620;
	and.b32  	%r1481, %r1480, %r82;
	shl.b32 	%r1482, %r1481, 3;
	add.s32 	%r1484, %r1306, %r1482;
	ld.shared.u64 	%rd171, [%r1484+29184];
	add.s64 	%rd172, %rd171, %rd6;
	shl.b64 	%rd173, %rd172, 2;
	add.s64 	%rd174, %rd5, %rd173;
	st.global.u32 	[%rd174+6144], %r1479;
$L__BB40_175:
	bar.warp.sync 	-1;
	add.s32 	%r1485, %r1, 1920;
	setp.ge.s32 	%p129, %r1485, %r243;
	@%p129 bra 	$L__BB40_177;
	ld.param.u32 	%r1621, [_ZN3cub18CUB_300001_SM_10006detail10radix_sort29DeviceRadixSortOnesweepKernelINS1_5radix10policy_hubIjNS0_8NullTypeEyE10Policy1000ELNS0_9SortOrderE0EjS6_yiiNS1_21identity_decomposer_tEEEvPT5_SC_PT3_PKSD_PT1_PKSH_PT2_PKSL_T4_iiT6__param_9];
	ld.shared.u32 	%r1486, [%r121+7680];
	shr.u32 	%r1487, %r1486, %r1621;
	and.b32  	%r1488, %r1487, %r82;
	shl.b32 	%r1489, %r1488, 3;
	add.s32 	%r1491, %r1306, %r1489;
	ld.shared.u64 	%rd175, [%r1491+29184];
	add.s64 	%rd176, %rd175, %rd6;
	shl.b64 	%rd177, %rd176, 2;
	add.s64 	%rd178, %rd5, %rd177;
	st.global.u32 	[%rd178+7680], %r1486;
$L__BB40_177:
	bar.warp.sync 	-1;
	add.s32 	%r1492, %r1, 2304;
	setp.ge.s32 	%p130, %r1492, %r243;
	@%p130 bra 	$L__BB40_179;
	ld.param.u32 	%r1622, [_ZN3cub18CUB_300001_SM_10006detail10radix_sort29DeviceRadixSortOnesweepKernelINS1_5radix10policy_hubIjNS0_8NullTypeEyE10Policy1000ELNS0_9SortOrderE0EjS6_yiiNS1_21identity_decomposer_tEEEvPT5_SC_PT3_PKSD_PT1_PKSH_PT2_PKSL_T4_iiT6__param_9];
	ld.shared.u32 	%r1493, [%r121+9216];
	shr.u32 	%r1494, %r1493, %r1622;
	and.b32  	%r1495, %r1494, %r82;
	shl.b32 	%r1496, %r1495, 3;
	add.s32 	%r1498, %r1306, %r1496;
	ld.shared.u64 	%rd179, [%r1498+29184];
	add.s64 	%rd180, %rd179, %rd6;
	shl.b64 	%rd181, %rd180, 2;
	add.s64 	%rd182, %rd5, %rd181;
	st.global.u32 	[%rd182+9216], %r1493;
$L__BB40_179:
	bar.warp.sync 	-1;
	add.s32 	%r1499, %r1, 2688;
	setp.ge.s32 	%p131, %r1499, %r243;
	@%p131 bra 	$L__BB40_181;
	ld.param.u32 	%r1623, [_ZN3cub18CUB_300001_SM_10006detail10radix_sort29DeviceRadixSortOnesweepKernelINS1_5radix10policy_hubIjNS0_8NullTypeEyE10Policy1000ELNS0_9SortOrderE0EjS6_yiiNS1_21identity_decomposer_tEEEvPT5_SC_PT3_PKSD_PT1_PKSH_PT2_PKSL_T4_iiT6__param_9];
	ld.shared.u32 	%r1500, [%r121+10752];
	shr.u32 	%r1501, %r1500, %r1623;
	and.b32  	%r1502, %r1501, %r82;
	shl.b32 	%r1503, %r1502, 3;
	add.s32 	%r1505, %r1306, %r1503;
	ld.shared.u64 	%rd183, [%r1505+29184];
	add.s64 	%rd184, %rd183, %rd6;
	shl.b64 	%rd185, %rd184, 2;
	add.s64 	%rd186, %rd5, %rd185;
	st.global.u32 	[%rd186+10752], %r1500;
$L__BB40_181:
	bar.warp.sync 	-1;
	or.b32  	%r1506, %r1, 3072;
	setp.ge.s32 	%p132, %r1506, %r243;
	@%p132 bra 	$L__BB40_183;
	ld.param.u32 	%r1624, [_ZN3cub18CUB_300001_SM_10006detail10radix_sort29DeviceRadixSortOnesweepKernelINS1_5radix10policy_hubIjNS0_8NullTypeEyE10Policy1000ELNS0_9SortOrderE0EjS6_yiiNS1_21identity_decomposer_tEEEvPT5_SC_PT3_PKSD_PT1_PKSH_PT2_PKSL_T4_iiT6__param_9];
	ld.shared.u32 	%r1507, [%r121+12288];
	shr.u32 	%r1508, %r1507, %r1624;
	and.b32  	%r1509, %r1508, %r82;
	shl.b32 	%r1510, %r1509, 3;
	add.s32 	%r1512, %r1306, %r1510;
	ld.shared.u64 	%rd187, [%r1512+29184];
	add.s64 	%rd188, %rd187, %rd6;
	shl.b64 	%rd189, %rd188, 2;
	add.s64 	%rd190, %rd5, %rd189;
	st.global.u32 	[%rd190+12288], %r1507;
$L__BB40_183:
	bar.warp.sync 	-1;
	add.s32 	%r1513, %r1, 3456;
	setp.ge.s32 	%p133, %r1513, %r243;
	@%p133 bra 	$L__BB40_185;
	ld.param.u32 	%r1625, [_ZN3cub18CUB_300001_SM_10006detail10radix_sort29DeviceRadixSortOnesweepKernelINS1_5radix10policy_hubIjNS0_8NullTypeEyE10Policy1000ELNS0_9SortOrderE0EjS6_yiiNS1_21identity_decomposer_tEEEvPT5_SC_PT3_PKSD_PT1_PKSH_PT2_PKSL_T4_iiT6__param_9];
	ld.shared.u32 	%r1514, [%r121+13824];
	shr.u32 	%r1515, %r1514, %r1625;
	and.b32  	%r1516, %r1515, %r82;
	shl.b32 	%r1517, %r1516, 3;
	add.s32 	%r1519, %r1306, %r1517;
	ld.shared.u64 	%rd191, [%r1519+29184];
	add.s64 	%rd192, %rd191, %rd6;
	shl.b64 	%rd193, %rd192, 2;
	add.s64 	%rd194, %rd5, %rd193;
	st.global.u32 	[%rd194+13824], %r1514;
$L__BB40_185:
	bar.warp.sync 	-1;
	add.s32 	%r1520, %r1, 3840;
	setp.ge.s32 	%p134, %r1520, %r243;
	@%p134 bra 	$L__BB40_187;
	ld.param.u32 	%r1626, [_ZN3cub18CUB_300001_SM_10006detail10radix_sort29DeviceRadixSortOnesweepKernelINS1_5radix10policy_hubIjNS0_8NullTypeEyE10Policy1000ELNS0_9SortOrderE0EjS6_yiiNS1_21identity_decomposer_tEEEvPT5_SC_PT3_PKSD_PT1_PKSH_PT2_PKSL_T4_iiT6__param_9];
	ld.shared.u32 	%r1521, [%r121+15360];
	shr.u32 	%r1522, %r1521, %r1626;
	and.b32  	%r1523, %r1522, %r82;
	shl.b32 	%r1524, %r1523, 3;
	add.s32 	%r1526, %r1306, %r1524;
	ld.shared.u64 	%rd195, [%r1526+29184];
	add.s64 	%rd196, %rd195, %rd6;
	shl.b64 	%rd197, %rd196, 2;
	add.s64 	%rd198, %rd5, %rd197;
	st.global.u32 	[%rd198+15360], %r1521;
$L__BB40_187:
	bar.warp.sync 	-1;
	add.s32 	%r1527, %r1, 4224;
	setp.ge.s32 	%p135, %r1527, %r243;
	@%p135 bra 	$L__BB40_189;
	ld.param.u32 	%r1627, [_ZN3cub18CUB_300001_SM_10006detail10radix_sort29DeviceRadixSortOnesweepKernelINS1_5radix10policy_hubIjNS0_8NullTypeEyE10Policy1000ELNS0_9SortOrderE0EjS6_yiiNS1_21identity_decomposer_tEEEvPT5_SC_PT3_PKSD_PT1_PKSH_PT2_PKSL_T4_iiT6__param_9];
	ld.shared.u32 	%r1528, [%r121+16896];
	shr.u32 	%r1529, %r1528, %r1627;
	and.b32  	%r1530, %r1529, %r82;
	shl.b32 	%r1531, %r1530, 3;
	add.s32 	%r1533, %r1306, %r1531;
	ld.shared.u64 	%rd199, [%r1533+29184];
	add.s64 	%rd200, %rd199, %rd6;
	shl.b64 	%rd201, %rd200, 2;
	add.s64 	%rd202, %rd5, %rd201;
	st.global.u32 	[%rd202+16896], %r1528;
$L__BB40_189:
	bar.warp.sync 	-1;
	add.s32 	%r1534, %r1, 4608;
	setp.ge.s32 	%p136, %r1534, %r243;
	@%p136 bra 	$L__BB40_191;
	ld.param.u32 	%r1628, [_ZN3cub18CUB_300001_SM_10006detail10radix_sort29DeviceRadixSortOnesweepKernelINS1_5radix10policy_hubIjNS0_8NullTypeEyE10Policy1000ELNS0_9SortOrderE0EjS6_yiiNS1_21identity_decomposer_tEEEvPT5_SC_PT3_PKSD_PT1_PKSH_PT2_PKSL_T4_iiT6__param_9];
	ld.shared.u32 	%r1535, [%r121+18432];
	shr.u32 	%r1536, %r1535, %r1628;
	and.b32  	%r1537, %r1536, %r82;
	shl.b32 	%r1538, %r1537, 3;
	add.s32 	%r1540, %r1306, %r1538;
	ld.shared.u64 	%rd203, [%r1540+29184];
	add.s64 	%rd204, %rd203, %rd6;
	shl.b64 	%rd205, %rd204, 2;
	add.s64 	%rd206, %rd5, %rd205;
	st.global.u32 	[%rd206+18432], %r1535;
$L__BB40_191:
	bar.warp.sync 	-1;
	add.s32 	%r1541, %r1, 4992;
	setp.ge.s32 	%p137, %r1541, %r243;
	@%p137 bra 	$L__BB40_193;
	ld.param.u32 	%r1629, [_ZN3cub18CUB_300001_SM_10006detail10radix_sort29DeviceRadixSortOnesweepKernelINS1_5radix10policy_hubIjNS0_8NullTypeEyE10Policy1000ELNS0_9SortOrderE0EjS6_yiiNS1_21identity_decomposer_tEEEvPT5_SC_PT3_PKSD_PT1_PKSH_PT2_PKSL_T4_iiT6__param_9];
	ld.shared.u32 	%r1542, [%r121+19968];
	shr.u32 	%r1543, %r1542, %r1629;
	and.b32  	%r1544, %r1543, %r82;
	shl.b32 	%r1545, %r1544, 3;
	add.s32 	%r1547, %r1306, %r1545;
	ld.shared.u64 	%rd207, [%r1547+29184];
	add.s64 	%rd208, %rd207, %rd6;
	shl.b64 	%rd209, %rd208, 2;
	add.s64 	%rd210, %rd5, %rd209;
	st.global.u32 	[%rd210+19968], %r1542;
$L__BB40_193:
	bar.warp.sync 	-1;
	add.s32 	%r1548, %r1, 5376;
	setp.ge.s32 	%p138, %r1548, %r243;
	@%p138 bra 	$L__BB40_195;
	ld.param.u32 	%r1630, [_ZN3cub18CUB_300001_SM_10006detail10radix_sort29DeviceRadixSortOnesweepKernelINS1_5radix10policy_hubIjNS0_8NullTypeEyE10Policy1000ELNS0_9SortOrderE0EjS6_yiiNS1_21identity_decomposer_tEEEvPT5_SC_PT3_PKSD_PT1_PKSH_PT2_PKSL_T4_iiT6__param_9];
	ld.shared.u32 	%r1549, [%r121+21504];
	shr.u32 	%r1550, %r1549, %r1630;
	and.b32  	%r1551, %r1550, %r82;
	shl.b32 	%r1552, %r1551, 3;
	add.s32 	%r1554, %r1306, %r1552;
	ld.shared.u64 	%rd211, [%r1554+29184];
	add.s64 	%rd212, %rd211, %rd6;
	shl.b64 	%rd213, %rd212, 2;
	add.s64 	%rd214, %rd5, %rd213;
	st.global.u32 	[%rd214+21504], %r1549;
$L__BB40_195:
	bar.warp.sync 	-1;
	add.s32 	%r1555, %r1, 5760;
	setp.ge.s32 	%p139, %r1555, %r243;
	@%p139 bra 	$L__BB40_197;
	ld.param.u32 	%r1631, [_ZN3cub18CUB_300001_SM_10006detail10radix_sort29DeviceRadixSortOnesweepKernelINS1_5radix10policy_hubIjNS0_8NullTypeEyE10Policy1000ELNS0_9SortOrderE0EjS6_yiiNS1_21identity_decomposer_tEEEvPT5_SC_PT3_PKSD_PT1_PKSH_PT2_PKSL_T4_iiT6__param_9];
	ld.shared.u32 	%r1556, [%r121+23040];
	shr.u32 	%r1557, %r1556, %r1631;
	and.b32  	%r1558, %r1557, %r82;
	shl.b32 	%r1559, %r1558, 3;
	add.s32 	%r1561, %r1306, %r1559;
	ld.shared.u64 	%rd215, [%r1561+29184];
	add.s64 	%rd216, %rd215, %rd6;
	shl.b64 	%rd217, %rd216, 2;
	add.s64 	%rd218, %rd5, %rd217;
	st.global.u32 	[%rd218+23040], %r1556;
$L__BB40_197:
	bar.warp.sync 	-1;
	or.b32  	%r1562, %r1, 6144;
	setp.ge.s32 	%p140, %r1562, %r243;
	@%p140 bra 	$L__BB40_199;
	ld.param.u32 	%r1632, [_ZN3cub18CUB_300001_SM_10006detail10radix_sort29DeviceRadixSortOnesweepKernelINS1_5radix10policy_hubIjNS0_8NullTypeEyE10Policy1000ELNS0_9SortOrderE0EjS6_yiiNS1_21identity_decomposer_tEEEvPT5_SC_PT3_PKSD_PT1_PKSH_PT2_PKSL_T4_iiT6__param_9];
	ld.shared.u32 	%r1563, [%r121+24576];
	shr.u32 	%r1564, %r1563, %r1632;
	and.b32  	%r1565, %r1564, %r82;
	shl.b32 	%r1566, %r1565, 3;
	add.s32 	%r1568, %r1306, %r1566;
	ld.shared.u64 	%rd219, [%r1568+29184];
	add.s64 	%rd220, %rd219, %rd6;
	shl.b64 	%rd221, %rd220, 2;
	add.s64 	%rd222, %rd5, %rd221;
	st.global.u32 	[%rd222+24576], %r1563;
$L__BB40_199:
	bar.warp.sync 	-1;
	add.s32 	%r1569, %r1, 6528;
	setp.ge.s32 	%p141, %r1569, %r243;
	@%p141 bra 	$L__BB40_201;
	ld.param.u32 	%r1633, [_ZN3cub18CUB_300001_SM_10006detail10radix_sort29DeviceRadixSortOnesweepKernelINS1_5radix10policy_hubIjNS0_8NullTypeEyE10Policy1000ELNS0_9SortOrderE0EjS6_yiiNS1_21identity_decomposer_tEEEvPT5_SC_PT3_PKSD_PT1_PKSH_PT2_PKSL_T4_iiT6__param_9];
	ld.shared.u32 	%r1570, [%r121+26112];
	shr.u32 	%r1571, %r1570, %r1633;
	and.b32  	%r1572, %r1571, %r82;
	shl.b32 	%r1573, %r1572, 3;
	add.s32 	%r1575, %r1306, %r1573;
	ld.shared.u64 	%rd223, [%r1575+29184];
	add.s64 	%rd224, %rd223, %rd6;
	shl.b64 	%rd225, %rd224, 2;
	add.s64 	%rd226, %rd5, %rd225;
	st.global.u32 	[%rd226+26112], %r1570;
$L__BB40_201:
	ld.param.u32 	%r1634, [_ZN3cub18CUB_300001_SM_10006detail10radix_sort29DeviceRadixSortOnesweepKernelINS1_5radix10policy_hubIjNS0_8NullTypeEyE10Policy1000ELNS0_9SortOrderE0EjS6_yiiNS1_21identity_decomposer_tEEEvPT5_SC_PT3_PKSD_PT1_PKSH_PT2_PKSL_T4_iiT6__param_9];
	bar.warp.sync 	-1;
	add.s32 	%r1576, %r1, 6912;
	ld.shared.u32 	%r244, [%r121+27648];
	shr.u32 	%r1577, %r244, %r1634;
	and.b32  	%r1578, %r1577, %r82;
	shl.b32 	%r1579, %r1578, 3;
	add.s32 	%r1581, %r1306, %r1579;
	ld.shared.u64 	%rd227, [%r1581+29184];
	add.s64 	%rd16, %rd227, %rd6;
	setp.ge.s32 	%p142, %r1576, %r243;
	@%p142 bra 	$L__BB40_203;
	shl.b64 	%rd228, %rd16, 2;
	add.s64 	%rd229, %rd5, %rd228;
	st.global.u32 	[%rd229+27648], %r244;
$L__BB40_203:
	bar.warp.sync 	-1;
$L__BB40_204:
	ret;

}


// ===== COMPILED SASS (sm_100) =====

	.target	sm_100

	.elftype	@"ET_EXEC"


//--------------------- .note.nv.tkinfo           --------------------------
	.section	.note.nv.tkinfo,"",@"SHT_NOTE"
	.sectionflags	@"SHF_NOTE_NV_TKINFO"
	.tkinfo
        /*0018*/ 	.word	0x00000002
        /*0030*/ 	.string	""
        /*0030*/ 	.string	"ptxas"
        /*0030*/ 	.string	"Cuda compilation tools, release 13.0, V13.0.88"
        /*0030*/ 	.string	"Build cuda_13.0.r13.0/compiler.36424714_0"
        /*0030*/ 	.string	"-arch sm_100 -m 64 "



//--------------------- .note.nv.cuinfo           --------------------------
	.section	.note.nv.cuinfo,"",@"SHT_NOTE"
	.sectionflags	@"SHF_NOTE_NV_CUINFO"
        /*0018*/ 	.short	0x0002
        /*001a*/ 	.short	0x0064
        /*001c*/ 	.short	0x0082
	.zero		2


//--------------------- .nv.info                  --------------------------
	.section	.nv.info,"",@"SHT_CUDA_INFO"
	.align	4


	//----- nvinfo : EIATTR_REGCOUNT
	.align		4
        /*0000*/ 	.byte	0x04, 0x2f
        /*0002*/ 	.short	(.L_46 - .L_45)
	.align		4
.L_45:
        /*0004*/ 	.word	index@(_ZN6thrust24THRUST_300001_SM_1000_NS8cuda_cub4core6detail13_kernel_agentINS1_8__unique9InitAgentIN3cub18CUB_300001_SM_100013ScanTileStateIiLb1EEEPiiEEJSA_mSB_EEEvDpT0_)
        /*0008*/ 	.word	0x0000000a


	//----- nvinfo : EIATTR_FRAME_SIZE
	.align		4
.L_46:
        /*000c*/ 	.byte	0x04, 0x11
        /*000e*/ 	.short	(.L_48 - .L_47)
	.align		4
.L_47:
        /*0010*/ 	.word	index@(_ZN6thrust24THRUST_300001_SM_1000_NS8cuda_cub4core6detail13_kernel_agentINS1_8__unique9InitAgentIN3cub18CUB_300001_SM_100013ScanTileStateIiLb1EEEPiiEEJSA_mSB_EEEvDpT0_)
        /*0014*/ 	.word	0x00000000


	//----- nvinfo : EIATTR_REGCOUNT
	.align		4
.L_48:
        /*0018*/ 	.byte	0x04, 0x2f
        /*001a*/ 	.short	(.L_50 - .L_49)
	.align		4
.L_49:
        /*001c*/ 	.word	index@(_ZN6thrust24THRUST_300001_SM_1000_NS8cuda_cub4core6detail13_kernel_agentINS1_8__unique11UniqueAgentINS0_6detail15normal_iteratorINS0_10device_ptrIjEEEESB_N4cuda3std3__48equal_toIjEEiPiEEJSB_SB_SG_SH_iN3cub18CUB_300001_SM_100013ScanTileStateIiLb1EEEmEEEvDpT0_)
        /*0020*/ 	.word	0x00000030


	//----- nvinfo : EIATTR_FRAME_SIZE
	.align		4
.L_50:
        /*0024*/ 	.byte	0x04, 0x11
        /*0026*/ 	.short	(.L_52 - .L_51)
	.align		4
.L_51:
        /*0028*/ 	.word	index@(_ZN6thrust24THRUST_300001_SM_1000_NS8cuda_cub4core6detail13_kernel_agentINS1_8__unique11UniqueAgentINS0_6detail15normal_iteratorINS0_10device_ptrIjEEEESB_N4cuda3std3__48equal_toIjEEiPiEEJSB_SB_SG_SH_iN3cub18CUB_300001_SM_100013ScanTileStateIiLb1EEEmEEEvDpT0_)
        /*002c*/ 	.word	0x00000008


	//----- nvinfo : EIATTR_REGCOUNT
	.align		4
.L_52:
        /*0030*/ 	.byte	0x04, 0x2f
        /*0032*/ 	.short	(.L_54 - .L_53)
	.align		4
.L_53:
        /*0034*/ 	.word	index@(_ZN6thrust24THRUST_300001_SM_1000_NS8cuda_cub4core6detail13_kernel_agentINS1_15__reduce_by_key9InitAgentIN3cub18CUB_300001_SM_100024ReduceByKeyScanTileStateIjiLb1EEEiPiEEJSA_iSB_EEEvDpT0_)
        /*0038*/ 	.word	0x0000000e


	//----- nvinfo : EIATTR_FRAME_SIZE
	.align		4
.L_54:
        /*003c*/ 	.byte	0x04, 0x11
        /*003e*/ 	.short	(.L_56 - .L_55)
	.align		4
.L_55:
        /*0040*/ 	.word	index@(_ZN6thrust24THRUST_300001_SM_1000_NS8cuda_cub4core6detail13_kernel_agentINS1_15__reduce_by_key9InitAgentIN3cub18CUB_300001_SM_100024ReduceByKeyScanTileStateIjiLb1EEEiPiEEJSA_iSB_EEEvDpT0_)
        /*0044*/ 	.word	0x00000000


	//----- nvinfo : EIATTR_REGCOUNT
	.align		4
.L_56:
        /*0048*/ 	.byte	0x04, 0x2f
        /*004a*/ 	.short	(.L_58 - .L_57)
	.align		4
.L_57:
        /*004c*/ 	.word	index@(_ZN6thrust24THRUST_300001_SM_1000_NS8cuda_cub4core6detail13_kernel_agentINS1_15__reduce_by_key16ReduceByKeyAgentINS0_6detail15normal_iteratorINS0_10device_ptrIjEEEESB_SB_SB_N4cuda3std3__48equal_toIjEENSE_4plusIjEEPiiEEJSB_SB_SB_SB_SJ_N3cub18CUB_300001_SM_100024ReduceByKeyScanTileStateIjiLb1EEESG_SI_iiEEEvDpT0_)
        /*0050*/ 	.word	0x0000003e


	//----- nvinfo : EIATTR_FRAME_SIZE
	.align		4
.L_58:
        /*0054*/ 	.byte	0x04, 0x11
        /*0056*/ 	.short	(.L_60 - .L_59)
	.align		4
.L_59:
        /*0058*/ 	.word	index@(_ZN6thrust24THRUST_300001_SM_1000_NS8cuda_cub4core6detail13_kernel_agentINS1_15__reduce_by_key16ReduceByKeyAgentINS0_6detail15normal_iteratorINS0_10device_ptrIjEEEESB_SB_SB_N4cuda3std3__48equal_toIjEENSE_4plusIjEEPiiEEJSB_SB_SB_SB_SJ_N3cub18CUB_300001_SM_100024ReduceByKeyScanTileStateIjiLb1EEESG_SI_iiEEEvDpT0_)
        /*005c*/ 	.word	0x00000000


	//----- nvinfo : EIATTR_REGCOUNT
	.align		4
.L_60:
        /*0060*/ 	.byte	0x04, 0x2f
        /*0062*/ 	.short	(.L_62 - .L_61)
	.align		4
.L_61:
        /*0064*/ 	.word	index@(_ZN6thrust24THRUST_300001_SM_1000_NS8cuda_cub4core6detail13_kernel_agentINS1_15__reduce_by_key9InitAgentIN3cub18CUB_300001_SM_100024ReduceByKeyScanTileStateIjlLb1EEElPlEEJSA_lSB_EEEvDpT0_)
        /*0068*/ 	.word	0x0000000e


	//----- nvinfo : EIATTR_FRAME_SIZE
	.align		4
.L_62:
        /*006c*/ 	.byte	0x04, 0x11
        /*006e*/ 	.short	(.L_64 - .L_63)
	.align		4
.L_63:
        /*0070*/ 	.word	index@(_ZN6thrust24THRUST_300001_SM_1000_NS8cuda_cub4core6detail13_kernel_agentINS1_15__reduce_by_key9InitAgentIN3cub18CUB_300001_SM_100024ReduceByKeyScanTileStateIjlLb1EEElPlEEJSA_lSB_EEEvDpT0_)
        /*0074*/ 	.word	0x00000000


	//----- nvinfo : EIATTR_REGCOUNT
	.align		4
.L_64:
        /*0078*/ 	.byte	0x04, 0x2f
        /*007a*/ 	.short	(.L_66 - .L_65)
	.align		4
.L_65:
        /*007c*/ 	.word	index@(_ZN6thrust24THRUST_300001_SM_1000_NS8cuda_cub4core6detail13_kernel_agentINS1_15__reduce_by_key16ReduceByKeyAgentINS0_6detail15normal_iteratorINS0_10device_ptrIjEEEESB_SB_SB_N4cuda3std3__48equal_toIjEENSE_4plusIjEEPllEEJSB_SB_SB_SB_SJ_N3cub18CUB_300001_SM_100024ReduceByKeyScanTileStateIjlLb1EEESG_SI_llEEEvDpT0_)
        /*0080*/ 	.word	0x0000003a


	//----- nvinfo : EIATTR_FRAME_SIZE
	.align		4
.L_66:
        /*0084*/ 	.byte	0x04, 0x11
        /*0086*/ 	.short	(.L_68 - .L_67)
	.align		4
.L_67:
        /*0088*/ 	.word	index@(_ZN6thrust24THRUST_300001_SM_1000_NS8cuda_cub4core6detail13_kernel_agentINS1_15__reduce_by_key16ReduceByKeyAgentINS0_6detail15normal_iteratorINS0_10device_ptrIjEEEESB_SB_SB_N4cuda3std3__48equal_toIjEENSE_4plusIjEEPllEEJSB_SB_SB_SB_SJ_N3cub18CUB_300001_SM_100024ReduceByKeyScanTileStateIjlLb1EEESG_SI_llEEEvDpT0_)
        /*008c*/ 	.word	0x00000000


	//----- nvinfo : EIATTR_REGCOUNT
	.align		4
.L_68:
        /*0090*/ 	.byte	0x04, 0x2f
        /*0092*/ 	.short	(.L_70 - .L_69)
	.align		4
.L_69:
        /*0094*/ 	.word	index@(_ZN3cub18CUB_300001_SM_10006detail11EmptyKernelIvEEvv)
        /*0098*/ 	.word	0x00000004


	//----- nvinfo : EIATTR_FRAME_SIZE
	.align		4
.L_70:
        /*009c*/ 	.byte	0x04, 0x11
        /*009e*/ 	.short	(.L_72 - .L_71)
	.align		4
.L_71:
        /*00a0*/ 	.word	index@(_ZN3cub18CUB_300001_SM_10006detail11EmptyKernelIvEEvv)
        /*00a4*/ 	.word	0x00000000


	//----- nvinfo : EIATTR_REGCOUNT
	.align		4
.L_72:
        /*00a8*/ 	.byte	0x04, 0x2f
        /*00aa*/ 	.short	(.L_74 - .L_73)
	.align		4
.L_73:
        /*00ac*/ 	.word	index@(_ZN3cub18CUB_300001_SM_10006detail8for_each13static_kernelINS2_12policy_hub_t12policy_500_tEmN6thrust24THRUST_300001_SM_1000_NS8cuda_cub20__uninitialized_fill7functorINS7_10device_ptrIjEEjEEEEvT0_T1_)
        /*00b0*/ 	.word	0x00000008


	//----- nvinfo : EIATTR_FRAME_SIZE
	.align		4
.L_74:
        /*00b4*/ 	.byte	0x04, 0x11
        /*00b6*/ 	.short	(.L_76 - .L_75)
	.align		4
.L_75:
        /*00b8*/ 	.word	index@(_ZN3cub18CUB_300001_SM_10006detail8for_each13static_kernelINS2_12policy_hub_t12policy_500_tEmN6thrust24THRUST_300001_SM_1000_NS8cuda_cub20__uninitialized_fill7functorINS7_10device_ptrIjEEjEEEEvT0_T1_)
        /*00bc*/ 	.word	0x00000000


	//----- nvinfo : EIATTR_REGCOUNT
	.align		4
.L_76:
        /*00c0*/ 	.byte	0x04, 0x2f
        /*00c2*/ 	.short	(.L_78 - .L_77)
	.align		4
.L_77:
        /*00c4*/ 	.word	index@(_ZN3cub18CUB_300001_SM_10006detail8for_each13static_kernelINS2_12policy_hub_t12policy_500_tElN6thrust24THRUST_300001_SM_1000_NS8cuda_cub20__uninitialized_copy7functorINS7_6detail15normal_iteratorINS7_10device_ptrIjEEEENS7_7pointerIjNS8_3tagENS7_11use_defaultESI_EEEEEEvT0_T1_)
        /*00c8*/ 	.word	0x0000000c


	//----- nvinfo : EIATTR_FRAME_SIZE
	.align		4
.L_78:
        /*00cc*/ 	.byte	0x04, 0x11
        /*00ce*/ 	.short	(.L_80 - .L_79)
	.align		4
.L_79:
        /*00d0*/ 	.word	index@(_ZN3cub18CUB_300001_SM_10006detail8for_each13static_kernelINS2_12policy_hub_t12policy_500_tElN6thrust24THRUST_300001_SM_1000_NS8cuda_cub20__uninitialized_copy7functorINS7_6detail15normal_iteratorINS7_10device_ptrIjEEEENS7_7pointerIjNS8_3tagENS7_11use_defaultESI_EEEEEEvT0_T1_)
        /*00d4*/ 	.word	0x00000000


	//----- nvinfo : EIATTR_REGCOUNT
	.align		4
.L_80:
        /*00d8*/ 	.byte	0x04, 0x2f
        /*00da*/ 	.short	(.L_82 - .L_81)
	.align		4
.L_81:
        /*00dc*/ 	.word	index@(_ZN3cub18CUB_300001_SM_10006detail9transform16transform_kernelINS2_10policy_hubILb1EN4cuda3std3__45tupleIJN6thrust24THRUST_300001_SM_1000_NS6detail15normal_iteratorINSA_10device_ptrIjEEEESF_EEEE10policy1000Ei17find_rain_by_siteSF_JPjSK_EEEvT0_iT1_T2_DpNS2_10kernel_argIT3_EE)
        /*00e0*/ 	.word	0x00000020


	//----- nvinfo : EIATTR_FRAME_SIZE
	.align		4
.L_82:
        /*00e4*/ 	.byte	0x04, 0x11
        /*00e6*/ 	.short	(.L_84 - .L_83)
	.align		4
.L_83:
        /*00e8*/ 	.word	index@(_ZN3cub18CUB_300001_SM_10006detail9transform16transform_kernelINS2_10policy_hubILb1EN4cuda3std3__45tupleIJN6thrust24THRUST_300001_SM_1000_NS6detail15normal_iteratorINSA_10device_ptrIjEEEESF_EEEE10policy1000Ei17find_rain_by_siteSF_JPjSK_EEEvT0_iT1_T2_DpNS2_10kernel_argIT3_EE)
        /*00ec*/ 	.word	0x00000000


	//----- nvinfo : EIATTR_REGCOUNT
	.align		4
.L_84:
        /*00f0*/ 	.byte	0x04, 0x2f
        /*00f2*/ 	.short	(.L_86 - .L_85)
	.align		4
.L_85:
        /*00f4*/ 	.word	index@(_ZN3cub18CUB_300001_SM_10006detail9transform16transform_kernelINS2_10policy_hubILb1EN4cuda3std3__45tupleIJN6thrust24THRUST_300001_SM_1000_NS6detail15normal_iteratorINSA_10device_ptrIjEEEESF_EEEE10policy1000El17find_rain_by_siteSF_JPjSK_EEEvT0_iT1_T2_DpNS2_10kernel_argIT3_EE)
        /*00f8*/ 	.word	0x00000020


	//----- nvinfo : EIATTR_FRAME_SIZE
	.align		4
.L_86:
        /*00fc*/ 	.byte	0x04, 0x11
        /*00fe*/ 	.short	(.L_88 - .L_87)
	.align		4
.L_87:
        /*0100*/ 	.word	index@(_ZN3cub18CUB_300001_SM_10006detail9transform16transform_kernelINS2_10policy_hubILb1EN4cuda3std3__45tupleIJN6thrust24THRUST_300001_SM_1000_NS6detail15normal_iteratorINSA_10device_ptrIjEEEESF_EEEE10policy1000El17find_rain_by_siteSF_JPjSK_EEEvT0_iT1_T2_DpNS2_10kernel_argIT3_EE)
        /*0104*/ 	.word	0x00000008


	//----- nvinfo : EIATTR_REGCOUNT
	.align		4
.L_88:
        /*0108*/ 	.byte	0x04, 0x2f
        /*010a*/ 	.short	(.L_90 - .L_89)
	.align		4
.L_89:
        /*010c*/ 	.word	index@(_ZN3cub18CUB_300001_SM_10006detail9transform16transform_kernelINS2_10policy_hubILb1EN4cuda3std3__45tupleIJN6thrust24THRUST_300001_SM_1000_NS6detail15normal_iteratorINSA_10device_ptrIjEEEESF_EEEE10policy1000Ei17find_rain_by_daysSF_JPjSK_EEEvT0_iT1_T2_DpNS2_10kernel_argIT3_EE)
        /*0110*/ 	.word	0x0000001e


	//----- nvinfo : EIATTR_FRAME_SIZE
	.align		4
.L_90:
        /*0114*/ 	.byte	0x04, 0x11
        /*0116*/ 	.short	(.L_92 - .L_91)
	.align		4
.L_91:
        /*0118*/ 	.word	index@(_ZN3cub18CUB_300001_SM_10006detail9transform16transform_kernelINS2_10policy_hubILb1EN4cuda3std3__45tupleIJN6thrust24THRUST_300001_SM_1000_NS6detail15normal_iteratorINSA_10device_ptrIjEEEESF_EEEE10policy1000Ei17find_rain_by_daysSF_JPjSK_EEEvT0_iT1_T2_DpNS2_10kernel_argIT3_EE)
        /*011c*/ 	.word	0x00000000


	//----- nvinfo : EIATTR_REGCOUNT
	.align		4
.L_92:
        /*0120*/ 	.byte	0x04, 0x2f
        /*0122*/ 	.short	(.L_94 - .L_93)
	.align		4
.L_93:
        /*0124*/ 	.word	index@(_ZN3cub18CUB_300001_SM_10006detail9transform16transform_kernelINS2_10policy_hubILb1EN4cuda3std3__45tupleIJN6thrust24THRUST_300001_SM_1000_NS6detail15normal_iteratorINSA_10device_ptrIjEEEESF_EEEE10policy1000El17find_rain_by_daysSF_JPjSK_EEEvT0_iT1_T2_DpNS2_10kernel_argIT3_EE)
        /*0128*/ 	.word	0x0000001c


	//----- nvinfo : EIATTR_FRAME_SIZE
	.align		4
.L_94:
        /*012c*/ 	.byte	0x04, 0x11
        /*012e*/ 	.short	(.L_96 - .L_95)
	.align		4
.L_95:
        /*0130*/ 	.word	index@(_ZN3cub18CUB_300001_SM_10006detail9transform16transform_kernelINS2_10policy_hubILb1EN4cuda3std3__45tupleIJN6thrust24THRUST_300001_SM_1000_NS6detail15normal_iteratorINSA_10device_ptrIjEEEESF_EEEE10policy1000El17find_rain_by_daysSF_JPjSK_EEEvT0_iT1_T2_DpNS2_10kernel_argIT3_EE)
        /*0134*/ 	.word	0x00000000


	//----- nvinfo : EIATTR_REGCOUNT
	.align		4
.L_96:
        /*0138*/ 	.byte	0x04, 0x2f
        /*013a*/ 	.short	(.L_98 - .L_97)
	.align		4
.L_97:
        /*013c*/ 	.word	index@(_ZN3cub18CUB_300001_SM_10006detail9transform16transform_kernelINS2_10policy_hubILb1EN4cuda3std3__45tupleIJN6thrust24THRUST_300001_SM_1000_NS6detail15normal_iteratorINSA_10device_ptrIjEEEESF_EEEE10policy1000Ei8is_equalSF_JPjSK_EEEvT0_iT1_T2_DpNS2_10kernel_argIT3_EE)
        /*0140*/ 	.word	0x0000001e


	//----- nvinfo : EIATTR_FRAME_SIZE
	.align		4
.L_98:
        /*0144*/ 	.byte	0x04, 0x11
        /*0146*/ 	.short	(.L_100 - .L_99)
	.align		4
.L_99:
        /*0148*/ 	.word	index@(_ZN3cub18CUB_300001_SM_10006detail9transform16transform_kernelINS2_10policy_hubILb1EN4cuda3std3__45tupleIJN6thrust24THRUST_300001_SM_1000_NS6detail15normal_iteratorINSA_10device_ptrIjEEEESF_EEEE10policy1000Ei8is_equalSF_JPjSK_EEEvT0_iT1_T2_DpNS2_10kernel_argIT3_EE)
        /*014c*/ 	.word	0x00000000


	//----- nvinfo : EIATTR_REGCOUNT
	.align		4
.L_100:
        /*0150*/ 	.byte	0x04, 0x2f
        /*0152*/ 	.short	(.L_102 - .L_101)
	.align		4
.L_101:
        /*0154*/ 	.word	index@(_ZN3cub18CUB_300001_SM_10006detail9transform16transform_kernelINS2_10policy_hubILb1EN4cuda3std3__45tupleIJN6thrust24THRUST_300001_SM_1000_NS6detail15normal_iteratorINSA_10device_ptrIjEEEESF_EEEE10policy1000El8is_equalSF_JPjSK_EEEvT0_iT1_T2_DpNS2_10kernel_argIT3_EE)
        /*0158*/ 	.word	0x00000020


	//----- nvinfo : EIATTR_FRAME_SIZE
	.align		4
.L_102:
        /*015c*/ 	.byte	0x04, 0x11
        /*015e*/ 	.short	(.L_104 - .L_103)
	.align		4
.L_103:
        /*0160*/ 	.word	index@(_ZN3cub18CUB_300001_SM_10006detail9transform16transform_kernelINS2_10policy_hubILb1EN4cuda3std3__45tupleIJN6thrust24THRUST_300001_SM_1000_NS6detail15normal_iteratorINSA_10device_ptrIjEEEESF_EEEE10policy1000El8is_equalSF_JPjSK_EEEvT0_iT1_T2_DpNS2_10kernel_argIT3_EE)
        /*0164*/ 	.word	0x00000000


	//----- nvinfo : EIATTR_REGCOUNT
	.align		4
.L_104:
        /*0168*/ 	.byte	0x04, 0x2f
        /*016a*/ 	.short	(.L_106 - .L_105)
	.align		4
.L_105:
        /*016c*/ 	.word	index@(_ZN3cub18CUB_300001_SM_10006detail9transform16transform_kernelINS2_10policy_hubILb0EN4cuda3std3__45tupleIJN6thrust24THRUST_300001_SM_1000_NS6detail15normal_iteratorINSA_10device_ptrIjEEEESF_EEEE10policy1000EiNS7_4plusIjEESF_JPjSL_EEEvT0_iT1_T2_DpNS2_10kernel_argIT3_EE)
        /*0170*/ 	.word	0x00000020


	//----- nvinfo : EIATTR_FRAME_SIZE
	.align		4
.L_106:
        /*0174*/ 	.byte	0x04, 0x11
        /*0176*/ 	.short	(.L_108 - .L_107)
	.align		4
.L_107:
        /*0178*/ 	.word	index@($__internal_1_$__cuda_sm20_div_u64)
        /*017c*/ 	.word	0x00000000


	//----- nvinfo : EIATTR_FRAME_SIZE
	.align		4
.L_108:
        /*0180*/ 	.byte	0x04, 0x11
        /*0182*/ 	.short	(.L_110 - .L_109)
	.align		4
.L_109:
        /*0184*/ 	.word	index@(_ZN3cub18CUB_300001_SM_10006detail9transform16transform_kernelINS2_10policy_hubILb0EN4cuda3std3__45tupleIJN6thrust24THRUST_300001_SM_1000_NS6detail15normal_iteratorINSA_10device_ptrIjEEEESF_EEEE10policy1000EiNS7_4plusIjEESF_JPjSL_EEEvT0_iT1_T2_DpNS2_10kernel_argIT3_EE)
        /*0188*/ 	.word	0x00000000


	//----- nvinfo : EIATTR_REGCOUNT
	.align		4
.L_110:
        /*018c*/ 	.byte	0x04, 0x2f
        /*018e*/ 	.short	(.L_112 - .L_111)
	.align		4
.L_111:
        /*0190*/ 	.word	index@(_ZN3cub18CUB_300001_SM_10006detail9transform16transform_kernelINS2_10policy_hubILb0EN4cuda3std3__45tupleIJN6thrust24THRUST_300001_SM_1000_NS6detail15normal_iteratorINSA_10device_ptrIjEEEESF_EEEE10policy1000ElNS7_4plusIjEESF_JPjSL_EEEvT0_iT1_T2_DpNS2_10kernel_argIT3_EE)
        /*0194*/ 	.word	0x00000020


	//----- nvinfo : EIATTR_FRAME_SIZE
	.align		4
.L_112:
        /*0198*/ 	.byte	0x04, 0x11
        /*019a*/ 	.short	(.L_114 - .L_113)
	.align		4
.L_113:
        /*019c*/ 	.word	index@($__internal_0_$__cuda_sm20_div_u64)
        /*01a0*/ 	.word	0x00000000


	//----- nvinfo : EIATTR_FRAME_SIZE
	.align		4
.L_114:
        /*01a4*/ 	.byte	0x04, 0x11
        /*01a6*/ 	.short	(.L_116 - .L_115)
	.align		4
.L_115:
        /*01a8*/ 	.word	index@(_ZN3cub18CUB_300001_SM_10006detail9transform16transform_kernelINS2_10policy_hubILb0EN4cuda3std3__45tupleIJN6thrust24THRUST_300001_SM_1000_NS6detail15normal_iteratorINSA_10device_ptrIjEEEESF_EEEE10policy1000ElNS7_4plusIjEESF_JPjSL_EEEvT0_iT1_T2_DpNS2_10kernel_argIT3_EE)
        /*01ac*/ 	.word	0x00000000


	//----- nvinfo : EIATTR_REGCOUNT
	.align		4
.L_116:
        /*01b0*/ 	.byte	0x04, 0x2f
        /*01b2*/ 	.short	(.L_118 - .L_117)
	.align		4
.L_117:
        /*01b4*/ 	.word	index@(_ZN3cub18CUB_300001_SM_10006detail9transform16transform_kernelINS2_10policy_hubILb1EN4cuda3std3__45tupleIJN6thrust24THRUST_300001_SM_1000_NS6detail15normal_iteratorINSA_10device_ptrIjEEEEEEEE10policy1000Ei8get_siteSF_JPjEEEvT0_iT1_T2_DpNS2_10kernel_argIT3_EE)
        /*01b8*/ 	.word	0x0000001c


	//----- nvinfo : EIATTR_FRAME_SIZE
	.align		4
.L_118:
        /*01bc*/ 	.byte	0x04, 0x11
        /*01be*/ 	.short	(.L_120 - .L_119)
	.align		4
.L_119:
        /*01c0*/ 	.word	index@(_ZN3cub18CUB_300001_SM_10006detail9transform16transform_kernelINS2_10policy_hubILb1EN4cuda3std3__45tupleIJN6thrust24THRUST_300001_SM_1000_NS6detail15normal_iteratorINSA_10device_ptrIjEEEEEEEE10policy1000Ei8get_siteSF_JPjEEEvT0_iT1_T2_DpNS2_10kernel_argIT3_EE)
        /*01c4*/ 	.word	0x00000000


	//----- nvinfo : EIATTR_REGCOUNT
	.align		4
.L_120:
        /*01c8*/ 	.byte	0x04, 0x2f
        /*01ca*/ 	.short	(.L_122 - .L_121)
	.align		4
.L_121:
        /*01cc*/ 	.word	index@(_ZN3cub18CUB_300001_SM_10006detail9transform16transform_kernelINS2_10policy_hubILb1EN4cuda3std3__45tupleIJN6thrust24THRUST_300001_SM_1000_NS6detail15normal_iteratorINSA_10device_ptrIjEEEEEEEE10policy1000El8get_siteSF_JPjEEEvT0_iT1_T2_DpNS2_10kernel_argIT3_EE)
        /*01d0*/ 	.word	0x0000001c


	//----- nvinfo : EIATTR_FRAME_SIZE
	.align		4
.L_122:
        /*01d4*/ 	.byte	0x04, 0x11
        /*01d6*/ 	.short	(.L_124 - .L_123)
	.align		4
.L_123:
        /*01d8*/ 	.word	index@(_ZN3cub18CUB_300001_SM_10006detail9transform16transform_kernelINS2_10policy_hubILb1EN4cuda3std3__45tupleIJN6thrust24THRUST_300001_SM_1000_NS6detail15normal_iteratorINSA_10device_ptrIjEEEEEEEE10policy1000El8get_siteSF_JPjEEEvT0_iT1_T2_DpNS2_10kernel_argIT3_EE)
        /*01dc*/ 	.word	0x00000000


	//----- nvinfo : EIATTR_REGCOUNT
	.align		4
.L_124:
        /*01e0*/ 	.byte	0x04, 0x2f
        /*01e2*/ 	.short	(.L_126 - .L_125)
	.align		4
.L_125:
        /*01e4*/ 	.word	index@(_ZN3cub18CUB_300001_SM_10006detail9transform16transform_kernelINS2_10policy_hubILb1EN4cuda3std3__45tupleIJN6thrust24THRUST_300001_SM_1000_NS6detail15normal_iteratorINSA_10device_ptrIjEEEEEEEE10policy1000Ei7get_daySF_JPjEEEvT0_iT1_T2_DpNS2_10kernel_argIT3_EE)
        /*01e8*/ 	.word	0x0000001c


	//----- nvinfo : EIATTR_FRAME_SIZE
	.align		4
.L_126:
        /*01ec*/ 	.byte	0x04, 0x11
        /*01ee*/ 	.short	(.L_128 - .L_127)
	.align		4
.L_127:
        /*01f0*/ 	.word	index@(_ZN3cub18CUB_300001_SM_10006detail9transform16transform_kernelINS2_10policy_hubILb1EN4cuda3std3__45tupleIJN6thrust24THRUST_300001_SM_1000_NS6detail15normal_iteratorINSA_10device_ptrIjEEEEEEEE10policy1000Ei7get_daySF_JPjEEEvT0_iT1_T2_DpNS2_10kernel_argIT3_EE)
        /*01f4*/ 	.word	0x00000000


	//----- nvinfo : EIATTR_REGCOUNT
	.align		4
.L_128:
        /*01f8*/ 	.byte	0x04, 0x2f
        /*01fa*/ 	.short	(.L_130 - .L_129)
	.align		4
.L_129:
        /*01fc*/ 	.word	index@(_ZN3cub18CUB_300001_SM_10006detail9transform16transform_kernelINS2_10policy_hubILb1EN4cuda3std3__45tupleIJN6thrust24THRUST_300001_SM_1000_NS6detail15normal_iteratorINSA_10device_ptrIjEEEEEEEE10policy1000El7get_daySF_JPjEEEvT0_iT1_T2_DpNS2_10kernel_argIT3_EE)
        /*0200*/ 	.word	0x0000001c


	//----- nvinfo : EIATTR_FRAME_SIZE
	.align		4
.L_130:
        /*0204*/ 	.byte	0x04, 0x11
        /*0206*/ 	.short	(.L_132 - .L_131)
	.align		4
.L_131:
        /*0208*/ 	.word	index@(_ZN3cub18CUB_300001_SM_10006detail9transform16transform_kernelINS2_10policy_hubILb1EN4cuda3std3__45tupleIJN6thrust24THRUST_300001_SM_1000_NS6detail15normal_iteratorINSA_10device_ptrIjEEEEEEEE10policy1000El7get_daySF_JPjEEEvT0_iT1_T2_DpNS2_10kernel_argIT3_EE)
        /*020c*/ 	.word	0x00000000


	//----- nvinfo : EIATTR_REGCOUNT
	.align		4
.L_132:
        /*0210*/ 	.byte	0x04, 0x2f
        /*0212*/ 	.short	(.L_134 - .L_133)
	.align		4
.L_133:
        /*0214*/ 	.word	index@(_ZN3cub18CUB_300001_SM_10006detail6reduce28DeviceReduceSingleTileKernelINS2_10policy_hubIjjN4cuda3std3__44plusIjEEE10Policy1000EN6thrust24THRUST_300001_SM_1000_NS6detail15normal_iteratorINSD_10device_ptrIjEEEEPjjS9_jjNS7_10__identityEEEvT0_T1_T2_T3_T4_T6_)
        /*0218*/ 	.word	0x00000020


	//----- nvinfo : EIATTR_FRAME_SIZE
	.align		4
.L_134:
        /*021c*/ 	.byte	0x04, 0x11
        /*021e*/ 	.short	(.L_136 - .L_135)
	.align		4
.L_135:
        /*0220*/ 	.word	index@(_ZN3cub18CUB_300001_SM_10006detail6reduce28DeviceReduceSingleTileKernelINS2_10policy_hubIjjN4cuda3std3__44plusIjEEE10Policy1000EN6thrust24THRUST_300001_SM_1000_NS6detail15normal_iteratorINSD_10device_ptrIjEEEEPjjS9_jjNS7_10__identityEEEvT0_T1_T2_T3_T4_T6_)
        /*0224*/ 	.word	0x00000000


	//----- nvinfo : EIATTR_REGCOUNT
	.align		4
.L_136:
        /*0228*/ 	.byte	0x04, 0x2f
        /*022a*/ 	.short	(.L_138 - .L_137)
	.align		4
.L_137:
        /*022c*/ 	.word	index@(_ZN3cub18CUB_300001_SM_10006detail6reduce18DeviceReduceKernelINS2_10policy_hubIjjN4cuda3std3__44plusIjEEE10Policy1000EN6thrust24THRUST_300001_SM_1000_NS6detail15normal_iteratorINSD_10device_ptrIjEEEEjS9_jNS7_10__identityEEEvT0_PT3_T1_NS0_13GridEvenShareISN_EET2_T4_)
        /*0230*/ 	.word	0x00000020


	//----- nvinfo : EIATTR_FRAME_SIZE
	.align		4
.L_138:
        /*0234*/ 	.byte	0x04, 0x11
        /*0236*/ 	.short	(.L_140 - .L_139)
	.align		4
.L_139:
        /*0238*/ 	.word	index@(_ZN3cub18CUB_300001_SM_10006detail6reduce18DeviceReduceKernelINS2_10policy_hubIjjN4cuda3std3__44plusIjEEE10Policy1000EN6thrust24THRUST_300001_SM_1000_NS6detail15normal_iteratorINSD_10device_ptrIjEEEEjS9_jNS7_10__identityEEEvT0_PT3_T1_NS0_13GridEvenShareISN_EET2_T4_)
        /*023c*/ 	.word	0x00000000


	//----- nvinfo : EIATTR_REGCOUNT
	.align		4
.L_140:
        /*0240*/ 	.byte	0x04, 0x2f
        /*0242*/ 	.short	(.L_142 - .L_141)
	.align		4
.L_141:
        /*0244*/ 	.word	index@(_ZN3cub18CUB_300001_SM_10006detail6reduce28DeviceReduceSingleTileKernelINS2_10policy_hubIjjN4cuda3std3__44plusIjEEE10Policy1000EPjSC_iS9_jjNS7_10__identityEEEvT0_T1_T2_T3_T4_T6_)
        /*0248*/ 	.word	0x00000020


	//----- nvinfo : EIATTR_FRAME_SIZE
	.align		4
.L_142:
        /*024c*/ 	.byte	0x04, 0x11
        /*024e*/ 	.short	(.L_144 - .L_143)
	.align		4
.L_143:
        /*0250*/ 	.word	index@(_ZN3cub18CUB_300001_SM_10006detail6reduce28DeviceReduceSingleTileKernelINS2_10policy_hubIjjN4cuda3std3__44plusIjEEE10Policy1000EPjSC_iS9_jjNS7_10__identityEEEvT0_T1_T2_T3_T4_T6_)
        /*0254*/ 	.word	0x00000000


	//----- nvinfo : EIATTR_REGCOUNT
	.align		4
.L_144:
        /*0258*/ 	.byte	0x04, 0x2f
        /*025a*/ 	.short	(.L_146 - .L_145)
	.align		4
.L_145:
        /*025c*/ 	.word	index@(_ZN3cub18CUB_300001_SM_10006detail6reduce28DeviceReduceSingleTileKernelINS2_10policy_hubIjyN4cuda3std3__44plusIjEEE10Policy1000EN6thrust24THRUST_300001_SM_1000_NS6detail15normal_iteratorINSD_10device_ptrIjEEEEPjyS9_jjNS7_10__identityEEEvT0_T1_T2_T3_T4_T6_)
        /*0260*/ 	.word	0x0000001f


	//----- nvinfo : EIATTR_FRAME_SIZE
	.align		4
.L_146:
        /*0264*/ 	.byte	0x04, 0x11
        /*0266*/ 	.short	(.L_148 - .L_147)
	.align		4
.L_147:
        /*0268*/ 	.word	index@(_ZN3cub18CUB_300001_SM_10006detail6reduce28DeviceReduceSingleTileKernelINS2_10policy_hubIjyN4cuda3std3__44plusIjEEE10Policy1000EN6thrust24THRUST_300001_SM_1000_NS6detail15normal_iteratorINSD_10device_ptrIjEEEEPjyS9_jjNS7_10__identityEEEvT0_T1_T2_T3_T4_T6_)
        /*026c*/ 	.word	0x00000000


	//----- nvinfo : EIATTR_REGCOUNT
	.align		4
.L_148:
        /*0270*/ 	.byte	0x04, 0x2f
        /*0272*/ 	.short	(.L_150 - .L_149)
	.align		4
.L_149:
        /*0274*/ 	.word	index@(_ZN3cub18CUB_300001_SM_10006detail6reduce18DeviceReduceKernelINS2_10policy_hubIjyN4cuda3std3__44plusIjEEE10Policy1000EN6thrust24THRUST_300001_SM_1000_NS6detail15normal_iteratorINSD_10device_ptrIjEEEEyS9_jNS7_10__identityEEEvT0_PT3_T1_NS0_13GridEvenShareISN_EET2_T4_)
        /*0278*/ 	.word	0x0000001e


	//----- nvinfo : EIATTR_FRAME_SIZE
	.align		4
.L_150:
        /*027c*/ 	.byte	0x04, 0x11
        /*027e*/ 	.short	(.L_152 - .L_151)
	.align		4
.L_151:
        /*0280*/ 	.word	index@(_ZN3cub18CUB_300001_SM_10006detail6reduce18DeviceReduceKernelINS2_10policy_hubIjyN4cuda3std3__44plusIjEEE10Policy1000EN6thrust24THRUST_300001_SM_1000_NS6detail15normal_iteratorINSD_10device_ptrIjEEEEyS9_jNS7_10__identityEEEvT0_PT3_T1_NS0_13GridEvenShareISN_EET2_T4_)
        /*0284*/ 	.word	0x00000000


	//----- nvinfo : EIATTR_REGCOUNT
	.align		4
.L_152:
        /*0288*/ 	.byte	0x04, 0x2f
        /*028a*/ 	.short	(.L_154 - .L_153)
	.align		4
.L_153:
        /*028c*/ 	.word	index@(_ZN3cub18CUB_300001_SM_10006detail6reduce28DeviceReduceSingleTileKernelINS2_10policy_hubIjyN4cuda3std3__44plusIjEEE10Policy1000EPjSC_iS9_jjNS7_10__identityEEEvT0_T1_T2_T3_T4_T6_)
        /*0290*/ 	.word	0x00000020


	//----- nvinfo : EIATTR_FRAME_SIZE
	.align		4
.L_154:
        /*0294*/ 	.byte	0x04, 0x11
        /*0296*/ 	.short	(.L_156 - .L_155)
	.align		4
.L_155:
        /*0298*/ 	.word	index@(_ZN3cub18CUB_300001_SM_10006detail6reduce28DeviceReduceSingleTileKernelINS2_10policy_hubIjyN4cuda3std3__44plusIjEEE10Policy1000EPjSC_iS9_jjNS7_10__identityEEEvT0_T1_T2_T3_T4_T6_)
        /*029c*/ 	.word	0x00000000


	//----- nvinfo : EIATTR_REGCOUNT
	.align		4
.L_156:
        /*02a0*/ 	.byte	0x04, 0x2f
        /*02a2*/ 	.short	(.L_158 - .L_157)
	.align		4
.L_157:
        /*02a4*/ 	.word	index@(_ZN3cub18CUB_300001_SM_10006detail6reduce28DeviceReduceSingleTileKernelINS2_10policy_hubIljN4cuda3std3__44plusIlEEE10Policy1000EN6thrust24THRUST_300001_SM_1000_NS18transform_iteratorINSD_6detail14equal_to_valueIjEENSF_15normal_iteratorINSD_10device_ptrIjEEEEllEEPljS9_llNS7_10__identityEEEvT0_T1_T2_T3_T4_T6_)
        /*02a8*/ 	.word	0x00000028


	//----- nvinfo : EIATTR_FRAME_SIZE
	.align		4
.L_158:
        /*02ac*/ 	.byte	0x04, 0x11
        /*02ae*/ 	.short	(.L_160 - .L_159)
	.align		4
.L_159:
        /*02b0*/ 	.word	index@(_ZN3cub18CUB_300001_SM_10006detail6reduce28DeviceReduceSingleTileKernelINS2_10policy_hubIljN4cuda3std3__44plusIlEEE10Policy1000EN6thrust24THRUST_300001_SM_1000_NS18transform_iteratorINSD_6detail14equal_to_valueIjEENSF_15normal_iteratorINSD_10device_ptrIjEEEEllEEPljS9_llNS7_10__identityEEEvT0_T1_T2_T3_T4_T6_)
        /*02b4*/ 	.word	0x00000000


	//----- nvinfo : EIATTR_REGCOUNT
	.align		4
.L_160:
        /*02b8*/ 	.byte	0x04, 0x2f
        /*02ba*/ 	.short	(.L_162 - .L_161)
	.align		4
.L_161:
        /*02bc*/ 	.word	index@(_ZN3cub18CUB_300001_SM_10006detail6reduce18DeviceReduceKernelINS2_10policy_hubIljN4cuda3std3__44plusIlEEE10Policy1000EN6thrust24THRUST_300001_SM_1000_NS18transform_iteratorINSD_6detail14equal_to_valueIjEENSF_15normal_iteratorINSD_10device_ptrIjEEEEllEEjS9_lNS7_10__identityEEEvT0_PT3_T1_NS0_13GridEvenShareISR_EET2_T4_)
        /*02c0*/ 	.word	0x00000020


	//----- nvinfo : EIATTR_FRAME_SIZE
	.align		4
.L_162:
        /*02c4*/ 	.byte	0x04, 0x11
        /*02c6*/ 	.short	(.L_164 - .L_163)
	.align		4
.L_163:
        /*02c8*/ 	.word	index@(_ZN3cub18CUB_300001_SM_10006detail6reduce18DeviceReduceKernelINS2_10policy_hubIljN4cuda3std3__44plusIlEEE10Policy1000EN6thrust24THRUST_300001_SM_1000_NS18transform_iteratorINSD_6detail14equal_to_valueIjEENSF_15normal_iteratorINSD_10device_ptrIjEEEEllEEjS9_lNS7_10__identityEEEvT0_PT3_T1_NS0_13GridEvenShareISR_EET2_T4_)
        /*02cc*/ 	.word	0x00000000


	//----- nvinfo : EIATTR_REGCOUNT
	.align		4
.L_164:
        /*02d0*/ 	.byte	0x04, 0x2f
        /*02d2*/ 	.short	(.L_166 - .L_165)
	.align		4
.L_165:
        /*02d4*/ 	.word	index@(_ZN3cub18CUB_300001_SM_10006detail6reduce28DeviceReduceSingleTileKernelINS2_10policy_hubIljN4cuda3std3__44plusIlEEE10Policy1000EPlSC_iS9_llNS7_10__identityEEEvT0_T1_T2_T3_T4_T6_)
        /*02d8*/ 	.word	0x00000030


	//----- nvinfo : EIATTR_FRAME_SIZE
	.align		4
.L_166:
        /*02dc*/ 	.byte	0x04, 0x11
        /*02de*/ 	.short	(.L_168 - .L_167)
	.align		4
.L_167:
        /*02e0*/ 	.word	index@(_ZN3cub18CUB_300001_SM_10006detail6reduce28DeviceReduceSingleTileKernelINS2_10policy_hubIljN4cuda3std3__44plusIlEEE10Policy1000EPlSC_iS9_llNS7_10__identityEEEvT0_T1_T2_T3_T4_T6_)
        /*02e4*/ 	.word	0x00000000


	//----- nvinfo : EIATTR_REGCOUNT
	.align		4
.L_168:
        /*02e8*/ 	.byte	0x04, 0x2f
        /*02ea*/ 	.short	(.L_170 - .L_169)
	.align		4
.L_169:
        /*02ec*/ 	.word	index@(_ZN3cub18CUB_300001_SM_10006detail6reduce28DeviceReduceSingleTileKernelINS2_10policy_hubIlyN4cuda3std3__44plusIlEEE10Policy1000EN6thrust24THRUST_300001_SM_1000_NS18transform_iteratorINSD_6detail14equal_to_valueIjEENSF_15normal_iteratorINSD_10device_ptrIjEEEEllEEPlyS9_llNS7_10__identityEEEvT0_T1_T2_T3_T4_T6_)
        /*02f0*/ 	.word	0x00000026


	//----- nvinfo : EIATTR_FRAME_SIZE
	.align		4
.L_170:
        /*02f4*/ 	.byte	0x04, 0x11
        /*02f6*/ 	.short	(.L_172 - .L_171)
	.align		4
.L_171:
        /*02f8*/ 	.word	index@(_ZN3cub18CUB_300001_SM_10006detail6reduce28DeviceReduceSingleTileKernelINS2_10policy_hubIlyN4cuda3std3__44plusIlEEE10Policy1000EN6thrust24THRUST_300001_SM_1000_NS18transform_iteratorINSD_6detail14equal_to_valueIjEENSF_15normal_iteratorINSD_10device_ptrIjEEEEllEEPlyS9_llNS7_10__identityEEEvT0_T1_T2_T3_T4_T6_)
        /*02fc*/ 	.word	0x00000000


	//----- nvinfo : EIATTR_REGCOUNT
	.align		4
.L_172:
        /*0300*/ 	.byte	0x04, 0x2f
        /*0302*/ 	.short	(.L_174 - .L_173)
	.align		4
.L_173:
        /*0304*/ 	.word	index@(_ZN3cub18CUB_300001_SM_10006detail6reduce18DeviceReduceKernelINS2_10policy_hubIlyN4cuda3std3__44plusIlEEE10Policy1000EN6thrust24THRUST_300001_SM_1000_NS18transform_iteratorINSD_6detail14equal_to_valueIjEENSF_15normal_iteratorINSD_10device_ptrIjEEEEllEEyS9_lNS7_10__identityEEEvT0_PT3_T1_NS0_13GridEvenShareISR_EET2_T4_)
        /*0308*/ 	.word	0x0000001e


	//----- nvinfo : EIATTR_FRAME_SIZE
	.align		4
.L_174:
        /*030c*/ 	.byte	0x04, 0x11
        /*030e*/ 	.short	(.L_176 - .L_175)
	.align		4
.L_175:
        /*0310*/ 	.word	index@(_ZN3cub18CUB_300001_SM_10006detail6reduce18DeviceReduceKernelINS2_10policy_hubIlyN4cuda3std3__44plusIlEEE10Policy1000EN6thrust24THRUST_300001_SM_1000_NS18transform_iteratorINSD_6detail14equal_to_valueIjEENSF_15normal_iteratorINSD_10device_ptrIjEEEEllEEyS9_lNS7_10__identityEEEvT0_PT3_T1_NS0_13GridEvenShareISR_EET2_T4_)
        /*0314*/ 	.word	0x00000000


	//----- nvinfo : EIATTR_REGCOUNT
	.align		4
.L_176:
        /*0318*/ 	.byte	0x04, 0x2f
        /*031a*/ 	.short	(.L_178 - .L_177)
	.align		4
.L_177:
        /*031c*/ 	.word	index@(_ZN3cub18CUB_300001_SM_10006detail6reduce28DeviceReduceSingleTileKernelINS2_10policy_hubIlyN4cuda3std3__44plusIlEEE10Policy1000EPlSC_iS9_llNS7_10__identityEEEvT0_T1_T2_T3_T4_T6_)
        /*0320*/ 	.word	0x00000030


	//----- nvinfo : EIATTR_FRAME_SIZE
	.align		4
.L_178:
        /*0324*/ 	.byte	0x04, 0x11
        /*0326*/ 	.short	(.L_180 - .L_179)
	.align		4
.L_179:
        /*0328*/ 	.word	index@(_ZN3cub18CUB_300001_SM_10006detail6reduce28DeviceReduceSingleTileKernelINS2_10policy_hubIlyN4cuda3std3__44plusIlEEE10Policy1000EPlSC_iS9_llNS7_10__identityEEEvT0_T1_T2_T3_T4_T6_)
        /*032c*/ 	.word	0x00000000


	//----- nvinfo : EIATTR_REGCOUNT
	.align		4
.L_180:
        /*0330*/ 	.byte	0x04, 0x2f
        /*0332*/ 	.short	(.L_182 - .L_181)
	.align		4
.L_181:
        /*0334*/ 	.word	index@(_ZN3cub18CUB_300001_SM_10006detail6reduce28DeviceReduceSingleTileKernelINS2_10policy_hubIljN4cuda3std3__44plusIlEEE10Policy1000EN6thrust24THRUST_300001_SM_1000_NS18transform_iteratorI16greater_than_tenNSD_6detail15normal_iteratorINSD_10device_ptrIjEEEEllEEPljS9_llNS7_10__identityEEEvT0_T1_T2_T3_T4_T6_)
        /*0338*/ 	.word	0x00000028


	//----- nvinfo : EIATTR_FRAME_SIZE
	.align		4
.L_182:
        /*033c*/ 	.byte	0x04, 0x11
        /*033e*/ 	.short	(.L_184 - .L_183)
	.align		4
.L_183:
        /*0340*/ 	.word	index@(_ZN3cub18CUB_300001_SM_10006detail6reduce28DeviceReduceSingleTileKernelINS2_10policy_hubIljN4cuda3std3__44plusIlEEE10Policy1000EN6thrust24THRUST_300001_SM_1000_NS18transform_iteratorI16greater_than_tenNSD_6detail15normal_iteratorINSD_10device_ptrIjEEEEllEEPljS9_llNS7_10__identityEEEvT0_T1_T2_T3_T4_T6_)
        /*0344*/ 	.word	0x00000000


	//----- nvinfo : EIATTR_REGCOUNT
	.align		4
.L_184:
        /*0348*/ 	.byte	0x04, 0x2f
        /*034a*/ 	.short	(.L_186 - .L_185)
	.align		4
.L_185:
        /*034c*/ 	.word	index@(_ZN3cub18CUB_300001_SM_10006detail6reduce18DeviceReduceKernelINS2_10policy_hubIljN4cuda3std3__44plusIlEEE10Policy1000EN6thrust24THRUST_300001_SM_1000_NS18transform_iteratorI16greater_than_tenNSD_6detail15normal_iteratorINSD_10device_ptrIjEEEEllEEjS9_lNS7_10__identityEEEvT0_PT3_T1_NS0_13GridEvenShareISQ_EET2_T4_)
        /*0350*/ 	.word	0x00000020


	//----- nvinfo : EIATTR_FRAME_SIZE
	.align		4
.L_186:
        /*0354*/ 	.byte	0x04, 0x11
        /*0356*/ 	.short	(.L_188 - .L_187)
	.align		4
.L_187:
        /*0358*/ 	.word	index@(_ZN3cub18CUB_300001_SM_10006detail6reduce18DeviceReduceKernelINS2_10policy_hubIljN4cuda3std3__44plusIlEEE10Policy1000EN6thrust24THRUST_300001_SM_1000_NS18transform_iteratorI16greater_than_tenNSD_6detail15normal_iteratorINSD_10device_ptrIjEEEEllEEjS9_lNS7_10__identityEEEvT0_PT3_T1_NS0_13GridEvenShareISQ_EET2_T4_)
        /*035c*/ 	.word	0x00000000


	//----- nvinfo : EIATTR_REGCOUNT
	.align		4
.L_188:
        /*0360*/ 	.byte	0x04, 0x2f
        /*0362*/ 	.short	(.L_190 - .L_189)
	.align		4
.L_189:
        /*0364*/ 	.word	index@(_ZN3cub18CUB_300001_SM_10006detail6reduce28DeviceReduceSingleTileKernelINS2_10policy_hubIlyN4cuda3std3__44plusIlEEE10Policy1000EN6thrust24THRUST_300001_SM_1000_NS18transform_iteratorI16greater_than_tenNSD_6detail15normal_iteratorINSD_10device_ptrIjEEEEllEEPlyS9_llNS7_10__identityEEEvT0_T1_T2_T3_T4_T6_)
        /*0368*/ 	.word	0x00000026


	//----- nvinfo : EIATTR_FRAME_SIZE
	.align		4
.L_190:
        /*036c*/ 	.byte	0x04, 0x11
        /*036e*/ 	.short	(.L_192 - .L_191)
	.align		4
.L_191:
        /*0370*/ 	.word	index@(_ZN3cub18CUB_300001_SM_10006detail6reduce28DeviceReduceSingleTileKernelINS2_10policy_hubIlyN4cuda3std3__44plusIlEEE10Policy1000EN6thrust24THRUST_300001_SM_1000_NS18transform_iteratorI16greater_than_tenNSD_6detail15normal_iteratorINSD_10device_ptrIjEEEEllEEPlyS9_llNS7_10__identityEEEvT0_T1_T2_T3_T4_T6_)
        /*0374*/ 	.word	0x00000000


	//----- nvinfo : EIATTR_REGCOUNT
	.align		4
.L_192:
        /*0378*/ 	.byte	0x04, 0x2f
        /*037a*/ 	.short	(.L_194 - .L_193)
	.align		4
.L_193:
        /*037c*/ 	.word	index@(_ZN3cub18CUB_300001_SM_10006detail6reduce18DeviceReduceKernelINS2_10policy_hubIlyN4cuda3std3__44plusIlEEE10Policy1000EN6thrust24THRUST_300001_SM_1000_NS18transform_iteratorI16greater_than_tenNSD_6detail15normal_iteratorINSD_10device_ptrIjEEEEllEEyS9_lNS7_10__identityEEEvT0_PT3_T1_NS0_13GridEvenShareISQ_EET2_T4_)
        /*0380*/ 	.word	0x0000001f


	//----- nvinfo : EIATTR_FRAME_SIZE
	.align		4
.L_194:
        /*0384*/ 	.byte	0x04, 0x11
        /*0386*/ 	.short	(.L_196 - .L_195)
	.align		4
.L_195:
        /*0388*/ 	.word	index@(_ZN3cub18CUB_300001_SM_10006detail6reduce18DeviceReduceKernelINS2_10policy_hubIlyN4cuda3std3__44plusIlEEE10Policy1000EN6thrust24THRUST_300001_SM_1000_NS18transform_iteratorI16greater_than_tenNSD_6detail15normal_iteratorINSD_10device_ptrIjEEEEllEEyS9_lNS7_10__identityEEEvT0_PT3_T1_NS0_13GridEvenShareISQ_EET2_T4_)
        /*038c*/ 	.word	0x00000000


	//----- nvinfo : EIATTR_REGCOUNT
	.align		4
.L_196:
        /*0390*/ 	.byte	0x04, 0x2f
        /*0392*/ 	.short	(.L_198 - .L_197)
	.align		4
.L_197:
        /*0394*/ 	.word	index@(_ZN3cub18CUB_300001_SM_10006detail10radix_sort31DeviceRadixSortSingleTileKernelINS1_5radix10policy_hubIjNS0_8NullTypeEyE10Policy1000ELNS0_9SortOrderE0EjS6_yNS1_21identity_decomposer_tEEEvPKT1_PSB_PKT2_PSF_T3_iiT4_)
        /*0398*/ 	.word	0x0000007f


	//----- nvinfo : EIATTR_FRAME_SIZE
	.align		4
.L_198:
        /*039c*/ 	.byte	0x04, 0x11
        /*039e*/ 	.short	(.L_200 - .L_199)
	.align		4
.L_199:
        /*03a0*/ 	.word	index@(_ZN3cub18CUB_300001_SM_10006detail10radix_sort31DeviceRadixSortSingleTileKernelINS1_5radix10policy_hubIjNS0_8NullTypeEyE10Policy1000ELNS0_9SortOrderE0EjS6_yNS1_21identity_decomposer_tEEEvPKT1_PSB_PKT2_PSF_T3_iiT4_)
        /*03a4*/ 	.word	0x00000000


	//----- nvinfo : EIATTR_REGCOUNT
	.align		4
.L_200:
        /*03a8*/ 	.byte	0x04, 0x2f
        /*03aa*/ 	.short	(.L_202 - .L_201)
	.align		4
.L_201:
        /*03ac*/ 	.word	index@(_ZN3cub18CUB_300001_SM_10006detail10radix_sort30DeviceRadixSortHistogramKernelINS1_5radix10policy_hubIjNS0_8NullTypeEyE10Policy1000ELNS0_9SortOrderE0EjyNS1_21identity_decomposer_tEEEvPT2_PKT1_SB_iiT3_)
        /*03b0*/ 	.word	0x00000020


	//----- nvinfo : EIATTR_FRAME_SIZE
	.align		4
.L_202:
        /*03b4*/ 	.byte	0x04, 0x11
        /*03b6*/ 	.short	(.L_204 - .L_203)
	.align		4
.L_203:
        /*03b8*/ 	.word	index@(_ZN3cub18CUB_300001_SM_10006detail10radix_sort30DeviceRadixSortHistogramKernelINS1_5radix10policy_hubIjNS0_8NullTypeEyE10Policy1000ELNS0_9SortOrderE0EjyNS1_21identity_decomposer_tEEEvPT2_PKT1_SB_iiT3_)
        /*03bc*/ 	.word	0x00000000


	//----- nvinfo : EIATTR_REGCOUNT
	.align		4
.L_204:
        /*03c0*/ 	.byte	0x04, 0x2f
        /*03c2*/ 	.short	(.L_206 - .L_205)
	.align		4
.L_205:
        /*03c4*/ 	.word	index@(_ZN3cub18CUB_300001_SM_10006detail10radix_sort33DeviceRadixSortExclusiveSumKernelINS1_5radix10policy_hubIjNS0_8NullTypeEyE10Policy1000EyEEvPT0_)
        /*03c8*/ 	.word	0x00000020


	//----- nvinfo : EIATTR_FRAME_SIZE
	.align		4
.L_206:
        /*03cc*/ 	.byte	0x04, 0x11
        /*03ce*/ 	.short	(.L_208 - .L_207)
	.align		4
.L_207:
        /*03d0*/ 	.word	index@(_ZN3cub18CUB_300001_SM_10006detail10radix_sort33DeviceRadixSortExclusiveSumKernelINS1_5radix10policy_hubIjNS0_8NullTypeEyE10Policy1000EyEEvPT0_)
        /*03d4*/ 	.word	0x00000000


	//----- nvinfo : EIATTR_REGCOUNT
	.align		4
.L_208:
        /*03d8*/ 	.byte	0x04, 0x2f
        /*03da*/ 	.short	(.L_210 - .L_209)
	.align		4
.L_209:
        /*03dc*/ 	.word	index@(_ZN3cub18CUB_300001_SM_10006detail10radix_sort29DeviceRadixSortOnesweepKernelINS1_5radix10policy_hubIjNS0_8NullTypeEyE10Policy1000ELNS0_9SortOrderE0EjS6_yiiNS1_21identity_decomposer_tEEEvPT5_SC_PT3_PKSD_PT1_PKSH_PT2_PKSL_T4_iiT6_)
        /*03e0*/ 	.word	0x00000050


	//----- nvinfo : EIATTR_FRAME_SIZE
	.align		4
.L_210:
        /*03e4*/ 	.byte	0x04, 0x11
        /*03e6*/ 	.short	(.L_212 - .L_211)
	.align		4
.L_211:
        /*03e8*/ 	.word	index@(_ZN3cub18CUB_300001_SM_10006detail10radix_sort29DeviceRadixSortOnesweepKernelINS1_5radix10policy_hubIjNS0_8NullTypeEyE10Policy1000ELNS0_9SortOrderE0EjS6_yiiNS1_21identity_decomposer_tEEEvPT5_SC_PT3_PKSD_PT1_PKSH_PT2_PKSL_T4_iiT6_)
        /*03ec*/ 	.word	0x00000010


	//----- nvinfo : EIATTR_MIN_STACK_SIZE
	.align		4
.L_212:
        /*03f0*/ 	.byte	0x04, 0x12
        /*03f2*/ 	.short	(.L_214 - .L_213)
	.align		4
.L_213:
        /*03f4*/ 	.word	index@(_ZN3cub18CUB_300001_SM_10006detail10radix_sort29DeviceRadixSortOnesweepKernelINS1_5radix10policy_hubIjNS0_8NullTypeEyE10Policy1000ELNS0_9SortOrderE0EjS6_yiiNS1_21identity_decomposer_tEEEvPT5_SC_PT3_PKSD_PT1_PKSH_PT2_PKSL_T4_iiT6_)
        /*03f8*/ 	.word	0x00000010


	//----- nvinfo : EIATTR_MIN_STACK_SIZE
	.align		4
.L_214:
        /*03fc*/ 	.byte	0x04, 0x12
        /*03fe*/ 	.short	(.L_216 - .L_215)
	.align		4
.L_215:
        /*0400*/ 	.word	index@(_ZN3cub18CUB_300001_SM_10006detail10radix_sort33DeviceRadixSortExclusiveSumKernelINS1_5radix10policy_hubIjNS0_8NullTypeEyE10Policy1000EyEEvPT0_)
        /*0404*/ 	.word	0x00000000


	//----- nvinfo : EIATTR_MIN_STACK_SIZE
	.align		4
.L_216:
        /*0408*/ 	.byte	0x04, 0x12
        /*040a*/ 	.short	(.L_218 - .L_217)
	.align		4
.L_217:
        /*040c*/ 	.word	index@(_ZN3cub18CUB_300001_SM_10006detail10radix_sort30DeviceRadixSortHistogramKernelINS1_5radix10policy_hubIjNS0_8NullTypeEyE10Policy1000ELNS0_9SortOrderE0EjyNS1_21identity_decomposer_tEEEvPT2_PKT1_SB_iiT3_)
        /*0410*/ 	.word	0x00000000


	//----- nvinfo : EIATTR_MIN_STACK_SIZE
	.align		4
.L_218:
        /*0414*/ 	.byte	0x04, 0x12
        /*0416*/ 	.short	(.L_220 - .L_219)
	.align		4
.L_219:
        /*0418*/ 	.word	index@(_ZN3cub18CUB_300001_SM_10006detail10radix_sort31DeviceRadixSortSingleTileKernelINS1_5radix10policy_hubIjNS0_8NullTypeEyE10Policy1000ELNS0_9SortOrderE0EjS6_yNS1_21identity_decomposer_tEEEvPKT1_PSB_PKT2_PSF_T3_iiT4_)
        /*041c*/ 	.word	0x00000000


	//----- nvinfo : EIATTR_MIN_STACK_SIZE
	.align		4
.L_220:
        /*0420*/ 	.byte	0x04, 0x12
        /*0422*/ 	.short	(.L_222 - .L_221)
	.align		4
.L_221:
        /*0424*/ 	.word	index@(_ZN3cub18CUB_300001_SM_10006detail6reduce18DeviceReduceKernelINS2_10policy_hubIlyN4cuda3std3__44plusIlEEE10Policy1000EN6thrust24THRUST_300001_SM_1000_NS18transform_iteratorI16greater_than_tenNSD_6detail15normal_iteratorINSD_10device_ptrIjEEEEllEEyS9_lNS7_10__identityEEEvT0_PT3_T1_NS0_13GridEvenShareISQ_EET2_T4_)
        /*0428*/ 	.word	0x00000000


	//----- nvinfo : EIATTR_MIN_STACK_SIZE
	.align		4
.L_222:
        /*042c*/ 	.byte	0x04, 0x12
        /*042e*/ 	.short	(.L_224 - .L_223)
	.align		4
.L_223:
        /*0430*/ 	.word	index@(_ZN3cub18CUB_300001_SM_10006detail6reduce28DeviceReduceSingleTileKernelINS2_10policy_hubIlyN4cuda3std3__44plusIlEEE10Policy1000EN6thrust24THRUST_300001_SM_1000_NS18transform_iteratorI16greater_than_tenNSD_6detail15normal_iteratorINSD_10device_ptrIjEEEEllEEPlyS9_llNS7_10__identityEEEvT0_T1_T2_T3_T4_T6_)
        /*0434*/ 	.word	0x00000000


	//----- nvinfo : EIATTR_MIN_STACK_SIZE
	.align		4
.L_224:
        /*0438*/ 	.byte	0x04, 0x12
        /*043a*/ 	.short	(.L_226 - .L_225)
	.align		4
.L_225:
        /*043c*/ 	.word	index@(_ZN3cub18CUB_300001_SM_10006detail6reduce18DeviceReduceKernelINS2_10policy_hubIljN4cuda3std3__44plusIlEEE10Policy1000EN6thrust24THRUST_300001_SM_1000_NS18transform_iteratorI16greater_than_tenNSD_6detail15normal_iteratorINSD_10device_ptrIjEEEEllEEjS9_lNS7_10__identityEEEvT0_PT3_T1_NS0_13GridEvenShareISQ_EET2_T4_)
        /*0440*/ 	.word	0x00000000


	//----- nvinfo : EIATTR_MIN_STACK_SIZE
	.align		4
.L_226:
        /*0444*/ 	.byte	0x04, 0x12
        /*0446*/ 	.short	(.L_228 - .L_227)
	.align		4
.L_227:
        /*0448*/ 	.word	index@(_ZN3cub18CUB_300001_SM_10006detail6reduce28DeviceReduceSingleTileKernelINS2_10policy_hubIljN4cuda3std3__44plusIlEEE10Policy1000EN6thrust24THRUST_300001_SM_1000_NS18transform_iteratorI16greater_than_tenNSD_6detail15normal_iteratorINSD_10device_ptrIjEEEEllEEPljS9_llNS7_10__identityEEEvT0_T1_T2_T3_T4_T6_)
        /*044c*/ 	.word	0x00000000


	//----- nvinfo : EIATTR_MIN_STACK_SIZE
	.align		4
.L_228:
        /*0450*/ 	.byte	0x04, 0x12
        /*0452*/ 	.short	(.L_230 - .L_229)
	.align		4
.L_229:
        /*0454*/ 	.word	index@(_ZN3cub18CUB_300001_SM_10006detail6reduce28DeviceReduceSingleTileKernelINS2_10policy_hubIlyN4cuda3std3__44plusIlEEE10Policy1000EPlSC_iS9_llNS7_10__identityEEEvT0_T1_T2_T3_T4_T6_)
        /*0458*/ 	.word	0x00000000


	//----- nvinfo : EIATTR_MIN_STACK_SIZE
	.align		4
.L_230:
        /*045c*/ 	.byte	0x04, 0x12
        /*045e*/ 	.short	(.L_232 - .L_231)
	.align		4
.L_231:
        /*0460*/ 	.word	index@(_ZN3cub18CUB_300001_SM_10006detail6reduce18DeviceReduceKernelINS2_10policy_hubIlyN4cuda3std3__44plusIlEEE10Policy1000EN6thrust24THRUST_300001_SM_1000_NS18transform_iteratorINSD_6detail14equal_to_valueIjEENSF_15normal_iteratorINSD_10device_ptrIjEEEEllEEyS9_lNS7_10__identityEEEvT0_PT3_T1_NS0_13GridEvenShareISR_EET2_T4_)
        /*0464*/ 	.word	0x00000000


	//----- nvinfo : EIATTR_MIN_STACK_SIZE
	.align		4
.L_232:
        /*0468*/ 	.byte	0x04, 0x12
        /*046a*/ 	.short	(.L_234 - .L_233)
	.align		4
.L_233:
        /*046c*/ 	.word	index@(_ZN3cub18CUB_300001_SM_10006detail6reduce28DeviceReduceSingleTileKernelINS2_10policy_hubIlyN4cuda3std3__44plusIlEEE10Policy1000EN6thrust24THRUST_300001_SM_1000_NS18transform_iteratorINSD_6detail14equal_to_valueIjEENSF_15normal_iteratorINSD_10device_ptrIjEEEEllEEPlyS9_llNS7_10__identityEEEvT0_T1_T2_T3_T4_T6_)
        /*0470*/ 	.word	0x00000000


	//----- nvinfo : EIATTR_MIN_STACK_SIZE
	.align		4
.L_234:
        /*0474*/ 	.byte	0x04, 0x12
        /*0476*/ 	.short	(.L_236 - .L_235)
	.align		4
.L_235:
        /*0478*/ 	.word	index@(_ZN3cub18CUB_300001_SM_10006detail6reduce28DeviceReduceSingleTileKernelINS2_10policy_hubIljN4cuda3std3__44plusIlEEE10Policy1000EPlSC_iS9_llNS7_10__identityEEEvT0_T1_T2_T3_T4_T6_)
        /*047c*/ 	.word	0x00000000


	//----- nvinfo : EIATTR_MIN_STACK_SIZE
	.align		4
.L_236:
        /*0480*/ 	.byte	0x04, 0x12
        /*0482*/ 	.short	(.L_238 - .L_237)
	.align		4
.L_237:
        /*0484*/ 	.word	index@(_ZN3cub18CUB_300001_SM_10006detail6reduce18DeviceReduceKernelINS2_10policy_hubIljN4cuda3std3__44plusIlEEE10Policy1000EN6thrust24THRUST_300001_SM_1000_NS18transform_iteratorINSD_6detail14equal_to_valueIjEENSF_15normal_iteratorINSD_10device_ptrIjEEEEllEEjS9_lNS7_10__identityEEEvT0_PT3_T1_NS0_13GridEvenShareISR_EET2_T4_)
        /*0488*/ 	.word	0x00000000


	//----- nvinfo : EIATTR_MIN_STACK_SIZE
	.align		4
.L_238:
        /*048c*/ 	.byte	0x04, 0x12
        /*048e*/ 	.short	(.L_240 - .L_239)
	.align		4
.L_239:
        /*0490*/ 	.word	index@(_ZN3cub18CUB_300001_SM_10006detail6reduce28DeviceReduceSingleTileKernelINS2_10policy_hubIljN4cuda3std3__44plusIlEEE10Policy1000EN6thrust24THRUST_300001_SM_1000_NS18transform_iteratorINSD_6detail14equal_to_valueIjEENSF_15normal_iteratorINSD_10device_ptrIjEEEEllEEPljS9_llNS7_10__identityEEEvT0_T1_T2_T3_T4_T6_)
        /*0494*/ 	.word	0x00000000


	//----- nvinfo : EIATTR_MIN_STACK_SIZE
	.align		4
.L_240:
        /*0498*/ 	.byte	0x04, 0x12
        /*049a*/ 	.short	(.L_242 - .L_241)
	.align		4
.L_241:
        /*049c*/ 	.word	index@(_ZN3cub18CUB_300001_SM_10006detail6reduce28DeviceReduceSingleTileKernelINS2_10policy_hubIjyN4cuda3std3__44plusIjEEE10Policy1000EPjSC_iS9_jjNS7_10__identityEEEvT0_T1_T2_T3_T4_T6_)
        /*04a0*/ 	.word	0x00000000


	//----- nvinfo : EIATTR_MIN_STACK_SIZE
	.align		4
.L_242:
        /*04a4*/ 	.byte	0x04, 0x12
        /*04a6*/ 	.short	(.L_244 - .L_243)
	.align		4
.L_243:
        /*04a8*/ 	.word	index@(_ZN3cub18CUB_300001_SM_10006detail6reduce18DeviceReduceKernelINS2_10policy_hubIjyN4cuda3std3__44plusIjEEE10Policy1000EN6thrust24THRUST_300001_SM_1000_NS6detail15normal_iteratorINSD_10device_ptrIjEEEEyS9_jNS7_10__identityEEEvT0_PT3_T1_NS0_13GridEvenShareISN_EET2_T4_)
        /*04ac*/ 	.word	0x00000000


	//----- nvinfo : EIATTR_MIN_STACK_SIZE
	.align		4
.L_244:
        /*04b0*/ 	.byte	0x04, 0x12
        /*04b2*/ 	.short	(.L_246 - .L_245)
	.align		4
.L_245:
        /*04b4*/ 	.word	index@(_ZN3cub18CUB_300001_SM_10006detail6reduce28DeviceReduceSingleTileKernelINS2_10policy_hubIjyN4cuda3std3__44plusIjEEE10Policy1000EN6thrust24THRUST_300001_SM_1000_NS6detail15normal_iteratorINSD_10device_ptrIjEEEEPjyS9_jjNS7_10__identityEEEvT0_T1_T2_T3_T4_T6_)
        /*04b8*/ 	.word	0x00000000


	//----- nvinfo : EIATTR_MIN_STACK_SIZE
	.align		4
.L_246:
        /*04bc*/ 	.byte	0x04, 0x12
        /*04be*/ 	.short	(.L_248 - .L_247)
	.align		4
.L_247:
        /*04c0*/ 	.word	index@(_ZN3cub18CUB_300001_SM_10006detail6reduce28DeviceReduceSingleTileKernelINS2_10policy_hubIjjN4cuda3std3__44plusIjEEE10Policy1000EPjSC_iS9_jjNS7_10__identityEEEvT0_T1_T2_T3_T4_T6_)
        /*04c4*/ 	.word	0x00000000


	//----- nvinfo : EIATTR_MIN_STACK_SIZE
	.align		4
.L_248:
        /*04c8*/ 	.byte	0x04, 0x12
        /*04ca*/ 	.short	(.L_250 - .L_249)
	.align		4
.L_249:
        /*04cc*/ 	.word	index@(_ZN3cub18CUB_300001_SM_10006detail6reduce18DeviceReduceKernelINS2_10policy_hubIjjN4cuda3std3__44plusIjEEE10Policy1000EN6thrust24THRUST_300001_SM_1000_NS6detail15normal_iteratorINSD_10device_ptrIjEEEEjS9_jNS7_10__identityEEEvT0_PT3_T1_NS0_13GridEvenShareISN_EET2_T4_)
        /*04d0*/ 	.word	0x00000000


	//----- nvinfo : EIATTR_MIN_STACK_SIZE
	.align		4
.L_250:
        /*04d4*/ 	.byte	0x04, 0x12
        /*04d6*/ 	.short	(.L_252 - .L_251)
	.align		4
.L_251:
        /*04d8*/ 	.word	index@(_ZN3cub18CUB_300001_SM_10006detail6reduce28DeviceReduceSingleTileKernelINS2_10policy_hubIjjN4cuda3std3__44plusIjEEE10Policy1000EN6thrust24THRUST_300001_SM_1000_NS6detail15normal_iteratorINSD_10device_ptrIjEEEEPjjS9_jjNS7_10__identityEEEvT0_T1_T2_T3_T4_T6_)
        /*04dc*/ 	.word	0x00000000


	//----- nvinfo : EIATTR_MIN_STACK_SIZE
	.align		4
.L_252:
        /*04e0*/ 	.byte	0x04, 0x12
        /*04e2*/ 	.short	(.L_254 - .L_253)
	.align		4
.L_253:
        /*04e4*/ 	.word	index@(_ZN3cub18CUB_300001_SM_10006detail9transform16transform_kernelINS2_10policy_hubILb1EN4cuda3std3__45tupleIJN6thrust24THRUST_300001_SM_1000_NS6detail15normal_iteratorINSA_10device_ptrIjEEEEEEEE10policy1000El7get_daySF_JPjEEEvT0_iT1_T2_DpNS2_10kernel_argIT3_EE)
        /*04e8*/ 	.word	0x00000000


	//----- nvinfo : EIATTR_MIN_STACK_SIZE
	.align		4
.L_254:
        /*04ec*/ 	.byte	0x04, 0x12
        /*04ee*/ 	.short	(.L_256 - .L_255)
	.align		4
.L_255:
        /*04f0*/ 	.word	index@(_ZN3cub18CUB_300001_SM_10006detail9transform16transform_kernelINS2_10policy_hubILb1EN4cuda3std3__45tupleIJN6thrust24THRUST_300001_SM_1000_NS6detail15normal_iteratorINSA_10device_ptrIjEEEEEEEE10policy1000Ei7get_daySF_JPjEEEvT0_iT1_T2_DpNS2_10kernel_argIT3_EE)
        /*04f4*/ 	.word	0x00000000


	//----- nvinfo : EIATTR_MIN_STACK_SIZE
	.align		4
.L_256:
        /*04f8*/ 	.byte	0x04, 0x12
        /*04fa*/ 	.short	(.L_258 - .L_257)
	.align		4
.L_257:
        /*04fc*/ 	.word	index@(_ZN3cub18CUB_300001_SM_10006detail9transform16transform_kernelINS2_10policy_hubILb1EN4cuda3std3__45tupleIJN6thrust24THRUST_300001_SM_1000_NS6detail15normal_iteratorINSA_10device_ptrIjEEEEEEEE10policy1000El8get_siteSF_JPjEEEvT0_iT1_T2_DpNS2_10kernel_argIT3_EE)
        /*0500*/ 	.word	0x00000000


	//----- nvinfo : EIATTR_MIN_STACK_SIZE
	.align		4
.L_258:
        /*0504*/ 	.byte	0x04, 0x12
        /*0506*/ 	.short	(.L_260 - .L_259)
	.align		4
.L_259:
        /*0508*/ 	.word	index@(_ZN3cub18CUB_300001_SM_10006detail9transform16transform_kernelINS2_10policy_hubILb1EN4cuda3std3__45tupleIJN6thrust24THRUST_300001_SM_1000_NS6detail15normal_iteratorINSA_10device_ptrIjEEEEEEEE10policy1000Ei8get_siteSF_JPjEEEvT0_iT1_T2_DpNS2_10kernel_argIT3_EE)
        /*050c*/ 	.word	0x00000000


	//----- nvinfo : EIATTR_MIN_STACK_SIZE
	.align		4
.L_260:
        /*0510*/ 	.byte	0x04, 0x12
        /*0512*/ 	.short	(.L_262 - .L_261)
	.align		4
.L_261:
        /*0514*/ 	.word	index@(_ZN3cub18CUB_300001_SM_10006detail9transform16transform_kernelINS2_10policy_hubILb0EN4cuda3std3__45tupleIJN6thrust24THRUST_300001_SM_1000_NS6detail15normal_iteratorINSA_10device_ptrIjEEEESF_EEEE10policy1000ElNS7_4plusIjEESF_JPjSL_EEEvT0_iT1_T2_DpNS2_10kernel_argIT3_EE)
        /*0518*/ 	.word	0x00000000


	//----- nvinfo : EIATTR_MIN_STACK_SIZE
	.align		4
.L_262:
        /*051c*/ 	.byte	0x04, 0x12
        /*051e*/ 	.short	(.L_264 - .L_263)
	.align		4
.L_263:
        /*0520*/ 	.word	index@(_ZN3cub18CUB_300001_SM_10006detail9transform16transform_kernelINS2_10policy_hubILb0EN4cuda3std3__45tupleIJN6thrust24THRUST_300001_SM_1000_NS6detail15normal_iteratorINSA_10device_ptrIjEEEESF_EEEE10policy1000EiNS7_4plusIjEESF_JPjSL_EEEvT0_iT1_T2_DpNS2_10kernel_argIT3_EE)
        /*0524*/ 	.word	0x00000000


	//----- nvinfo : EIATTR_MIN_STACK_SIZE
	.align		4
.L_264:
        /*0528*/ 	.byte	0x04, 0x12
        /*052a*/ 	.short	(.L_266 - .L_265)
	.align		4
.L_265:
        /*052c*/ 	.word	index@(_ZN3cub18CUB_300001_SM_10006detail9transform16transform_kernelINS2_10policy_hubILb1EN4cuda3std3__45tupleIJN6thrust24THRUST_300001_SM_1000_NS6detail15normal_iteratorINSA_10device_ptrIjEEEESF_EEEE10policy1000El8is_equalSF_JPjSK_EEEvT0_iT1_T2_DpNS2_10kernel_argIT3_EE)
        /*0530*/ 	.word	0x00000000


	//----- nvinfo : EIATTR_MIN_STACK_SIZE
	.align		4
.L_266:
        /*0534*/ 	.byte	0x04, 0x12
        /*0536*/ 	.short	(.L_268 - .L_267)
	.align		4
.L_267:
        /*0538*/ 	.word	index@(_ZN3cub18CUB_300001_SM_10006detail9transform16transform_kernelINS2_10policy_hubILb1EN4cuda3std3__45tupleIJN6thrust24THRUST_300001_SM_1000_NS6detail15normal_iteratorINSA_10device_ptrIjEEEESF_EEEE10policy1000Ei8is_equalSF_JPjSK_EEEvT0_iT1_T2_DpNS2_10kernel_argIT3_EE)
        /*053c*/ 	.word	0x00000000


	//----- nvinfo : EIATTR_MIN_STACK_SIZE
	.align		4
.L_268:
        /*0540*/ 	.byte	0x04, 0x12
        /*0542*/ 	.short	(.L_270 - .L_269)
	.align		4
.L_269:
        /*0544*/ 	.word	index@(_ZN3cub18CUB_300001_SM_10006detail9transform16transform_kernelINS2_10policy_hubILb1EN4cuda3std3__45tupleIJN6thrust24THRUST_300001_SM_1000_NS6detail15normal_iteratorINSA_10device_ptrIjEEEESF_EEEE10policy1000El17find_rain_by_daysSF_JPjSK_EEEvT0_iT1_T2_DpNS2_10kernel_argIT3_EE)
        /*0548*/ 	.word	0x00000000


	//----- nvinfo : EIATTR_MIN_STACK_SIZE
	.align		4
.L_270:
        /*054c*/ 	.byte	0x04, 0x12
        /*054e*/ 	.short	(.L_272 - .L_271)
	.align		4
.L_271:
        /*0550*/ 	.word	index@(_ZN3cub18CUB_300001_SM_10006detail9transform16transform_kernelINS2_10policy_hubILb1EN4cuda3std3__45tupleIJN6thrust24THRUST_300001_SM_1000_NS6detail15normal_iteratorINSA_10device_ptrIjEEEESF_EEEE10policy1000Ei17find_rain_by_daysSF_JPjSK_EEEvT0_iT1_T2_DpNS2_10kernel_argIT3_EE)
        /*0554*/ 	.word	0x00000000


	//----- nvinfo : EIATTR_MIN_STACK_SIZE
	.align		4
.L_272:
        /*0558*/ 	.byte	0x04, 0x12
        /*055a*/ 	.short	(.L_274 - .L_273)
	.align		4
.L_273:
        /*055c*/ 	.word	index@(_ZN3cub18CUB_300001_SM_10006detail9transform16transform_kernelINS2_10policy_hubILb1EN4cuda3std3__45tupleIJN6thrust24THRUST_300001_SM_1000_NS6detail15normal_iteratorINSA_10device_ptrIjEEEESF_EEEE10policy1000El17find_rain_by_siteSF_JPjSK_EEEvT0_iT1_T2_DpNS2_10kernel_argIT3_EE)
        /*0560*/ 	.word	0x00000008


	//----- nvinfo : EIATTR_MIN_STACK_SIZE
	.align		4
.L_274:
        /*0564*/ 	.byte	0x04, 0x12
        /*0566*/ 	.short	(.L_276 - .L_275)
	.align		4
.L_275:
        /*0568*/ 	.word	index@(_ZN3cub18CUB_300001_SM_10006detail9transform16transform_kernelINS2_10policy_hubILb1EN4cuda3std3__45tupleIJN6thrust24THRUST_300001_SM_1000_NS6detail15normal_iteratorINSA_10device_ptrIjEEEESF_EEEE10policy1000Ei17find_rain_by_siteSF_JPjSK_EEEvT0_iT1_T2_DpNS2_10kernel_argIT3_EE)
        /*056c*/ 	.word	0x00000000


	//----- nvinfo : EIATTR_MIN_STACK_SIZE
	.align		4
.L_276:
        /*0570*/ 	.byte	0x04, 0x12
        /*0572*/ 	.short	(.L_278 - .L_277)
	.align		4
.L_277:
        /*0574*/ 	.word	index@(_ZN3cub18CUB_300001_SM_10006detail8for_each13static_kernelINS2_12policy_hub_t12policy_500_tElN6thrust24THRUST_300001_SM_1000_NS8cuda_cub20__uninitialized_copy7functorINS7_6detail15normal_iteratorINS7_10device_ptrIjEEEENS7_7pointerIjNS8_3tagENS7_11use_defaultESI_EEEEEEvT0_T1_)
        /*0578*/ 	.word	0x00000000


	//----- nvinfo : EIATTR_MIN_STACK_SIZE
	.align		4
.L_278:
        /*057c*/ 	.byte	0x04, 0x12
        /*057e*/ 	.short	(.L_280 - .L_279)
	.align		4
.L_279:
        /*0580*/ 	.word	index@(_ZN3cub18CUB_300001_SM_10006detail8for_each13static_kernelINS2_12policy_hub_t12policy_500_tEmN6thrust24THRUST_300001_SM_1000_NS8cuda_cub20__uninitialized_fill7functorINS7_10device_ptrIjEEjEEEEvT0_T1_)
        /*0584*/ 	.word	0x00000000


	//----- nvinfo : EIATTR_MIN_STACK_SIZE
	.align		4
.L_280:
        /*0588*/ 	.byte	0x04, 0x12
        /*058a*/ 	.short	(.L_282 - .L_281)
	.align		4
.L_281:
        /*058c*/ 	.word	index@(_ZN3cub18CUB_300001_SM_10006detail11EmptyKernelIvEEvv)
        /*0590*/ 	.word	0x00000000


	//----- nvinfo : EIATTR_MIN_STACK_SIZE
	.align		4
.L_282:
        /*0594*/ 	.byte	0x04, 0x12
        /*0596*/ 	.short	(.L_284 - .L_283)
	.align		4
.L_283:
        /*0598*/ 	.word	index@(_ZN6thrust24THRUST_300001_SM_1000_NS8cuda_cub4core6detail13_kernel_agentINS1_15__reduce_by_key16ReduceByKeyAgentINS0_6detail15normal_iteratorINS0_10device_ptrIjEEEESB_SB_SB_N4cuda3std3__48equal_toIjEENSE_4plusIjEEPllEEJSB_SB_SB_SB_SJ_N3cub18CUB_300001_SM_100024ReduceByKeyScanTileStateIjlLb1EEESG_SI_llEEEvDpT0_)
        /*059c*/ 	.word	0x00000000


	//----- nvinfo : EIATTR_MIN_STACK_SIZE
	.align		4
.L_284:
        /*05a0*/ 	.byte	0x04, 0x12
        /*05a2*/ 	.short	(.L_286 - .L_285)
	.align		4
.L_285:
        /*05a4*/ 	.word	index@(_ZN6thrust24THRUST_300001_SM_1000_NS8cuda_cub4core6detail13_kernel_agentINS1_15__reduce_by_key9InitAgentIN3cub18CUB_300001_SM_100024ReduceByKeyScanTileStateIjlLb1EEElPlEEJSA_lSB_EEEvDpT0_)
        /*05a8*/ 	.word	0x00000000


	//----- nvinfo : EIATTR_MIN_STACK_SIZE
	.align		4
.L_286:
        /*05ac*/ 	.byte	0x04, 0x12
        /*05ae*/ 	.short	(.L_288 - .L_287)
	.align		4
.L_287:
        /*05b0*/ 	.word	index@(_ZN6thrust24THRUST_300001_SM_1000_NS8cuda_cub4core6detail13_kernel_agentINS1_15__reduce_by_key16ReduceByKeyAgentINS0_6detail15normal_iteratorINS0_10device_ptrIjEEEESB_SB_SB_N4cuda3std3__48equal_toIjEENSE_4plusIjEEPiiEEJSB_SB_SB_SB_SJ_N3cub18CUB_300001_SM_100024ReduceByKeyScanTileStateIjiLb1EEESG_SI_iiEEEvDpT0_)
        /*05b4*/ 	.word	0x00000000


	//----- nvinfo : EIATTR_MIN_STACK_SIZE
	.align		4
.L_288:
        /*05b8*/ 	.byte	0x04, 0x12
        /*05ba*/ 	.short	(.L_290 - .L_289)
	.align		4
.L_289:
        /*05bc*/ 	.word	index@(_ZN6thrust24THRUST_300001_SM_1000_NS8cuda_cub4core6detail13_kernel_agentINS1_15__reduce_by_key9InitAgentIN3cub18CUB_300001_SM_100024ReduceByKeyScanTileStateIjiLb1EEEiPiEEJSA_iSB_EEEvDpT0_)
        /*05c0*/ 	.word	0x00000000


	//----- nvinfo : EIATTR_MIN_STACK_SIZE
	.align		4
.L_290:
        /*05c4*/ 	.byte	0x04, 0x12
        /*05c6*/ 	.short	(.L_292 - .L_291)
	.align		4
.L_291:
        /*05c8*/ 	.word	index@(_ZN6thrust24THRUST_300001_SM_1000_NS8cuda_cub4core6detail13_kernel_agentINS1_8__unique11UniqueAgentINS0_6detail15normal_iteratorINS0_10device_ptrIjEEEESB_N4cuda3std3__48equal_toIjEEiPiEEJSB_SB_SG_SH_iN3cub18CUB_300001_SM_100013ScanTileStateIiLb1EEEmEEEvDpT0_)
        /*05cc*/ 	.word	0x00000008


	//----- nvinfo : EIATTR_MIN_STACK_SIZE
	.align		4
.L_292:
        /*05d0*/ 	.byte	0x04, 0x12
        /*05d2*/ 	.short	(.L_294 - .L_293)
	.align		4
.L_293:
        /*05d4*/ 	.word	index@(_ZN6thrust24THRUST_300001_SM_1000_NS8cuda_cub4core6detail13_kernel_agentINS1_8__unique9InitAgentIN3cub18CUB_300001_SM_100013ScanTileStateIiLb1EEEPiiEEJSA_mSB_EEEvDpT0_)
        /*05d8*/ 	.word	0x00000000
.L_294:


//--------------------- .nv.compat                --------------------------
	.section	.nv.compat,"",@"SHT_CUDA_COMPAT_INFO"
	.align	4
        /*0000*/ 	.byte	0x02, 0x09, 0x00, 0x00, 0x02, 0x02, 0x02, 0x00, 0x02, 0x05, 0x05, 0x00, 0x03, 0x07, 0x01, 0x01
        /*0010*/ 	.byte	0x02, 0x03, 0x00, 0x00, 0x02, 0x06, 0x01, 0x00, 0x04, 0x0b, 0x08, 0x00, 0x09, 0x00, 0x00, 0x00
        /*0020*/ 	.byte	0x00, 0x00, 0x00, 0x00


//--------------------- .nv.info._ZN3cub18CUB_300001_SM_10006detail10radix_sort29DeviceRadixSortOnesweepKernelINS1_5radix10policy_hubIjNS0_8NullTypeEyE10Policy1000ELNS0_9SortOrderE0EjS6_yiiNS1_21identity_decomposer_tEEEvPT5_SC_PT3_PKSD_PT1_PKSH_PT2_PKSL_T4_iiT6_ --------------------------
	.section	.nv.info._ZN3cub18CUB_300001_SM_10006detail10radix_sort29DeviceRadixSortOnesweepKernelINS1_5radix10policy_hubIjNS0_8NullTypeEyE10Policy1000ELNS0_9SortOrderE0EjS6_yiiNS1_21identity_decomposer_tEEEvPT5_SC_PT3_PKSD_PT1_PKSH_PT2_PKSL_T4_iiT6_,"",@"SHT_CUDA_INFO"
	.sectionflags	@""
	.align	4


	//----- nvinfo : EIATTR_CUDA_API_VERSION
	.align		4
        /*0000*/ 	.byte	0x04, 0x37
        /*0002*/ 	.short	(.L_296 - .L_295)
.L_295:
        /*0004*/ 	.word	0x00000082


	//----- nvinfo : EIATTR_KPARAM_INFO
	.align		4
.L_296:
        /*0008*/ 	.byte	0x04, 0x17
        /*000a*/ 	.short	(.L_298 - .L_297)
.L_297:
        /*000c*/ 	.word	0x00000000
        /*0010*/ 	.short	0x000b
        /*0012*/ 	.short	0x004c
        /*0014*/ 	.byte	0x00, 0xf0, 0x05, 0x00


	//----- nvinfo : EIATTR_KPARAM_INFO
	.align		4
.L_298:
        /*0018*/ 	.byte	0x04, 0x17
        /*001a*/ 	.short	(.L_300 - .L_299)
.L_299:
        /*001c*/ 	.word	0x00000000
        /*0020*/ 	.short	0x000a
        /*0022*/ 	.short	0x0048
        /*0024*/ 	.byte	0x00, 0xf0, 0x11, 0x00


	//----- nvinfo : EIATTR_KPARAM_INFO
	.align		4
.L_300:
        /*0028*/ 	.byte	0x04, 0x17
        /*002a*/ 	.short	(.L_302 - .L_301)
.L_301:
        /*002c*/ 	.word	0x00000000
        /*0030*/ 	.short	0x0009
        /*0032*/ 	.short	0x0044
        /*0034*/ 	.byte	0x00, 0xf0, 0x11, 0x00


	//----- nvinfo : EIATTR_KPARAM_INFO
	.align		4
.L_302:
        /*0038*/ 	.byte	0x04, 0x17
        /*003a*/ 	.short	(.L_304 - .L_303)
.L_303:
        /*003c*/ 	.word	0x00000000
        /*0040*/ 	.short	0x0008
        /*0042*/ 	.short	0x0040
        /*0044*/ 	.byte	0x00, 0xf0, 0x11, 0x00


	//----- nvinfo : EIATTR_KPARAM_INFO
	.align		4
.L_304:
        /*0048*/ 	.byte	0x04, 0x17
        /*004a*/ 	.short	(.L_306 - .L_305)
.L_305:
        /*004c*/ 	.word	0x00000000
        /*0050*/ 	.short	0x0007
        /*0052*/ 	.short	0x0038
        /*0054*/ 	.byte	0x00, 0xf5, 0x21, 0x00


	//----- nvinfo : EIATTR_KPARAM_INFO
	.align		4
.L_306:
        /*0058*/ 	.byte	0x04, 0x17
        /*005a*/ 	.short	(.L_308 - .L_307)
.L_307:
        /*005c*/ 	.word	0x00000000
        /*0060*/ 	.short	0x0006
        /*0062*/ 	.short	0x0030
        /*0064*/ 	.byte	0x00, 0xf5, 0x21, 0x00


	//----- nvinfo : EIATTR_KPARAM_INFO
	.align		4
.L_308:
        /*0068*/ 	.byte	0x04, 0x17
        /*006a*/ 	.short	(.L_310 - .L_309)
.L_309:
        /*006c*/ 	.word	0x00000000
        /*0070*/ 	.short	0x0005
        /*0072*/ 	.short	0x0028
        /*0074*/ 	.byte	0x00, 0xf5, 0x21, 0x00


	//----- nvinfo : EIATTR_KPARAM_INFO
	.align		4
.L_310:
        /*0078*/ 	.byte	0x04, 0x17
        /*007a*/ 	.short	(.L_312 - .L_311)
.L_311:
        /*007c*/ 	.word	0x00000000
        /*0080*/ 	.short	0x0004
        /*0082*/ 	.short	0x0020
        /*0084*/ 	.byte	0x00, 0xf5, 0x21, 0x00


	//----- nvinfo : EIATTR_KPARAM_INFO
	.align		4
.L_312:
        /*0088*/ 	.byte	0x04, 0x17
        /*008a*/ 	.short	(.L_314 - .L_313)
.L_313:
        /*008c*/ 	.word	0x00000000
        /*0090*/ 	.short	0x0003
        /*0092*/ 	.short	0x0018
        /*0094*/ 	.byte	0x00, 0xf5, 0x21, 0x00


	//----- nvinfo : EIATTR_KPARAM_INFO
	.align		4
.L_314:
        /*0098*/ 	.byte	0x04, 0x17
        /*009a*/ 	.short	(.L_316 - .L_315)
.L_315:
        /*009c*/ 	.word	0x00000000
        /*00a0*/ 	.short	0x0002
        /*00a2*/ 	.short	0x0010
        /*00a4*/ 	.byte	0x00, 0xf5, 0x21, 0x00


	//----- nvinfo : EIATTR_KPARAM_INFO
	.align		4
.L_316:
        /*00a8*/ 	.byte	0x04, 0x17
        /*00aa*/ 	.short	(.L_318 - .L_317)
.L_317:
        /*00ac*/ 	.word	0x00000000
        /*00b0*/ 	.short	0x0001
        /*00b2*/ 	.short	0x0008
        /*00b4*/ 	.byte	0x00, 0xf5, 0x21, 0x00


	//----- nvinfo : EIATTR_KPARAM_INFO
	.align		4
.L_318:
        /*00b8*/ 	.byte	0x04, 0x17
        /*00ba*/ 	.short	(.L_320 - .L_319)
.L_319:
        /*00bc*/ 	.word	0x00000000
        /*00c0*/ 	.short	0x0000
        /*00c2*/ 	.short	0x0000
        /*00c4*/ 	.byte	0x00, 0xf5, 0x21, 0x00


	//----- nvinfo : EIATTR_SPARSE_MMA_MASK
	.align		4
.L_320:
        /*00c8*/ 	.byte	0x03, 0x50
        /*00ca*/ 	.short	0x0000


	//----- nvinfo : EIATTR_MAXREG_COUNT
	.align		4
        /*00cc*/ 	.byte	0x03, 0x1b
        /*00ce*/ 	.short	0x00a8


	//----- nvinfo : EIATTR_NUM_BARRIERS
	.align		4
        /*00d0*/ 	.byte	0x02, 0x4c
        /*00d2*/ 	.byte	0x01
	.zero		1


	//----- nvinfo : EIATTR_ANNOTATIONS
	.align		4
        /*00d4*/ 	.byte	0x04, 0x55
        /*00d6*/ 	.short	(.L_322 - .L_321)


	//   ....[0]....
.L_321:
        /*00d8*/ 	.word	0x00000001
        /*00dc*/ 	.byte	0x40, 0x0e, 0x00, 0x00, 0x01, 0x00, 0x00, 0x00, 0x20, 0x10, 0x00, 0x00, 0x01, 0x00, 0x00, 0x00
        /*00ec*/ 	.byte	0xa0, 0x10, 0x00, 0x00, 0x01, 0x00, 0x00, 0x00, 0x00, 0x25, 0x00, 0x00, 0x01, 0x00, 0x00, 0x00
        /*00fc*/ 	.byte	0xc0, 0x39, 0x00, 0x00, 0x01, 0x00, 0x00, 0x00, 0x00, 0x3c, 0x00, 0x00, 0x01, 0x00, 0x00, 0x00
        /*010c*/ 	.byte	0x20, 0x52, 0x00, 0x00


	//----- nvinfo : EIATTR_MERCURY_ISA_VERSION
	.align		4
.L_322:
        /*0110*/ 	.byte	0x03, 0x5f
        /*0112*/ 	.short	0x0101


	//----- nvinfo : EIATTR_COOP_GROUP_MASK_REGIDS
	.align		4
        /*0114*/ 	.byte	0x04, 0x29
        /*0116*/ 	.short	(.L_324 - .L_323)


	//   ....[0]....
.L_323:
        /*0118*/ 	.word	0xffffffff


	//   ....[1]....
        /*011c*/ 	.word	0x05000000


	//   ....[2]....
        /*0120*/ 	.word	0xffffffff


	//   ....[3]....
        /*0124*/ 	.word	0xffffffff


	//   ....[4]....
        /*0128*/ 	.word	0xffffffff


	//   ....[5]....
        /*012c*/ 	.word	0xffffffff


	//   ....[6]....
        /*0130*/ 	.word	0xffffffff


	//   ....[7]....
        /*0134*/ 	.word	0xffffffff


	//   ....[8]....
        /*0138*/ 	.word	0xffffffff


	//   ....[9]....
        /*013c*/ 	.word	0xffffffff


	//   ....[10]....
        /*0140*/ 	.word	0xffffffff


	//   ....[11]....
        /*0144*/ 	.word	0xffffffff


	//   ....[12]....
        /*0148*/ 	.word	0xffffffff


	//   ....[13]....
        /*014c*/ 	.word	0xffffffff


	//   ....[14]....
        /*0150*/ 	.word	0xffffffff


	//   ....[15]....
        /*0154*/ 	.word	0xffffffff


	//   ....[16]....
        /*0158*/ 	.word	0xffffffff


	//   ....[17]....
        /*015c*/ 	.word	0xffffffff


	//   ....[18]....
        /*0160*/ 	.word	0xffffffff


	//   ....[19]....
        /*0164*/ 	.word	0xffffffff


	//   ....[20]....
        /*0168*/ 	.word	0xffffffff


	//   ....[21]....
        /*016c*/ 	.word	0xffffffff


	//   ....[22]....
        /*0170*/ 	.word	0xffffffff


	//   ....[23]....
        /*0174*/ 	.word	0xffffffff


	//   ....[24]....
        /*0178*/ 	.word	0xffffffff


	//   ....[25]....
        /*017c*/ 	.word	0xffffffff


	//   ....[26]....
        /*0180*/ 	.word	0xffffffff


	//   ....[27]....
        /*0184*/ 	.word	0xffffffff


	//   ....[28]....
        /*0188*/ 	.word	0xffffffff


	//   ....[29]....
        /*018c*/ 	.word	0xffffffff


	//   ....[30]....
        /*0190*/ 	.word	0xffffffff


	//   ....[31]....
        /*0194*/ 	.word	0xffffffff


	//   ....[32]....
        /*0198*/ 	.word	0xffffffff


	//   ....[33]....
        /*019c*/ 	.word	0xffffffff


	//   ....[34]....
        /*01a0*/ 	.word	0xffffffff


	//   ....[35]....
        /*01a4*/ 	.word	0xffffffff


	//   ....[36]....
        /*01a8*/ 	.word	0xffffffff


	//   ....[37]....
        /*01ac*/ 	.word	0xffffffff


	//   ....[38]....
        /*01b0*/ 	.word	0xffffffff


	//   ....[39]....
        /*01b4*/ 	.word	0xffffffff


	//   ....[40]....
        /*01b8*/ 	.word	0xffffffff


	//   ....[41]....
        /*01bc*/ 	.word	0xffffffff


	//   ....[42]....
        /*01c0*/ 	.word	0xffffffff


	//   ....[43]....
        /*01c4*/ 	.word	0xffffffff


	//   ....[44]....
        /*01c8*/ 	.word	0xffffffff


	//   ....[45]....
        /*01cc*/ 	.word	0xffffffff


	//   ....[46]....
        /*01d0*/ 	.word	0xffffffff


	//   ....[47]....
        /*01d4*/ 	.word	0xffffffff


	//   ....[48]....
        /*01d8*/ 	.word	0xffffffff


	//   ....[49]....
        /*01dc*/ 	.word	0xffffffff


	//   ....[50]....
        /*01e0*/ 	.word	0xffffffff


	//   ....[51]....
        /*01e4*/ 	.word	0xffffffff


	//   ....[52]....
        /*01e8*/ 	.word	0xffffffff


	//   ....[53]....
        /*01ec*/ 	.word	0xffffffff


	//   ....[54]....
        /*01f0*/ 	.word	0xffffffff


	//   ....[55]....
        /*01f4*/ 	.word	0xffffffff


	//   ....[56]....
        /*01f8*/ 	.word	0xffffffff


	//   ....[57]....
        /*01fc*/ 	.word	0xffffffff


	//   ....[58]....
        /*0200*/ 	.word	0xffffffff


	//   ....[59]....
        /*0204*/ 	.word	0xffffffff


	//   ....[60]....
        /*0208*/ 	.word	0xffffffff


	//   ....[61]....
        /*020c*/ 	.word	0xffffffff


	//   ....[62]....
        /*0210*/ 	.word	0xffffffff


	//   ....[63]....
        /*0214*/ 	.word	0xffffffff


	//   ....[64]....
        /*0218*/ 	.word	0xffffffff


	//   ....[65]....
        /*021c*/ 	.word	0xffffffff


	//   ....[66]....
        /*0220*/ 	.word	0xffffffff


	//   ....[67]....
        /*0224*/ 	.word	0xffffffff


	//   ....[68]....
        /*0228*/ 	.word	0xffffffff


	//   ....[69]....
        /*022c*/ 	.word	0xffffffff


	//   ....[70]....
        /*0230*/ 	.word	0xffffffff


	//   ....[71]....
        /*0234*/ 	.word	0xffffffff


	//   ....[72]....
        /*0238*/ 	.word	0xffffffff


	//   ....[73]....
        /*023c*/ 	.word	0xffffffff


	//   ....[74]....
        /*0240*/ 	.word	0xffffffff


	//   ....[75]....
        /*0244*/ 	.word	0xffffffff


	//   ....[76]....
        /*0248*/ 	.word	0xffffffff


	//   ....[77]....
        /*024c*/ 	.word	0xffffffff


	//   ....[78]....
        /*0250*/ 	.word	0xffffffff


	//   ....[79]....
        /*0254*/ 	.word	0xffffffff


	//   ....[80]....
        /*0258*/ 	.word	0xffffffff


	//   ....[81]....
        /*025c*/ 	.word	0xffffffff


	//   ....[82]....
        /*0260*/ 	.word	0xffffffff


	//   ....[83]....
        /*0264*/ 	.word	0xffffffff


	//   ....[84]....
        /*0268*/ 	.word	0xffffffff


	//   ....[85]....
        /*026c*/ 	.word	0xffffffff


	//   ....[86]....
        /*0270*/ 	.word	0xffffffff


	//   ....[87]....
        /*0274*/ 	.word	0xffffffff


	//   ....[88]....
        /*0278*/ 	.word	0xffffffff


	//   ....[89]....
        /*027c*/ 	.word	0xffffffff


	//   ....[90]....
        /*0280*/ 	.word	0xffffffff


	//   ....[91]....
        /*0284*/ 	.word	0xffffffff


	//   ....[92]....
        /*0288*/ 	.word	0xffffffff


	//   ....[93]....
        /*028c*/ 	.word	0xffffffff


	//   ....[94]....
        /*0290*/ 	.word	0xffffffff


	//   ....[95]....
        /*0294*/ 	.word	0xffffffff


	//   ....[96]....
        /*0298*/ 	.word	0xffffffff


	//   ....[97]....
        /*029c*/ 	.word	0xffffffff


	//   ....[98]....
        /*02a0*/ 	.word	0xffffffff


	//   ....[99]....
        /*02a4*/ 	.word	0xffffffff


	//   ....[100]....
        /*02a8*/ 	.word	0xffffffff


	//   ....[101]....
        /*02ac*/ 	.word	0xffffffff


	//   ....[102]....
        /*02b0*/ 	.word	0xffffffff


	//   ....[103]....
        /*02b4*/ 	.word	0xffffffff


	//   ....[104]....
        /*02b8*/ 	.word	0xffffffff


	//   ....[105]....
        /*02bc*/ 	.word	0xffffffff


	//   ....[106]....
        /*02c0*/ 	.word	0xffffffff


	//   ....[107]....
        /*02c4*/ 	.word	0xffffffff


	//   ....[108]....
        /*02c8*/ 	.word	0xffffffff


	//   ....[109]....
        /*02cc*/ 	.word	0xffffffff


	//   ....[110]....
        /*02d0*/ 	.word	0xffffffff


	//   ....[111]....
        /*02d4*/ 	.word	0xffffffff


	//   ....[112]....
        /*02d8*/ 	.word	0xffffffff


	//   ....[113]....
        /*02dc*/ 	.word	0xffffffff


	//   ....[114]....
        /*02e0*/ 	.word	0xffffffff


	//   ....[115]....
        /*02e4*/ 	.word	0xffffffff


	//   ....[116]....
        /*02e8*/ 	.word	0xffffffff


	//   ....[117]....
        /*02ec*/ 	.word	0xffffffff


	//   ....[118]....
        /*02f0*/ 	.word	0xffffffff


	//   ....[119]....
        /*02f4*/ 	.word	0xffffffff


	//   ....[120]....
        /*02f8*/ 	.word	0xffffffff


	//   ....[121]....
        /*02fc*/ 	.word	0xffffffff


	//   ....[122]....
        /*0300*/ 	.word	0xffffffff


	//   ....[123]....
        /*0304*/ 	.word	0xffffffff


	//   ....[124]....
        /*0308*/ 	.word	0xffffffff


	//   ....[125]....
        /*030c*/ 	.word	0xffffffff


	//   ....[126]....
        /*0310*/ 	.word	0xffffffff


	//   ....[127]....
        /*0314*/ 	.word	0xffffffff


	//   ....[128]....
        /*0318*/ 	.word	0xffffffff


	//   ....[129]....
        /*031c*/ 	.word	0xffffffff


	//   ....[130]....
        /*0320*/ 	.word	0xffffffff


	//   ....[131]....
        /*0324*/ 	.word	0xffffffff


	//   ....[132]....
        /*0328*/ 	.word	0xffffffff


	//   ....[133]....
        /*032c*/ 	.word	0xffffffff


	//   ....[134]....
        /*0330*/ 	.word	0xffffffff


	//   ....[135]....
        /*0334*/ 	.word	0xffffffff


	//   ....[136]....
        /*0338*/ 	.word	0xffffffff


	//   ....[137]....
        /*033c*/ 	.word	0xffffffff


	//   ....[138]....
        /*0340*/ 	.word	0xffffffff


	//   ....[139]....
        /*0344*/ 	.word	0xffffffff


	//   ....[140]....
        /*0348*/ 	.word	0xffffffff


	//   ....[141]....
        /*034c*/ 	.word	0xffffffff


	//   ....[142]....
        /*0350*/ 	.word	0xffffffff


	//   ....[143]....
        /*0354*/ 	.word	0xffffffff


	//   ....[144]....
        /*0358*/ 	.word	0xffffffff


	//   ....[145]....
        /*035c*/ 	.word	0xffffffff


	//   ....[146]....
        /*0360*/ 	.word	0xffffffff


	//   ....[147]....
        /*0364*/ 	.word	0xffffffff


	//   ....[148]....
        /*0368*/ 	.word	0xffffffff


	//   ....[149]....
        /*036c*/ 	.word	0xffffffff


	//   ....[150]....
        /*0370*/ 	.word	0xffffffff


	//   ....[151]....
        /*0374*/ 	.word	0xffffffff


	//   ....[152]....
        /*0378*/ 	.word	0xffffffff


	//   ....[153]....
        /*037c*/ 	.word	0xffffffff


	//   ....[154]....
        /*0380*/ 	.word	0xffffffff


	//   ....[155]....
        /*0384*/ 	.word	0xffffffff


	//   ....[156]....
        /*0388*/ 	.word	0xffffffff


	//   ....[157]....
        /*038c*/ 	.word	0xffffffff


	//   ....[158]....
        /*0390*/ 	.word	0xffffffff


	//   ....[159]....
        /*0394*/ 	.word	0xffffffff


	//   ....[160]....
        /*0398*/ 	.word	0xffffffff


	//   ....[161]....
        /*039c*/ 	.word	0xffffffff


	//   ....[162]....
        /*03a0*/ 	.word	0xffffffff


	//   ....[163]....
        /*03a4*/ 	.word	0xffffffff


	//   ....[164]....
        /*03a8*/ 	.word	0xffffffff


	//   ....[165]....
        /*03ac*/ 	.word	0xffffffff


	//   ....[166]....
        /*03b0*/ 	.word	0xffffffff


	//   ....[167]....
        /*03b4*/ 	.word	0xffffffff


	//   ....[168]....
        /*03b8*/ 	.word	0xffffffff


	//   ....[169]....
        /*03bc*/ 	.word	0xffffffff


	//   ....[170]....
        /*03c0*/ 	.word	0xffffffff


	//   ....[171]....
        /*03c4*/ 	.word	0xffffffff


	//   ....[172]....
        /*03c8*/ 	.word	0xffffffff


	//   ....[173]....
        /*03cc*/ 	.word	0xffffffff


	//   ....[174]....
        /*03d0*/ 	.word	0xffffffff


	//   ....[175]....
        /*03d4*/ 	.word	0xffffffff


	//   ....[176]....
        /*03d8*/ 	.word	0xffffffff


	//   ....[177]....
        /*03dc*/ 	.word	0xffffffff


	//   ....[178]....
        /*03e0*/ 	.word	0x05000002


	//   ....[179]....
        /*03e4*/ 	.word	0xffffffff


	//   ....[180]....
        /*03e8*/ 	.word	0xffffffff


	//   ....[181]....
        /*03ec*/ 	.word	0xffffffff


	//   ....[182]....
        /*03f0*/ 	.word	0xffffffff


	//   ....[183]....
        /*03f4*/ 	.word	0xffffffff


	//   ....[184]....
        /*03f8*/ 	.word	0xffffffff


	//   ....[185]....
        /*03fc*/ 	.word	0xffffffff


	//   ....[186]....
        /*0400*/ 	.word	0xffffffff


	//   ....[187]....
        /*0404*/ 	.word	0xffffffff


	//   ....[188]....
        /*0408*/ 	.word	0xffffffff


	//   ....[189]....
        /*040c*/ 	.word	0xffffffff


	//   ....[190]....
        /*0410*/ 	.word	0xffffffff


	//   ....[191]....
        /*0414*/ 	.word	0xffffffff


	//   ....[192]....
        /*0418*/ 	.word	0xffffffff


	//   ....[193]....
        /*041c*/ 	.word	0xffffffff


	//   ....[194]....
        /*0420*/ 	.word	0xffffffff


	//   ....[195]....
        /*0424*/ 	.word	0xffffffff


	//   ....[196]....
        /*0428*/ 	.word	0xffffffff


	//   ....[197]....
        /*042c*/ 	.word	0xffffffff


	//   ....[198]....
        /*0430*/ 	.word	0xffffffff


	//   ....[199]....
        /*0434*/ 	.word	0xffffffff


	//   ....[200]....
        /*0438*/ 	.word	0xffffffff


	//   ....[201]....
        /*043c*/ 	.word	0xffffffff


	//   ....[202]....
        /*0440*/ 	.word	0xffffffff


	//   ....[203]....
        /*0444*/ 	.word	0xffffffff


	//   ....[204]....
        /*0448*/ 	.word	0xffffffff


	//   ....[205]....
        /*044c*/ 	.word	0xffffffff


	//   ....[206]....
        /*0450*/ 	.word	0xffffffff


	//   ....[207]....
        /*0454*/ 	.word	0xffffffff


	//   ....[208]....
        /*0458*/ 	.word	0xffffffff


	//   ....[209]....
        /*045c*/ 	.word	0xffffffff


	//   ....[210]....
        /*0460*/ 	.word	0xffffffff


	//   ....[211]....
        /*0464*/ 	.word	0xffffffff


	//   ....[212]....
        /*0468*/ 	.word	0xffffffff


	//   ....[213]....
        /*046c*/ 	.word	0xffffffff


	//   ....[214]....
        /*0470*/ 	.word	0xffffffff


	//   ....[215]....
        /*0474*/ 	.word	0xffffffff


	//   ....[216]....
        /*0478*/ 	.word	0xffffffff


	//   ....[217]....
        /*047c*/ 	.word	0x0500004c


	//   ....[218]....
        /*0480*/ 	.word	0x0500004c


	//   ....[219]....
        /*0484*/ 	.word	0x0500004c


	//   ....[220]....
        /*0488*/ 	.word	0x0500004c


	//   ....[221]....
        /*048c*/ 	.word	0x0500004c


	//----- nvinfo : EIATTR_COOP_GROUP_INSTR_OFFSETS
	.align		4
.L_324:
        /*0490*/ 	.byte	0x04, 0x28
        /*0492*/ 	.short	(.L_326 - .L_325)


	//   ....[0]....
.L_325:
        /*0494*/ 	.word	0x00000f20


	//   ....[1]....
        /*0498*/ 	.word	0x00001870


	//   ....[2]....
        /*049c*/ 	.word	0x000022e0


	//   ....[3]....
        /*04a0*/ 	.word	0x00002300


	//   ....[4]....
        /*04a4*/ 	.word	0x00002320


	//   ....[5]....
        /*04a8*/ 	.word	0x00002340


	//   ....[6]....
        /*04ac*/ 	.word	0x00002360


	//   ....[7]....
        /*04b0*/ 	.word	0x00002850


	//   ....[8]....
        /*04b4*/ 	.word	0x00002860


	//   ....[9]....
        /*04b8*/ 	.word	0x00002880


	//   ....[10]....
        /*04bc*/ 	.word	0x000028a0


	//   ....[11]....
        /*04c0*/ 	.word	0x000028f0


	//   ....[12]....
        /*04c4*/ 	.word	0x00002920


	//   ....[13]....
        /*04c8*/ 	.word	0x00002960


	//   ....[14]....
        /*04cc*/ 	.word	0x000029a0


	//   ....[15]....
        /*04d0*/ 	.word	0x00002a70


	//   ....[16]....
        /*04d4*/ 	.word	0x00002ad0


	//   ....[17]....
        /*04d8*/ 	.word	0x00002ae0


	//   ....[18]....
        /*04dc*/ 	.word	0x00002b10


	//   ....[19]....
        /*04e0*/ 	.word	0x00002b40


	//   ....[20]....
        /*04e4*/ 	.word	0x00002b80


	//   ....[21]....
        /*04e8*/ 	.word	0x00002ba0


	//   ....[22]....
        /*04ec*/ 	.word	0x00002be0


	//   ....[23]....
        /*04f0*/ 	.word	0x00002c00


	//   ....[24]....
        /*04f4*/ 	.word	0x00002ce0


	//   ....[25]....
        /*04f8*/ 	.word	0x00002cf0


	//   ....[26]....
        /*04fc*/ 	.word	0x00002d20


	//   ....[27]....
        /*0500*/ 	.word	0x00002d50


	//   ....[28]....
        /*0504*/ 	.word	0x00002d90


	//   ....[29]....
        /*0508*/ 	.word	0x00002db0


	//   ....[30]....
        /*050c*/ 	.word	0x00002df0


	//   ....[31]....
        /*0510*/ 	.word	0x00002e10


	//   ....[32]....
        /*0514*/ 	.word	0x00002e70


	//   ....[33]....
        /*0518*/ 	.word	0x00002f00


	//   ....[34]....
        /*051c*/ 	.word	0x00002f20


	//   ....[35]....
        /*0520*/ 	.word	0x00002f30


	//   ....[36]....
        /*0524*/ 	.word	0x00002f60


	//   ....[37]....
        /*0528*/ 	.word	0x00002f90


	//   ....[38]....
        /*052c*/ 	.word	0x00002fd0


	//   ....[39]....
        /*0530*/ 	.word	0x00002ff0


	//   ....[40]....
        /*0534*/ 	.word	0x00003030


	//   ....[41]....
        /*0538*/ 	.word	0x00003050


	//   ....[42]....
        /*053c*/ 	.word	0x00003130


	//   ....[43]....
        /*0540*/ 	.word	0x00003160


	//   ....[44]....
        /*0544*/ 	.word	0x00003170


	//   ....[45]....
        /*0548*/ 	.word	0x000031a0


	//   ....[46]....
        /*054c*/ 	.word	0x000031d0


	//   ....[47]....
        /*0550*/ 	.word	0x00003210


	//   ....[48]....
        /*0554*/ 	.word	0x00003230


	//   ....[49]....
        /*0558*/ 	.word	0x00003270


	//   ....[50]....
        /*055c*/ 	.word	0x00003290


	//   ....[51]....
        /*0560*/ 	.word	0x00003360


	//   ....[52]....
        /*0564*/ 	.word	0x00003380


	//   ....[53]....
        /*0568*/ 	.word	0x00003390


	//   ....[54]....
        /*056c*/ 	.word	0x000033c0


	//   ....[55]....
        /*0570*/ 	.word	0x000033f0


	//   ....[56]....
        /*0574*/ 	.word	0x00003430


	//   ....[57]....
        /*0578*/ 	.word	0x00003450


	//   ....[58]....
        /*057c*/ 	.word	0x00003490


	//   ....[59]....
        /*0580*/ 	.word	0x000034b0


	//   ....[60]....
        /*0584*/ 	.word	0x00003590


	//   ....[61]....
        /*0588*/ 	.word	0x000035b0


	//   ....[62]....
        /*058c*/ 	.word	0x000035c0


	//   ....[63]....
        /*0590*/ 	.word	0x000035f0


	//   ....[64]....
        /*0594*/ 	.word	0x00003620


	//   ....[65]....
        /*0598*/ 	.word	0x00003670


	//   ....[66]....
        /*059c*/ 	.word	0x00003690


	//   ....[67]....
        /*05a0*/ 	.word	0x000036d0


	//   ....[68]....
        /*05a4*/ 	.word	0x000036f0


	//   ....[69]....
        /*05a8*/ 	.word	0x000037c0


	//   ....[70]....
        /*05ac*/ 	.word	0x000037e0


	//   ....[71]....
        /*05b0*/ 	.word	0x000037f0


	//   ....[72]....
        /*05b4*/ 	.word	0x00003820


	//   ....[73]....
        /*05b8*/ 	.word	0x00003850


	//   ....[74]....
        /*05bc*/ 	.word	0x00003890


	//   ....[75]....
        /*05c0*/ 	.word	0x000038b0


	//   ....[76]....
        /*05c4*/ 	.word	0x000038f0


	//   ....[77]....
        /*05c8*/ 	.word	0x00003910


	//   ....[78]....
        /*05cc*/ 	.word	0x00003a20


	//   ....[79]....
        /*05d0*/ 	.word	0x00003a30


	//   ....[80]....
        /*05d4*/ 	.word	0x00003a60


	//   ....[81]....
        /*05d8*/ 	.word	0x00003a90


	//   ....[82]....
        /*05dc*/ 	.word	0x00003ad0


	//   ....[83]....
        /*05e0*/ 	.word	0x00003ae0


	//   ....[84]....
        /*05e4*/ 	.word	0x00003b00


	//   ....[85]....
        /*05e8*/ 	.word	0x00003b40


	//   ....[86]....
        /*05ec*/ 	.word	0x00003b60


	//   ....[87]....
        /*05f0*/ 	.word	0x00003c50


	//   ....[88]....
        /*05f4*/ 	.word	0x00003c60


	//   ....[89]....
        /*05f8*/ 	.word	0x00003c90


	//   ....[90]....
        /*05fc*/ 	.word	0x00003cc0


	//   ....[91]....
        /*0600*/ 	.word	0x00003d00


	//   ....[92]....
        /*0604*/ 	.word	0x00003d10


	//   ....[93]....
        /*0608*/ 	.word	0x00003d30


	//   ....[94]....
        /*060c*/ 	.word	0x00003d70


	//   ....[95]....
        /*0610*/ 	.word	0x00003d90


	//   ....[96]....
        /*0614*/ 	.word	0x00003e90


	//   ....[97]....
        /*0618*/ 	.word	0x00003ea0


	//   ....[98]....
        /*061c*/ 	.word	0x00003ed0


	//   ....[99]....
        /*0620*/ 	.word	0x00003f00


	//   ....[100]....
        /*0624*/ 	.word	0x00003f40


	//   ....[101]....
        /*0628*/ 	.word	0x00003f50


	//   ....[102]....
        /*062c*/ 	.word	0x00003f70


	//   ....[103]....
        /*0630*/ 	.word	0x00003fb0


	//   ....[104]....
        /*0634*/ 	.word	0x00003fd0


	//   ....[105]....
        /*0638*/ 	.word	0x000040b0


	//   ....[106]....
        /*063c*/ 	.word	0x000040c0


	//   ....[107]....
        /*0640*/ 	.word	0x000040f0


	//   ....[108]....
        /*0644*/ 	.word	0x00004120


	//   ....[109]....
        /*0648*/ 	.word	0x00004160


	//   ....[110]....
        /*064c*/ 	.word	0x00004180


	//   ....[111]....
        /*0650*/ 	.word	0x000041c0


	//   ....[112]....
        /*0654*/ 	.word	0x000041e0


	//   ....[113]....
        /*0658*/ 	.word	0x00004240


	//   ....[114]....
        /*065c*/ 	.word	0x000042f0


	//   ....[115]....
        /*0660*/ 	.word	0x00004300


	//   ....[116]....
        /*0664*/ 	.word	0x00004330


	//   ....[117]....
        /*0668*/ 	.word	0x00004360


	//   ....[118]....
        /*066c*/ 	.word	0x000043a0


	//   ....[119]....
        /*0670*/ 	.word	0x000043b0


	//   ....[120]....
        /*0674*/ 	.word	0x000043d0


	//   ....[121]....
        /*0678*/ 	.word	0x00004410


	//   ....[122]....
        /*067c*/ 	.word	0x00004430


	//   ....[123]....
        /*0680*/ 	.word	0x00004510


	//   ....[124]....
        /*0684*/ 	.word	0x00004520


	//   ....[125]....
        /*0688*/ 	.word	0x00004550


	//   ....[126]....
        /*068c*/ 	.word	0x00004580


	//   ....[127]....
        /*0690*/ 	.word	0x000045c0


	//   ....[128]....
        /*0694*/ 	.word	0x000045d0


	//   ....[129]....
        /*0698*/ 	.word	0x000045f0


	//   ....[130]....
        /*069c*/ 	.word	0x00004630


	//   ....[131]....
        /*06a0*/ 	.word	0x00004650


	//   ....[132]....
        /*06a4*/ 	.word	0x00004750


	//   ....[133]....
        /*06a8*/ 	.word	0x00004760


	//   ....[134]....
        /*06ac*/ 	.word	0x00004790


	//   ....[135]....
        /*06b0*/ 	.word	0x000047c0


	//   ....[136]....
        /*06b4*/ 	.word	0x00004800


	//   ....[137]....
        /*06b8*/ 	.word	0x00004810


	//   ....[138]....
        /*06bc*/ 	.word	0x00004830


	//   ....[139]....
        /*06c0*/ 	.word	0x00004870


	//   ....[140]....
        /*06c4*/ 	.word	0x00004890


	//   ....[141]....
        /*06c8*/ 	.word	0x00004970


	//   ....[142]....
        /*06cc*/ 	.word	0x00004980


	//   ....[143]....
        /*06d0*/ 	.word	0x000049b0


	//   ....[144]....
        /*06d4*/ 	.word	0x000049e0


	//   ....[145]....
        /*06d8*/ 	.word	0x00004a20


	//   ....[146]....
        /*06dc*/ 	.word	0x00004a30


	//   ....[147]....
        /*06e0*/ 	.word	0x00004a50


	//   ....[148]....
        /*06e4*/ 	.word	0x00004a90


	//   ....[149]....
        /*06e8*/ 	.word	0x00004ab0


	//   ....[150]....
        /*06ec*/ 	.word	0x00004bb0


	//   ....[151]....
        /*06f0*/ 	.word	0x00004bc0


	//   ....[152]....
        /*06f4*/ 	.word	0x00004bf0


	//   ....[153]....
        /*06f8*/ 	.word	0x00004c20


	//   ....[154]....
        /*06fc*/ 	.word	0x00004c60


	//   ....[155]....
        /*0700*/ 	.word	0x00004c80


	//   ....[156]....
        /*0704*/ 	.word	0x00004cc0


	//   ....[157]....
        /*0708*/ 	.word	0x00004ce0


	//   ....[158]....
        /*070c*/ 	.word	0x00004d30


	//   ....[159]....
        /*0710*/ 	.word	0x00004dc0


	//   ....[160]....
        /*0714*/ 	.word	0x00004de0


	//   ....[161]....
        /*0718*/ 	.word	0x00004df0


	//   ....[162]....
        /*071c*/ 	.word	0x00004e20


	//   ....[163]....
        /*0720*/ 	.word	0x00004e50


	//   ....[164]....
        /*0724*/ 	.word	0x00004e90


	//   ....[165]....
        /*0728*/ 	.word	0x00004eb0


	//   ....[166]....
        /*072c*/ 	.word	0x00004ef0


	//   ....[167]....
        /*0730*/ 	.word	0x00004f10


	//   ....[168]....
        /*0734*/ 	.word	0x00004ff0


	//   ....[169]....
        /*0738*/ 	.word	0x00005030


	//   ....[170]....
        /*073c*/ 	.word	0x00005040


	//   ....[171]....
        /*0740*/ 	.word	0x00005070


	//   ....[172]....
        /*0744*/ 	.word	0x000050a0


	//   ....[173]....
        /*0748*/ 	.word	0x000050e0


	//   ....[174]....
        /*074c*/ 	.word	0x00005100


	//   ....[175]....
        /*0750*/ 	.word	0x00005140


	//   ....[176]....
        /*0754*/ 	.word	0x00005160


	//   ....[177]....
        /*0758*/ 	.word	0x00005260


	//   ....[178]....
        /*075c*/ 	.word	0x00005800


	//   ....[179]....
        /*0760*/ 	.word	0x00005b20


	//   ....[180]....
        /*0764*/ 	.word	0x00005bd0


	//   ....[181]....
        /*0768*/ 	.word	0x00005c80


	//   ....[182]....
        /*076c*/ 	.word	0x00005d30


	//   ....[183]....
        /*0770*/ 	.word	0x00005de0


	//   ....[184]....
        /*0774*/ 	.word	0x00005e90


	//   ....[185]....
        /*0778*/ 	.word	0x00005f40


	//   ....[186]....
        /*077c*/ 	.word	0x00005ff0


	//   ....[187]....
        /*0780*/ 	.word	0x000060a0


	//   ....[188]....
        /*0784*/ 	.word	0x00006150


	//   ....[189]....
        /*0788*/ 	.word	0x00006200


	//   ....[190]....
        /*078c*/ 	.word	0x000062b0


	//   ....[191]....
        /*0790*/ 	.word	0x00006360


	//   ....[192]....
        /*0794*/ 	.word	0x00006410


	//   ....[193]....
        /*0798*/ 	.word	0x000064c0


	//   ....[194]....
        /*079c*/ 	.word	0x00006570


	//   ....[195]....
        /*07a0*/ 	.word	0x00006620


	//   ....[196]....
        /*07a4*/ 	.word	0x000066d0


	//   ....[197]....
        /*07a8*/ 	.word	0x00006780


	//   ....[198]....
        /*07ac*/ 	.word	0x00006980


	//   ....[199]....
        /*07b0*/ 	.word	0x00006aa0


	//   ....[200]....
        /*07b4*/ 	.word	0x00006bc0


	//   ....[201]....
        /*07b8*/ 	.word	0x00006ce0


	//   ....[202]....
        /*07bc*/ 	.word	0x00006e00


	//   ....[203]....
        /*07c0*/ 	.word	0x00006f20


	//   ....[204]....
        /*07c4*/ 	.word	0x00007040


	//   ....[205]....
        /*07c8*/ 	.word	0x00007160


	//   ....[206]....
        /*07cc*/ 	.word	0x00007280


	//   ....[207]....
        /*07d0*/ 	.word	0x000073a0


	//   ....[208]....
        /*07d4*/ 	.word	0x000074c0


	//   ....[209]....
        /*07d8*/ 	.word	0x000075d0


	//   ....[210]....
        /*07dc*/ 	.word	0x000076d0


	//   ....[211]....
        /*07e0*/ 	.word	0x000077d0


	//   ....[212]....
        /*07e4*/ 	.word	0x000078d0


	//   ....[213]....
        /*07e8*/ 	.word	0x000079d0


	//   ....[214]....
        /*07ec*/ 	.word	0x00007ad0


	//   ....[215]....
        /*07f0*/ 	.word	0x00007bd0


	//   ....[216]....
        /*07f4*/ 	.word	0x00007cc0


	//   ....[217]....
        /*07f8*/ 	.word	0x00007d30


	//   ....[218]....
        /*07fc*/ 	.word	0x00007d90


	//   ....[219]....
        /*0800*/ 	.word	0x00007e00


	//   ....[220]....
        /*0804*/ 	.word	0x00007e60


	//   ....[221]....
        /*0808*/ 	.word	0x00007ed0


	//----- nvinfo : EIATTR_VRC_CTA_INIT_COUNT
	.align		4
.L_326:
        /*080c*/ 	.byte	0x02, 0x4a
	.zero		1
	.zero		1


	//----- nvinfo : EIATTR_EXIT_INSTR_OFFSETS
	.align		4
        /*0810*/ 	.byte	0x04, 0x1c
        /*0812*/ 	.short	(.L_328 - .L_327)


	//   ....[0]....
.L_327:
        /*0814*/ 	.word	0x00001cb0


	//   ....[1]....
        /*0818*/ 	.word	0x000020c0


	//   ....[2]....
        /*081c*/ 	.word	0x000020e0


	//   ....[3]....
        /*0820*/ 	.word	0x00006790


	//   ....[4]....
        /*0824*/ 	.word	0x00007cd0


	//----- nvinfo : EIATTR_MAX_THREADS
	.align		4
.L_328:
        /*0828*/ 	.byte	0x04, 0x05
        /*082a*/ 	.short	(.L_330 - .L_329)
.L_329:
        /*082c*/ 	.word	0x00000180
        /*0830*/ 	.word	0x00000001
        /*0834*/ 	.word	0x00000001


	//----- nvinfo : EIATTR_CRS_STACK_SIZE
	.align		4
.L_330:
        /*0838*/ 	.byte	0x04, 0x1e
        /*083a*/ 	.short	(.L_332 - .L_331)
.L_331:
        /*083c*/ 	.word	0x00000000


	//----- nvinfo : EIATTR_CBANK_PARAM_SIZE
	.align		4
.L_332:
        /*0840*/ 	.byte	0x03, 0x19
        /*0842*/ 	.short	0x004d


	//----- nvinfo : EIATTR_PARAM_CBANK
	.align		4
        /*0844*/ 	.byte	0x04, 0x0a
        /*0846*/ 	.short	(.L_334 - .L_333)
	.align		4
.L_333:
        /*0848*/ 	.word	index@(.nv.constant0._ZN3cub18CUB_300001_SM_10006detail10radix_sort29DeviceRadixSortOnesweepKernelINS1_5radix10policy_hubIjNS0_8NullTypeEyE10Policy1000ELNS0_9SortOrderE0EjS6_yiiNS1_21identity_decomposer_tEEEvPT5_SC_PT3_PKSD_PT1_PKSH_PT2_PKSL_T4_iiT6_)
        /*084c*/ 	.short	0x0380
        /*084e*/ 	.short	0x004d


	//----- nvinfo : EIATTR_SW_WAR
	.align		4
.L_334:
        /*0850*/ 	.byte	0x04, 0x36
        /*0852*/ 	.short	(.L_336 - .L_335)
.L_335:
        /*0854*/ 	.word	0x00000008
.L_336:


//--------------------- .nv.info._ZN3cub18CUB_300001_SM_10006detail10radix_sort33DeviceRadixSortExclusiveSumKernelINS1_5radix10policy_hubIjNS0_8NullTypeEyE10Policy1000EyEEvPT0_ --------------------------
	.section	.nv.info._ZN3cub18CUB_300001_SM_10006detail10radix_sort33DeviceRadixSortExclusiveSumKernelINS1_5radix10policy_hubIjNS0_8NullTypeEyE10Policy1000EyEEvPT0_,"",@"SHT_CUDA_INFO"
	.sectionflags	@""
	.align	4


	//----- nvinfo : EIATTR_CUDA_API_VERSION
	.align		4
        /*0000*/ 	.byte	0x04, 0x37
        /*0002*/ 	.short	(.L_338 - .L_337)
.L_337:
        /*0004*/ 	.word	0x00000082


	//----- nvinfo : EIATTR_KPARAM_INFO
	.align		4
.L_338:
        /*0008*/ 	.byte	0x04, 0x17
        /*000a*/ 	.short	(.L_340 - .L_339)
.L_339:
        /*000c*/ 	.word	0x00000000
        /*0010*/ 	.short	0x0000
        /*0012*/ 	.short	0x0000
        /*0014*/ 	.byte	0x00, 0xf5, 0x21, 0x00


	//----- nvinfo : EIATTR_SPARSE_MMA_MASK
	.align		4
.L_340:
        /*0018*/ 	.byte	0x03, 0x50
        /*001a*/ 	.short	0x0000


	//----- nvinfo : EIATTR_MAXREG_COUNT
	.align		4
        /*001c*/ 	.byte	0x03, 0x1b
        /*001e*/ 	.short	0x00ff


	//----- nvinfo : EIATTR_NUM_BARRIERS
	.align		4
        /*0020*/ 	.byte	0x02, 0x4c
        /*0022*/ 	.byte	0x01
	.zero		1


	//----- nvinfo : EIATTR_MERCURY_ISA_VERSION
	.align		4
        /*0024*/ 	.byte	0x03, 0x5f
        /*0026*/ 	.short	0x0101


	//----- nvinfo : EIATTR_COOP_GROUP_MASK_REGIDS
	.align		4
        /*0028*/ 	.byte	0x04, 0x29
        /*002a*/ 	.short	(.L_342 - .L_341)


	//   ....[0]....
.L_341:
        /*002c*/ 	.word	0xffffffff


	//   ....[1]....
        /*0030*/ 	.word	0xffffffff


	//   ....[2]....
        /*0034*/ 	.word	0xffffffff


	//   ....[3]....
        /*0038*/ 	.word	0xffffffff


	//   ....[4]....
        /*003c*/ 	.word	0xffffffff


	//   ....[5]....
        /*0040*/ 	.word	0xffffffff


	//   ....[6]....
        /*0044*/ 	.word	0xffffffff


	//   ....[7]....
        /*0048*/ 	.word	0xffffffff


	//   ....[8]....
        /*004c*/ 	.word	0xffffffff


	//   ....[9]....
        /*0050*/ 	.word	0xffffffff


	//   ....[10]....
        /*0054*/ 	.word	0x05000015


	//   ....[11]....
        /*0058*/ 	.word	0x05000015


	//   ....[12]....
        /*005c*/ 	.word	0x05000015


	//   ....[13]....
        /*0060*/ 	.word	0x05000015


	//   ....[14]....
        /*0064*/ 	.word	0x05000015


	//   ....[15]....
        /*0068*/ 	.word	0x05000015


	//   ....[16]....
        /*006c*/ 	.word	0x05000015


	//   ....[17]....
        /*0070*/ 	.word	0x05000015


	//   ....[18]....
        /*0074*/ 	.word	0x05000015


	//   ....[19]....
        /*0078*/ 	.word	0x05000015


	//----- nvinfo : EIATTR_COOP_GROUP_INSTR_OFFSETS
	.align		4
.L_342:
        /*007c*/ 	.byte	0x04, 0x28
        /*007e*/ 	.short	(.L_344 - .L_343)


	//   ....[0]....
.L_343:
        /*0080*/ 	.word	0x00000250


	//   ....[1]....
        /*0084*/ 	.word	0x00000260


	//   ....[2]....
        /*0088*/ 	.word	0x000002a0


	//   ....[3]....
        /*008c*/ 	.word	0x000002c0


	//   ....[4]....
        /*0090*/ 	.word	0x00000310


	//   ....[5]....
        /*0094*/ 	.word	0x00000320


	//   ....[6]....
        /*0098*/ 	.word	0x00000360


	//   ....[7]....
        /*009c*/ 	.word	0x00000380


	//   ....[8]....
        /*00a0*/ 	.word	0x000003d0


	//   ....[9]....
        /*00a4*/ 	.word	0x000003e0


	//   ....[10]....
        /*00a8*/ 	.word	0x00000660


	//   ....[11]....
        /*00ac*/ 	.word	0x000006b0


	//   ....[12]....
        /*00b0*/ 	.word	0x00000740


	//   ....[13]....
        /*00b4*/ 	.word	0x00000790


	//   ....[14]....
        /*00b8*/ 	.word	0x00000820


	//   ....[15]....
        /*00bc*/ 	.word	0x00000870


	//   ....[16]....
        /*00c0*/ 	.word	0x00000900


	//   ....[17]....
        /*00c4*/ 	.word	0x00000950


	//   ....[18]....
        /*00c8*/ 	.word	0x000009e0


	//   ....[19]....
        /*00cc*/ 	.word	0x00000a30


	//----- nvinfo : EIATTR_VRC_CTA_INIT_COUNT
	.align		4
.L_344:
        /*00d0*/ 	.byte	0x02, 0x4a
	.zero		1
	.zero		1


	//----- nvinfo : EIATTR_EXIT_INSTR_OFFSETS
	.align		4
        /*00d4*/ 	.byte	0x04, 0x1c
        /*00d6*/ 	.short	(.L_346 - .L_345)


	//   ....[0]....
.L_345:
        /*00d8*/ 	.word	0x000005d0


	//   ....[1]....
        /*00dc*/ 	.word	0x00000600


	//----- nvinfo : EIATTR_CRS_STACK_SIZE
	.align		4
.L_346:
        /*00e0*/ 	.byte	0x04, 0x1e
        /*00e2*/ 	.short	(.L_348 - .L_347)
.L_347:
        /*00e4*/ 	.word	0x00000000


	//----- nvinfo : EIATTR_CBANK_PARAM_SIZE
	.align		4
.L_348:
        /*00e8*/ 	.byte	0x03, 0x19
        /*00ea*/ 	.short	0x0008


	//----- nvinfo : EIATTR_PARAM_CBANK
	.align		4
        /*00ec*/ 	.byte	0x04, 0x0a
        /*00ee*/ 	.short	(.L_350 - .L_349)
	.align		4
.L_349:
        /*00f0*/ 	.word	index@(.nv.constant0._ZN3cub18CUB_300001_SM_10006detail10radix_sort33DeviceRadixSortExclusiveSumKernelINS1_5radix10policy_hubIjNS0_8NullTypeEyE10Policy1000EyEEvPT0_)
        /*00f4*/ 	.short	0x0380
        /*00f6*/ 	.short	0x0008


	//----- nvinfo : EIATTR_SW_WAR
	.align		4
.L_350:
        /*00f8*/ 	.byte	0x04, 0x36
        /*00fa*/ 	.short	(.L_352 - .L_351)
.L_351:
        /*00fc*/ 	.word	0x00000008
.L_352:


//--------------------- .nv.info._ZN3cub18CUB_300001_SM_10006detail10radix_sort30DeviceRadixSortHistogramKernelINS1_5radix10policy_hubIjNS0_8NullTypeEyE10Policy1000ELNS0_9SortOrderE0EjyNS1_21identity_decomposer_tEEEvPT2_PKT1_SB_iiT3_ --------------------------
	.section	.nv.info._ZN3cub18CUB_300001_SM_10006detail10radix_sort30DeviceRadixSortHistogramKernelINS1_5radix10policy_hubIjNS0_8NullTypeEyE10Policy1000ELNS0_9SortOrderE0EjyNS1_21identity_decomposer_tEEEvPT2_PKT1_SB_iiT3_,"",@"SHT_CUDA_INFO"
	.sectionflags	@""
	.align	4


	//----- nvinfo : EIATTR_CUDA_API_VERSION
	.align		4
        /*0000*/ 	.byte	0x04, 0x37
        /*0002*/ 	.short	(.L_354 - .L_353)
.L_353:
        /*0004*/ 	.word	0x00000082


	//----- nvinfo : EIATTR_KPARAM_INFO
	.align		4
.L_354:
        /*0008*/ 	.byte	0x04, 0x17
        /*000a*/ 	.short	(.L_356 - .L_355)
.L_355:
        /*000c*/ 	.word	0x00000000
        /*0010*/ 	.short	0x0005
        /*0012*/ 	.short	0x0020
        /*0014*/ 	.byte	0x00, 0xf0, 0x05, 0x00


	//----- nvinfo : EIATTR_KPARAM_INFO
	.align		4
.L_356:
        /*0018*/ 	.byte	0x04, 0x17
        /*001a*/ 	.short	(.L_358 - .L_357)
.L_357:
        /*001c*/ 	.word	0x00000000
        /*0020*/ 	.short	0x0004
        /*0022*/ 	.short	0x001c
        /*0024*/ 	.byte	0x00, 0xf0, 0x11, 0x00


	//----- nvinfo : EIATTR_KPARAM_INFO
	.align		4
.L_358:
        /*0028*/ 	.byte	0x04, 0x17
        /*002a*/ 	.short	(.L_360 - .L_359)
.L_359:
        /*002c*/ 	.word	0x00000000
        /*0030*/ 	.short	0x0003
        /*0032*/ 	.short	0x0018
        /*0034*/ 	.byte	0x00, 0xf0, 0x11, 0x00


	//----- nvinfo : EIATTR_KPARAM_INFO
	.align		4
.L_360:
        /*0038*/ 	.byte	0x04, 0x17
        /*003a*/ 	.short	(.L_362 - .L_361)
.L_361:
        /*003c*/ 	.word	0x00000000
        /*0040*/ 	.short	0x0002
        /*0042*/ 	.short	0x0010
        /*0044*/ 	.byte	0x00, 0xf0, 0x21, 0x00


	//----- nvinfo : EIATTR_KPARAM_INFO
	.align		4
.L_362:
        /*0048*/ 	.byte	0x04, 0x17
        /*004a*/ 	.short	(.L_364 - .L_363)
.L_363:
        /*004c*/ 	.word	0x00000000
        /*0050*/ 	.short	0x0001
        /*0052*/ 	.short	0x0008
        /*0054*/ 	.byte	0x00, 0xf5, 0x21, 0x00


	//----- nvinfo : EIATTR_KPARAM_INFO
	.align		4
.L_364:
        /*0058*/ 	.byte	0x04, 0x17
        /*005a*/ 	.short	(.L_366 - .L_365)
.L_365:
        /*005c*/ 	.word	0x00000000
        /*0060*/ 	.short	0x0000
        /*0062*/ 	.short	0x0000
        /*0064*/ 	.byte	0x00, 0xf5, 0x21, 0x00


	//----- nvinfo : EIATTR_SPARSE_MMA_MASK
	.align		4
.L_366:
        /*0068*/ 	.byte	0x03, 0x50
        /*006a*/ 	.short	0x0000


	//----- nvinfo : EIATTR_MAXREG_COUNT
	.align		4
        /*006c*/ 	.byte	0x03, 0x1b
        /*006e*/ 	.short	0x00ff


	//----- nvinfo : EIATTR_NUM_BARRIERS
	.align		4
        /*0070*/ 	.byte	0x02, 0x4c
        /*0072*/ 	.byte	0x01
	.zero		1


	//----- nvinfo : EIATTR_MERCURY_ISA_VERSION
	.align		4
        /*0074*/ 	.byte	0x03, 0x5f
        /*0076*/ 	.short	0x0101


	//----- nvinfo : EIATTR_VRC_CTA_INIT_COUNT
	.align		4
        /*0078*/ 	.byte	0x02, 0x4a
	.zero		1
	.zero		1


	//----- nvinfo : EIATTR_EXIT_INSTR_OFFSETS
	.align		4
        /*007c*/ 	.byte	0x04, 0x1c
        /*007e*/ 	.short	(.L_368 - .L_367)


	//   ....[0]....
.L_367:
        /*0080*/ 	.word	0x00000040


	//   ....[1]....
        /*0084*/ 	.word	0x00002ec0


	//----- nvinfo : EIATTR_MAX_THREADS
	.align		4
.L_368:
        /*0088*/ 	.byte	0x04, 0x05
        /*008a*/ 	.short	(.L_370 - .L_369)
.L_369:
        /*008c*/ 	.word	0x00000080
        /*0090*/ 	.word	0x00000001
        /*0094*/ 	.word	0x00000001


	//----- nvinfo : EIATTR_CRS_STACK_SIZE
	.align		4
.L_370:
        /*0098*/ 	.byte	0x04, 0x1e
        /*009a*/ 	.short	(.L_372 - .L_371)
.L_371:
        /*009c*/ 	.word	0x00000000


	//----- nvinfo : EIATTR_CBANK_PARAM_SIZE
	.align		4
.L_372:
        /*00a0*/ 	.byte	0x03, 0x19
        /*00a2*/ 	.short	0x0021


	//----- nvinfo : EIATTR_PARAM_CBANK
	.align		4
        /*00a4*/ 	.byte	0x04, 0x0a
        /*00a6*/ 	.short	(.L_374 - .L_373)
	.align		4
.L_373:
        /*00a8*/ 	.word	index@(.nv.constant0._ZN3cub18CUB_300001_SM_10006detail10radix_sort30DeviceRadixSortHistogramKernelINS1_5radix10policy_hubIjNS0_8NullTypeEyE10Policy1000ELNS0_9SortOrderE0EjyNS1_21identity_decomposer_tEEEvPT2_PKT1_SB_iiT3_)
        /*00ac*/ 	.short	0x0380
        /*00ae*/ 	.short	0x0021


	//----- nvinfo : EIATTR_SW_WAR
	.align		4
.L_374:
        /*00b0*/ 	.byte	0x04, 0x36
        /*00b2*/ 	.short	(.L_376 - .L_375)
.L_375:
        /*00b4*/ 	.word	0x00000008
.L_376:


//--------------------- .nv.info._ZN3cub18CUB_300001_SM_10006detail10radix_sort31DeviceRadixSortSingleTileKernelINS1_5radix10policy_hubIjNS0_8NullTypeEyE10Policy1000ELNS0_9SortOrderE0EjS6_yNS1_21identity_decomposer_tEEEvPKT1_PSB_PKT2_PSF_T3_iiT4_ --------------------------
	.section	.nv.info._ZN3cub18CUB_300001_SM_10006detail10radix_sort31DeviceRadixSortSingleTileKernelINS1_5radix10policy_hubIjNS0_8NullTypeEyE10Policy1000ELNS0_9SortOrderE0EjS6_yNS1_21identity_decomposer_tEEEvPKT1_PSB_PKT2_PSF_T3_iiT4_,"",@"SHT_CUDA_INFO"
	.sectionflags	@""
	.align	4


	//----- nvinfo : EIATTR_CUDA_API_VERSION
	.align		4
        /*0000*/ 	.byte	0x04, 0x37
        /*0002*/ 	.short	(.L_378 - .L_377)
.L_377:
        /*0004*/ 	.word	0x00000082


	//----- nvinfo : EIATTR_KPARAM_INFO
	.align		4
.L_378:
        /*0008*/ 	.byte	0x04, 0x17
        /*000a*/ 	.short	(.L_380 - .L_379)
.L_379:
        /*000c*/ 	.word	0x00000000
        /*0010*/ 	.short	0x0007
        /*0012*/ 	.short	0x0030
        /*0014*/ 	.byte	0x00, 0xf0, 0x05, 0x00


	//----- nvinfo : EIATTR_KPARAM_INFO
	.align		4
.L_380:
        /*0018*/ 	.byte	0x04, 0x17
        /*001a*/ 	.short	(.L_382 - .L_381)
.L_381:
        /*001c*/ 	.word	0x00000000
        /*0020*/ 	.short	0x0006
        /*0022*/ 	.short	0x002c
        /*0024*/ 	.byte	0x00, 0xf0, 0x11, 0x00


	//----- nvinfo : EIATTR_KPARAM_INFO
	.align		4
.L_382:
        /*0028*/ 	.byte	0x04, 0x17
        /*002a*/ 	.short	(.L_384 - .L_383)
.L_383:
        /*002c*/ 	.word	0x00000000
        /*0030*/ 	.short	0x0005
        /*0032*/ 	.short	0x0028
        /*0034*/ 	.byte	0x00, 0xf0, 0x11, 0x00


	//----- nvinfo : EIATTR_KPARAM_INFO
	.align		4
.L_384:
        /*0038*/ 	.byte	0x04, 0x17
        /*003a*/ 	.short	(.L_386 - .L_385)
.L_385:
        /*003c*/ 	.word	0x00000000
        /*0040*/ 	.short	0x0004
        /*0042*/ 	.short	0x0020
        /*0044*/ 	.byte	0x00, 0xf0, 0x21, 0x00


	//----- nvinfo : EIATTR_KPARAM_INFO
	.align		4
.L_386:
        /*0048*/ 	.byte	0x04, 0x17
        /*004a*/ 	.short	(.L_388 - .L_387)
.L_387:
        /*004c*/ 	.word	0x00000000
        /*0050*/ 	.short	0x0003
        /*0052*/ 	.short	0x0018
        /*0054*/ 	.byte	0x00, 0xf5, 0x21, 0x00


	//----- nvinfo : EIATTR_KPARAM_INFO
	.align		4
.L_388:
        /*0058*/ 	.byte	0x04, 0x17
        /*005a*/ 	.short	(.L_390 - .L_389)
.L_389:
        /*005c*/ 	.word	0x00000000
        /*0060*/ 	.short	0x0002
        /*0062*/ 	.short	0x0010
        /*0064*/ 	.byte	0x00, 0xf5, 0x21, 0x00


	//----- nvinfo : EIATTR_KPARAM_INFO
	.align		4
.L_390:
        /*0068*/ 	.byte	0x04, 0x17
        /*006a*/ 	.short	(.L_392 - .L_391)
.L_391:
        /*006c*/ 	.word	0x00000000
        /*0070*/ 	.short	0x0001
        /*0072*/ 	.short	0x0008
        /*0074*/ 	.byte	0x00, 0xf5, 0x21, 0x00


	//----- nvinfo : EIATTR_KPARAM_INFO
	.align		4
.L_392:
        /*0078*/ 	.byte	0x04, 0x17
        /*007a*/ 	.short	(.L_394 - .L_393)
.L_393:
        /*007c*/ 	.word	0x00000000
        /*0080*/ 	.short	0x0000
        /*0082*/ 	.short	0x0000
        /*0084*/ 	.byte	0x00, 0xf5, 0x21, 0x00


	//----- nvinfo : EIATTR_SPARSE_MMA_MASK
	.align		4
.L_394:
        /*0088*/ 	.byte	0x03, 0x50
        /*008a*/ 	.short	0x0000


	//----- nvinfo : EIATTR_MAXREG_COUNT
	.align		4
        /*008c*/ 	.byte	0x03, 0x1b
        /*008e*/ 	.short	0x00ff


	//----- nvinfo : EIATTR_NUM_BARRIERS
	.align		4
        /*0090*/ 	.byte	0x02, 0x4c
        /*0092*/ 	.byte	0x01
	.zero		1


	//----- nvinfo : EIATTR_MERCURY_ISA_VERSION
	.align		4
        /*0094*/ 	.byte	0x03, 0x5f
        /*0096*/ 	.short	0x0101


	//----- nvinfo : EIATTR_COOP_GROUP_MASK_REGIDS
	.align		4
        /*0098*/ 	.byte	0x04, 0x29
        /*009a*/ 	.short	(.L_396 - .L_395)


	//   ....[0]....
.L_395:
        /*009c*/ 	.word	0xffffffff


	//   ....[1]....
        /*00a0*/ 	.word	0xffffffff


	//   ....[2]....
        /*00a4*/ 	.word	0xffffffff


	//   ....[3]....
        /*00a8*/ 	.word	0xffffffff


	//   ....[4]....
        /*00ac*/ 	.word	0xffffffff


	//----- nvinfo : EIATTR_COOP_GROUP_INSTR_OFFSETS
	.align		4
.L_396:
        /*00b0*/ 	.byte	0x04, 0x28
        /*00b2*/ 	.short	(.L_398 - .L_397)


	//   ....[0]....
.L_397:
        /*00b4*/ 	.word	0x000018c0


	//   ....[1]....
        /*00b8*/ 	.word	0x000018e0


	//   ....[2]....
        /*00bc*/ 	.word	0x00001900


	//   ....[3]....
        /*00c0*/ 	.word	0x00001920


	//   ....[4]....
        /*00c4*/ 	.word	0x00001940


	//----- nvinfo : EIATTR_VRC_CTA_INIT_COUNT
	.align		4
.L_398:
        /*00c8*/ 	.byte	0x02, 0x4a
	.zero		1
	.zero		1


	//----- nvinfo : EIATTR_EXIT_INSTR_OFFSETS
	.align		4
        /*00cc*/ 	.byte	0x04, 0x1c
        /*00ce*/ 	.short	(.L_400 - .L_399)


	//   ....[0]....
.L_399:
        /*00d0*/ 	.word	0x00002e90


	//   ....[1]....
        /*00d4*/ 	.word	0x00002ec0


	//----- nvinfo : EIATTR_MAX_THREADS
	.align		4
.L_400:
        /*00d8*/ 	.byte	0x04, 0x05
        /*00da*/ 	.short	(.L_402 - .L_401)
.L_401:
        /*00dc*/ 	.word	0x00000100
        /*00e0*/ 	.word	0x00000001
        /*00e4*/ 	.word	0x00000001


	//----- nvinfo : EIATTR_CBANK_PARAM_SIZE
	.align		4
.L_402:
        /*00e8*/ 	.byte	0x03, 0x19
        /*00ea*/ 	.short	0x0031


	//----- nvinfo : EIATTR_PARAM_CBANK
	.align		4
        /*00ec*/ 	.byte	0x04, 0x0a
        /*00ee*/ 	.short	(.L_404 - .L_403)
	.align		4
.L_403:
        /*00f0*/ 	.word	index@(.nv.constant0._ZN3cub18CUB_300001_SM_10006detail10radix_sort31DeviceRadixSortSingleTileKernelINS1_5radix10policy_hubIjNS0_8NullTypeEyE10Policy1000ELNS0_9SortOrderE0EjS6_yNS1_21identity_decomposer_tEEEvPKT1_PSB_PKT2_PSF_T3_iiT4_)
        /*00f4*/ 	.short	0x0380
        /*00f6*/ 	.short	0x0031


	//----- nvinfo : EIATTR_SW_WAR
	.align		4
.L_404:
        /*00f8*/ 	.byte	0x04, 0x36
        /*00fa*/ 	.short	(.L_406 - .L_405)
.L_405:
        /*00fc*/ 	.word	0x00000008
.L_406:


//--------------------- .nv.info._ZN3cub18CUB_300001_SM_10006detail6reduce18DeviceReduceKernelINS2_10policy_hubIlyN4cuda3std3__44plusIlEEE10Policy1000EN6thrust24THRUST_300001_SM_1000_NS18transform_iteratorI16greater_than_tenNSD_6detail15normal_iteratorINSD_10device_ptrIjEEEEllEEyS9_lNS7_10__identityEEEvT0_PT3_T1_NS0_13GridEvenShareISQ_EET2_T4_ --------------------------
	.section	.nv.info._ZN3cub18CUB_300001_SM_10006detail6reduce18DeviceReduceKernelINS2_10policy_hubIlyN4cuda3std3__44plusIlEEE10Policy1000EN6thrust24THRUST_300001_SM_1000_NS18transform_iteratorI16greater_than_tenNSD_6detail15normal_iteratorINSD_10device_ptrIjEEEEllEEyS9_lNS7_10__identityEEEvT0_PT3_T1_NS0_13GridEvenShareISQ_EET2_T4_,"",@"SHT_CUDA_INFO"
	.sectionflags	@""
	.align	4


	//----- nvinfo : EIATTR_CUDA_API_VERSION
	.align		4
        /*0000*/ 	.byte	0x04, 0x37
        /*0002*/ 	.short	(.L_408 - .L_407)
.L_407:
        /*0004*/ 	.word	0x00000082


	//----- nvinfo : EIATTR_KPARAM_INFO
	.align		4
.L_408:
        /*0008*/ 	.byte	0x04, 0x17
        /*000a*/ 	.short	(.L_410 - .L_409)
.L_409:
        /*000c*/ 	.word	0x00000000
        /*0010*/ 	.short	0x0005
        /*0012*/ 	.short	0x0069
        /*0014*/ 	.byte	0x00, 0xf0, 0x05, 0x00


	//----- nvinfo : EIATTR_KPARAM_INFO
	.align		4
.L_410:
        /*0018*/ 	.byte	0x04, 0x17
        /*001a*/ 	.short	(.L_412 - .L_411)
.L_411:
        /*001c*/ 	.word	0x00000000
        /*0020*/ 	.short	0x0004
        /*0022*/ 	.short	0x0068
        /*0024*/ 	.byte	0x00, 0xf0, 0x05, 0x00


	//----- nvinfo : EIATTR_KPARAM_INFO
	.align		4
.L_412:
        /*0028*/ 	.byte	0x04, 0x17
        /*002a*/ 	.short	(.L_414 - .L_413)
.L_413:
        /*002c*/ 	.word	0x00000000
        /*0030*/ 	.short	0x0003
        /*0032*/ 	.short	0x0020
        /*0034*/ 	.byte	0x00, 0xf0, 0x21, 0x01


	//----- nvinfo : EIATTR_KPARAM_INFO
	.align		4
.L_414:
        /*0038*/ 	.byte	0x04, 0x17
        /*003a*/ 	.short	(.L_416 - .L_415)
.L_415:
        /*003c*/ 	.word	0x00000000
        /*0040*/ 	.short	0x0002
        /*0042*/ 	.short	0x0018
        /*0044*/ 	.byte	0x00, 0xf0, 0x21, 0x00


	//----- nvinfo : EIATTR_KPARAM_INFO
	.align		4
.L_416:
        /*0048*/ 	.byte	0x04, 0x17
        /*004a*/ 	.short	(.L_418 - .L_417)
.L_417:
        /*004c*/ 	.word	0x00000000
        /*0050*/ 	.short	0x0001
        /*0052*/ 	.short	0x0010
        /*0054*/ 	.byte	0x00, 0xf5, 0x21, 0x00


	//----- nvinfo : EIATTR_KPARAM_INFO
	.align		4
.L_418:
        /*0058*/ 	.byte	0x04, 0x17
        /*005a*/ 	.short	(.L_420 - .L_419)
.L_419:
        /*005c*/ 	.word	0x00000000
        /*0060*/ 	.short	0x0000
        /*0062*/ 	.short	0x0000
        /*0064*/ 	.byte	0x00, 0xf0, 0x41, 0x00


	//----- nvinfo : EIATTR_SPARSE_MMA_MASK
	.align		4
.L_420:
        /*0068*/ 	.byte	0x03, 0x50
        /*006a*/ 	.short	0x0000


	//----- nvinfo : EIATTR_MAXREG_COUNT
	.align		4
        /*006c*/ 	.byte	0x03, 0x1b
        /*006e*/ 	.short	0x0080


	//----- nvinfo : EIATTR_NUM_BARRIERS
	.align		4
        /*0070*/ 	.byte	0x02, 0x4c
        /*0072*/ 	.byte	0x01
	.zero		1


	//----- nvinfo : EIATTR_MERCURY_ISA_VERSION
	.align		4
        /*0074*/ 	.byte	0x03, 0x5f
        /*0076*/ 	.short	0x0101


	//----- nvinfo : EIATTR_COOP_GROUP_MASK_REGIDS
	.align		4
        /*0078*/ 	.byte	0x04, 0x29
        /*007a*/ 	.short	(.L_422 - .L_421)


	//   ....[0]....
.L_421:
        /*007c*/ 	.word	0xffffffff


	//   ....[1]....
        /*0080*/ 	.word	0xffffffff


	//   ....[2]....
        /*0084*/ 	.word	0xffffffff


	//   ....[3]....
        /*0088*/ 	.word	0xffffffff


	//   ....[4]....
        /*008c*/ 	.word	0xffffffff


	//   ....[5]....
        /*0090*/ 	.word	0xffffffff


	//   ....[6]....
        /*0094*/ 	.word	0xffffffff


	//   ....[7]....
        /*0098*/ 	.word	0xffffffff


	//   ....[8]....
        /*009c*/ 	.word	0xffffffff


	//   ....[9]....
        /*00a0*/ 	.word	0xffffffff


	//   ....[10]....
        /*00a4*/ 	.word	0xffffffff


	//   ....[11]....
        /*00a8*/ 	.word	0xffffffff


	//   ....[12]....
        /*00ac*/ 	.word	0xffffffff


	//   ....[13]....
        /*00b0*/ 	.word	0xffffffff


	//   ....[14]....
        /*00b4*/ 	.word	0xffffffff


	//   ....[15]....
        /*00b8*/ 	.word	0xffffffff


	//   ....[16]....
        /*00bc*/ 	.word	0xffffffff


	//   ....[17]....
        /*00c0*/ 	.word	0xffffffff


	//   ....[18]....
        /*00c4*/ 	.word	0xffffffff


	//   ....[19]....
        /*00c8*/ 	.word	0xffffffff


	//   ....[20]....
        /*00cc*/ 	.word	0xffffffff


	//   ....[21]....
        /*00d0*/ 	.word	0xffffffff


	//   ....[22]....
        /*00d4*/ 	.word	0xffffffff


	//   ....[23]....
        /*00d8*/ 	.word	0xffffffff


	//   ....[24]....
        /*00dc*/ 	.word	0xffffffff


	//   ....[25]....
        /*00e0*/ 	.word	0xffffffff


	//   ....[26]....
        /*00e4*/ 	.word	0xffffffff


	//   ....[27]....
        /*00e8*/ 	.word	0xffffffff


	//   ....[28]....
        /*00ec*/ 	.word	0xffffffff


	//   ....[29]....
        /*00f0*/ 	.word	0xffffffff


	//----- nvinfo : EIATTR_COOP_GROUP_INSTR_OFFSETS
	.align		4
.L_422:
        /*00f4*/ 	.byte	0x04, 0x28
        /*00f6*/ 	.short	(.L_424 - .L_423)


	//   ....[0]....
.L_423:
        /*00f8*/ 	.word	0x00000d80


	//   ....[1]....
        /*00fc*/ 	.word	0x00000d90


	//   ....[2]....
        /*0100*/ 	.word	0x00000df0


	//   ....[3]....
        /*0104*/ 	.word	0x00000e10


	//   ....[4]....
        /*0108*/ 	.word	0x00000e60


	//   ....[5]....
        /*010c*/ 	.word	0x00000e80


	//   ....[6]....
        /*0110*/ 	.word	0x00000ec0


	//   ....[7]....
        /*0114*/ 	.word	0x00000f00


	//   ....[8]....
        /*0118*/ 	.word	0x00000f60


	//   ....[9]....
        /*011c*/ 	.word	0x00000fb0


	//   ....[10]....
        /*0120*/ 	.word	0x00001290


	//   ....[11]....
        /*0124*/ 	.word	0x000012a0


	//   ....[12]....
        /*0128*/ 	.word	0x00001330


	//   ....[13]....
        /*012c*/ 	.word	0x00001350


	//   ....[14]....
        /*0130*/ 	.word	0x000013b0


	//   ....[15]....
        /*0134*/ 	.word	0x00001400


	//   ....[16]....
        /*0138*/ 	.word	0x00001450


	//   ....[17]....
        /*013c*/ 	.word	0x00001480


	//   ....[18]....
        /*0140*/ 	.word	0x000014c0


	//   ....[19]....
        /*0144*/ 	.word	0x00001510


	//   ....[20]....
        /*0148*/ 	.word	0x00002d40


	//   ....[21]....
        /*014c*/ 	.word	0x00002d50


	//   ....[22]....
        /*0150*/ 	.word	0x00002dd0


	//   ....[23]....
        /*0154*/ 	.word	0x00002de0


	//   ....[24]....
        /*0158*/ 	.word	0x00002e40


	//   ....[25]....
        /*015c*/ 	.word	0x00002e70


	//   ....[26]....
        /*0160*/ 	.word	0x00002eb0


	//   ....[27]....
        /*0164*/ 	.word	0x00002ee0


	//   ....[28]....
        /*0168*/ 	.word	0x00002f30


	//   ....[29]....
        /*016c*/ 	.word	0x00002f80


	//----- nvinfo : EIATTR_VRC_CTA_INIT_COUNT
	.align		4
.L_424:
        /*0170*/ 	.byte	0x02, 0x4a
	.zero		1
	.zero		1


	//----- nvinfo : EIATTR_EXIT_INSTR_OFFSETS
	.align		4
        /*0174*/ 	.byte	0x04, 0x1c
        /*0176*/ 	.short	(.L_426 - .L_425)


	//   ....[0]....
.L_425:
        /*0178*/ 	.word	0x000031f0


	//   ....[1]....
        /*017c*/ 	.word	0x00003230


	//----- nvinfo : EIATTR_MAX_THREADS
	.align		4
.L_426:
        /*0180*/ 	.byte	0x04, 0x05
        /*0182*/ 	.short	(.L_428 - .L_427)
.L_427:
        /*0184*/ 	.word	0x00000200
        /*0188*/ 	.word	0x00000001
        /*018c*/ 	.word	0x00000001


	//----- nvinfo : EIATTR_CRS_STACK_SIZE
	.align		4
.L_428:
        /*0190*/ 	.byte	0x04, 0x1e
        /*0192*/ 	.short	(.L_430 - .L_429)
.L_429:
        /*0194*/ 	.word	0x00000000


	//----- nvinfo : EIATTR_CBANK_PARAM_SIZE
	.align		4
.L_430:
        /*0198*/ 	.byte	0x03, 0x19
        /*019a*/ 	.short	0x006a


	//----- nvinfo : EIATTR_PARAM_CBANK
	.align		4
        /*019c*/ 	.byte	0x04, 0x0a
        /*019e*/ 	.short	(.L_432 - .L_431)
	.align		4
.L_431:
        /*01a0*/ 	.word	index@(.nv.constant0._ZN3cub18CUB_300001_SM_10006detail6reduce18DeviceReduceKernelINS2_10policy_hubIlyN4cuda3std3__44plusIlEEE10Policy1000EN6thrust24THRUST_300001_SM_1000_NS18transform_iteratorI16greater_than_tenNSD_6detail15normal_iteratorINSD_10device_ptrIjEEEEllEEyS9_lNS7_10__identityEEEvT0_PT3_T1_NS0_13GridEvenShareISQ_EET2_T4_)
        /*01a4*/ 	.short	0x0380
        /*01a6*/ 	.short	0x006a


	//----- nvinfo : EIATTR_SW_WAR
	.align		4
.L_432:
        /*01a8*/ 	.byte	0x04, 0x36
        /*01aa*/ 	.short	(.L_434 - .L_433)
.L_433:
        /*01ac*/ 	.word	0x00000008
.L_434:


//--------------------- .nv.info._ZN3cub18CUB_300001_SM_10006detail6reduce28DeviceReduceSingleTileKernelINS2_10policy_hubIlyN4cuda3std3__44plusIlEEE10Policy1000EN6thrust24THRUST_300001_SM_1000_NS18transform_iteratorI16greater_than_tenNSD_6detail15normal_iteratorINSD_10device_ptrIjEEEEllEEPlyS9_llNS7_10__identityEEEvT0_T1_T2_T3_T4_T6_ --------------------------
	.section	.nv.info._ZN3cub18CUB_300001_SM_10006detail6reduce28DeviceReduceSingleTileKernelINS2_10policy_hubIlyN4cuda3std3__44plusIlEEE10Policy1000EN6thrust24THRUST_300001_SM_1000_NS18transform_iteratorI16greater_than_tenNSD_6detail15normal_iteratorINSD_10device_ptrIjEEEEllEEPlyS9_llNS7_10__identityEEEvT0_T1_T2_T3_T4_T6_,"",@"SHT_CUDA_INFO"
	.sectionflags	@""
	.align	4


	//----- nvinfo : EIATTR_CUDA_API_VERSION
	.align		4
        /*0000*/ 	.byte	0x04, 0x37
        /*0002*/ 	.short	(.L_436 - .L_435)
.L_435:
        /*0004*/ 	.word	0x00000082


	//----- nvinfo : EIATTR_KPARAM_INFO
	.align		4
.L_436:
        /*0008*/ 	.byte	0x04, 0x17
        /*000a*/ 	.short	(.L_438 - .L_437)
.L_437:
        /*000c*/ 	.word	0x00000000
        /*0010*/ 	.short	0x0005
        /*0012*/ 	.short	0x0030
        /*0014*/ 	.byte	0x00, 0xf0, 0x05, 0x00


	//----- nvinfo : EIATTR_KPARAM_INFO
	.align		4
.L_438:
        /*0018*/ 	.byte	0x04, 0x17
        /*001a*/ 	.short	(.L_440 - .L_439)
.L_439:
        /*001c*/ 	.word	0x00000000
        /*0020*/ 	.short	0x0004
        /*0022*/ 	.short	0x0028
        /*0024*/ 	.byte	0x00, 0xf0, 0x21, 0x00


	//----- nvinfo : EIATTR_KPARAM_INFO
	.align		4
.L_440:
        /*0028*/ 	.byte	0x04, 0x17
        /*002a*/ 	.short	(.L_442 - .L_441)
.L_441:
        /*002c*/ 	.word	0x00000000
        /*0030*/ 	.short	0x0003
        /*0032*/ 	.short	0x0020
        /*0034*/ 	.byte	0x00, 0xf0, 0x05, 0x00


	//----- nvinfo : EIATTR_KPARAM_INFO
	.align		4
.L_442:
        /*0038*/ 	.byte	0x04, 0x17
        /*003a*/ 	.short	(.L_444 - .L_443)
.L_443:
        /*003c*/ 	.word	0x00000000
        /*0040*/ 	.short	0x0002
        /*0042*/ 	.short	0x0018
        /*0044*/ 	.byte	0x00, 0xf0, 0x21, 0x00


	//----- nvinfo : EIATTR_KPARAM_INFO
	.align		4
.L_444:
        /*0048*/ 	.byte	0x04, 0x17
        /*004a*/ 	.short	(.L_446 - .L_445)
.L_445:
        /*004c*/ 	.word	0x00000000
        /*0050*/ 	.short	0x0001
        /*0052*/ 	.short	0x0010
        /*0054*/ 	.byte	0x00, 0xf5, 0x21, 0x00


	//----- nvinfo : EIATTR_KPARAM_INFO
	.align		4
.L_446:
        /*0058*/ 	.byte	0x04, 0x17
        /*005a*/ 	.short	(.L_448 - .L_447)
.L_447:
        /*005c*/ 	.word	0x00000000
        /*0060*/ 	.short	0x0000
        /*0062*/ 	.short	0x0000
        /*0064*/ 	.byte	0x00, 0xf0, 0x41, 0x00


	//----- nvinfo : EIATTR_SPARSE_MMA_MASK
	.align		4
.L_448:
        /*0068*/ 	.byte	0x03, 0x50
        /*006a*/ 	.short	0x0000


	//----- nvinfo : EIATTR_MAXREG_COUNT
	.align		4
        /*006c*/ 	.byte	0x03, 0x1b
        /*006e*/ 	.short	0x0080


	//----- nvinfo : EIATTR_NUM_BARRIERS
	.align		4
        /*0070*/ 	.byte	0x02, 0x4c
        /*0072*/ 	.byte	0x01
	.zero		1


	//----- nvinfo : EIATTR_MERCURY_ISA_VERSION
	.align		4
        /*0074*/ 	.byte	0x03, 0x5f
        /*0076*/ 	.short	0x0101


	//----- nvinfo : EIATTR_COOP_GROUP_MASK_REGIDS
	.align		4
        /*0078*/ 	.byte	0x04, 0x29
        /*007a*/ 	.short	(.L_450 - .L_449)


	//   ....[0]....
.L_449:
        /*007c*/ 	.word	0xffffffff


	//   ....[1]....
        /*0080*/ 	.word	0xffffffff


	//   ....[2]....
        /*0084*/ 	.word	0xffffffff


	//   ....[3]....
        /*0088*/ 	.word	0xffffffff


	//   ....[4]....
        /*008c*/ 	.word	0xffffffff


	//   ....[5]....
        /*0090*/ 	.word	0xffffffff


	//   ....[6]....
        /*0094*/ 	.word	0xffffffff


	//   ....[7]....
        /*0098*/ 	.word	0xffffffff


	//   ....[8]....
        /*009c*/ 	.word	0xffffffff


	//   ....[9]....
        /*00a0*/ 	.word	0xffffffff


	//   ....[10]....
        /*00a4*/ 	.word	0xffffffff


	//   ....[11]....
        /*00a8*/ 	.word	0xffffffff


	//   ....[12]....
        /*00ac*/ 	.word	0xffffffff


	//   ....[13]....
        /*00b0*/ 	.word	0xffffffff


	//   ....[14]....
        /*00b4*/ 	.word	0xffffffff


	//   ....[15]....
        /*00b8*/ 	.word	0xffffffff


	//   ....[16]....
        /*00bc*/ 	.word	0xffffffff


	//   ....[17]....
        /*00c0*/ 	.word	0xffffffff


	//   ....[18]....
        /*00c4*/ 	.word	0xffffffff


	//   ....[19]....
        /*00c8*/ 	.word	0xffffffff


	//   ....[20]....
        /*00cc*/ 	.word	0xffffffff


	//   ....[21]....
        /*00d0*/ 	.word	0xffffffff


	//   ....[22]....
        /*00d4*/ 	.word	0xffffffff


	//   ....[23]....
        /*00d8*/ 	.word	0xffffffff


	//   ....[24]....
        /*00dc*/ 	.word	0xffffffff


	//   ....[25]....
        /*00e0*/ 	.word	0xffffffff


	//   ....[26]....
        /*00e4*/ 	.word	0xffffffff


	//   ....[27]....
        /*00e8*/ 	.word	0xffffffff


	//   ....[28]....
        /*00ec*/ 	.word	0xffffffff


	//   ....[29]....
        /*00f0*/ 	.word	0xffffffff


	//----- nvinfo : EIATTR_COOP_GROUP_INSTR_OFFSETS
	.align		4
.L_450:
        /*00f4*/ 	.byte	0x04, 0x28
        /*00f6*/ 	.short	(.L_452 - .L_451)


	//   ....[0]....
.L_451:
        /*00f8*/ 	.word	0x00000d00


	//   ....[1]....
        /*00fc*/ 	.word	0x00000d10


	//   ....[2]....
        /*0100*/ 	.word	0x00000d70


	//   ....[3]....
        /*0104*/ 	.word	0x00000d90


	//   ....[4]....
        /*0108*/ 	.word	0x00000de0


	//   ....[5]....
        /*010c*/ 	.word	0x00000e00


	//   ....[6]....
        /*0110*/ 	.word	0x00000e40


	//   ....[7]....
        /*0114*/ 	.word	0x00000e80


	//   ....[8]....
        /*0118*/ 	.word	0x00000ed0


	//   ....[9]....
        /*011c*/ 	.word	0x00000f10


	//   ....[10]....
        /*0120*/ 	.word	0x00001210


	//   ....[11]....
        /*0124*/ 	.word	0x00001220


	//   ....[12]....
        /*0128*/ 	.word	0x000012a0


	//   ....[13]....
        /*012c*/ 	.word	0x000012c0


	//   ....[14]....
        /*0130*/ 	.word	0x00001310


	//   ....[15]....
        /*0134*/ 	.word	0x00001370


	//   ....[16]....
        /*0138*/ 	.word	0x000013b0


	//   ....[17]....
        /*013c*/ 	.word	0x000013e0


	//   ....[18]....
        /*0140*/ 	.word	0x00001430


	//   ....[19]....
        /*0144*/ 	.word	0x00001490


	//   ....[20]....
        /*0148*/ 	.word	0x00002ba0


	//   ....[21]....
        /*014c*/ 	.word	0x00002bb0


	//   ....[22]....
        /*0150*/ 	.word	0x00002c30


	//   ....[23]....
        /*0154*/ 	.word	0x00002c40


	//   ....[24]....
        /*0158*/ 	.word	0x00002ca0


	//   ....[25]....
        /*015c*/ 	.word	0x00002cc0


	//   ....[26]....
        /*0160*/ 	.word	0x00002d00


	//   ....[27]....
        /*0164*/ 	.word	0x00002d30


	//   ....[28]....
        /*0168*/ 	.word	0x00002d80


	//   ....[29]....
        /*016c*/ 	.word	0x00002dd0


	//----- nvinfo : EIATTR_VRC_CTA_INIT_COUNT
	.align		4
.L_452:
        /*0170*/ 	.byte	0x02, 0x4a
	.zero		1
	.zero		1


	//----- nvinfo : EIATTR_EXIT_INSTR_OFFSETS
	.align		4
        /*0174*/ 	.byte	0x04, 0x1c
        /*0176*/ 	.short	(.L_454 - .L_453)


	//   ....[0]....
.L_453:
        /*0178*/ 	.word	0x000000a0


	//   ....[1]....
        /*017c*/ 	.word	0x000000e0


	//   ....[2]....
        /*0180*/ 	.word	0x00003030


	//   ....[3]....
        /*0184*/ 	.word	0x00003090


	//----- nvinfo : EIATTR_MAX_THREADS
	.align		4
.L_454:
        /*0188*/ 	.byte	0x04, 0x05
        /*018a*/ 	.short	(.L_456 - .L_455)
.L_455:
        /*018c*/ 	.word	0x00000200
        /*0190*/ 	.word	0x00000001
        /*0194*/ 	.word	0x00000001


	//----- nvinfo : EIATTR_CRS_STACK_SIZE
	.align		4
.L_456:
        /*0198*/ 	.byte	0x04, 0x1e
        /*019a*/ 	.short	(.L_458 - .L_457)
.L_457:
        /*019c*/ 	.word	0x00000000


	//----- nvinfo : EIATTR_CBANK_PARAM_SIZE
	.align		4
.L_458:
        /*01a0*/ 	.byte	0x03, 0x19
        /*01a2*/ 	.short	0x0031


	//----- nvinfo : EIATTR_PARAM_CBANK
	.align		4
        /*01a4*/ 	.byte	0x04, 0x0a
        /*01a6*/ 	.short	(.L_460 - .L_459)
	.align		4
.L_459:
        /*01a8*/ 	.word	index@(.nv.constant0._ZN3cub18CUB_300001_SM_10006detail6reduce28DeviceReduceSingleTileKernelINS2_10policy_hubIlyN4cuda3std3__44plusIlEEE10Policy1000EN6thrust24THRUST_300001_SM_1000_NS18transform_iteratorI16greater_than_tenNSD_6detail15normal_iteratorINSD_10device_ptrIjEEEEllEEPlyS9_llNS7_10__identityEEEvT0_T1_T2_T3_T4_T6_)
        /*01ac*/ 	.short	0x0380
        /*01ae*/ 	.short	0x0031


	//----- nvinfo : EIATTR_SW_WAR
	.align		4
.L_460:
        /*01b0*/ 	.byte	0x04, 0x36
        /*01b2*/ 	.short	(.L_462 - .L_461)
.L_461:
        /*01b4*/ 	.word	0x00000008
.L_462:


//--------------------- .nv.info._ZN3cub18CUB_300001_SM_10006detail6reduce18DeviceReduceKernelINS2_10policy_hubIljN4cuda3std3__44plusIlEEE10Policy1000EN6thrust24THRUST_300001_SM_1000_NS18transform_iteratorI16greater_than_tenNSD_6detail15normal_iteratorINSD_10device_ptrIjEEEEllEEjS9_lNS7_10__identityEEEvT0_PT3_T1_NS0_13GridEvenShareISQ_EET2_T4_ --------------------------
	.section	.nv.info._ZN3cub18CUB_300001_SM_10006detail6reduce18DeviceReduceKernelINS2_10policy_hubIljN4cuda3std3__44plusIlEEE10Policy1000EN6thrust24THRUST_300001_SM_1000_NS18transform_iteratorI16greater_than_tenNSD_6detail15normal_iteratorINSD_10device_ptrIjEEEEllEEjS9_lNS7_10__identityEEEvT0_PT3_T1_NS0_13GridEvenShareISQ_EET2_T4_,"",@"SHT_CUDA_INFO"
	.sectionflags	@""
	.align	4


	//----- nvinfo : EIATTR_CUDA_API_VERSION
	.align		4
        /*0000*/ 	.byte	0x04, 0x37
        /*0002*/ 	.short	(.L_464 - .L_463)
.L_463:
        /*0004*/ 	.word	0x00000082


	//----- nvinfo : EIATTR_KPARAM_INFO
	.align		4
.L_464:
        /*0008*/ 	.byte	0x04, 0x17
        /*000a*/ 	.short	(.L_466 - .L_465)
.L_465:
        /*000c*/ 	.word	0x00000000
        /*0010*/ 	.short	0x0005
        /*0012*/ 	.short	0x0045
        /*0014*/ 	.byte	0x00, 0xf0, 0x05, 0x00


	//----- nvinfo : EIATTR_KPARAM_INFO
	.align		4
.L_466:
        /*0018*/ 	.byte	0x04, 0x17
        /*001a*/ 	.short	(.L_468 - .L_467)
.L_467:
        /*001c*/ 	.word	0x00000000
        /*0020*/ 	.short	0x0004
        /*0022*/ 	.short	0x0044
        /*0024*/ 	.byte	0x00, 0xf0, 0x05, 0x00


	//----- nvinfo : EIATTR_KPARAM_INFO
	.align		4
.L_468:
        /*0028*/ 	.byte	0x04, 0x17
        /*002a*/ 	.short	(.L_470 - .L_469)
.L_469:
        /*002c*/ 	.word	0x00000000
        /*0030*/ 	.short	0x0003
        /*0032*/ 	.short	0x001c
        /*0034*/ 	.byte	0x00, 0xf0, 0xa1, 0x00


	//----- nvinfo : EIATTR_KPARAM_INFO
	.align		4
.L_470:
        /*0038*/ 	.byte	0x04, 0x17
        /*003a*/ 	.short	(.L_472 - .L_471)
.L_471:
        /*003c*/ 	.word	0x00000000
        /*0040*/ 	.short	0x0002
        /*0042*/ 	.short	0x0018
        /*0044*/ 	.byte	0x00, 0xf0, 0x11, 0x00


	//----- nvinfo : EIATTR_KPARAM_INFO
	.align		4
.L_472:
        /*0048*/ 	.byte	0x04, 0x17
        /*004a*/ 	.short	(.L_474 - .L_473)
.L_473:
        /*004c*/ 	.word	0x00000000
        /*0050*/ 	.short	0x0001
        /*0052*/ 	.short	0x0010
        /*0054*/ 	.byte	0x00, 0xf5, 0x21, 0x00


	//----- nvinfo : EIATTR_KPARAM_INFO
	.align		4
.L_474:
        /*0058*/ 	.byte	0x04, 0x17
        /*005a*/ 	.short	(.L_476 - .L_475)
.L_475:
        /*005c*/ 	.word	0x00000000
        /*0060*/ 	.short	0x0000
        /*0062*/ 	.short	0x0000
        /*0064*/ 	.byte	0x00, 0xf0, 0x41, 0x00


	//----- nvinfo : EIATTR_SPARSE_MMA_MASK
	.align		4
.L_476:
        /*0068*/ 	.byte	0x03, 0x50
        /*006a*/ 	.short	0x0000


	//----- nvinfo : EIATTR_MAXREG_COUNT
	.align		4
        /*006c*/ 	.byte	0x03, 0x1b
        /*006e*/ 	.short	0x0080


	//----- nvinfo : EIATTR_NUM_BARRIERS
	.align		4
        /*0070*/ 	.byte	0x02, 0x4c
        /*0072*/ 	.byte	0x01
	.zero		1


	//----- nvinfo : EIATTR_MERCURY_ISA_VERSION
	.align		4
        /*0074*/ 	.byte	0x03, 0x5f
        /*0076*/ 	.short	0x0101


	//----- nvinfo : EIATTR_COOP_GROUP_MASK_REGIDS
	.align		4
        /*0078*/ 	.byte	0x04, 0x29
        /*007a*/ 	.short	(.L_478 - .L_477)


	//   ....[0]....
.L_477:
        /*007c*/ 	.word	0xffffffff


	//   ....[1]....
        /*0080*/ 	.word	0xffffffff


	//   ....[2]....
        /*0084*/ 	.word	0xffffffff


	//   ....[3]....
        /*0088*/ 	.word	0xffffffff


	//   ....[4]....
        /*008c*/ 	.word	0xffffffff


	//   ....[5]....
        /*0090*/ 	.word	0xffffffff


	//   ....[6]....
        /*0094*/ 	.word	0xffffffff


	//   ....[7]....
        /*0098*/ 	.word	0xffffffff


	//   ....[8]....
        /*009c*/ 	.word	0xffffffff


	//   ....[9]....
        /*00a0*/ 	.word	0xffffffff


	//   ....[10]....
        /*00a4*/ 	.word	0xffffffff


	//   ....[11]....
        /*00a8*/ 	.word	0xffffffff


	//   ....[12]....
        /*00ac*/ 	.word	0xffffffff


	//   ....[13]....
        /*00b0*/ 	.word	0xffffffff


	//   ....[14]....
        /*00b4*/ 	.word	0xffffffff


	//   ....[15]....
        /*00b8*/ 	.word	0xffffffff


	//   ....[16]....
        /*00bc*/ 	.word	0xffffffff


	//   ....[17]....
        /*00c0*/ 	.word	0xffffffff


	//   ....[18]....
        /*00c4*/ 	.word	0xffffffff


	//   ....[19]....
        /*00c8*/ 	.word	0xffffffff


	//   ....[20]....
        /*00cc*/ 	.word	0xffffffff


	//   ....[21]....
        /*00d0*/ 	.word	0xffffffff


	//   ....[22]....
        /*00d4*/ 	.word	0xffffffff


	//   ....[23]....
        /*00d8*/ 	.word	0xffffffff


	//   ....[24]....
        /*00dc*/ 	.word	0xffffffff


	//   ....[25]....
        /*00e0*/ 	.word	0xffffffff


	//   ....[26]....
        /*00e4*/ 	.word	0xffffffff


	//   ....[27]....
        /*00e8*/ 	.word	0xffffffff


	//   ....[28]....
        /*00ec*/ 	.word	0xffffffff


	//   ....[29]....
        /*00f0*/ 	.word	0xffffffff


	//----- nvinfo : EIATTR_COOP_GROUP_INSTR_OFFSETS
	.align		4
.L_478:
        /*00f4*/ 	.byte	0x04, 0x28
        /*00f6*/ 	.short	(.L_480 - .L_479)


	//   ....[0]....
.L_479:
        /*00f8*/ 	.word	0x00000fe0


	//   ....[1]....
        /*00fc*/ 	.word	0x00000ff0


	//   ....[2]....
        /*0100*/ 	.word	0x00001050


	//   ....[3]....
        /*0104*/ 	.word	0x00001070


	//   ....[4]....
        /*0108*/ 	.word	0x000010c0


	//   ....[5]....
        /*010c*/ 	.word	0x000010e0


	//   ....[6]....
        /*0110*/ 	.word	0x00001120


	//   ....[7]....
        /*0114*/ 	.word	0x00001160


	//   ....[8]....
        /*0118*/ 	.word	0x000011c0


	//   ....[9]....
        /*011c*/ 	.word	0x00001200


	//   ....[10]....
        /*0120*/ 	.word	0x000014f0


	//   ....[11]....
        /*0124*/ 	.word	0x00001500


	//   ....[12]....
        /*0128*/ 	.word	0x00001580


	//   ....[13]....
        /*012c*/ 	.word	0x000015b0


	//   ....[14]....
        /*0130*/ 	.word	0x00001600


	//   ....[15]....
        /*0134*/ 	.word	0x00001640


	//   ....[16]....
        /*0138*/ 	.word	0x00001680


	//   ....[17]....
        /*013c*/ 	.word	0x000016c0


	//   ....[18]....
        /*0140*/ 	.word	0x000016f0


	//   ....[19]....
        /*0144*/ 	.word	0x00001760


	//   ....[20]....
        /*0148*/ 	.word	0x000030f0


	//   ....[21]....
        /*014c*/ 	.word	0x00003100


	//   ....[22]....
        /*0150*/ 	.word	0x00003180


	//   ....[23]....
        /*0154*/ 	.word	0x00003190


	//   ....[24]....
        /*0158*/ 	.word	0x000031e0


	//   ....[25]....
        /*015c*/ 	.word	0x00003210


	//   ....[26]....
        /*0160*/ 	.word	0x00003250


	//   ....[27]....
        /*0164*/ 	.word	0x00003280


	//   ....[28]....
        /*0168*/ 	.word	0x000032c0


	//   ....[29]....
        /*016c*/ 	.word	0x00003320


	//----- nvinfo : EIATTR_VRC_CTA_INIT_COUNT
	.align		4
.L_480:
        /*0170*/ 	.byte	0x02, 0x4a
	.zero		1
	.zero		1


	//----- nvinfo : EIATTR_EXIT_INSTR_OFFSETS
	.align		4
        /*0174*/ 	.byte	0x04, 0x1c
        /*0176*/ 	.short	(.L_482 - .L_481)


	//   ....[0]....
.L_481:
        /*0178*/ 	.word	0x00003590


	//   ....[1]....
        /*017c*/ 	.word	0x000035d0


	//----- nvinfo : EIATTR_MAX_THREADS
	.align		4
.L_482:
        /*0180*/ 	.byte	0x04, 0x05
        /*0182*/ 	.short	(.L_484 - .L_483)
.L_483:
        /*0184*/ 	.word	0x00000200
        /*0188*/ 	.word	0x00000001
        /*018c*/ 	.word	0x00000001


	//----- nvinfo : EIATTR_CRS_STACK_SIZE
	.align		4
.L_484:
        /*0190*/ 	.byte	0x04, 0x1e
        /*0192*/ 	.short	(.L_486 - .L_485)
.L_485:
        /*0194*/ 	.word	0x00000000


	//----- nvinfo : EIATTR_CBANK_PARAM_SIZE
	.align		4
.L_486:
        /*0198*/ 	.byte	0x03, 0x19
        /*019a*/ 	.short	0x0046


	//----- nvinfo : EIATTR_PARAM_CBANK
	.align		4
        /*019c*/ 	.byte	0x04, 0x0a
        /*019e*/ 	.short	(.L_488 - .L_487)
	.align		4
.L_487:
        /*01a0*/ 	.word	index@(.nv.constant0._ZN3cub18CUB_300001_SM_10006detail6reduce18DeviceReduceKernelINS2_10policy_hubIljN4cuda3std3__44plusIlEEE10Policy1000EN6thrust24THRUST_300001_SM_1000_NS18transform_iteratorI16greater_than_tenNSD_6detail15normal_iteratorINSD_10device_ptrIjEEEEllEEjS9_lNS7_10__identityEEEvT0_PT3_T1_NS0_13GridEvenShareISQ_EET2_T4_)
        /*01a4*/ 	.short	0x0380
        /*01a6*/ 	.short	0x0046


	//----- nvinfo : EIATTR_SW_WAR
	.align		4
.L_488:
        /*01a8*/ 	.byte	0x04, 0x36
        /*01aa*/ 	.short	(.L_490 - .L_489)
.L_489:
        /*01ac*/ 	.word	0x00000008
.L_490:


//--------------------- .nv.info._ZN3cub18CUB_300001_SM_10006detail6reduce28DeviceReduceSingleTileKernelINS2_10policy_hubIljN4cuda3std3__44plusIlEEE10Policy1000EN6thrust24THRUST_300001_SM_1000_NS18transform_iteratorI16greater_than_tenNSD_6detail15normal_iteratorINSD_10device_ptrIjEEEEllEEPljS9_llNS7_10__identityEEEvT0_T1_T2_T3_T4_T6_ --------------------------
	.section	.nv.info._ZN3cub18CUB_300001_SM_10006detail6reduce28DeviceReduceSingleTileKernelINS2_10policy_hubIljN4cuda3std3__44plusIlEEE10Policy1000EN6thrust24THRUST_300001_SM_1000_NS18transform_iteratorI16greater_than_tenNSD_6detail15normal_iteratorINSD_10device_ptrIjEEEEllEEPljS9_llNS7_10__identityEEEvT0_T1_T2_T3_T4_T6_,"",@"SHT_CUDA_INFO"
	.sectionflags	@""
	.align	4


	//----- nvinfo : EIATTR_CUDA_API_VERSION
	.align		4
        /*0000*/ 	.byte	0x04, 0x37
        /*0002*/ 	.short	(.L_492 - .L_491)
.L_491:
        /*0004*/ 	.word	0x00000082


	//----- nvinfo : EIATTR_KPARAM_INFO
	.align		4
.L_492:
        /*0008*/ 	.byte	0x04, 0x17
        /*000a*/ 	.short	(.L_494 - .L_493)
.L_493:
        /*000c*/ 	.word	0x00000000
        /*0010*/ 	.short	0x0005
        /*0012*/ 	.short	0x0028
        /*0014*/ 	.byte	0x00, 0xf0, 0x05, 0x00


	//----- nvinfo : EIATTR_KPARAM_INFO
	.align		4
.L_494:
        /*0018*/ 	.byte	0x04, 0x17
        /*001a*/ 	.short	(.L_496 - .L_495)
.L_495:
        /*001c*/ 	.word	0x00000000
        /*0020*/ 	.short	0x0004
        /*0022*/ 	.short	0x0020
        /*0024*/ 	.byte	0x00, 0xf0, 0x21, 0x00


	//----- nvinfo : EIATTR_KPARAM_INFO
	.align		4
.L_496:
        /*0028*/ 	.byte	0x04, 0x17
        /*002a*/ 	.short	(.L_498 - .L_497)
.L_497:
        /*002c*/ 	.word	0x00000000
        /*0030*/ 	.short	0x0003
        /*0032*/ 	.short	0x001c
        /*0034*/ 	.byte	0x00, 0xf0, 0x05, 0x00


	//----- nvinfo : EIATTR_KPARAM_INFO
	.align		4
.L_498:
        /*0038*/ 	.byte	0x04, 0x17
        /*003a*/ 	.short	(.L_500 - .L_499)
.L_499:
        /*003c*/ 	.word	0x00000000
        /*0040*/ 	.short	0x0002
        /*0042*/ 	.short	0x0018
        /*0044*/ 	.byte	0x00, 0xf0, 0x11, 0x00


	//----- nvinfo : EIATTR_KPARAM_INFO
	.align		4
.L_500:
        /*0048*/ 	.byte	0x04, 0x17
        /*004a*/ 	.short	(.L_502 - .L_501)
.L_501:
        /*004c*/ 	.word	0x00000000
        /*0050*/ 	.short	0x0001
        /*0052*/ 	.short	0x0010
        /*0054*/ 	.byte	0x00, 0xf5, 0x21, 0x00


	//----- nvinfo : EIATTR_KPARAM_INFO
	.align		4
.L_502:
        /*0058*/ 	.byte	0x04, 0x17
        /*005a*/ 	.short	(.L_504 - .L_503)
.L_503:
        /*005c*/ 	.word	0x00000000
        /*0060*/ 	.short	0x0000
        /*0062*/ 	.short	0x0000
        /*0064*/ 	.byte	0x00, 0xf0, 0x41, 0x00


	//----- nvinfo : EIATTR_SPARSE_MMA_MASK
	.align		4
.L_504:
        /*0068*/ 	.byte	0x03, 0x50
        /*006a*/ 	.short	0x0000


	//----- nvinfo : EIATTR_MAXREG_COUNT
	.align		4
        /*006c*/ 	.byte	0x03, 0x1b
        /*006e*/ 	.short	0x0080


	//----- nvinfo : EIATTR_NUM_BARRIERS
	.align		4
        /*0070*/ 	.byte	0x02, 0x4c
        /*0072*/ 	.byte	0x01
	.zero		1


	//----- nvinfo : EIATTR_MERCURY_ISA_VERSION
	.align		4
        /*0074*/ 	.byte	0x03, 0x5f
        /*0076*/ 	.short	0x0101


	//----- nvinfo : EIATTR_COOP_GROUP_MASK_REGIDS
	.align		4
        /*0078*/ 	.byte	0x04, 0x29
        /*007a*/ 	.short	(.L_506 - .L_505)


	//   ....[0]....
.L_505:
        /*007c*/ 	.word	0xffffffff


	//   ....[1]....
        /*0080*/ 	.word	0xffffffff


	//   ....[2]....
        /*0084*/ 	.word	0xffffffff


	//   ....[3]....
        /*0088*/ 	.word	0xffffffff


	//   ....[4]....
        /*008c*/ 	.word	0xffffffff


	//   ....[5]....
        /*0090*/ 	.word	0xffffffff


	//   ....[6]....
        /*0094*/ 	.word	0xffffffff


	//   ....[7]....
        /*0098*/ 	.word	0xffffffff


	//   ....[8]....
        /*009c*/ 	.word	0xffffffff


	//   ....[9]....
        /*00a0*/ 	.word	0xffffffff


	//   ....[10]....
        /*00a4*/ 	.word	0xffffffff


	//   ....[11]....
        /*00a8*/ 	.word	0xffffffff


	//   ....[12]....
        /*00ac*/ 	.word	0xffffffff


	//   ....[13]....
        /*00b0*/ 	.word	0xffffffff


	//   ....[14]....
        /*00b4*/ 	.word	0xffffffff


	//   ....[15]....
        /*00b8*/ 	.word	0xffffffff


	//   ....[16]....
        /*00bc*/ 	.word	0xffffffff


	//   ....[17]....
        /*00c0*/ 	.word	0xffffffff


	//   ....[18]....
        /*00c4*/ 	.word	0xffffffff


	//   ....[19]....
        /*00c8*/ 	.word	0xffffffff


	//   ....[20]....
        /*00cc*/ 	.word	0xffffffff


	//   ....[21]....
        /*00d0*/ 	.word	0xffffffff


	//   ....[22]....
        /*00d4*/ 	.word	0xffffffff


	//   ....[23]....
        /*00d8*/ 	.word	0xffffffff


	//   ....[24]....
        /*00dc*/ 	.word	0xffffffff


	//   ....[25]....
        /*00e0*/ 	.word	0xffffffff


	//   ....[26]....
        /*00e4*/ 	.word	0xffffffff


	//   ....[27]....
        /*00e8*/ 	.word	0xffffffff


	//   ....[28]....
        /*00ec*/ 	.word	0xffffffff


	//   ....[29]....
        /*00f0*/ 	.word	0xffffffff


	//----- nvinfo : EIATTR_COOP_GROUP_INSTR_OFFSETS
	.align		4
.L_506:
        /*00f4*/ 	.byte	0x04, 0x28
        /*00f6*/ 	.short	(.L_508 - .L_507)


	//   ....[0]....
.L_507:
        /*00f8*/ 	.word	0x00000cd0


	//   ....[1]....
        /*00fc*/ 	.word	0x00000ce0


	//   ....[2]....
        /*0100*/ 	.word	0x00000d40


	//   ....[3]....
        /*0104*/ 	.word	0x00000d60


	//   ....[4]....
        /*0108*/ 	.word	0x00000db0


	//   ....[5]....
        /*010c*/ 	.word	0x00000dd0


	//   ....[6]....
        /*0110*/ 	.word	0x00000e10


	//   ....[7]....
        /*0114*/ 	.word	0x00000e50


	//   ....[8]....
        /*0118*/ 	.word	0x00000ea0


	//   ....[9]....
        /*011c*/ 	.word	0x00000ee0


	//   ....[10]....
        /*0120*/ 	.word	0x000011e0


	//   ....[11]....
        /*0124*/ 	.word	0x000011f0


	//   ....[12]....
        /*0128*/ 	.word	0x00001270


	//   ....[13]....
        /*012c*/ 	.word	0x00001290


	//   ....[14]....
        /*0130*/ 	.word	0x000012e0


	//   ....[15]....
        /*0134*/ 	.word	0x00001330


	//   ....[16]....
        /*0138*/ 	.word	0x00001370


	//   ....[17]....
        /*013c*/ 	.word	0x000013a0


	//   ....[18]....
        /*0140*/ 	.word	0x000013e0


	//   ....[19]....
        /*0144*/ 	.word	0x00001420


	//   ....[20]....
        /*0148*/ 	.word	0x00002c60


	//   ....[21]....
        /*014c*/ 	.word	0x00002c70


	//   ....[22]....
        /*0150*/ 	.word	0x00002cf0


	//   ....[23]....
        /*0154*/ 	.word	0x00002d00


	//   ....[24]....
        /*0158*/ 	.word	0x00002d60


	//   ....[25]....
        /*015c*/ 	.word	0x00002d80


	//   ....[26]....
        /*0160*/ 	.word	0x00002dc0


	//   ....[27]....
        /*0164*/ 	.word	0x00002df0


	//   ....[28]....
        /*0168*/ 	.word	0x00002e40


	//   ....[29]....
        /*016c*/ 	.word	0x00002e90


	//----- nvinfo : EIATTR_VRC_CTA_INIT_COUNT
	.align		4
.L_508:
        /*0170*/ 	.byte	0x02, 0x4a
	.zero		1
	.zero		1


	//----- nvinfo : EIATTR_EXIT_INSTR_OFFSETS
	.align		4
        /*0174*/ 	.byte	0x04, 0x1c
        /*0176*/ 	.short	(.L_510 - .L_509)


	//   ....[0]....
.L_509:
        /*0178*/ 	.word	0x00000080


	//   ....[1]....
        /*017c*/ 	.word	0x000000c0


	//   ....[2]....
        /*0180*/ 	.word	0x00003100


	//   ....[3]....
        /*0184*/ 	.word	0x00003160


	//----- nvinfo : EIATTR_MAX_THREADS
	.align		4
.L_510:
        /*0188*/ 	.byte	0x04, 0x05
        /*018a*/ 	.short	(.L_512 - .L_511)
.L_511:
        /*018c*/ 	.word	0x00000200
        /*0190*/ 	.word	0x00000001
        /*0194*/ 	.word	0x00000001


	//----- nvinfo : EIATTR_CRS_STACK_SIZE
	.align		4
.L_512:
        /*0198*/ 	.byte	0x04, 0x1e
        /*019a*/ 	.short	(.L_514 - .L_513)
.L_513:
        /*019c*/ 	.word	0x00000000


	//----- nvinfo : EIATTR_CBANK_PARAM_SIZE
	.align		4
.L_514:
        /*01a0*/ 	.byte	0x03, 0x19
        /*01a2*/ 	.short	0x0029


	//----- nvinfo : EIATTR_PARAM_CBANK
	.align		4
        /*01a4*/ 	.byte	0x04, 0x0a
        /*01a6*/ 	.short	(.L_516 - .L_515)
	.align		4
.L_515:
        /*01a8*/ 	.word	index@(.nv.constant0._ZN3cub18CUB_300001_SM_10006detail6reduce28DeviceReduceSingleTileKernelINS2_10policy_hubIljN4cuda3std3__44plusIlEEE10Policy1000EN6thrust24THRUST_300001_SM_1000_NS18transform_iteratorI16greater_than_tenNSD_6detail15normal_iteratorINSD_10device_ptrIjEEEEllEEPljS9_llNS7_10__identityEEEvT0_T1_T2_T3_T4_T6_)
        /*01ac*/ 	.short	0x0380
        /*01ae*/ 	.short	0x0029


	//----- nvinfo : EIATTR_SW_WAR
	.align		4
.L_516:
        /*01b0*/ 	.byte	0x04, 0x36
        /*01b2*/ 	.short	(.L_518 - .L_517)
.L_517:
        /*01b4*/ 	.word	0x00000008
.L_518:


//--------------------- .nv.info._ZN3cub18CUB_300001_SM_10006detail6reduce28DeviceReduceSingleTileKernelINS2_10policy_hubIlyN4cuda3std3__44plusIlEEE10Policy1000EPlSC_iS9_llNS7_10__identityEEEvT0_T1_T2_T3_T4_T6_ --------------------------
	.section	.nv.info._ZN3cub18CUB_300001_SM_10006detail6reduce28DeviceReduceSingleTileKernelINS2_10policy_hubIlyN4cuda3std3__44plusIlEEE10Policy1000EPlSC_iS9_llNS7_10__identityEEEvT0_T1_T2_T3_T4_T6_,"",@"SHT_CUDA_INFO"
	.sectionflags	@""
	.align	4


	//----- nvinfo : EIATTR_CUDA_API_VERSION
	.align		4
        /*0000*/ 	.byte	0x04, 0x37
        /*0002*/ 	.short	(.L_520 - .L_519)
.L_519:
        /*0004*/ 	.word	0x00000082


	//----- nvinfo : EIATTR_KPARAM_INFO
	.align		4
.L_520:
        /*0008*/ 	.byte	0x04, 0x17
        /*000a*/ 	.short	(.L_522 - .L_521)
.L_521:
        /*000c*/ 	.word	0x00000000
        /*0010*/ 	.short	0x0005
        /*0012*/ 	.short	0x0020
        /*0014*/ 	.byte	0x00, 0xf0, 0x05, 0x00


	//----- nvinfo : EIATTR_KPARAM_INFO
	.align		4
.L_522:
        /*0018*/ 	.byte	0x04, 0x17
        /*001a*/ 	.short	(.L_524 - .L_523)
.L_523:
        /*001c*/ 	.word	0x00000000
        /*0020*/ 	.short	0x0004
        /*0022*/ 	.short	0x0018
        /*0024*/ 	.byte	0x00, 0xf0, 0x21, 0x00


	//----- nvinfo : EIATTR_KPARAM_INFO
	.align		4
.L_524:
        /*0028*/ 	.byte	0x04, 0x17
        /*002a*/ 	.short	(.L_526 - .L_525)
.L_525:
        /*002c*/ 	.word	0x00000000
        /*0030*/ 	.short	0x0003
        /*0032*/ 	.short	0x0014
        /*0034*/ 	.byte	0x00, 0xf0, 0x05, 0x00


	//----- nvinfo : EIATTR_KPARAM_INFO
	.align		4
.L_526:
        /*0038*/ 	.byte	0x04, 0x17
        /*003a*/ 	.short	(.L_528 - .L_527)
.L_527:
        /*003c*/ 	.word	0x00000000
        /*0040*/ 	.short	0x0002
        /*0042*/ 	.short	0x0010
        /*0044*/ 	.byte	0x00, 0xf0, 0x11, 0x00


	//----- nvinfo : EIATTR_KPARAM_INFO
	.align		4
.L_528:
        /*0048*/ 	.byte	0x04, 0x17
        /*004a*/ 	.short	(.L_530 - .L_529)
.L_529:
        /*004c*/ 	.word	0x00000000
        /*0050*/ 	.short	0x0001
        /*0052*/ 	.short	0x0008
        /*0054*/ 	.byte	0x00, 0xf5, 0x21, 0x00


	//----- nvinfo : EIATTR_KPARAM_INFO
	.align		4
.L_530:
        /*0058*/ 	.byte	0x04, 0x17
        /*005a*/ 	.short	(.L_532 - .L_531)
.L_531:
        /*005c*/ 	.word	0x00000000
        /*0060*/ 	.short	0x0000
        /*0062*/ 	.short	0x0000
        /*0064*/ 	.byte	0x00, 0xf5, 0x21, 0x00


	//----- nvinfo : EIATTR_SPARSE_MMA_MASK
	.align		4
.L_532:
        /*0068*/ 	.byte	0x03, 0x50
        /*006a*/ 	.short	0x0000


	//----- nvinfo : EIATTR_MAXREG_COUNT
	.align		4
        /*006c*/ 	.byte	0x03, 0x1b
        /*006e*/ 	.short	0x0080


	//----- nvinfo : EIATTR_NUM_BARRIERS
	.align		4
        /*0070*/ 	.byte	0x02, 0x4c
        /*0072*/ 	.byte	0x01
	.zero		1


	//----- nvinfo : EIATTR_MERCURY_ISA_VERSION
	.align		4
        /*0074*/ 	.byte	0x03, 0x5f
        /*0076*/ 	.short	0x0101


	//----- nvinfo : EIATTR_COOP_GROUP_MASK_REGIDS
	.align		4
        /*0078*/ 	.byte	0x04, 0x29
        /*007a*/ 	.short	(.L_534 - .L_533)


	//   ....[0]....
.L_533:
        /*007c*/ 	.word	0xffffffff


	//   ....[1]....
        /*0080*/ 	.word	0xffffffff


	//   ....[2]....
        /*0084*/ 	.word	0xffffffff


	//   ....[3]....
        /*0088*/ 	.word	0xffffffff


	//   ....[4]....
        /*008c*/ 	.word	0xffffffff


	//   ....[5]....
        /*0090*/ 	.word	0xffffffff


	//   ....[6]....
        /*0094*/ 	.word	0xffffffff


	//   ....[7]....
        /*0098*/ 	.word	0xffffffff


	//   ....[8]....
        /*009c*/ 	.word	0xffffffff


	//   ....[9]....
        /*00a0*/ 	.word	0xffffffff


	//   ....[10]....
        /*00a4*/ 	.word	0xffffffff


	//   ....[11]....
        /*00a8*/ 	.word	0xffffffff


	//   ....[12]....
        /*00ac*/ 	.word	0xffffffff


	//   ....[13]....
        /*00b0*/ 	.word	0xffffffff


	//   ....[14]....
        /*00b4*/ 	.word	0xffffffff


	//   ....[15]....
        /*00b8*/ 	.word	0xffffffff


	//   ....[16]....
        /*00bc*/ 	.word	0xffffffff


	//   ....[17]....
        /*00c0*/ 	.word	0xffffffff


	//   ....[18]....
        /*00c4*/ 	.word	0xffffffff


	//   ....[19]....
        /*00c8*/ 	.word	0xffffffff


	//   ....[20]....
        /*00cc*/ 	.word	0xffffffff


	//   ....[21]....
        /*00d0*/ 	.word	0xffffffff


	//   ....[22]....
        /*00d4*/ 	.word	0xffffffff


	//   ....[23]....
        /*00d8*/ 	.word	0xffffffff


	//   ....[24]....
        /*00dc*/ 	.word	0xffffffff


	//   ....[25]....
        /*00e0*/ 	.word	0xffffffff


	//   ....[26]....
        /*00e4*/ 	.word	0xffffffff


	//   ....[27]....
        /*00e8*/ 	.word	0xffffffff


	//   ....[28]....
        /*00ec*/ 	.word	0xffffffff


	//   ....[29]....
        /*00f0*/ 	.word	0xffffffff


	//----- nvinfo : EIATTR_COOP_GROUP_INSTR_OFFSETS
	.align		4
.L_534:
        /*00f4*/ 	.byte	0x04, 0x28
        /*00f6*/ 	.short	(.L_536 - .L_535)


	//   ....[0]....
.L_535:
        /*00f8*/ 	.word	0x00000970


	//   ....[1]....
        /*00fc*/ 	.word	0x00000980


	//   ....[2]....
        /*0100*/ 	.word	0x000009e0


	//   ....[3]....
        /*0104*/ 	.word	0x00000a00


	//   ....[4]....
        /*0108*/ 	.word	0x00000a50


	//   ....[5]....
        /*010c*/ 	.word	0x00000a70


	//   ....[6]....
        /*0110*/ 	.word	0x00000ab0


	//   ....[7]....
        /*0114*/ 	.word	0x00000af0


	//   ....[8]....
        /*0118*/ 	.word	0x00000b40


	//   ....[9]....
        /*011c*/ 	.word	0x00000b80


	//   ....[10]....
        /*0120*/ 	.word	0x00000e80


	//   ....[11]....
        /*0124*/ 	.word	0x00000e90


	//   ....[12]....
        /*0128*/ 	.word	0x00000f10


	//   ....[13]....
        /*012c*/ 	.word	0x00000f30


	//   ....[14]....
        /*0130*/ 	.word	0x00000f70


	//   ....[15]....
        /*0134*/ 	.word	0x00000fb0


	//   ....[16]....
        /*0138*/ 	.word	0x00001010


	//   ....[17]....
        /*013c*/ 	.word	0x00001040


	//   ....[18]....
        /*0140*/ 	.word	0x00001080


	//   ....[19]....
        /*0144*/ 	.word	0x000010c0


	//   ....[20]....
        /*0148*/ 	.word	0x000021b0


	//   ....[21]....
        /*014c*/ 	.word	0x000021c0


	//   ....[22]....
        /*0150*/ 	.word	0x00002240


	//   ....[23]....
        /*0154*/ 	.word	0x00002250


	//   ....[24]....
        /*0158*/ 	.word	0x000022b0


	//   ....[25]....
        /*015c*/ 	.word	0x000022d0


	//   ....[26]....
        /*0160*/ 	.word	0x00002310


	//   ....[27]....
        /*0164*/ 	.word	0x00002340


	//   ....[28]....
        /*0168*/ 	.word	0x00002380


	//   ....[29]....
        /*016c*/ 	.word	0x000023e0


	//----- nvinfo : EIATTR_VRC_CTA_INIT_COUNT
	.align		4
.L_536:
        /*0170*/ 	.byte	0x02, 0x4a
	.zero		1
	.zero		1


	//----- nvinfo : EIATTR_EXIT_INSTR_OFFSETS
	.align		4
        /*0174*/ 	.byte	0x04, 0x1c
        /*0176*/ 	.short	(.L_538 - .L_537)


	//   ....[0]....
.L_537:
        /*0178*/ 	.word	0x00000080


	//   ....[1]....
        /*017c*/ 	.word	0x000000c0


	//   ....[2]....
        /*0180*/ 	.word	0x00002650


	//   ....[3]....
        /*0184*/ 	.word	0x000026b0


	//----- nvinfo : EIATTR_MAX_THREADS
	.align		4
.L_538:
        /*0188*/ 	.byte	0x04, 0x05
        /*018a*/ 	.short	(.L_540 - .L_539)
.L_539:
        /*018c*/ 	.word	0x00000200
        /*0190*/ 	.word	0x00000001
        /*0194*/ 	.word	0x00000001


	//----- nvinfo : EIATTR_CRS_STACK_SIZE
	.align		4
.L_540:
        /*0198*/ 	.byte	0x04, 0x1e
        /*019a*/ 	.short	(.L_542 - .L_541)
.L_541:
        /*019c*/ 	.word	0x00000000


	//----- nvinfo : EIATTR_CBANK_PARAM_SIZE
	.align		4
.L_542:
        /*01a0*/ 	.byte	0x03, 0x19
        /*01a2*/ 	.short	0x0021


	//----- nvinfo : EIATTR_PARAM_CBANK
	.align		4
        /*01a4*/ 	.byte	0x04, 0x0a
        /*01a6*/ 	.short	(.L_544 - .L_543)
	.align		4
.L_543:
        /*01a8*/ 	.word	index@(.nv.constant0._ZN3cub18CUB_300001_SM_10006detail6reduce28DeviceReduceSingleTileKernelINS2_10policy_hubIlyN4cuda3std3__44plusIlEEE10Policy1000EPlSC_iS9_llNS7_10__identityEEEvT0_T1_T2_T3_T4_T6_)
        /*01ac*/ 	.short	0x0380
        /*01ae*/ 	.short	0x0021


	//----- nvinfo : EIATTR_SW_WAR
	.align		4
.L_544:
        /*01b0*/ 	.byte	0x04, 0x36
        /*01b2*/ 	.short	(.L_546 - .L_545)
.L_545:
        /*01b4*/ 	.word	0x00000008
.L_546:


//--------------------- .nv.info._ZN3cub18CUB_300001_SM_10006detail6reduce18DeviceReduceKernelINS2_10policy_hubIlyN4cuda3std3__44plusIlEEE10Policy1000EN6thrust24THRUST_300001_SM_1000_NS18transform_iteratorINSD_6detail14equal_to_valueIjEENSF_15normal_iteratorINSD_10device_ptrIjEEEEllEEyS9_lNS7_10__identityEEEvT0_PT3_T1_NS0_13GridEvenShareISR_EET2_T4_ --------------------------
	.section	.nv.info._ZN3cub18CUB_300001_SM_10006detail6reduce18DeviceReduceKernelINS2_10policy_hubIlyN4cuda3std3__44plusIlEEE10Policy1000EN6thrust24THRUST_300001_SM_1000_NS18transform_iteratorINSD_6detail14equal_to_valueIjEENSF_15normal_iteratorINSD_10device_ptrIjEEEEllEEyS9_lNS7_10__identityEEEvT0_PT3_T1_NS0_13GridEvenShareISR_EET2_T4_,"",@"SHT_CUDA_INFO"
	.sectionflags	@""
	.align	4


	//----- nvinfo : EIATTR_CUDA_API_VERSION
	.align		4
        /*0000*/ 	.byte	0x04, 0x37
        /*0002*/ 	.short	(.L_548 - .L_547)
.L_547:
        /*0004*/ 	.word	0x00000082


	//----- nvinfo : EIATTR_KPARAM_INFO
	.align		4
.L_548:
        /*0008*/ 	.byte	0x04, 0x17
        /*000a*/ 	.short	(.L_550 - .L_549)
.L_549:
        /*000c*/ 	.word	0x00000000
        /*0010*/ 	.short	0x0005
        /*0012*/ 	.short	0x0069
        /*0014*/ 	.byte	0x00, 0xf0, 0x05, 0x00


	//----- nvinfo : EIATTR_KPARAM_INFO
	.align		4
.L_550:
        /*0018*/ 	.byte	0x04, 0x17
        /*001a*/ 	.short	(.L_552 - .L_551)
.L_551:
        /*001c*/ 	.word	0x00000000
        /*0020*/ 	.short	0x0004
        /*0022*/ 	.short	0x0068
        /*0024*/ 	.byte	0x00, 0xf0, 0x05, 0x00


	//----- nvinfo : EIATTR_KPARAM_INFO
	.align		4
.L_552:
        /*0028*/ 	.byte	0x04, 0x17
        /*002a*/ 	.short	(.L_554 - .L_553)
.L_553:
        /*002c*/ 	.word	0x00000000
        /*0030*/ 	.short	0x0003
        /*0032*/ 	.short	0x0020
        /*0034*/ 	.byte	0x00, 0xf0, 0x21, 0x01


	//----- nvinfo : EIATTR_KPARAM_INFO
	.align		4
.L_554:
        /*0038*/ 	.byte	0x04, 0x17
        /*003a*/ 	.short	(.L_556 - .L_555)
.L_555:
        /*003c*/ 	.word	0x00000000
        /*0040*/ 	.short	0x0002
        /*0042*/ 	.short	0x0018
        /*0044*/ 	.byte	0x00, 0xf0, 0x21, 0x00


	//----- nvinfo : EIATTR_KPARAM_INFO
	.align		4
.L_556:
        /*0048*/ 	.byte	0x04, 0x17
        /*004a*/ 	.short	(.L_558 - .L_557)
.L_557:
        /*004c*/ 	.word	0x00000000
        /*0050*/ 	.short	0x0001
        /*0052*/ 	.short	0x0010
        /*0054*/ 	.byte	0x00, 0xf5, 0x21, 0x00


	//----- nvinfo : EIATTR_KPARAM_INFO
	.align		4
.L_558:
        /*0058*/ 	.byte	0x04, 0x17
        /*005a*/ 	.short	(.L_560 - .L_559)
.L_559:
        /*005c*/ 	.word	0x00000000
        /*0060*/ 	.short	0x0000
        /*0062*/ 	.short	0x0000
        /*0064*/ 	.byte	0x00, 0xf0, 0x41, 0x00


	//----- nvinfo : EIATTR_SPARSE_MMA_MASK
	.align		4
.L_560:
        /*0068*/ 	.byte	0x03, 0x50
        /*006a*/ 	.short	0x0000


	//----- nvinfo : EIATTR_MAXREG_COUNT
	.align		4
        /*006c*/ 	.byte	0x03, 0x1b
        /*006e*/ 	.short	0x0080


	//----- nvinfo : EIATTR_NUM_BARRIERS
	.align		4
        /*0070*/ 	.byte	0x02, 0x4c
        /*0072*/ 	.byte	0x01
	.zero		1


	//----- nvinfo : EIATTR_MERCURY_ISA_VERSION
	.align		4
        /*0074*/ 	.byte	0x03, 0x5f
        /*0076*/ 	.short	0x0101


	//----- nvinfo : EIATTR_COOP_GROUP_MASK_REGIDS
	.align		4
        /*0078*/ 	.byte	0x04, 0x29
        /*007a*/ 	.short	(.L_562 - .L_561)


	//   ....[0]....
.L_561:
        /*007c*/ 	.word	0xffffffff


	//   ....[1]....
        /*0080*/ 	.word	0xffffffff


	//   ....[2]....
        /*0084*/ 	.word	0xffffffff


	//   ....[3]....
        /*0088*/ 	.word	0xffffffff


	//   ....[4]....
        /*008c*/ 	.word	0xffffffff


	//   ....[5]....
        /*0090*/ 	.word	0xffffffff


	//   ....[6]....
        /*0094*/ 	.word	0xffffffff


	//   ....[7]....
        /*0098*/ 	.word	0xffffffff


	//   ....[8]....
        /*009c*/ 	.word	0xffffffff


	//   ....[9]....
        /*00a0*/ 	.word	0xffffffff


	//   ....[10]....
        /*00a4*/ 	.word	0xffffffff


	//   ....[11]....
        /*00a8*/ 	.word	0xffffffff


	//   ....[12]....
        /*00ac*/ 	.word	0xffffffff


	//   ....[13]....
        /*00b0*/ 	.word	0xffffffff


	//   ....[14]....
        /*00b4*/ 	.word	0xffffffff


	//   ....[15]....
        /*00b8*/ 	.word	0xffffffff


	//   ....[16]....
        /*00bc*/ 	.word	0xffffffff


	//   ....[17]....
        /*00c0*/ 	.word	0xffffffff


	//   ....[18]....
        /*00c4*/ 	.word	0xffffffff


	//   ....[19]....
        /*00c8*/ 	.word	0xffffffff


	//   ....[20]....
        /*00cc*/ 	.word	0xffffffff


	//   ....[21]....
        /*00d0*/ 	.word	0xffffffff


	//   ....[22]....
        /*00d4*/ 	.word	0xffffffff


	//   ....[23]....
        /*00d8*/ 	.word	0xffffffff


	//   ....[24]....
        /*00dc*/ 	.word	0xffffffff


	//   ....[25]....
        /*00e0*/ 	.word	0xffffffff


	//   ....[26]....
        /*00e4*/ 	.word	0xffffffff


	//   ....[27]....
        /*00e8*/ 	.word	0xffffffff


	//   ....[28]....
        /*00ec*/ 	.word	0xffffffff


	//   ....[29]....
        /*00f0*/ 	.word	0xffffffff


	//----- nvinfo : EIATTR_COOP_GROUP_INSTR_OFFSETS
	.align		4
.L_562:
        /*00f4*/ 	.byte	0x04, 0x28
        /*00f6*/ 	.short	(.L_564 - .L_563)


	//   ....[0]....
.L_563:
        /*00f8*/ 	.word	0x00000de0


	//   ....[1]....
        /*00fc*/ 	.word	0x00000df0


	//   ....[2]....
        /*0100*/ 	.word	0x00000e50


	//   ....[3]....
        /*0104*/ 	.word	0x00000e70


	//   ....[4]....
        /*0108*/ 	.word	0x00000ec0


	//   ....[5]....
        /*010c*/ 	.word	0x00000ee0


	//   ....[6]....
        /*0110*/ 	.word	0x00000f20


	//   ....[7]....
        /*0114*/ 	.word	0x00000f60


	//   ....[8]....
        /*0118*/ 	.word	0x00000fd0


	//   ....[9]....
        /*011c*/ 	.word	0x00001000


	//   ....[10]....
        /*0120*/ 	.word	0x00001300


	//   ....[11]....
        /*0124*/ 	.word	0x00001310


	//   ....[12]....
        /*0128*/ 	.word	0x00001390


	//   ....[13]....
        /*012c*/ 	.word	0x000013b0


	//   ....[14]....
        /*0130*/ 	.word	0x00001400


	//   ....[15]....
        /*0134*/ 	.word	0x00001460


	//   ....[16]....
        /*0138*/ 	.word	0x000014a0


	//   ....[17]....
        /*013c*/ 	.word	0x000014d0


	//   ....[18]....
        /*0140*/ 	.word	0x00001520


	//   ....[19]....
        /*0144*/ 	.word	0x00001580


	//   ....[20]....
        /*0148*/ 	.word	0x00002e00


	//   ....[21]....
        /*014c*/ 	.word	0x00002e10


	//   ....[22]....
        /*0150*/ 	.word	0x00002e90


	//   ....[23]....
        /*0154*/ 	.word	0x00002ea0


	//   ....[24]....
        /*0158*/ 	.word	0x00002f00


	//   ....[25]....
        /*015c*/ 	.word	0x00002f30


	//   ....[26]....
        /*0160*/ 	.word	0x00002f80


	//   ....[27]....
        /*0164*/ 	.word	0x00002fb0


	//   ....[28]....
        /*0168*/ 	.word	0x00003000


	//   ....[29]....
        /*016c*/ 	.word	0x00003050


	//----- nvinfo : EIATTR_VRC_CTA_INIT_COUNT
	.align		4
.L_564:
        /*0170*/ 	.byte	0x02, 0x4a
	.zero		1
	.zero		1


	//----- nvinfo : EIATTR_EXIT_INSTR_OFFSETS
	.align		4
        /*0174*/ 	.byte	0x04, 0x1c
        /*0176*/ 	.short	(.L_566 - .L_565)


	//   ....[0]....
.L_565:
        /*0178*/ 	.word	0x000032b0


	//   ....[1]....
        /*017c*/ 	.word	0x00003320


	//----- nvinfo : EIATTR_MAX_THREADS
	.align		4
.L_566:
        /*0180*/ 	.byte	0x04, 0x05
        /*0182*/ 	.short	(.L_568 - .L_567)
.L_567:
        /*0184*/ 	.word	0x00000200
        /*0188*/ 	.word	0x00000001
        /*018c*/ 	.word	0x00000001


	//----- nvinfo : EIATTR_CRS_STACK_SIZE
	.align		4
.L_568:
        /*0190*/ 	.byte	0x04, 0x1e
        /*0192*/ 	.short	(.L_570 - .L_569)
.L_569:
        /*0194*/ 	.word	0x00000000


	//----- nvinfo : EIATTR_CBANK_PARAM_SIZE
	.align		4
.L_570:
        /*0198*/ 	.byte	0x03, 0x19
        /*019a*/ 	.short	0x006a


	//----- nvinfo : EIATTR_PARAM_CBANK
	.align		4
        /*019c*/ 	.byte	0x04, 0x0a
        /*019e*/ 	.short	(.L_572 - .L_571)
	.align		4
.L_571:
        /*01a0*/ 	.word	index@(.nv.constant0._ZN3cub18CUB_300001_SM_10006detail6reduce18DeviceReduceKernelINS2_10policy_hubIlyN4cuda3std3__44plusIlEEE10Policy1000EN6thrust24THRUST_300001_SM_1000_NS18transform_iteratorINSD_6detail14equal_to_valueIjEENSF_15normal_iteratorINSD_10device_ptrIjEEEEllEEyS9_lNS7_10__identityEEEvT0_PT3_T1_NS0_13GridEvenShareISR_EET2_T4_)
        /*01a4*/ 	.short	0x0380
        /*01a6*/ 	.short	0x006a


	//----- nvinfo : EIATTR_SW_WAR
	.align		4
.L_572:
        /*01a8*/ 	.byte	0x04, 0x36
        /*01aa*/ 	.short	(.L_574 - .L_573)
.L_573:
        /*01ac*/ 	.word	0x00000008
.L_574:


//--------------------- .nv.info._ZN3cub18CUB_300001_SM_10006detail6reduce28DeviceReduceSingleTileKernelINS2_10policy_hubIlyN4cuda3std3__44plusIlEEE10Policy1000EN6thrust24THRUST_300001_SM_1000_NS18transform_iteratorINSD_6detail14equal_to_valueIjEENSF_15normal_iteratorINSD_10device_ptrIjEEEEllEEPlyS9_llNS7_10__identityEEEvT0_T1_T2_T3_T4_T6_ --------------------------
	.section	.nv.info._ZN3cub18CUB_300001_SM_10006detail6reduce28DeviceReduceSingleTileKernelINS2_10policy_hubIlyN4cuda3std3__44plusIlEEE10Policy1000EN6thrust24THRUST_300001_SM_1000_NS18transform_iteratorINSD_6detail14equal_to_valueIjEENSF_15normal_iteratorINSD_10device_ptrIjEEEEllEEPlyS9_llNS7_10__identityEEEvT0_T1_T2_T3_T4_T6_,"",@"SHT_CUDA_INFO"
	.sectionflags	@""
	.align	4


	//----- nvinfo : EIATTR_CUDA_API_VERSION
	.align		4
        /*0000*/ 	.byte	0x04, 0x37
        /*0002*/ 	.short	(.L_576 - .L_575)
.L_575:
        /*0004*/ 	.word	0x00000082


	//----- nvinfo : EIATTR_KPARAM_INFO
	.align		4
.L_576:
        /*0008*/ 	.byte	0x04, 0x17
        /*000a*/ 	.short	(.L_578 - .L_577)
.L_577:
        /*000c*/ 	.word	0x00000000
        /*0010*/ 	.short	0x0005
        /*0012*/ 	.short	0x0030
        /*0014*/ 	.byte	0x00, 0xf0, 0x05, 0x00


	//----- nvinfo : EIATTR_KPARAM_INFO
	.align		4
.L_578:
        /*0018*/ 	.byte	0x04, 0x17
        /*001a*/ 	.short	(.L_580 - .L_579)
.L_579:
        /*001c*/ 	.word	0x00000000
        /*0020*/ 	.short	0x0004
        /*0022*/ 	.short	0x0028
        /*0024*/ 	.byte	0x00, 0xf0, 0x21, 0x00


	//----- nvinfo : EIATTR_KPARAM_INFO
	.align		4
.L_580:
        /*0028*/ 	.byte	0x04, 0x17
        /*002a*/ 	.short	(.L_582 - .L_581)
.L_581:
        /*002c*/ 	.word	0x00000000
        /*0030*/ 	.short	0x0003
        /*0032*/ 	.short	0x0020
        /*0034*/ 	.byte	0x00, 0xf0, 0x05, 0x00


	//----- nvinfo : EIATTR_KPARAM_INFO
	.align		4
.L_582:
        /*0038*/ 	.byte	0x04, 0x17
        /*003a*/ 	.short	(.L_584 - .L_583)
.L_583:
        /*003c*/ 	.word	0x00000000
        /*0040*/ 	.short	0x0002
        /*0042*/ 	.short	0x0018
        /*0044*/ 	.byte	0x00, 0xf0, 0x21, 0x00


	//----- nvinfo : EIATTR_KPARAM_INFO
	.align		4
.L_584:
        /*0048*/ 	.byte	0x04, 0x17
        /*004a*/ 	.short	(.L_586 - .L_585)
.L_585:
        /*004c*/ 	.word	0x00000000
        /*0050*/ 	.short	0x0001
        /*0052*/ 	.short	0x0010
        /*0054*/ 	.byte	0x00, 0xf5, 0x21, 0x00


	//----- nvinfo : EIATTR_KPARAM_INFO
	.align		4
.L_586:
        /*0058*/ 	.byte	0x04, 0x17
        /*005a*/ 	.short	(.L_588 - .L_587)
.L_587:
        /*005c*/ 	.word	0x00000000
        /*0060*/ 	.short	0x0000
        /*0062*/ 	.short	0x0000
        /*0064*/ 	.byte	0x00, 0xf0, 0x41, 0x00


	//----- nvinfo : EIATTR_SPARSE_MMA_MASK
	.align		4
.L_588:
        /*0068*/ 	.byte	0x03, 0x50
        /*006a*/ 	.short	0x0000


	//----- nvinfo : EIATTR_MAXREG_COUNT
	.align		4
        /*006c*/ 	.byte	0x03, 0x1b
        /*006e*/ 	.short	0x0080


	//----- nvinfo : EIATTR_NUM_BARRIERS
	.align		4
        /*0070*/ 	.byte	0x02, 0x4c
        /*0072*/ 	.byte	0x01
	.zero		1


	//----- nvinfo : EIATTR_MERCURY_ISA_VERSION
	.align		4
        /*0074*/ 	.byte	0x03, 0x5f
        /*0076*/ 	.short	0x0101


	//----- nvinfo : EIATTR_COOP_GROUP_MASK_REGIDS
	.align		4
        /*0078*/ 	.byte	0x04, 0x29
        /*007a*/ 	.short	(.L_590 - .L_589)


	//   ....[0]....
.L_589:
        /*007c*/ 	.word	0xffffffff


	//   ....[1]....
        /*0080*/ 	.word	0xffffffff


	//   ....[2]....
        /*0084*/ 	.word	0xffffffff


	//   ....[3]....
        /*0088*/ 	.word	0xffffffff


	//   ....[4]....
        /*008c*/ 	.word	0xffffffff


	//   ....[5]....
        /*0090*/ 	.word	0xffffffff


	//   ....[6]....
        /*0094*/ 	.word	0xffffffff


	//   ....[7]....
        /*0098*/ 	.word	0xffffffff


	//   ....[8]....
        /*009c*/ 	.word	0xffffffff


	//   ....[9]....
        /*00a0*/ 	.word	0xffffffff


	//   ....[10]....
        /*00a4*/ 	.word	0xffffffff


	//   ....[11]....
        /*00a8*/ 	.word	0xffffffff


	//   ....[12]....
        /*00ac*/ 	.word	0xffffffff


	//   ....[13]....
        /*00b0*/ 	.word	0xffffffff


	//   ....[14]....
        /*00b4*/ 	.word	0xffffffff


	//   ....[15]....
        /*00b8*/ 	.word	0xffffffff


	//   ....[16]....
        /*00bc*/ 	.word	0xffffffff


	//   ....[17]....
        /*00c0*/ 	.word	0xffffffff


	//   ....[18]....
        /*00c4*/ 	.word	0xffffffff


	//   ....[19]....
        /*00c8*/ 	.word	0xffffffff


	//   ....[20]....
        /*00cc*/ 	.word	0xffffffff


	//   ....[21]....
        /*00d0*/ 	.word	0xffffffff


	//   ....[22]....
        /*00d4*/ 	.word	0xffffffff


	//   ....[23]....
        /*00d8*/ 	.word	0xffffffff


	//   ....[24]....
        /*00dc*/ 	.word	0xffffffff


	//   ....[25]....
        /*00e0*/ 	.word	0xffffffff


	//   ....[26]....
        /*00e4*/ 	.word	0xffffffff


	//   ....[27]....
        /*00e8*/ 	.word	0xffffffff


	//   ....[28]....
        /*00ec*/ 	.word	0xffffffff


	//   ....[29]....
        /*00f0*/ 	.word	0xffffffff


	//----- nvinfo : EIATTR_COOP_GROUP_INSTR_OFFSETS
	.align		4
.L_590:
        /*00f4*/ 	.byte	0x04, 0x28
        /*00f6*/ 	.short	(.L_592 - .L_591)


	//   ....[0]....
.L_591:
        /*00f8*/ 	.word	0x00000d50


	//   ....[1]....
        /*00fc*/ 	.word	0x00000d60


	//   ....[2]....
        /*0100*/ 	.word	0x00000dc0


	//   ....[3]....
        /*0104*/ 	.word	0x00000de0


	//   ....[4]....
        /*0108*/ 	.word	0x00000e30


	//   ....[5]....
        /*010c*/ 	.word	0x00000e50


	//   ....[6]....
        /*0110*/ 	.word	0x00000e90


	//   ....[7]....
        /*0114*/ 	.word	0x00000ed0


	//   ....[8]....
        /*0118*/ 	.word	0x00000f20


	//   ....[9]....
        /*011c*/ 	.word	0x00000f60


	//   ....[10]....
        /*0120*/ 	.word	0x00001260


	//   ....[11]....
        /*0124*/ 	.word	0x00001270


	//   ....[12]....
        /*0128*/ 	.word	0x000012f0


	//   ....[13]....
        /*012c*/ 	.word	0x00001310


	//   ....[14]....
        /*0130*/ 	.word	0x00001360


	//   ....[15]....
        /*0134*/ 	.word	0x000013c0


	//   ....[16]....
        /*0138*/ 	.word	0x00001400


	//   ....[17]....
        /*013c*/ 	.word	0x00001430


	//   ....[18]....
        /*0140*/ 	.word	0x00001480


	//   ....[19]....
        /*0144*/ 	.word	0x000014e0


	//   ....[20]....
        /*0148*/ 	.word	0x00002c10


	//   ....[21]....
        /*014c*/ 	.word	0x00002c20


	//   ....[22]....
        /*0150*/ 	.word	0x00002ca0


	//   ....[23]....
        /*0154*/ 	.word	0x00002cb0


	//   ....[24]....
        /*0158*/ 	.word	0x00002d10


	//   ....[25]....
        /*015c*/ 	.word	0x00002d30


	//   ....[26]....
        /*0160*/ 	.word	0x00002d70


	//   ....[27]....
        /*0164*/ 	.word	0x00002da0


	//   ....[28]....
        /*0168*/ 	.word	0x00002df0


	//   ....[29]....
        /*016c*/ 	.word	0x00002e40


	//----- nvinfo : EIATTR_VRC_CTA_INIT_COUNT
	.align		4
.L_592:
        /*0170*/ 	.byte	0x02, 0x4a
	.zero		1
	.zero		1


	//----- nvinfo : EIATTR_EXIT_INSTR_OFFSETS
	.align		4
        /*0174*/ 	.byte	0x04, 0x1c
        /*0176*/ 	.short	(.L_594 - .L_593)


	//   ....[0]....
.L_593:
        /*0178*/ 	.word	0x000000a0


	//   ....[1]....
        /*017c*/ 	.word	0x000000e0


	//   ....[2]....
        /*0180*/ 	.word	0x000030a0


	//   ....[3]....
        /*0184*/ 	.word	0x00003100


	//----- nvinfo : EIATTR_MAX_THREADS
	.align		4
.L_594:
        /*0188*/ 	.byte	0x04, 0x05
        /*018a*/ 	.short	(.L_596 - .L_595)
.L_595:
        /*018c*/ 	.word	0x00000200
        /*0190*/ 	.word	0x00000001
        /*0194*/ 	.word	0x00000001


	//----- nvinfo : EIATTR_CRS_STACK_SIZE
	.align		4
.L_596:
        /*0198*/ 	.byte	0x04, 0x1e
        /*019a*/ 	.short	(.L_598 - .L_597)
.L_597:
        /*019c*/ 	.word	0x00000000


	//----- nvinfo : EIATTR_CBANK_PARAM_SIZE
	.align		4
.L_598:
        /*01a0*/ 	.byte	0x03, 0x19
        /*01a2*/ 	.short	0x0031


	//----- nvinfo : EIATTR_PARAM_CBANK
	.align		4
        /*01a4*/ 	.byte	0x04, 0x0a
        /*01a6*/ 	.short	(.L_600 - .L_599)
	.align		4
.L_599:
        /*01a8*/ 	.word	index@(.nv.constant0._ZN3cub18CUB_300001_SM_10006detail6reduce28DeviceReduceSingleTileKernelINS2_10policy_hubIlyN4cuda3std3__44plusIlEEE10Policy1000EN6thrust24THRUST_300001_SM_1000_NS18transform_iteratorINSD_6detail14equal_to_valueIjEENSF_15normal_iteratorINSD_10device_ptrIjEEEEllEEPlyS9_llNS7_10__identityEEEvT0_T1_T2_T3_T4_T6_)
        /*01ac*/ 	.short	0x0380
        /*01ae*/ 	.short	0x0031


	//----- nvinfo : EIATTR_SW_WAR
	.align		4
.L_600:
        /*01b0*/ 	.byte	0x04, 0x36
        /*01b2*/ 	.short	(.L_602 - .L_601)
.L_601:
        /*01b4*/ 	.word	0x00000008
.L_602:


//--------------------- .nv.info._ZN3cub18CUB_300001_SM_10006detail6reduce28DeviceReduceSingleTileKernelINS2_10policy_hubIljN4cuda3std3__44plusIlEEE10Policy1000EPlSC_iS9_llNS7_10__identityEEEvT0_T1_T2_T3_T4_T6_ --------------------------
	.section	.nv.info._ZN3cub18CUB_300001_SM_10006detail6reduce28DeviceReduceSingleTileKernelINS2_10policy_hubIljN4cuda3std3__44plusIlEEE10Policy1000EPlSC_iS9_llNS7_10__identityEEEvT0_T1_T2_T3_T4_T6_,"",@"SHT_CUDA_INFO"
	.sectionflags	@""
	.align	4


	//----- nvinfo : EIATTR_CUDA_API_VERSION
	.align		4
        /*0000*/ 	.byte	0x04, 0x37
        /*0002*/ 	.short	(.L_604 - .L_603)
.L_603:
        /*0004*/ 	.word	0x00000082


	//----- nvinfo : EIATTR_KPARAM_INFO
	.align		4
.L_604:
        /*0008*/ 	.byte	0x04, 0x17
        /*000a*/ 	.short	(.L_606 - .L_605)
.L_605:
        /*000c*/ 	.word	0x00000000
        /*0010*/ 	.short	0x0005
        /*0012*/ 	.short	0x0020
        /*0014*/ 	.byte	0x00, 0xf0, 0x05, 0x00


	//----- nvinfo : EIATTR_KPARAM_INFO
	.align		4
.L_606:
        /*0018*/ 	.byte	0x04, 0x17
        /*001a*/ 	.short	(.L_608 - .L_607)
.L_607:
        /*001c*/ 	.word	0x00000000
        /*0020*/ 	.short	0x0004
        /*0022*/ 	.short	0x0018
        /*0024*/ 	.byte	0x00, 0xf0, 0x21, 0x00


	//----- nvinfo : EIATTR_KPARAM_INFO
	.align		4
.L_608:
        /*0028*/ 	.byte	0x04, 0x17
        /*002a*/ 	.short	(.L_610 - .L_609)
.L_609:
        /*002c*/ 	.word	0x00000000
        /*0030*/ 	.short	0x0003
        /*0032*/ 	.short	0x0014
        /*0034*/ 	.byte	0x00, 0xf0, 0x05, 0x00


	//----- nvinfo : EIATTR_KPARAM_INFO
	.align		4
.L_610:
        /*0038*/ 	.byte	0x04, 0x17
        /*003a*/ 	.short	(.L_612 - .L_611)
.L_611:
        /*003c*/ 	.word	0x00000000
        /*0040*/ 	.short	0x0002
        /*0042*/ 	.short	0x0010
        /*0044*/ 	.byte	0x00, 0xf0, 0x11, 0x00


	//----- nvinfo : EIATTR_KPARAM_INFO
	.align		4
.L_612:
        /*0048*/ 	.byte	0x04, 0x17
        /*004a*/ 	.short	(.L_614 - .L_613)
.L_613:
        /*004c*/ 	.word	0x00000000
        /*0050*/ 	.short	0x0001
        /*0052*/ 	.short	0x0008
        /*0054*/ 	.byte	0x00, 0xf5, 0x21, 0x00


	//----- nvinfo : EIATTR_KPARAM_INFO
	.align		4
.L_614:
        /*0058*/ 	.byte	0x04, 0x17
        /*005a*/ 	.short	(.L_616 - .L_615)
.L_615:
        /*005c*/ 	.word	0x00000000
        /*0060*/ 	.short	0x0000
        /*0062*/ 	.short	0x0000
        /*0064*/ 	.byte	0x00, 0xf5, 0x21, 0x00


	//----- nvinfo : EIATTR_SPARSE_MMA_MASK
	.align		4
.L_616:
        /*0068*/ 	.byte	0x03, 0x50
        /*006a*/ 	.short	0x0000


	//----- nvinfo : EIATTR_MAXREG_COUNT
	.align		4
        /*006c*/ 	.byte	0x03, 0x1b
        /*006e*/ 	.short	0x0080


	//----- nvinfo : EIATTR_NUM_BARRIERS
	.align		4
        /*0070*/ 	.byte	0x02, 0x4c
        /*0072*/ 	.byte	0x01
	.zero		1


	//----- nvinfo : EIATTR_MERCURY_ISA_VERSION
	.align		4
        /*0074*/ 	.byte	0x03, 0x5f
        /*0076*/ 	.short	0x0101


	//----- nvinfo : EIATTR_COOP_GROUP_MASK_REGIDS
	.align		4
        /*0078*/ 	.byte	0x04, 0x29
        /*007a*/ 	.short	(.L_618 - .L_617)


	//   ....[0]....
.L_617:
        /*007c*/ 	.word	0xffffffff


	//   ....[1]....
        /*0080*/ 	.word	0xffffffff


	//   ....[2]....
        /*0084*/ 	.word	0xffffffff


	//   ....[3]....
        /*0088*/ 	.word	0xffffffff


	//   ....[4]....
        /*008c*/ 	.word	0xffffffff


	//   ....[5]....
        /*0090*/ 	.word	0xffffffff


	//   ....[6]....
        /*0094*/ 	.word	0xffffffff


	//   ....[7]....
        /*0098*/ 	.word	0xffffffff


	//   ....[8]....
        /*009c*/ 	.word	0xffffffff


	//   ....[9]....
        /*00a0*/ 	.word	0xffffffff


	//   ....[10]....
        /*00a4*/ 	.word	0xffffffff


	//   ....[11]....
        /*00a8*/ 	.word	0xffffffff


	//   ....[12]....
        /*00ac*/ 	.word	0xffffffff


	//   ....[13]....
        /*00b0*/ 	.word	0xffffffff


	//   ....[14]....
        /*00b4*/ 	.word	0xffffffff


	//   ....[15]....
        /*00b8*/ 	.word	0xffffffff


	//   ....[16]....
        /*00bc*/ 	.word	0xffffffff


	//   ....[17]....
        /*00c0*/ 	.word	0xffffffff


	//   ....[18]....
        /*00c4*/ 	.word	0xffffffff


	//   ....[19]....
        /*00c8*/ 	.word	0xffffffff


	//   ....[20]....
        /*00cc*/ 	.word	0xffffffff


	//   ....[21]....
        /*00d0*/ 	.word	0xffffffff


	//   ....[22]....
        /*00d4*/ 	.word	0xffffffff


	//   ....[23]....
        /*00d8*/ 	.word	0xffffffff


	//   ....[24]....
        /*00dc*/ 	.word	0xffffffff


	//   ....[25]....
        /*00e0*/ 	.word	0xffffffff


	//   ....[26]....
        /*00e4*/ 	.word	0xffffffff


	//   ....[27]....
        /*00e8*/ 	.word	0xffffffff


	//   ....[28]....
        /*00ec*/ 	.word	0xffffffff


	//   ....[29]....
        /*00f0*/ 	.word	0xffffffff


	//----- nvinfo : EIATTR_COOP_GROUP_INSTR_OFFSETS
	.align		4
.L_618:
        /*00f4*/ 	.byte	0x04, 0x28
        /*00f6*/ 	.short	(.L_620 - .L_619)


	//   ....[0]....
.L_619:
        /*00f8*/ 	.word	0x00000970


	//   ....[1]....
        /*00fc*/ 	.word	0x00000980


	//   ....[2]....
        /*0100*/ 	.word	0x000009e0


	//   ....[3]....
        /*0104*/ 	.word	0x00000a00


	//   ....[4]....
        /*0108*/ 	.word	0x00000a50


	//   ....[5]....
        /*010c*/ 	.word	0x00000a70


	//   ....[6]....
        /*0110*/ 	.word	0x00000ab0


	//   ....[7]....
        /*0114*/ 	.word	0x00000af0


	//   ....[8]....
        /*0118*/ 	.word	0x00000b40


	//   ....[9]....
        /*011c*/ 	.word	0x00000b80


	//   ....[10]....
        /*0120*/ 	.word	0x00000e80


	//   ....[11]....
        /*0124*/ 	.word	0x00000e90


	//   ....[12]....
        /*0128*/ 	.word	0x00000f10


	//   ....[13]....
        /*012c*/ 	.word	0x00000f30


	//   ....[14]....
        /*0130*/ 	.word	0x00000f70


	//   ....[15]....
        /*0134*/ 	.word	0x00000fb0


	//   ....[16]....
        /*0138*/ 	.word	0x00001010


	//   ....[17]....
        /*013c*/ 	.word	0x00001040


	//   ....[18]....
        /*0140*/ 	.word	0x00001080


	//   ....[19]....
        /*0144*/ 	.word	0x000010c0


	//   ....[20]....
        /*0148*/ 	.word	0x000021b0


	//   ....[21]....
        /*014c*/ 	.word	0x000021c0


	//   ....[22]....
        /*0150*/ 	.word	0x00002240


	//   ....[23]....
        /*0154*/ 	.word	0x00002250


	//   ....[24]....
        /*0158*/ 	.word	0x000022b0


	//   ....[25]....
        /*015c*/ 	.word	0x000022d0


	//   ....[26]....
        /*0160*/ 	.word	0x00002310


	//   ....[27]....
        /*0164*/ 	.word	0x00002340


	//   ....[28]....
        /*0168*/ 	.word	0x00002380


	//   ....[29]....
        /*016c*/ 	.word	0x000023e0


	//----- nvinfo : EIATTR_VRC_CTA_INIT_COUNT
	.align		4
.L_620:
        /*0170*/ 	.byte	0x02, 0x4a
	.zero		1
	.zero		1


	//----- nvinfo : EIATTR_EXIT_INSTR_OFFSETS
	.align		4
        /*0174*/ 	.byte	0x04, 0x1c
        /*0176*/ 	.short	(.L_622 - .L_621)


	//   ....[0]....
.L_621:
        /*0178*/ 	.word	0x00000080


	//   ....[1]....
        /*017c*/ 	.word	0x000000c0


	//   ....[2]....
        /*0180*/ 	.word	0x00002650


	//   ....[3]....
        /*0184*/ 	.word	0x000026b0


	//----- nvinfo : EIATTR_MAX_THREADS
	.align		4
.L_622:
        /*0188*/ 	.byte	0x04, 0x05
        /*018a*/ 	.short	(.L_624 - .L_623)
.L_623:
        /*018c*/ 	.word	0x00000200
        /*0190*/ 	.word	0x00000001
        /*0194*/ 	.word	0x00000001


	//----- nvinfo : EIATTR_CRS_STACK_SIZE
	.align		4
.L_624:
        /*0198*/ 	.byte	0x04, 0x1e
        /*019a*/ 	.short	(.L_626 - .L_625)
.L_625:
        /*019c*/ 	.word	0x00000000


	//----- nvinfo : EIATTR_CBANK_PARAM_SIZE
	.align		4
.L_626:
        /*01a0*/ 	.byte	0x03, 0x19
        /*01a2*/ 	.short	0x0021


	//----- nvinfo : EIATTR_PARAM_CBANK
	.align		4
        /*01a4*/ 	.byte	0x04, 0x0a
        /*01a6*/ 	.short	(.L_628 - .L_627)
	.align		4
.L_627:
        /*01a8*/ 	.word	index@(.nv.constant0._ZN3cub18CUB_300001_SM_10006detail6reduce28DeviceReduceSingleTileKernelINS2_10policy_hubIljN4cuda3std3__44plusIlEEE10Policy1000EPlSC_iS9_llNS7_10__identityEEEvT0_T1_T2_T3_T4_T6_)
        /*01ac*/ 	.short	0x0380
        /*01ae*/ 	.short	0x0021


	//----- nvinfo : EIATTR_SW_WAR
	.align		4
.L_628:
        /*01b0*/ 	.byte	0x04, 0x36
        /*01b2*/ 	.short	(.L_630 - .L_629)
.L_629:
        /*01b4*/ 	.word	0x00000008
.L_630:


//--------------------- .nv.info._ZN3cub18CUB_300001_SM_10006detail6reduce18DeviceReduceKernelINS2_10policy_hubIljN4cuda3std3__44plusIlEEE10Policy1000EN6thrust24THRUST_300001_SM_1000_NS18transform_iteratorINSD_6detail14equal_to_valueIjEENSF_15normal_iteratorINSD_10device_ptrIjEEEEllEEjS9_lNS7_10__identityEEEvT0_PT3_T1_NS0_13GridEvenShareISR_EET2_T4_ --------------------------
	.section	.nv.info._ZN3cub18CUB_300001_SM_10006detail6reduce18DeviceReduceKernelINS2_10policy_hubIljN4cuda3std3__44plusIlEEE10Policy1000EN6thrust24THRUST_300001_SM_1000_NS18transform_iteratorINSD_6detail14equal_to_valueIjEENSF_15normal_iteratorINSD_10device_ptrIjEEEEllEEjS9_lNS7_10__identityEEEvT0_PT3_T1_NS0_13GridEvenShareISR_EET2_T4_,"",@"SHT_CUDA_INFO"
	.sectionflags	@""
	.align	4


	//----- nvinfo : EIATTR_CUDA_API_VERSION
	.align		4
        /*0000*/ 	.byte	0x04, 0x37
        /*0002*/ 	.short	(.L_632 - .L_631)
.L_631:
        /*0004*/ 	.word	0x00000082


	//----- nvinfo : EIATTR_KPARAM_INFO
	.align		4
.L_632:
        /*0008*/ 	.byte	0x04, 0x17
        /*000a*/ 	.short	(.L_634 - .L_633)
.L_633:
        /*000c*/ 	.word	0x00000000
        /*0010*/ 	.short	0x0005
        /*0012*/ 	.short	0x0045
        /*0014*/ 	.byte	0x00, 0xf0, 0x05, 0x00


	//----- nvinfo : EIATTR_KPARAM_INFO
	.align		4
.L_634:
        /*0018*/ 	.byte	0x04, 0x17
        /*001a*/ 	.short	(.L_636 - .L_635)
.L_635:
        /*001c*/ 	.word	0x00000000
        /*0020*/ 	.short	0x0004
        /*0022*/ 	.short	0x0044
        /*0024*/ 	.byte	0x00, 0xf0, 0x05, 0x00


	//----- nvinfo : EIATTR_KPARAM_INFO
	.align		4
.L_636:
        /*0028*/ 	.byte	0x04, 0x17
        /*002a*/ 	.short	(.L_638 - .L_637)
.L_637:
        /*002c*/ 	.word	0x00000000
        /*0030*/ 	.short	0x0003
        /*0032*/ 	.short	0x001c
        /*0034*/ 	.byte	0x00, 0xf0, 0xa1, 0x00


	//----- nvinfo : EIATTR_KPARAM_INFO
	.align		4
.L_638:
        /*0038*/ 	.byte	0x04, 0x17
        /*003a*/ 	.short	(.L_640 - .L_639)
.L_639:
        /*003c*/ 	.word	0x00000000
        /*0040*/ 	.short	0x0002
        /*0042*/ 	.short	0x0018
        /*0044*/ 	.byte	0x00, 0xf0, 0x11, 0x00


	//----- nvinfo : EIATTR_KPARAM_INFO
	.align		4
.L_640:
        /*0048*/ 	.byte	0x04, 0x17
        /*004a*/ 	.short	(.L_642 - .L_641)
.L_641:
        /*004c*/ 	.word	0x00000000
        /*0050*/ 	.short	0x0001
        /*0052*/ 	.short	0x0010
        /*0054*/ 	.byte	0x00, 0xf5, 0x21, 0x00


	//----- nvinfo : EIATTR_KPARAM_INFO
	.align		4
.L_642:
        /*0058*/ 	.byte	0x04, 0x17
        /*005a*/ 	.short	(.L_644 - .L_643)
.L_643:
        /*005c*/ 	.word	0x00000000
        /*0060*/ 	.short	0x0000
        /*0062*/ 	.short	0x0000
        /*0064*/ 	.byte	0x00, 0xf0, 0x41, 0x00


	//----- nvinfo : EIATTR_SPARSE_MMA_MASK
	.align		4
.L_644:
        /*0068*/ 	.byte	0x03, 0x50
        /*006a*/ 	.short	0x0000


	//----- nvinfo : EIATTR_MAXREG_COUNT
	.align		4
        /*006c*/ 	.byte	0x03, 0x1b
        /*006e*/ 	.short	0x0080


	//----- nvinfo : EIATTR_NUM_BARRIERS
	.align		4
        /*0070*/ 	.byte	0x02, 0x4c
        /*0072*/ 	.byte	0x01
	.zero		1


	//----- nvinfo : EIATTR_MERCURY_ISA_VERSION
	.align		4
        /*0074*/ 	.byte	0x03, 0x5f
        /*0076*/ 	.short	0x0101


	//----- nvinfo : EIATTR_COOP_GROUP_MASK_REGIDS
	.align		4
        /*0078*/ 	.byte	0x04, 0x29
        /*007a*/ 	.short	(.L_646 - .L_645)


	//   ....[0]....
.L_645:
        /*007c*/ 	.word	0xffffffff


	//   ....[1]....
        /*0080*/ 	.word	0xffffffff


	//   ....[2]....
        /*0084*/ 	.word	0xffffffff


	//   ....[3]....
        /*0088*/ 	.word	0xffffffff


	//   ....[4]....
        /*008c*/ 	.word	0xffffffff


	//   ....[5]....
        /*0090*/ 	.word	0xffffffff


	//   ....[6]....
        /*0094*/ 	.word	0xffffffff


	//   ....[7]....
        /*0098*/ 	.word	0xffffffff


	//   ....[8]....
        /*009c*/ 	.word	0xffffffff


	//   ....[9]....
        /*00a0*/ 	.word	0xffffffff


	//   ....[10]....
        /*00a4*/ 	.word	0xffffffff


	//   ....[11]....
        /*00a8*/ 	.word	0xffffffff


	//   ....[12]....
        /*00ac*/ 	.word	0xffffffff


	//   ....[13]....
        /*00b0*/ 	.word	0xffffffff


	//   ....[14]....
        /*00b4*/ 	.word	0xffffffff


	//   ....[15]....
        /*00b8*/ 	.word	0xffffffff


	//   ....[16]....
        /*00bc*/ 	.word	0xffffffff


	//   ....[17]....
        /*00c0*/ 	.word	0xffffffff


	//   ....[18]....
        /*00c4*/ 	.word	0xffffffff


	//   ....[19]....
        /*00c8*/ 	.word	0xffffffff


	//   ....[20]....
        /*00cc*/ 	.word	0xffffffff


	//   ....[21]....
        /*00d0*/ 	.word	0xffffffff


	//   ....[22]....
        /*00d4*/ 	.word	0xffffffff


	//   ....[23]....
        /*00d8*/ 	.word	0xffffffff


	//   ....[24]....
        /*00dc*/ 	.word	0xffffffff


	//   ....[25]....
        /*00e0*/ 	.word	0xffffffff


	//   ....[26]....
        /*00e4*/ 	.word	0xffffffff


	//   ....[27]....
        /*00e8*/ 	.word	0xffffffff


	//   ....[28]....
        /*00ec*/ 	.word	0xffffffff


	//   ....[29]....
        /*00f0*/ 	.word	0xffffffff


	//----- nvinfo : EIATTR_COOP_GROUP_INSTR_OFFSETS
	.align		4
.L_646:
        /*00f4*/ 	.byte	0x04, 0x28
        /*00f6*/ 	.short	(.L_648 - .L_647)


	//   ....[0]....
.L_647:
        /*00f8*/ 	.word	0x00001030


	//   ....[1]....
        /*00fc*/ 	.word	0x00001040


	//   ....[2]....
        /*0100*/ 	.word	0x000010a0


	//   ....[3]....
        /*0104*/ 	.word	0x000010c0


	//   ....[4]....
        /*0108*/ 	.word	0x00001110


	//   ....[5]....
        /*010c*/ 	.word	0x00001130


	//   ....[6]....
        /*0110*/ 	.word	0x00001170


	//   ....[7]....
        /*0114*/ 	.word	0x000011b0


	//   ....[8]....
        /*0118*/ 	.word	0x00001210


	//   ....[9]....
        /*011c*/ 	.word	0x00001250


	//   ....[10]....
        /*0120*/ 	.word	0x00001540


	//   ....[11]....
        /*0124*/ 	.word	0x00001550


	//   ....[12]....
        /*0128*/ 	.word	0x000015d0


	//   ....[13]....
        /*012c*/ 	.word	0x00001600


	//   ....[14]....
        /*0130*/ 	.word	0x00001650


	//   ....[15]....
        /*0134*/ 	.word	0x00001690


	//   ....[16]....
        /*0138*/ 	.word	0x000016d0


	//   ....[17]....
        /*013c*/ 	.word	0x00001710


	//   ....[18]....
        /*0140*/ 	.word	0x00001740


	//   ....[19]....
        /*0144*/ 	.word	0x000017b0


	//   ....[20]....
        /*0148*/ 	.word	0x00003170


	//   ....[21]....
        /*014c*/ 	.word	0x00003180


	//   ....[22]....
        /*0150*/ 	.word	0x00003200


	//   ....[23]....
        /*0154*/ 	.word	0x00003210


	//   ....[24]....
        /*0158*/ 	.word	0x00003260


	//   ....[25]....
        /*015c*/ 	.word	0x00003290


	//   ....[26]....
        /*0160*/ 	.word	0x000032d0


	//   ....[27]....
        /*0164*/ 	.word	0x00003300


	//   ....[28]....
        /*0168*/ 	.word	0x00003340


	//   ....[29]....
        /*016c*/ 	.word	0x000033a0


	//----- nvinfo : EIATTR_VRC_CTA_INIT_COUNT
	.align		4
.L_648:
        /*0170*/ 	.byte	0x02, 0x4a
	.zero		1
	.zero		1


	//----- nvinfo : EIATTR_EXIT_INSTR_OFFSETS
	.align		4
        /*0174*/ 	.byte	0x04, 0x1c
        /*0176*/ 	.short	(.L_650 - .L_649)


	//   ....[0]....
.L_649:
        /*0178*/ 	.word	0x00003610


	//   ....[1]....
        /*017c*/ 	.word	0x00003650


	//----- nvinfo : EIATTR_MAX_THREADS
	.align		4
.L_650:
        /*0180*/ 	.byte	0x04, 0x05
        /*0182*/ 	.short	(.L_652 - .L_651)
.L_651:
        /*0184*/ 	.word	0x00000200
        /*0188*/ 	.word	0x00000001
        /*018c*/ 	.word	0x00000001


	//----- nvinfo : EIATTR_CRS_STACK_SIZE
	.align		4
.L_652:
        /*0190*/ 	.byte	0x04, 0x1e
        /*0192*/ 	.short	(.L_654 - .L_653)
.L_653:
        /*0194*/ 	.word	0x00000000


	//----- nvinfo : EIATTR_CBANK_PARAM_SIZE
	.align		4
.L_654:
        /*0198*/ 	.byte	0x03, 0x19
        /*019a*/ 	.short	0x0046


	//----- nvinfo : EIATTR_PARAM_CBANK
	.align		4
        /*019c*/ 	.byte	0x04, 0x0a
        /*019e*/ 	.short	(.L_656 - .L_655)
	.align		4
.L_655:
        /*01a0*/ 	.word	index@(.nv.constant0._ZN3cub18CUB_300001_SM_10006detail6reduce18DeviceReduceKernelINS2_10policy_hubIljN4cuda3std3__44plusIlEEE10Policy1000EN6thrust24THRUST_300001_SM_1000_NS18transform_iteratorINSD_6detail14equal_to_valueIjEENSF_15normal_iteratorINSD_10device_ptrIjEEEEllEEjS9_lNS7_10__identityEEEvT0_PT3_T1_NS0_13GridEvenShareISR_EET2_T4_)
        /*01a4*/ 	.short	0x0380
        /*01a6*/ 	.short	0x0046


	//----- nvinfo : EIATTR_SW_WAR
	.align		4
.L_656:
        /*01a8*/ 	.byte	0x04, 0x36
        /*01aa*/ 	.short	(.L_658 - .L_657)
.L_657:
        /*01ac*/ 	.word	0x00000008
.L_658:


//--------------------- .nv.info._ZN3cub18CUB_300001_SM_10006detail6reduce28DeviceReduceSingleTileKernelINS2_10policy_hubIljN4cuda3std3__44plusIlEEE10Policy1000EN6thrust24THRUST_300001_SM_1000_NS18transform_iteratorINSD_6detail14equal_to_valueIjEENSF_15normal_iteratorINSD_10device_ptrIjEEEEllEEPljS9_llNS7_10__identityEEEvT0_T1_T2_T3_T4_T6_ --------------------------
	.section	.nv.info._ZN3cub18CUB_300001_SM_10006detail6reduce28DeviceReduceSingleTileKernelINS2_10policy_hubIljN4cuda3std3__44plusIlEEE10Policy1000EN6thrust24THRUST_300001_SM_1000_NS18transform_iteratorINSD_6detail14equal_to_valueIjEENSF_15normal_iteratorINSD_10device_ptrIjEEEEllEEPljS9_llNS7_10__identityEEEvT0_T1_T2_T3_T4_T6_,"",@"SHT_CUDA_INFO"
	.sectionflags	@""
	.align	4


	//----- nvinfo : EIATTR_CUDA_API_VERSION
	.align		4
        /*0000*/ 	.byte	0x04, 0x37
        /*0002*/ 	.short	(.L_660 - .L_659)
.L_659:
        /*0004*/ 	.word	0x00000082


	//----- nvinfo : EIATTR_KPARAM_INFO
	.align		4
.L_660:
        /*0008*/ 	.byte	0x04, 0x17
        /*000a*/ 	.short	(.L_662 - .L_661)
.L_661:
        /*000c*/ 	.word	0x00000000
        /*0010*/ 	.short	0x0005
        /*0012*/ 	.short	0x0028
        /*0014*/ 	.byte	0x00, 0xf0, 0x05, 0x00


	//----- nvinfo : EIATTR_KPARAM_INFO
	.align		4
.L_662:
        /*0018*/ 	.byte	0x04, 0x17
        /*001a*/ 	.short	(.L_664 - .L_663)
.L_663:
        /*001c*/ 	.word	0x00000000
        /*0020*/ 	.short	0x0004
        /*0022*/ 	.short	0x0020
        /*0024*/ 	.byte	0x00, 0xf0, 0x21, 0x00


	//----- nvinfo : EIATTR_KPARAM_INFO
	.align		4
.L_664:
        /*0028*/ 	.byte	0x04, 0x17
        /*002a*/ 	.short	(.L_666 - .L_665)
.L_665:
        /*002c*/ 	.word	0x00000000
        /*0030*/ 	.short	0x0003
        /*0032*/ 	.short	0x001c
        /*0034*/ 	.byte	0x00, 0xf0, 0x05, 0x00


	//----- nvinfo : EIATTR_KPARAM_INFO
	.align		4
.L_666:
        /*0038*/ 	.byte	0x04, 0x17
        /*003a*/ 	.short	(.L_668 - .L_667)
.L_667:
        /*003c*/ 	.word	0x00000000
        /*0040*/ 	.short	0x0002
        /*0042*/ 	.short	0x0018
        /*0044*/ 	.byte	0x00, 0xf0, 0x11, 0x00


	//----- nvinfo : EIATTR_KPARAM_INFO
	.align		4
.L_668:
        /*0048*/ 	.byte	0x04, 0x17
        /*004a*/ 	.short	(.L_670 - .L_669)
.L_669:
        /*004c*/ 	.word	0x00000000
        /*0050*/ 	.short	0x0001
        /*0052*/ 	.short	0x0010
        /*0054*/ 	.byte	0x00, 0xf5, 0x21, 0x00


	//----- nvinfo : EIATTR_KPARAM_INFO
	.align		4
.L_670:
        /*0058*/ 	.byte	0x04, 0x17
        /*005a*/ 	.short	(.L_672 - .L_671)
.L_671:
        /*005c*/ 	.word	0x00000000
        /*0060*/ 	.short	0x0000
        /*0062*/ 	.short	0x0000
        /*0064*/ 	.byte	0x00, 0xf0, 0x41, 0x00


	//----- nvinfo : EIATTR_SPARSE_MMA_MASK
	.align		4
.L_672:
        /*0068*/ 	.byte	0x03, 0x50
        /*006a*/ 	.short	0x0000


	//----- nvinfo : EIATTR_MAXREG_COUNT
	.align		4
        /*006c*/ 	.byte	0x03, 0x1b
        /*006e*/ 	.short	0x0080


	//----- nvinfo : EIATTR_NUM_BARRIERS
	.align		4
        /*0070*/ 	.byte	0x02, 0x4c
        /*0072*/ 	.byte	0x01
	.zero		1


	//----- nvinfo : EIATTR_MERCURY_ISA_VERSION
	.align		4
        /*0074*/ 	.byte	0x03, 0x5f
        /*0076*/ 	.short	0x0101


	//----- nvinfo : EIATTR_COOP_GROUP_MASK_REGIDS
	.align		4
        /*0078*/ 	.byte	0x04, 0x29
        /*007a*/ 	.short	(.L_674 - .L_673)


	//   ....[0]....
.L_673:
        /*007c*/ 	.word	0xffffffff


	//   ....[1]....
        /*0080*/ 	.word	0xffffffff


	//   ....[2]....
        /*0084*/ 	.word	0xffffffff


	//   ....[3]....
        /*0088*/ 	.word	0xffffffff


	//   ....[4]....
        /*008c*/ 	.word	0xffffffff


	//   ....[5]....
        /*0090*/ 	.word	0xffffffff


	//   ....[6]....
        /*0094*/ 	.word	0xffffffff


	//   ....[7]....
        /*0098*/ 	.word	0xffffffff


	//   ....[8]....
        /*009c*/ 	.word	0xffffffff


	//   ....[9]....
        /*00a0*/ 	.word	0xffffffff


	//   ....[10]....
        /*00a4*/ 	.word	0xffffffff


	//   ....[11]....
        /*00a8*/ 	.word	0xffffffff


	//   ....[12]....
        /*00ac*/ 	.word	0xffffffff


	//   ....[13]....
        /*00b0*/ 	.word	0xffffffff


	//   ....[14]....
        /*00b4*/ 	.word	0xffffffff


	//   ....[15]....
        /*00b8*/ 	.word	0xffffffff


	//   ....[16]....
        /*00bc*/ 	.word	0xffffffff


	//   ....[17]....
        /*00c0*/ 	.word	0xffffffff


	//   ....[18]....
        /*00c4*/ 	.word	0xffffffff


	//   ....[19]....
        /*00c8*/ 	.word	0xffffffff


	//   ....[20]....
        /*00cc*/ 	.word	0xffffffff


	//   ....[21]....
        /*00d0*/ 	.word	0xffffffff


	//   ....[22]....
        /*00d4*/ 	.word	0xffffffff


	//   ....[23]....
        /*00d8*/ 	.word	0xffffffff


	//   ....[24]....
        /*00dc*/ 	.word	0xffffffff


	//   ....[25]....
        /*00e0*/ 	.word	0xffffffff


	//   ....[26]....
        /*00e4*/ 	.word	0xffffffff


	//   ....[27]....
        /*00e8*/ 	.word	0xffffffff


	//   ....[28]....
        /*00ec*/ 	.word	0xffffffff


	//   ....[29]....
        /*00f0*/ 	.word	0xffffffff


	//----- nvinfo : EIATTR_COOP_GROUP_INSTR_OFFSETS
	.align		4
.L_674:
        /*00f4*/ 	.byte	0x04, 0x28
        /*00f6*/ 	.short	(.L_676 - .L_675)


	//   ....[0]....
.L_675:
        /*00f8*/ 	.word	0x00000d20


	//   ....[1]....
        /*00fc*/ 	.word	0x00000d30


	//   ....[2]....
        /*0100*/ 	.word	0x00000d90


	//   ....[3]....
        /*0104*/ 	.word	0x00000db0


	//   ....[4]....
        /*0108*/ 	.word	0x00000e00


	//   ....[5]....
        /*010c*/ 	.word	0x00000e20


	//   ....[6]....
        /*0110*/ 	.word	0x00000e60


	//   ....[7]....
        /*0114*/ 	.word	0x00000ea0


	//   ....[8]....
        /*0118*/ 	.word	0x00000ef0


	//   ....[9]....
        /*011c*/ 	.word	0x00000f30


	//   ....[10]....
        /*0120*/ 	.word	0x00001230


	//   ....[11]....
        /*0124*/ 	.word	0x00001240


	//   ....[12]....
        /*0128*/ 	.word	0x000012c0


	//   ....[13]....
        /*012c*/ 	.word	0x000012e0


	//   ....[14]....
        /*0130*/ 	.word	0x00001330


	//   ....[15]....
        /*0134*/ 	.word	0x00001380


	//   ....[16]....
        /*0138*/ 	.word	0x000013c0


	//   ....[17]....
        /*013c*/ 	.word	0x000013f0


	//   ....[18]....
        /*0140*/ 	.word	0x00001430


	//   ....[19]....
        /*0144*/ 	.word	0x00001470


	//   ....[20]....
        /*0148*/ 	.word	0x00002ce0


	//   ....[21]....
        /*014c*/ 	.word	0x00002cf0


	//   ....[22]....
        /*0150*/ 	.word	0x00002d70


	//   ....[23]....
        /*0154*/ 	.word	0x00002d80


	//   ....[24]....
        /*0158*/ 	.word	0x00002de0


	//   ....[25]....
        /*015c*/ 	.word	0x00002e00


	//   ....[26]....
        /*0160*/ 	.word	0x00002e40


	//   ....[27]....
        /*0164*/ 	.word	0x00002e70


	//   ....[28]....
        /*0168*/ 	.word	0x00002ec0


	//   ....[29]....
        /*016c*/ 	.word	0x00002f10


	//----- nvinfo : EIATTR_VRC_CTA_INIT_COUNT
	.align		4
.L_676:
        /*0170*/ 	.byte	0x02, 0x4a
	.zero		1
	.zero		1


	//----- nvinfo : EIATTR_EXIT_INSTR_OFFSETS
	.align		4
        /*0174*/ 	.byte	0x04, 0x1c
        /*0176*/ 	.short	(.L_678 - .L_677)


	//   ....[0]....
.L_677:
        /*0178*/ 	.word	0x00000080


	//   ....[1]....
        /*017c*/ 	.word	0x000000c0


	//   ....[2]....
        /*0180*/ 	.word	0x00003180


	//   ....[3]....
        /*0184*/ 	.word	0x000031e0


	//----- nvinfo : EIATTR_MAX_THREADS
	.align		4
.L_678:
        /*0188*/ 	.byte	0x04, 0x05
        /*018a*/ 	.short	(.L_680 - .L_679)
.L_679:
        /*018c*/ 	.word	0x00000200
        /*0190*/ 	.word	0x00000001
        /*0194*/ 	.word	0x00000001


	//----- nvinfo : EIATTR_CRS_STACK_SIZE
	.align		4
.L_680:
        /*0198*/ 	.byte	0x04, 0x1e
        /*019a*/ 	.short	(.L_682 - .L_681)
.L_681:
        /*019c*/ 	.word	0x00000000


	//----- nvinfo : EIATTR_CBANK_PARAM_SIZE
	.align		4
.L_682:
        /*01a0*/ 	.byte	0x03, 0x19
        /*01a2*/ 	.short	0x0029


	//----- nvinfo : EIATTR_PARAM_CBANK
	.align		4
        /*01a4*/ 	.byte	0x04, 0x0a
        /*01a6*/ 	.short	(.L_684 - .L_683)
	.align		4
.L_683:
        /*01a8*/ 	.word	index@(.nv.constant0._ZN3cub18CUB_300001_SM_10006detail6reduce28DeviceReduceSingleTileKernelINS2_10policy_hubIljN4cuda3std3__44plusIlEEE10Policy1000EN6thrust24THRUST_300001_SM_1000_NS18transform_iteratorINSD_6detail14equal_to_valueIjEENSF_15normal_iteratorINSD_10device_ptrIjEEEEllEEPljS9_llNS7_10__identityEEEvT0_T1_T2_T3_T4_T6_)
        /*01ac*/ 	.short	0x0380
        /*01ae*/ 	.short	0x0029


	//----- nvinfo : EIATTR_SW_WAR
	.align		4
.L_684:
        /*01b0*/ 	.byte	0x04, 0x36
        /*01b2*/ 	.short	(.L_686 - .L_685)
.L_685:
        /*01b4*/ 	.word	0x00000008
.L_686:


//--------------------- .nv.info._ZN3cub18CUB_300001_SM_10006detail6reduce28DeviceReduceSingleTileKernelINS2_10policy_hubIjyN4cuda3std3__44plusIjEEE10Policy1000EPjSC_iS9_jjNS7_10__identityEEEvT0_T1_T2_T3_T4_T6_ --------------------------
	.section	.nv.info._ZN3cub18CUB_300001_SM_10006detail6reduce28DeviceReduceSingleTileKernelINS2_10policy_hubIjyN4cuda3std3__44plusIjEEE10Policy1000EPjSC_iS9_jjNS7_10__identityEEEvT0_T1_T2_T3_T4_T6_,"",@"SHT_CUDA_INFO"
	.sectionflags	@""
	.align	4


	//----- nvinfo : EIATTR_CUDA_API_VERSION
	.align		4
        /*0000*/ 	.byte	0x04, 0x37
        /*0002*/ 	.short	(.L_688 - .L_687)
.L_687:
        /*0004*/ 	.word	0x00000082


	//----- nvinfo : EIATTR_KPARAM_INFO
	.align		4
.L_688:
        /*0008*/ 	.byte	0x04, 0x17
        /*000a*/ 	.short	(.L_690 - .L_689)
.L_689:
        /*000c*/ 	.word	0x00000000
        /*0010*/ 	.short	0x0005
        /*0012*/ 	.short	0x001c
        /*0014*/ 	.byte	0x00, 0xf0, 0x05, 0x00


	//----- nvinfo : EIATTR_KPARAM_INFO
	.align		4
.L_690:
        /*0018*/ 	.byte	0x04, 0x17
        /*001a*/ 	.short	(.L_692 - .L_691)
.L_691:
        /*001c*/ 	.word	0x00000000
        /*0020*/ 	.short	0x0004
        /*0022*/ 	.short	0x0018
        /*0024*/ 	.byte	0x00, 0xf0, 0x11, 0x00


	//----- nvinfo : EIATTR_KPARAM_INFO
	.align		4
.L_692:
        /*0028*/ 	.byte	0x04, 0x17
        /*002a*/ 	.short	(.L_694 - .L_693)
.L_693:
        /*002c*/ 	.word	0x00000000
        /*0030*/ 	.short	0x0003
        /*0032*/ 	.short	0x0014
        /*0034*/ 	.byte	0x00, 0xf0, 0x05, 0x00


	//----- nvinfo : EIATTR_KPARAM_INFO
	.align		4
.L_694:
        /*0038*/ 	.byte	0x04, 0x17
        /*003a*/ 	.short	(.L_696 - .L_695)
.L_695:
        /*003c*/ 	.word	0x00000000
        /*0040*/ 	.short	0x0002
        /*0042*/ 	.short	0x0010
        /*0044*/ 	.byte	0x00, 0xf0, 0x11, 0x00


	//----- nvinfo : EIATTR_KPARAM_INFO
	.align		4
.L_696:
        /*0048*/ 	.byte	0x04, 0x17
        /*004a*/ 	.short	(.L_698 - .L_697)
.L_697:
        /*004c*/ 	.word	0x00000000
        /*0050*/ 	.short	0x0001
        /*0052*/ 	.short	0x0008
        /*0054*/ 	.byte	0x00, 0xf5, 0x21, 0x00


	//----- nvinfo : EIATTR_KPARAM_INFO
	.align		4
.L_698:
        /*0058*/ 	.byte	0x04, 0x17
        /*005a*/ 	.short	(.L_700 - .L_699)
.L_699:
        /*005c*/ 	.word	0x00000000
        /*0060*/ 	.short	0x0000
        /*0062*/ 	.short	0x0000
        /*0064*/ 	.byte	0x00, 0xf5, 0x21, 0x00


	//----- nvinfo : EIATTR_SPARSE_MMA_MASK
	.align		4
.L_700:
        /*0068*/ 	.byte	0x03, 0x50
        /*006a*/ 	.short	0x0000


	//----- nvinfo : EIATTR_MAXREG_COUNT
	.align		4
        /*006c*/ 	.byte	0x03, 0x1b
        /*006e*/ 	.short	0x00ff


	//----- nvinfo : EIATTR_NUM_BARRIERS
	.align		4
        /*0070*/ 	.byte	0x02, 0x4c
        /*0072*/ 	.byte	0x01
	.zero		1


	//----- nvinfo : EIATTR_MERCURY_ISA_VERSION
	.align		4
        /*0074*/ 	.byte	0x03, 0x5f
        /*0076*/ 	.short	0x0101


	//----- nvinfo : EIATTR_COOP_GROUP_MASK_REGIDS
	.align		4
        /*0078*/ 	.byte	0x04, 0x29
        /*007a*/ 	.short	(.L_702 - .L_701)


	//   ....[0]....
.L_701:
        /*007c*/ 	.word	0xffffffff


	//   ....[1]....
        /*0080*/ 	.word	0xffffffff


	//   ....[2]....
        /*0084*/ 	.word	0xffffffff


	//   ....[3]....
        /*0088*/ 	.word	0xffffffff


	//   ....[4]....
        /*008c*/ 	.word	0xffffffff


	//   ....[5]....
        /*0090*/ 	.word	0xffffffff


	//   ....[6]....
        /*0094*/ 	.word	0xffffffff


	//   ....[7]....
        /*0098*/ 	.word	0xffffffff


	//   ....[8]....
        /*009c*/ 	.word	0xffffffff


	//   ....[9]....
        /*00a0*/ 	.word	0xffffffff


	//   ....[10]....
        /*00a4*/ 	.word	0xffffffff


	//   ....[11]....
        /*00a8*/ 	.word	0xffffffff


	//   ....[12]....
        /*00ac*/ 	.word	0xffffffff


	//   ....[13]....
        /*00b0*/ 	.word	0xffffffff


	//   ....[14]....
        /*00b4*/ 	.word	0xffffffff


	//   ....[15]....
        /*00b8*/ 	.word	0xffffffff


	//   ....[16]....
        /*00bc*/ 	.word	0xffffffff


	//   ....[17]....
        /*00c0*/ 	.word	0xffffffff


	//   ....[18]....
        /*00c4*/ 	.word	0xffffffff


	//   ....[19]....
        /*00c8*/ 	.word	0xffffffff


	//   ....[20]....
        /*00cc*/ 	.word	0xffffffff


	//   ....[21]....
        /*00d0*/ 	.word	0xffffffff


	//   ....[22]....
        /*00d4*/ 	.word	0xffffffff


	//   ....[23]....
        /*00d8*/ 	.word	0xffffffff


	//   ....[24]....
        /*00dc*/ 	.word	0xffffffff


	//   ....[25]....
        /*00e0*/ 	.word	0xffffffff


	//   ....[26]....
        /*00e4*/ 	.word	0xffffffff


	//   ....[27]....
        /*00e8*/ 	.word	0xffffffff


	//   ....[28]....
        /*00ec*/ 	.word	0xffffffff


	//   ....[29]....
        /*00f0*/ 	.word	0xffffffff


	//----- nvinfo : EIATTR_COOP_GROUP_INSTR_OFFSETS
	.align		4
.L_702:
        /*00f4*/ 	.byte	0x04, 0x28
        /*00f6*/ 	.short	(.L_704 - .L_703)


	//   ....[0]....
.L_703:
        /*00f8*/ 	.word	0x00000890


	//   ....[1]....
        /*00fc*/ 	.word	0x000008f0


	//   ....[2]....
        /*0100*/ 	.word	0x00000940


	//   ....[3]....
        /*0104*/ 	.word	0x000009b0


	//   ....[4]....
        /*0108*/ 	.word	0x00000a10


	//   ....[5]....
        /*010c*/ 	.word	0x00000ba0


	//   ....[6]....
        /*0110*/ 	.word	0x00000c40


	//   ....[7]....
        /*0114*/ 	.word	0x00000cc0


	//   ....[8]....
        /*0118*/ 	.word	0x00000d20


	//   ....[9]....
        /*011c*/ 	.word	0x00000d60


	//   ....[10]....
        /*0120*/ 	.word	0x000019d0


	//   ....[11]....
        /*0124*/ 	.word	0x00001a30


	//   ....[12]....
        /*0128*/ 	.word	0x00001a90


	//   ....[13]....
        /*012c*/ 	.word	0x00001af0


	//   ....[14]....
        /*0130*/ 	.word	0x00001b50


	//   ....[15]....
        /*0134*/ 	.word	0x000023f0


	//   ....[16]....
        /*0138*/ 	.word	0x00002450


	//   ....[17]....
        /*013c*/ 	.word	0x000024a0


	//   ....[18]....
        /*0140*/ 	.word	0x00002510


	//   ....[19]....
        /*0144*/ 	.word	0x00002570


	//   ....[20]....
        /*0148*/ 	.word	0x00002700


	//   ....[21]....
        /*014c*/ 	.word	0x00002790


	//   ....[22]....
        /*0150*/ 	.word	0x000027e0


	//   ....[23]....
        /*0154*/ 	.word	0x00002850


	//   ....[24]....
        /*0158*/ 	.word	0x000028c0


	//   ....[25]....
        /*015c*/ 	.word	0x000036a0


	//   ....[26]....
        /*0160*/ 	.word	0x00003700


	//   ....[27]....
        /*0164*/ 	.word	0x00003760


	//   ....[28]....
        /*0168*/ 	.word	0x000037c0


	//   ....[29]....
        /*016c*/ 	.word	0x00003820


	//----- nvinfo : EIATTR_VRC_CTA_INIT_COUNT
	.align		4
.L_704:
        /*0170*/ 	.byte	0x02, 0x4a
	.zero		1
	.zero		1


	//----- nvinfo : EIATTR_EXIT_INSTR_OFFSETS
	.align		4
        /*0174*/ 	.byte	0x04, 0x1c
        /*0176*/ 	.short	(.L_706 - .L_705)


	//   ....[0]....
.L_705:
        /*0178*/ 	.word	0x00000080


	//   ....[1]....
        /*017c*/ 	.word	0x000000c0


	//   ....[2]....
        /*0180*/ 	.word	0x00003940


	//   ....[3]....
        /*0184*/ 	.word	0x00003990


	//----- nvinfo : EIATTR_MAX_THREADS
	.align		4
.L_706:
        /*0188*/ 	.byte	0x04, 0x05
        /*018a*/ 	.short	(.L_708 - .L_707)
.L_707:
        /*018c*/ 	.word	0x00000100
        /*0190*/ 	.word	0x00000001
        /*0194*/ 	.word	0x00000001


	//----- nvinfo : EIATTR_CRS_STACK_SIZE
	.align		4
.L_708:
        /*0198*/ 	.byte	0x04, 0x1e
        /*019a*/ 	.short	(.L_710 - .L_709)
.L_709:
        /*019c*/ 	.word	0x00000000


	//----- nvinfo : EIATTR_CBANK_PARAM_SIZE
	.align		4
.L_710:
        /*01a0*/ 	.byte	0x03, 0x19
        /*01a2*/ 	.short	0x001d


	//----- nvinfo : EIATTR_PARAM_CBANK
	.align		4
        /*01a4*/ 	.byte	0x04, 0x0a
        /*01a6*/ 	.short	(.L_712 - .L_711)
	.align		4
.L_711:
        /*01a8*/ 	.word	index@(.nv.constant0._ZN3cub18CUB_300001_SM_10006detail6reduce28DeviceReduceSingleTileKernelINS2_10policy_hubIjyN4cuda3std3__44plusIjEEE10Policy1000EPjSC_iS9_jjNS7_10__identityEEEvT0_T1_T2_T3_T4_T6_)
        /*01ac*/ 	.short	0x0380
        /*01ae*/ 	.short	0x001d


	//----- nvinfo : EIATTR_SW_WAR
	.align		4
.L_712:
        /*01b0*/ 	.byte	0x04, 0x36
        /*01b2*/ 	.short	(.L_714 - .L_713)
.L_713:
        /*01b4*/ 	.word	0x00000008
.L_714:


//--------------------- .nv.info._ZN3cub18CUB_300001_SM_10006detail6reduce18DeviceReduceKernelINS2_10policy_hubIjyN4cuda3std3__44plusIjEEE10Policy1000EN6thrust24THRUST_300001_SM_1000_NS6detail15normal_iteratorINSD_10device_ptrIjEEEEyS9_jNS7_10__identityEEEvT0_PT3_T1_NS0_13GridEvenShareISN_EET2_T4_ --------------------------
	.section	.nv.info._ZN3cub18CUB_300001_SM_10006detail6reduce18DeviceReduceKernelINS2_10policy_hubIjyN4cuda3std3__44plusIjEEE10Policy1000EN6thrust24THRUST_300001_SM_1000_NS6detail15normal_iteratorINSD_10device_ptrIjEEEEyS9_jNS7_10__identityEEEvT0_PT3_T1_NS0_13GridEvenShareISN_EET2_T4_,"",@"SHT_CUDA_INFO"
	.sectionflags	@""
	.align	4


	//----- nvinfo : EIATTR_CUDA_API_VERSION
	.align		4
        /*0000*/ 	.byte	0x04, 0x37
        /*0002*/ 	.short	(.L_716 - .L_715)
.L_715:
        /*0004*/ 	.word	0x00000082


	//----- nvinfo : EIATTR_KPARAM_INFO
	.align		4
.L_716:
        /*0008*/ 	.byte	0x04, 0x17
        /*000a*/ 	.short	(.L_718 - .L_717)
.L_717:
        /*000c*/ 	.word	0x00000000
        /*0010*/ 	.short	0x0005
        /*0012*/ 	.short	0x0061
        /*0014*/ 	.byte	0x00, 0xf0, 0x05, 0x00


	//----- nvinfo : EIATTR_KPARAM_INFO
	.align		4
.L_718:
        /*0018*/ 	.byte	0x04, 0x17
        /*001a*/ 	.short	(.L_720 - .L_719)
.L_719:
        /*001c*/ 	.word	0x00000000
        /*0020*/ 	.short	0x0004
        /*0022*/ 	.short	0x0060
        /*0024*/ 	.byte	0x00, 0xf0, 0x05, 0x00


	//----- nvinfo : EIATTR_KPARAM_INFO
	.align		4
.L_720:
        /*0028*/ 	.byte	0x04, 0x17
        /*002a*/ 	.short	(.L_722 - .L_721)
.L_721:
        /*002c*/ 	.word	0x00000000
        /*0030*/ 	.short	0x0003
        /*0032*/ 	.short	0x0018
        /*0034*/ 	.byte	0x00, 0xf0, 0x21, 0x01


	//----- nvinfo : EIATTR_KPARAM_INFO
	.align		4
.L_722:
        /*0038*/ 	.byte	0x04, 0x17
        /*003a*/ 	.short	(.L_724 - .L_723)
.L_723:
        /*003c*/ 	.word	0x00000000
        /*0040*/ 	.short	0x0002
        /*0042*/ 	.short	0x0010
        /*0044*/ 	.byte	0x00, 0xf0, 0x21, 0x00


	//----- nvinfo : EIATTR_KPARAM_INFO
	.align		4
.L_724:
        /*0048*/ 	.byte	0x04, 0x17
        /*004a*/ 	.short	(.L_726 - .L_725)
.L_725:
        /*004c*/ 	.word	0x00000000
        /*0050*/ 	.short	0x0001
        /*0052*/ 	.short	0x0008
        /*0054*/ 	.byte	0x00, 0xf5, 0x21, 0x00


	//----- nvinfo : EIATTR_KPARAM_INFO
	.align		4
.L_726:
        /*0058*/ 	.byte	0x04, 0x17
        /*005a*/ 	.short	(.L_728 - .L_727)
.L_727:
        /*005c*/ 	.word	0x00000000
        /*0060*/ 	.short	0x0000
        /*0062*/ 	.short	0x0000
        /*0064*/ 	.byte	0x00, 0xf0, 0x21, 0x00


	//----- nvinfo : EIATTR_SPARSE_MMA_MASK
	.align		4
.L_728:
        /*0068*/ 	.byte	0x03, 0x50
        /*006a*/ 	.short	0x0000


	//----- nvinfo : EIATTR_MAXREG_COUNT
	.align		4
        /*006c*/ 	.byte	0x03, 0x1b
        /*006e*/ 	.short	0x00ff


	//----- nvinfo : EIATTR_NUM_BARRIERS
	.align		4
        /*0070*/ 	.byte	0x02, 0x4c
        /*0072*/ 	.byte	0x01
	.zero		1


	//----- nvinfo : EIATTR_MERCURY_ISA_VERSION
	.align		4
        /*0074*/ 	.byte	0x03, 0x5f
        /*0076*/ 	.short	0x0101


	//----- nvinfo : EIATTR_COOP_GROUP_MASK_REGIDS
	.align		4
        /*0078*/ 	.byte	0x04, 0x29
        /*007a*/ 	.short	(.L_730 - .L_729)


	//   ....[0]....
.L_729:
        /*007c*/ 	.word	0xffffffff


	//   ....[1]....
        /*0080*/ 	.word	0xffffffff


	//   ....[2]....
        /*0084*/ 	.word	0xffffffff


	//   ....[3]....
        /*0088*/ 	.word	0xffffffff


	//   ....[4]....
        /*008c*/ 	.word	0xffffffff


	//   ....[5]....
        /*0090*/ 	.word	0xffffffff


	//   ....[6]....
        /*0094*/ 	.word	0xffffffff


	//   ....[7]....
        /*0098*/ 	.word	0xffffffff


	//   ....[8]....
        /*009c*/ 	.word	0xffffffff


	//   ....[9]....
        /*00a0*/ 	.word	0xffffffff


	//   ....[10]....
        /*00a4*/ 	.word	0xffffffff


	//   ....[11]....
        /*00a8*/ 	.word	0xffffffff


	//   ....[12]....
        /*00ac*/ 	.word	0xffffffff


	//   ....[13]....
        /*00b0*/ 	.word	0xffffffff


	//   ....[14]....
        /*00b4*/ 	.word	0xffffffff


	//----- nvinfo : EIATTR_COOP_GROUP_INSTR_OFFSETS
	.align		4
.L_730:
        /*00b8*/ 	.byte	0x04, 0x28
        /*00ba*/ 	.short	(.L_732 - .L_731)


	//   ....[0]....
.L_731:
        /*00bc*/ 	.word	0x000008e0


	//   ....[1]....
        /*00c0*/ 	.word	0x00000940


	//   ....[2]....
        /*00c4*/ 	.word	0x000009a0


	//   ....[3]....
        /*00c8*/ 	.word	0x00000a00


	//   ....[4]....
        /*00cc*/ 	.word	0x00000a60


	//   ....[5]....
        /*00d0*/ 	.word	0x00000bf0


	//   ....[6]....
        /*00d4*/ 	.word	0x00000c90


	//   ....[7]....
        /*00d8*/ 	.word	0x00000d10


	//   ....[8]....
        /*00dc*/ 	.word	0x00000d70


	//   ....[9]....
        /*00e0*/ 	.word	0x00000db0


	//   ....[10]....
        /*00e4*/ 	.word	0x00001db0


	//   ....[11]....
        /*00e8*/ 	.word	0x00001e10


	//   ....[12]....
        /*00ec*/ 	.word	0x00001e70


	//   ....[13]....
        /*00f0*/ 	.word	0x00001ed0


	//   ....[14]....
        /*00f4*/ 	.word	0x00001f30


	//----- nvinfo : EIATTR_VRC_CTA_INIT_COUNT
	.align		4
.L_732:
        /*00f8*/ 	.byte	0x02, 0x4a
	.zero		1
	.zero		1


	//----- nvinfo : EIATTR_EXIT_INSTR_OFFSETS
	.align		4
        /*00fc*/ 	.byte	0x04, 0x1c
        /*00fe*/ 	.short	(.L_734 - .L_733)


	//   ....[0]....
.L_733:
        /*0100*/ 	.word	0x00002050


	//   ....[1]....
        /*0104*/ 	.word	0x000020b0


	//----- nvinfo : EIATTR_MAX_THREADS
	.align		4
.L_734:
        /*0108*/ 	.byte	0x04, 0x05
        /*010a*/ 	.short	(.L_736 - .L_735)
.L_735:
        /*010c*/ 	.word	0x00000100
        /*0110*/ 	.word	0x00000001
        /*0114*/ 	.word	0x00000001


	//----- nvinfo : EIATTR_CRS_STACK_SIZE
	.align		4
.L_736:
        /*0118*/ 	.byte	0x04, 0x1e
        /*011a*/ 	.short	(.L_738 - .L_737)
.L_737:
        /*011c*/ 	.word	0x00000000


	//----- nvinfo : EIATTR_CBANK_PARAM_SIZE
	.align		4
.L_738:
        /*0120*/ 	.byte	0x03, 0x19
        /*0122*/ 	.short	0x0062


	//----- nvinfo : EIATTR_PARAM_CBANK
	.align		4
        /*0124*/ 	.byte	0x04, 0x0a
        /*0126*/ 	.short	(.L_740 - .L_739)
	.align		4
.L_739:
        /*0128*/ 	.word	index@(.nv.constant0._ZN3cub18CUB_300001_SM_10006detail6reduce18DeviceReduceKernelINS2_10policy_hubIjyN4cuda3std3__44plusIjEEE10Policy1000EN6thrust24THRUST_300001_SM_1000_NS6detail15normal_iteratorINSD_10device_ptrIjEEEEyS9_jNS7_10__identityEEEvT0_PT3_T1_NS0_13GridEvenShareISN_EET2_T4_)
        /*012c*/ 	.short	0x0380
        /*012e*/ 	.short	0x0062


	//----- nvinfo : EIATTR_SW_WAR
	.align		4
.L_740:
        /*0130*/ 	.byte	0x04, 0x36
        /*0132*/ 	.short	(.L_742 - .L_741)
.L_741:
        /*0134*/ 	.word	0x00000008
.L_742:


//--------------------- .nv.info._ZN3cub18CUB_300001_SM_10006detail6reduce28DeviceReduceSingleTileKernelINS2_10policy_hubIjyN4cuda3std3__44plusIjEEE10Policy1000EN6thrust24THRUST_300001_SM_1000_NS6detail15normal_iteratorINSD_10device_ptrIjEEEEPjyS9_jjNS7_10__identityEEEvT0_T1_T2_T3_T4_T6_ --------------------------
	.section	.nv.info._ZN3cub18CUB_300001_SM_10006detail6reduce28DeviceReduceSingleTileKernelINS2_10policy_hubIjyN4cuda3std3__44plusIjEEE10Policy1000EN6thrust24THRUST_300001_SM_1000_NS6detail15normal_iteratorINSD_10device_ptrIjEEEEPjyS9_jjNS7_10__identityEEEvT0_T1_T2_T3_T4_T6_,"",@"SHT_CUDA_INFO"
	.sectionflags	@""
	.align	4


	//----- nvinfo : EIATTR_CUDA_API_VERSION
	.align		4
        /*0000*/ 	.byte	0x04, 0x37
        /*0002*/ 	.short	(.L_744 - .L_743)
.L_743:
        /*0004*/ 	.word	0x00000082


	//----- nvinfo : EIATTR_KPARAM_INFO
	.align		4
.L_744:
        /*0008*/ 	.byte	0x04, 0x17
        /*000a*/ 	.short	(.L_746 - .L_745)
.L_745:
        /*000c*/ 	.word	0x00000000
        /*0010*/ 	.short	0x0005
        /*0012*/ 	.short	0x0020
        /*0014*/ 	.byte	0x00, 0xf0, 0x05, 0x00


	//----- nvinfo : EIATTR_KPARAM_INFO
	.align		4
.L_746:
        /*0018*/ 	.byte	0x04, 0x17
        /*001a*/ 	.short	(.L_748 - .L_747)
.L_747:
        /*001c*/ 	.word	0x00000000
        /*0020*/ 	.short	0x0004
        /*0022*/ 	.short	0x001c
        /*0024*/ 	.byte	0x00, 0xf0, 0x11, 0x00


	//----- nvinfo : EIATTR_KPARAM_INFO
	.align		4
.L_748:
        /*0028*/ 	.byte	0x04, 0x17
        /*002a*/ 	.short	(.L_750 - .L_749)
.L_749:
        /*002c*/ 	.word	0x00000000
        /*0030*/ 	.short	0x0003
        /*0032*/ 	.short	0x0018
        /*0034*/ 	.byte	0x00, 0xf0, 0x05, 0x00


	//----- nvinfo : EIATTR_KPARAM_INFO
	.align		4
.L_750:
        /*0038*/ 	.byte	0x04, 0x17
        /*003a*/ 	.short	(.L_752 - .L_751)
.L_751:
        /*003c*/ 	.word	0x00000000
        /*0040*/ 	.short	0x0002
        /*0042*/ 	.short	0x0010
        /*0044*/ 	.byte	0x00, 0xf0, 0x21, 0x00


	//----- nvinfo : EIATTR_KPARAM_INFO
	.align		4
.L_752:
        /*0048*/ 	.byte	0x04, 0x17
        /*004a*/ 	.short	(.L_754 - .L_753)
.L_753:
        /*004c*/ 	.word	0x00000000
        /*0050*/ 	.short	0x0001
        /*0052*/ 	.short	0x0008
        /*0054*/ 	.byte	0x00, 0xf5, 0x21, 0x00


	//----- nvinfo : EIATTR_KPARAM_INFO
	.align		4
.L_754:
        /*0058*/ 	.byte	0x04, 0x17
        /*005a*/ 	.short	(.L_756 - .L_755)
.L_755:
        /*005c*/ 	.word	0x00000000
        /*0060*/ 	.short	0x0000
        /*0062*/ 	.short	0x0000
        /*0064*/ 	.byte	0x00, 0xf0, 0x21, 0x00


	//----- nvinfo : EIATTR_SPARSE_MMA_MASK
	.align		4
.L_756:
        /*0068*/ 	.byte	0x03, 0x50
        /*006a*/ 	.short	0x0000


	//----- nvinfo : EIATTR_MAXREG_COUNT
	.align		4
        /*006c*/ 	.byte	0x03, 0x1b
        /*006e*/ 	.short	0x00ff


	//----- nvinfo : EIATTR_NUM_BARRIERS
	.align		4
        /*0070*/ 	.byte	0x02, 0x4c
        /*0072*/ 	.byte	0x01
	.zero		1


	//----- nvinfo : EIATTR_MERCURY_ISA_VERSION
	.align		4
        /*0074*/ 	.byte	0x03, 0x5f
        /*0076*/ 	.short	0x0101


	//----- nvinfo : EIATTR_COOP_GROUP_MASK_REGIDS
	.align		4
        /*0078*/ 	.byte	0x04, 0x29
        /*007a*/ 	.short	(.L_758 - .L_757)


	//   ....[0]....
.L_757:
        /*007c*/ 	.word	0xffffffff


	//   ....[1]....
        /*0080*/ 	.word	0xffffffff


	//   ....[2]....
        /*0084*/ 	.word	0xffffffff


	//   ....[3]....
        /*0088*/ 	.word	0xffffffff


	//   ....[4]....
        /*008c*/ 	.word	0xffffffff


	//   ....[5]....
        /*0090*/ 	.word	0xffffffff


	//   ....[6]....
        /*0094*/ 	.word	0xffffffff


	//   ....[7]....
        /*0098*/ 	.word	0xffffffff


	//   ....[8]....
        /*009c*/ 	.word	0xffffffff


	//   ....[9]....
        /*00a0*/ 	.word	0xffffffff


	//   ....[10]....
        /*00a4*/ 	.word	0xffffffff


	//   ....[11]....
        /*00a8*/ 	.word	0xffffffff


	//   ....[12]....
        /*00ac*/ 	.word	0xffffffff


	//   ....[13]....
        /*00b0*/ 	.word	0xffffffff


	//   ....[14]....
        /*00b4*/ 	.word	0xffffffff


	//----- nvinfo : EIATTR_COOP_GROUP_INSTR_OFFSETS
	.align		4
.L_758:
        /*00b8*/ 	.byte	0x04, 0x28
        /*00ba*/ 	.short	(.L_760 - .L_759)


	//   ....[0]....
.L_759:
        /*00bc*/ 	.word	0x00000850


	//   ....[1]....
        /*00c0*/ 	.word	0x000008b0


	//   ....[2]....
        /*00c4*/ 	.word	0x00000910


	//   ....[3]....
        /*00c8*/ 	.word	0x00000970


	//   ....[4]....
        /*00cc*/ 	.word	0x000009d0


	//   ....[5]....
        /*00d0*/ 	.word	0x00000b60


	//   ....[6]....
        /*00d4*/ 	.word	0x00000c00


	//   ....[7]....
        /*00d8*/ 	.word	0x00000c80


	//   ....[8]....
        /*00dc*/ 	.word	0x00000ce0


	//   ....[9]....
        /*00e0*/ 	.word	0x00000d20


	//   ....[10]....
        /*00e4*/ 	.word	0x00001b90


	//   ....[11]....
        /*00e8*/ 	.word	0x00001bf0


	//   ....[12]....
        /*00ec*/ 	.word	0x00001c50


	//   ....[13]....
        /*00f0*/ 	.word	0x00001cb0


	//   ....[14]....
        /*00f4*/ 	.word	0x00001d10


	//----- nvinfo : EIATTR_VRC_CTA_INIT_COUNT
	.align		4
.L_760:
        /*00f8*/ 	.byte	0x02, 0x4a
	.zero		1
	.zero		1


	//----- nvinfo : EIATTR_EXIT_INSTR_OFFSETS
	.align		4
        /*00fc*/ 	.byte	0x04, 0x1c
        /*00fe*/ 	.short	(.L_762 - .L_761)


	//   ....[0]....
.L_761:
        /*0100*/ 	.word	0x000000a0


	//   ....[1]....
        /*0104*/ 	.word	0x000000e0


	//   ....[2]....
        /*0108*/ 	.word	0x00001e20


	//   ....[3]....
        /*010c*/ 	.word	0x00001e70


	//----- nvinfo : EIATTR_MAX_THREADS
	.align		4
.L_762:
        /*0110*/ 	.byte	0x04, 0x05
        /*0112*/ 	.short	(.L_764 - .L_763)
.L_763:
        /*0114*/ 	.word	0x00000100
        /*0118*/ 	.word	0x00000001
        /*011c*/ 	.word	0x00000001


	//----- nvinfo : EIATTR_CRS_STACK_SIZE
	.align		4
.L_764:
        /*0120*/ 	.byte	0x04, 0x1e
        /*0122*/ 	.short	(.L_766 - .L_765)
.L_765:
        /*0124*/ 	.word	0x00000000


	//----- nvinfo : EIATTR_CBANK_PARAM_SIZE
	.align		4
.L_766:
        /*0128*/ 	.byte	0x03, 0x19
        /*012a*/ 	.short	0x0021


	//----- nvinfo : EIATTR_PARAM_CBANK
	.align		4
        /*012c*/ 	.byte	0x04, 0x0a
        /*012e*/ 	.short	(.L_768 - .L_767)
	.align		4
.L_767:
        /*0130*/ 	.word	index@(.nv.constant0._ZN3cub18CUB_300001_SM_10006detail6reduce28DeviceReduceSingleTileKernelINS2_10policy_hubIjyN4cuda3std3__44plusIjEEE10Policy1000EN6thrust24THRUST_300001_SM_1000_NS6detail15normal_iteratorINSD_10device_ptrIjEEEEPjyS9_jjNS7_10__identityEEEvT0_T1_T2_T3_T4_T6_)
        /*0134*/ 	.short	0x0380
        /*0136*/ 	.short	0x0021


	//----- nvinfo : EIATTR_SW_WAR
	.align		4
.L_768:
        /*0138*/ 	.byte	0x04, 0x36
        /*013a*/ 	.short	(.L_770 - .L_769)
.L_769:
        /*013c*/ 	.word	0x00000008
.L_770:


//--------------------- .nv.info._ZN3cub18CUB_300001_SM_10006detail6reduce28DeviceReduceSingleTileKernelINS2_10policy_hubIjjN4cuda3std3__44plusIjEEE10Policy1000EPjSC_iS9_jjNS7_10__identityEEEvT0_T1_T2_T3_T4_T6_ --------------------------
	.section	.nv.info._ZN3cub18CUB_300001_SM_10006detail6reduce28DeviceReduceSingleTileKernelINS2_10policy_hubIjjN4cuda3std3__44plusIjEEE10Policy1000EPjSC_iS9_jjNS7_10__identityEEEvT0_T1_T2_T3_T4_T6_,"",@"SHT_CUDA_INFO"
	.sectionflags	@""
	.align	4


	//----- nvinfo : EIATTR_CUDA_API_VERSION
	.align		4
        /*0000*/ 	.byte	0x04, 0x37
        /*0002*/ 	.short	(.L_772 - .L_771)
.L_771:
        /*0004*/ 	.word	0x00000082


	//----- nvinfo : EIATTR_KPARAM_INFO
	.align		4
.L_772:
        /*0008*/ 	.byte	0x04, 0x17
        /*000a*/ 	.short	(.L_774 - .L_773)
.L_773:
        /*000c*/ 	.word	0x00000000
        /*0010*/ 	.short	0x0005
        /*0012*/ 	.short	0x001c
        /*0014*/ 	.byte	0x00, 0xf0, 0x05, 0x00


	//----- nvinfo : EIATTR_KPARAM_INFO
	.align		4
.L_774:
        /*0018*/ 	.byte	0x04, 0x17
        /*001a*/ 	.short	(.L_776 - .L_775)
.L_775:
        /*001c*/ 	.word	0x00000000
        /*0020*/ 	.short	0x0004
        /*0022*/ 	.short	0x0018
        /*0024*/ 	.byte	0x00, 0xf0, 0x11, 0x00


	//----- nvinfo : EIATTR_KPARAM_INFO
	.align		4
.L_776:
        /*0028*/ 	.byte	0x04, 0x17
        /*002a*/ 	.short	(.L_778 - .L_777)
.L_777:
        /*002c*/ 	.word	0x00000000
        /*0030*/ 	.short	0x0003
        /*0032*/ 	.short	0x0014
        /*0034*/ 	.byte	0x00, 0xf0, 0x05, 0x00


	//----- nvinfo : EIATTR_KPARAM_INFO
	.align		4
.L_778:
        /*0038*/ 	.byte	0x04, 0x17
        /*003a*/ 	.short	(.L_780 - .L_779)
.L_779:
        /*003c*/ 	.word	0x00000000
        /*0040*/ 	.short	0x0002
        /*0042*/ 	.short	0x0010
        /*0044*/ 	.byte	0x00, 0xf0, 0x11, 0x00


	//----- nvinfo : EIATTR_KPARAM_INFO
	.align		4
.L_780:
        /*0048*/ 	.byte	0x04, 0x17
        /*004a*/ 	.short	(.L_782 - .L_781)
.L_781:
        /*004c*/ 	.word	0x00000000
        /*0050*/ 	.short	0x0001
        /*0052*/ 	.short	0x0008
        /*0054*/ 	.byte	0x00, 0xf5, 0x21, 0x00


	//----- nvinfo : EIATTR_KPARAM_INFO
	.align		4
.L_782:
        /*0058*/ 	.byte	0x04, 0x17
        /*005a*/ 	.short	(.L_784 - .L_783)
.L_783:
        /*005c*/ 	.word	0x00000000
        /*0060*/ 	.short	0x0000
        /*0062*/ 	.short	0x0000
        /*0064*/ 	.byte	0x00, 0xf5, 0x21, 0x00


	//----- nvinfo : EIATTR_SPARSE_MMA_MASK
	.align		4
.L_784:
        /*0068*/ 	.byte	0x03, 0x50
        /*006a*/ 	.short	0x0000


	//----- nvinfo : EIATTR_MAXREG_COUNT
	.align		4
        /*006c*/ 	.byte	0x03, 0x1b
        /*006e*/ 	.short	0x00ff


	//----- nvinfo : EIATTR_NUM_BARRIERS
	.align		4
        /*0070*/ 	.byte	0x02, 0x4c
        /*0072*/ 	.byte	0x01
	.zero		1


	//----- nvinfo : EIATTR_MERCURY_ISA_VERSION
	.align		4
        /*0074*/ 	.byte	0x03, 0x5f
        /*0076*/ 	.short	0x0101


	//----- nvinfo : EIATTR_COOP_GROUP_MASK_REGIDS
	.align		4
        /*0078*/ 	.byte	0x04, 0x29
        /*007a*/ 	.short	(.L_786 - .L_785)


	//   ....[0]....
.L_785:
        /*007c*/ 	.word	0xffffffff


	//   ....[1]....
        /*0080*/ 	.word	0xffffffff


	//   ....[2]....
        /*0084*/ 	.word	0xffffffff


	//   ....[3]....
        /*0088*/ 	.word	0xffffffff


	//   ....[4]....
        /*008c*/ 	.word	0xffffffff


	//   ....[5]....
        /*0090*/ 	.word	0xffffffff


	//   ....[6]....
        /*0094*/ 	.word	0xffffffff


	//   ....[7]....
        /*0098*/ 	.word	0xffffffff


	//   ....[8]....
        /*009c*/ 	.word	0xffffffff


	//   ....[9]....
        /*00a0*/ 	.word	0xffffffff


	//   ....[10]....
        /*00a4*/ 	.word	0xffffffff


	//   ....[11]....
        /*00a8*/ 	.word	0xffffffff


	//   ....[12]....
        /*00ac*/ 	.word	0xffffffff


	//   ....[13]....
        /*00b0*/ 	.word	0xffffffff


	//   ....[14]....
        /*00b4*/ 	.word	0xffffffff


	//   ....[15]....
        /*00b8*/ 	.word	0xffffffff


	//   ....[16]....
        /*00bc*/ 	.word	0xffffffff


	//   ....[17]....
        /*00c0*/ 	.word	0xffffffff


	//   ....[18]....
        /*00c4*/ 	.word	0xffffffff


	//   ....[19]....
        /*00c8*/ 	.word	0xffffffff


	//   ....[20]....
        /*00cc*/ 	.word	0xffffffff


	//   ....[21]....
        /*00d0*/ 	.word	0xffffffff


	//   ....[22]....
        /*00d4*/ 	.word	0xffffffff


	//   ....[23]....
        /*00d8*/ 	.word	0xffffffff


	//   ....[24]....
        /*00dc*/ 	.word	0xffffffff


	//   ....[25]....
        /*00e0*/ 	.word	0xffffffff


	//   ....[26]....
        /*00e4*/ 	.word	0xffffffff


	//   ....[27]....
        /*00e8*/ 	.word	0xffffffff


	//   ....[28]....
        /*00ec*/ 	.word	0xffffffff


	//   ....[29]....
        /*00f0*/ 	.word	0xffffffff


	//----- nvinfo : EIATTR_COOP_GROUP_INSTR_OFFSETS
	.align		4
.L_786:
        /*00f4*/ 	.byte	0x04, 0x28
        /*00f6*/ 	.short	(.L_788 - .L_787)


	//   ....[0]....
.L_787:
        /*00f8*/ 	.word	0x00000890


	//   ....[1]....
        /*00fc*/ 	.word	0x000008f0


	//   ....[2]....
        /*0100*/ 	.word	0x00000940


	//   ....[3]....
        /*0104*/ 	.word	0x000009b0


	//   ....[4]....
        /*0108*/ 	.word	0x00000a10


	//   ....[5]....
        /*010c*/ 	.word	0x00000ba0


	//   ....[6]....
        /*0110*/ 	.word	0x00000c40


	//   ....[7]....
        /*0114*/ 	.word	0x00000cc0


	//   ....[8]....
        /*0118*/ 	.word	0x00000d20


	//   ....[9]....
        /*011c*/ 	.word	0x00000d60


	//   ....[10]....
        /*0120*/ 	.word	0x000019d0


	//   ....[11]....
        /*0124*/ 	.word	0x00001a30


	//   ....[12]....
        /*0128*/ 	.word	0x00001a90


	//   ....[13]....
        /*012c*/ 	.word	0x00001af0


	//   ....[14]....
        /*0130*/ 	.word	0x00001b50


	//   ....[15]....
        /*0134*/ 	.word	0x000023f0


	//   ....[16]....
        /*0138*/ 	.word	0x00002450


	//   ....[17]....
        /*013c*/ 	.word	0x000024a0


	//   ....[18]....
        /*0140*/ 	.word	0x00002510


	//   ....[19]....
        /*0144*/ 	.word	0x00002570


	//   ....[20]....
        /*0148*/ 	.word	0x00002700


	//   ....[21]....
        /*014c*/ 	.word	0x00002790


	//   ....[22]....
        /*0150*/ 	.word	0x000027e0


	//   ....[23]....
        /*0154*/ 	.word	0x00002850


	//   ....[24]....
        /*0158*/ 	.word	0x000028c0


	//   ....[25]....
        /*015c*/ 	.word	0x000036a0


	//   ....[26]....
        /*0160*/ 	.word	0x00003700


	//   ....[27]....
        /*0164*/ 	.word	0x00003760


	//   ....[28]....
        /*0168*/ 	.word	0x000037c0


	//   ....[29]....
        /*016c*/ 	.word	0x00003820


	//----- nvinfo : EIATTR_VRC_CTA_INIT_COUNT
	.align		4
.L_788:
        /*0170*/ 	.byte	0x02, 0x4a
	.zero		1
	.zero		1


	//----- nvinfo : EIATTR_EXIT_INSTR_OFFSETS
	.align		4
        /*0174*/ 	.byte	0x04, 0x1c
        /*0176*/ 	.short	(.L_790 - .L_789)


	//   ....[0]....
.L_789:
        /*0178*/ 	.word	0x00000080


	//   ....[1]....
        /*017c*/ 	.word	0x000000c0


	//   ....[2]....
        /*0180*/ 	.word	0x00003940


	//   ....[3]....
        /*0184*/ 	.word	0x00003990


	//----- nvinfo : EIATTR_MAX_THREADS
	.align		4
.L_790:
        /*0188*/ 	.byte	0x04, 0x05
        /*018a*/ 	.short	(.L_792 - .L_791)
.L_791:
        /*018c*/ 	.word	0x00000100
        /*0190*/ 	.word	0x00000001
        /*0194*/ 	.word	0x00000001


	//----- nvinfo : EIATTR_CRS_STACK_SIZE
	.align		4
.L_792:
        /*0198*/ 	.byte	0x04, 0x1e
        /*019a*/ 	.short	(.L_794 - .L_793)
.L_793:
        /*019c*/ 	.word	0x00000000


	//----- nvinfo : EIATTR_CBANK_PARAM_SIZE
	.align		4
.L_794:
        /*01a0*/ 	.byte	0x03, 0x19
        /*01a2*/ 	.short	0x001d


	//----- nvinfo : EIATTR_PARAM_CBANK
	.align		4
        /*01a4*/ 	.byte	0x04, 0x0a
        /*01a6*/ 	.short	(.L_796 - .L_795)
	.align		4
.L_795:
        /*01a8*/ 	.word	index@(.nv.constant0._ZN3cub18CUB_300001_SM_10006detail6reduce28DeviceReduceSingleTileKernelINS2_10policy_hubIjjN4cuda3std3__44plusIjEEE10Policy1000EPjSC_iS9_jjNS7_10__identityEEEvT0_T1_T2_T3_T4_T6_)
        /*01ac*/ 	.short	0x0380
        /*01ae*/ 	.short	0x001d


	//----- nvinfo : EIATTR_SW_WAR
	.align		4
.L_796:
        /*01b0*/ 	.byte	0x04, 0x36
        /*01b2*/ 	.short	(.L_798 - .L_797)
.L_797:
        /*01b4*/ 	.word	0x00000008
.L_798:


//--------------------- .nv.info._ZN3cub18CUB_300001_SM_10006detail6reduce18DeviceReduceKernelINS2_10policy_hubIjjN4cuda3std3__44plusIjEEE10Policy1000EN6thrust24THRUST_300001_SM_1000_NS6detail15normal_iteratorINSD_10device_ptrIjEEEEjS9_jNS7_10__identityEEEvT0_PT3_T1_NS0_13GridEvenShareISN_EET2_T4_ --------------------------
	.section	.nv.info._ZN3cub18CUB_300001_SM_10006detail6reduce18DeviceReduceKernelINS2_10policy_hubIjjN4cuda3std3__44plusIjEEE10Policy1000EN6thrust24THRUST_300001_SM_1000_NS6detail15normal_iteratorINSD_10device_ptrIjEEEEjS9_jNS7_10__identityEEEvT0_PT3_T1_NS0_13GridEvenShareISN_EET2_T4_,"",@"SHT_CUDA_INFO"
	.sectionflags	@""
	.align	4


	//----- nvinfo : EIATTR_CUDA_API_VERSION
	.align		4
        /*0000*/ 	.byte	0x04, 0x37
        /*0002*/ 	.short	(.L_800 - .L_799)
.L_799:
        /*0004*/ 	.word	0x00000082


	//----- nvinfo : EIATTR_KPARAM_INFO
	.align		4
.L_800:
        /*0008*/ 	.byte	0x04, 0x17
        /*000a*/ 	.short	(.L_802 - .L_801)
.L_801:
        /*000c*/ 	.word	0x00000000
        /*0010*/ 	.short	0x0005
        /*0012*/ 	.short	0x003d
        /*0014*/ 	.byte	0x00, 0xf0, 0x05, 0x00


	//----- nvinfo : EIATTR_KPARAM_INFO
	.align		4
.L_802:
        /*0018*/ 	.byte	0x04, 0x17
        /*001a*/ 	.short	(.L_804 - .L_803)
.L_803:
        /*001c*/ 	.word	0x00000000
        /*0020*/ 	.short	0x0004
        /*0022*/ 	.short	0x003c
        /*0024*/ 	.byte	0x00, 0xf0, 0x05, 0x00


	//----- nvinfo : EIATTR_KPARAM_INFO
	.align		4
.L_804:
        /*0028*/ 	.byte	0x04, 0x17
        /*002a*/ 	.short	(.L_806 - .L_805)
.L_805:
        /*002c*/ 	.word	0x00000000
        /*0030*/ 	.short	0x0003
        /*0032*/ 	.short	0x0014
        /*0034*/ 	.byte	0x00, 0xf0, 0xa1, 0x00


	//----- nvinfo : EIATTR_KPARAM_INFO
	.align		4
.L_806:
        /*0038*/ 	.byte	0x04, 0x17
        /*003a*/ 	.short	(.L_808 - .L_807)
.L_807:
        /*003c*/ 	.word	0x00000000
        /*0040*/ 	.short	0x0002
        /*0042*/ 	.short	0x0010
        /*0044*/ 	.byte	0x00, 0xf0, 0x11, 0x00


	//----- nvinfo : EIATTR_KPARAM_INFO
	.align		4
.L_808:
        /*0048*/ 	.byte	0x04, 0x17
        /*004a*/ 	.short	(.L_810 - .L_809)
.L_809:
        /*004c*/ 	.word	0x00000000
        /*0050*/ 	.short	0x0001
        /*0052*/ 	.short	0x0008
        /*0054*/ 	.byte	0x00, 0xf5, 0x21, 0x00


	//----- nvinfo : EIATTR_KPARAM_INFO
	.align		4
.L_810:
        /*0058*/ 	.byte	0x04, 0x17
        /*005a*/ 	.short	(.L_812 - .L_811)
.L_811:
        /*005c*/ 	.word	0x00000000
        /*0060*/ 	.short	0x0000
        /*0062*/ 	.short	0x0000
        /*0064*/ 	.byte	0x00, 0xf0, 0x21, 0x00


	//----- nvinfo : EIATTR_SPARSE_MMA_MASK
	.align		4
.L_812:
        /*0068*/ 	.byte	0x03, 0x50
        /*006a*/ 	.short	0x0000


	//----- nvinfo : EIATTR_MAXREG_COUNT
	.align		4
        /*006c*/ 	.byte	0x03, 0x1b
        /*006e*/ 	.short	0x00ff


	//----- nvinfo : EIATTR_NUM_BARRIERS
	.align		4
        /*0070*/ 	.byte	0x02, 0x4c
        /*0072*/ 	.byte	0x01
	.zero		1


	//----- nvinfo : EIATTR_MERCURY_ISA_VERSION
	.align		4
        /*0074*/ 	.byte	0x03, 0x5f
        /*0076*/ 	.short	0x0101


	//----- nvinfo : EIATTR_COOP_GROUP_MASK_REGIDS
	.align		4
        /*0078*/ 	.byte	0x04, 0x29
        /*007a*/ 	.short	(.L_814 - .L_813)


	//   ....[0]....
.L_813:
        /*007c*/ 	.word	0xffffffff


	//   ....[1]....
        /*0080*/ 	.word	0xffffffff


	//   ....[2]....
        /*0084*/ 	.word	0xffffffff


	//   ....[3]....
        /*0088*/ 	.word	0xffffffff


	//   ....[4]....
        /*008c*/ 	.word	0xffffffff


	//   ....[5]....
        /*0090*/ 	.word	0xffffffff


	//   ....[6]....
        /*0094*/ 	.word	0xffffffff


	//   ....[7]....
        /*0098*/ 	.word	0xffffffff


	//   ....[8]....
        /*009c*/ 	.word	0xffffffff


	//   ....[9]....
        /*00a0*/ 	.word	0xffffffff


	//   ....[10]....
        /*00a4*/ 	.word	0xffffffff


	//   ....[11]....
        /*00a8*/ 	.word	0xffffffff


	//   ....[12]....
        /*00ac*/ 	.word	0xffffffff


	//   ....[13]....
        /*00b0*/ 	.word	0xffffffff


	//   ....[14]....
        /*00b4*/ 	.word	0xffffffff


	//----- nvinfo : EIATTR_COOP_GROUP_INSTR_OFFSETS
	.align		4
.L_814:
        /*00b8*/ 	.byte	0x04, 0x28
        /*00ba*/ 	.short	(.L_816 - .L_815)


	//   ....[0]....
.L_815:
        /*00bc*/ 	.word	0x00000b10


	//   ....[1]....
        /*00c0*/ 	.word	0x00000b70


	//   ....[2]....
        /*00c4*/ 	.word	0x00000bd0


	//   ....[3]....
        /*00c8*/ 	.word	0x00000c30


	//   ....[4]....
        /*00cc*/ 	.word	0x00000c90


	//   ....[5]....
        /*00d0*/ 	.word	0x00000e20


	//   ....[6]....
        /*00d4*/ 	.word	0x00000ec0


	//   ....[7]....
        /*00d8*/ 	.word	0x00000f20


	//   ....[8]....
        /*00dc*/ 	.word	0x00000f80


	//   ....[9]....
        /*00e0*/ 	.word	0x00000fe0


	//   ....[10]....
        /*00e4*/ 	.word	0x00002100


	//   ....[11]....
        /*00e8*/ 	.word	0x00002170


	//   ....[12]....
        /*00ec*/ 	.word	0x000021c0


	//   ....[13]....
        /*00f0*/ 	.word	0x00002210


	//   ....[14]....
        /*00f4*/ 	.word	0x00002280


	//----- nvinfo : EIATTR_VRC_CTA_INIT_COUNT
	.align		4
.L_816:
        /*00f8*/ 	.byte	0x02, 0x4a
	.zero		1
	.zero		1


	//----- nvinfo : EIATTR_EXIT_INSTR_OFFSETS
	.align		4
        /*00fc*/ 	.byte	0x04, 0x1c
        /*00fe*/ 	.short	(.L_818 - .L_817)


	//   ....[0]....
.L_817:
        /*0100*/ 	.word	0x000023b0


	//   ....[1]....
        /*0104*/ 	.word	0x000023f0


	//----- nvinfo : EIATTR_MAX_THREADS
	.align		4
.L_818:
        /*0108*/ 	.byte	0x04, 0x05
        /*010a*/ 	.short	(.L_820 - .L_819)
.L_819:
        /*010c*/ 	.word	0x00000100
        /*0110*/ 	.word	0x00000001
        /*0114*/ 	.word	0x00000001


	//----- nvinfo : EIATTR_CRS_STACK_SIZE
	.align		4
.L_820:
        /*0118*/ 	.byte	0x04, 0x1e
        /*011a*/ 	.short	(.L_822 - .L_821)
.L_821:
        /*011c*/ 	.word	0x00000000


	//----- nvinfo : EIATTR_CBANK_PARAM_SIZE
	.align		4
.L_822:
        /*0120*/ 	.byte	0x03, 0x19
        /*0122*/ 	.short	0x003e


	//----- nvinfo : EIATTR_PARAM_CBANK
	.align		4
        /*0124*/ 	.byte	0x04, 0x0a
        /*0126*/ 	.short	(.L_824 - .L_823)
	.align		4
.L_823:
        /*0128*/ 	.word	index@(.nv.constant0._ZN3cub18CUB_300001_SM_10006detail6reduce18DeviceReduceKernelINS2_10policy_hubIjjN4cuda3std3__44plusIjEEE10Policy1000EN6thrust24THRUST_300001_SM_1000_NS6detail15normal_iteratorINSD_10device_ptrIjEEEEjS9_jNS7_10__identityEEEvT0_PT3_T1_NS0_13GridEvenShareISN_EET2_T4_)
        /*012c*/ 	.short	0x0380
        /*012e*/ 	.short	0x003e


	//----- nvinfo : EIATTR_SW_WAR
	.align		4
.L_824:
        /*0130*/ 	.byte	0x04, 0x36
        /*0132*/ 	.short	(.L_826 - .L_825)
.L_825:
        /*0134*/ 	.word	0x00000008
.L_826:


//--------------------- .nv.info._ZN3cub18CUB_300001_SM_10006detail6reduce28DeviceReduceSingleTileKernelINS2_10policy_hubIjjN4cuda3std3__44plusIjEEE10Policy1000EN6thrust24THRUST_300001_SM_1000_NS6detail15normal_iteratorINSD_10device_ptrIjEEEEPjjS9_jjNS7_10__identityEEEvT0_T1_T2_T3_T4_T6_ --------------------------
	.section	.nv.info._ZN3cub18CUB_300001_SM_10006detail6reduce28DeviceReduceSingleTileKernelINS2_10policy_hubIjjN4cuda3std3__44plusIjEEE10Policy1000EN6thrust24THRUST_300001_SM_1000_NS6detail15normal_iteratorINSD_10device_ptrIjEEEEPjjS9_jjNS7_10__identityEEEvT0_T1_T2_T3_T4_T6_,"",@"SHT_CUDA_INFO"
	.sectionflags	@""
	.align	4


	//----- nvinfo : EIATTR_CUDA_API_VERSION
	.align		4
        /*0000*/ 	.byte	0x04, 0x37
        /*0002*/ 	.short	(.L_828 - .L_827)
.L_827:
        /*0004*/ 	.word	0x00000082


	//----- nvinfo : EIATTR_KPARAM_INFO
	.align		4
.L_828:
        /*0008*/ 	.byte	0x04, 0x17
        /*000a*/ 	.short	(.L_830 - .L_829)
.L_829:
        /*000c*/ 	.word	0x00000000
        /*0010*/ 	.short	0x0005
        /*0012*/ 	.short	0x001c
        /*0014*/ 	.byte	0x00, 0xf0, 0x05, 0x00


	//----- nvinfo : EIATTR_KPARAM_INFO
	.align		4
.L_830:
        /*0018*/ 	.byte	0x04, 0x17
        /*001a*/ 	.short	(.L_832 - .L_831)
.L_831:
        /*001c*/ 	.word	0x00000000
        /*0020*/ 	.short	0x0004
        /*0022*/ 	.short	0x0018
        /*0024*/ 	.byte	0x00, 0xf0, 0x11, 0x00


	//----- nvinfo : EIATTR_KPARAM_INFO
	.align		4
.L_832:
        /*0028*/ 	.byte	0x04, 0x17
        /*002a*/ 	.short	(.L_834 - .L_833)
.L_833:
        /*002c*/ 	.word	0x00000000
        /*0030*/ 	.short	0x0003
        /*0032*/ 	.short	0x0014
        /*0034*/ 	.byte	0x00, 0xf0, 0x05, 0x00


	//----- nvinfo : EIATTR_KPARAM_INFO
	.align		4
.L_834:
        /*0038*/ 	.byte	0x04, 0x17
        /*003a*/ 	.short	(.L_836 - .L_835)
.L_835:
        /*003c*/ 	.word	0x00000000
        /*0040*/ 	.short	0x0002
        /*0042*/ 	.short	0x0010
        /*0044*/ 	.byte	0x00, 0xf0, 0x11, 0x00


	//----- nvinfo : EIATTR_KPARAM_INFO
	.align		4
.L_836:
        /*0048*/ 	.byte	0x04, 0x17
        /*004a*/ 	.short	(.L_838 - .L_837)
.L_837:
        /*004c*/ 	.word	0x00000000
        /*0050*/ 	.short	0x0001
        /*0052*/ 	.short	0x0008
        /*0054*/ 	.byte	0x00, 0xf5, 0x21, 0x00


	//----- nvinfo : EIATTR_KPARAM_INFO
	.align		4
.L_838:
        /*0058*/ 	.byte	0x04, 0x17
        /*005a*/ 	.short	(.L_840 - .L_839)
.L_839:
        /*005c*/ 	.word	0x00000000
        /*0060*/ 	.short	0x0000
        /*0062*/ 	.short	0x0000
        /*0064*/ 	.byte	0x00, 0xf0, 0x21, 0x00


	//----- nvinfo : EIATTR_SPARSE_MMA_MASK
	.align		4
.L_840:
        /*0068*/ 	.byte	0x03, 0x50
        /*006a*/ 	.short	0x0000


	//----- nvinfo : EIATTR_MAXREG_COUNT
	.align		4
        /*006c*/ 	.byte	0x03, 0x1b
        /*006e*/ 	.short	0x00ff


	//----- nvinfo : EIATTR_NUM_BARRIERS
	.align		4
        /*0070*/ 	.byte	0x02, 0x4c
        /*0072*/ 	.byte	0x01
	.zero		1


	//----- nvinfo : EIATTR_MERCURY_ISA_VERSION
	.align		4
        /*0074*/ 	.byte	0x03, 0x5f
        /*0076*/ 	.short	0x0101


	//----- nvinfo : EIATTR_COOP_GROUP_MASK_REGIDS
	.align		4
        /*0078*/ 	.byte	0x04, 0x29
        /*007a*/ 	.short	(.L_842 - .L_841)


	//   ....[0]....
.L_841:
        /*007c*/ 	.word	0xffffffff


	//   ....[1]....
        /*0080*/ 	.word	0xffffffff


	//   ....[2]....
        /*0084*/ 	.word	0xffffffff


	//   ....[3]....
        /*0088*/ 	.word	0xffffffff


	//   ....[4]....
        /*008c*/ 	.word	0xffffffff


	//   ....[5]....
        /*0090*/ 	.word	0xffffffff


	//   ....[6]....
        /*0094*/ 	.word	0xffffffff


	//   ....[7]....
        /*0098*/ 	.word	0xffffffff


	//   ....[8]....
        /*009c*/ 	.word	0xffffffff


	//   ....[9]....
        /*00a0*/ 	.word	0xffffffff


	//   ....[10]....
        /*00a4*/ 	.word	0xffffffff


	//   ....[11]....
        /*00a8*/ 	.word	0xffffffff


	//   ....[12]....
        /*00ac*/ 	.word	0xffffffff


	//   ....[13]....
        /*00b0*/ 	.word	0xffffffff


	//   ....[14]....
        /*00b4*/ 	.word	0xffffffff


	//----- nvinfo : EIATTR_COOP_GROUP_INSTR_OFFSETS
	.align		4
.L_842:
        /*00b8*/ 	.byte	0x04, 0x28
        /*00ba*/ 	.short	(.L_844 - .L_843)


	//   ....[0]....
.L_843:
        /*00bc*/ 	.word	0x00000830


	//   ....[1]....
        /*00c0*/ 	.word	0x00000890


	//   ....[2]....
        /*00c4*/ 	.word	0x000008f0


	//   ....[3]....
        /*00c8*/ 	.word	0x00000950


	//   ....[4]....
        /*00cc*/ 	.word	0x000009b0


	//   ....[5]....
        /*00d0*/ 	.word	0x00000b40


	//   ....[6]....
        /*00d4*/ 	.word	0x00000be0


	//   ....[7]....
        /*00d8*/ 	.word	0x00000c60


	//   ....[8]....
        /*00dc*/ 	.word	0x00000cc0


	//   ....[9]....
        /*00e0*/ 	.word	0x00000d00


	//   ....[10]....
        /*00e4*/ 	.word	0x00001cc0


	//   ....[11]....
        /*00e8*/ 	.word	0x00001d20


	//   ....[12]....
        /*00ec*/ 	.word	0x00001d80


	//   ....[13]....
        /*00f0*/ 	.word	0x00001de0


	//   ....[14]....
        /*00f4*/ 	.word	0x00001e40


	//----- nvinfo : EIATTR_VRC_CTA_INIT_COUNT
	.align		4
.L_844:
        /*00f8*/ 	.byte	0x02, 0x4a
	.zero		1
	.zero		1


	//----- nvinfo : EIATTR_EXIT_INSTR_OFFSETS
	.align		4
        /*00fc*/ 	.byte	0x04, 0x1c
        /*00fe*/ 	.short	(.L_846 - .L_845)


	//   ....[0]....
.L_845:
        /*0100*/ 	.word	0x00000080


	//   ....[1]....
        /*0104*/ 	.word	0x000000c0


	//   ....[2]....
        /*0108*/ 	.word	0x00001f60


	//   ....[3]....
        /*010c*/ 	.word	0x00001fb0


	//----- nvinfo : EIATTR_MAX_THREADS
	.align		4
.L_846:
        /*0110*/ 	.byte	0x04, 0x05
        /*0112*/ 	.short	(.L_848 - .L_847)
.L_847:
        /*0114*/ 	.word	0x00000100
        /*0118*/ 	.word	0x00000001
        /*011c*/ 	.word	0x00000001


	//----- nvinfo : EIATTR_CRS_STACK_SIZE
	.align		4
.L_848:
        /*0120*/ 	.byte	0x04, 0x1e
        /*0122*/ 	.short	(.L_850 - .L_849)
.L_849:
        /*0124*/ 	.word	0x00000000


	//----- nvinfo : EIATTR_CBANK_PARAM_SIZE
	.align		4
.L_850:
        /*0128*/ 	.byte	0x03, 0x19
        /*012a*/ 	.short	0x001d


	//----- nvinfo : EIATTR_PARAM_CBANK
	.align		4
        /*012c*/ 	.byte	0x04, 0x0a
        /*012e*/ 	.short	(.L_852 - .L_851)
	.align		4
.L_851:
        /*0130*/ 	.word	index@(.nv.constant0._ZN3cub18CUB_300001_SM_10006detail6reduce28DeviceReduceSingleTileKernelINS2_10policy_hubIjjN4cuda3std3__44plusIjEEE10Policy1000EN6thrust24THRUST_300001_SM_1000_NS6detail15normal_iteratorINSD_10device_ptrIjEEEEPjjS9_jjNS7_10__identityEEEvT0_T1_T2_T3_T4_T6_)
        /*0134*/ 	.short	0x0380
        /*0136*/ 	.short	0x001d


	//----- nvinfo : EIATTR_SW_WAR
	.align		4
.L_852:
        /*0138*/ 	.byte	0x04, 0x36
        /*013a*/ 	.short	(.L_854 - .L_853)
.L_853:
        /*013c*/ 	.word	0x00000008
.L_854:


//--------------------- .nv.info._ZN3cub18CUB_300001_SM_10006detail9transform16transform_kernelINS2_10policy_hubILb1EN4cuda3std3__45tupleIJN6thrust24THRUST_300001_SM_1000_NS6detail15normal_iteratorINSA_10device_ptrIjEEEEEEEE10policy1000El7get_daySF_JPjEEEvT0_iT1_T2_DpNS2_10kernel_argIT3_EE --------------------------
	.section	.nv.info._ZN3cub18CUB_300001_SM_10006detail9transform16transform_kernelINS2_10policy_hubILb1EN4cuda3std3__45tupleIJN6thrust24THRUST_300001_SM_1000_NS6detail15normal_iteratorINSA_10device_ptrIjEEEEEEEE10policy1000El7get_daySF_JPjEEEvT0_iT1_T2_DpNS2_10kernel_argIT3_EE,"",@"SHT_CUDA_INFO"
	.sectionflags	@""
	.align	4


	//----- nvinfo : EIATTR_CUDA_API_VERSION
	.align		4
        /*0000*/ 	.byte	0x04, 0x37
        /*0002*/ 	.short	(.L_856 - .L_855)
.L_855:
        /*0004*/ 	.word	0x00000082


	//----- nvinfo : EIATTR_KPARAM_INFO
	.align		4
.L_856:
        /*0008*/ 	.byte	0x04, 0x17
        /*000a*/ 	.short	(.L_858 - .L_857)
.L_857:
        /*000c*/ 	.word	0x00000000
        /*0010*/ 	.short	0x0004
        /*0012*/ 	.short	0x0018
        /*0014*/ 	.byte	0x00, 0xf0, 0x41, 0x00


	//----- nvinfo : EIATTR_KPARAM_INFO
	.align		4
.L_858:
        /*0018*/ 	.byte	0x04, 0x17
        /*001a*/ 	.short	(.L_860 - .L_859)
.L_859:
        /*001c*/ 	.word	0x00000000
        /*0020*/ 	.short	0x0003
        /*0022*/ 	.short	0x0010
        /*0024*/ 	.byte	0x00, 0xf0, 0x21, 0x00


	//----- nvinfo : EIATTR_KPARAM_INFO
	.align		4
.L_860:
        /*0028*/ 	.byte	0x04, 0x17
        /*002a*/ 	.short	(.L_862 - .L_861)
.L_861:
        /*002c*/ 	.word	0x00000000
        /*0030*/ 	.short	0x0002
        /*0032*/ 	.short	0x000c
        /*0034*/ 	.byte	0x00, 0xf0, 0x05, 0x00


	//----- nvinfo : EIATTR_KPARAM_INFO
	.align		4
.L_862:
        /*0038*/ 	.byte	0x04, 0x17
        /*003a*/ 	.short	(.L_864 - .L_863)
.L_863:
        /*003c*/ 	.word	0x00000000
        /*0040*/ 	.short	0x0001
        /*0042*/ 	.short	0x0008
        /*0044*/ 	.byte	0x00, 0xf0, 0x11, 0x00


	//----- nvinfo : EIATTR_KPARAM_INFO
	.align		4
.L_864:
        /*0048*/ 	.byte	0x04, 0x17
        /*004a*/ 	.short	(.L_866 - .L_865)
.L_865:
        /*004c*/ 	.word	0x00000000
        /*0050*/ 	.short	0x0000
        /*0052*/ 	.short	0x0000
        /*0054*/ 	.byte	0x00, 0xf0, 0x21, 0x00


	//----- nvinfo : EIATTR_SPARSE_MMA_MASK
	.align		4
.L_866:
        /*0058*/ 	.byte	0x03, 0x50
        /*005a*/ 	.short	0x0000


	//----- nvinfo : EIATTR_MAXREG_COUNT
	.align		4
        /*005c*/ 	.byte	0x03, 0x1b
        /*005e*/ 	.short	0x00ff


	//----- nvinfo : EIATTR_MERCURY_ISA_VERSION
	.align		4
        /*0060*/ 	.byte	0x03, 0x5f
        /*0062*/ 	.short	0x0101


	//----- nvinfo : EIATTR_VRC_CTA_INIT_COUNT
	.align		4
        /*0064*/ 	.byte	0x02, 0x4a
	.zero		1
	.zero		1


	//----- nvinfo : EIATTR_EXIT_INSTR_OFFSETS
	.align		4
        /*0068*/ 	.byte	0x04, 0x1c
        /*006a*/ 	.short	(.L_868 - .L_867)


	//   ....[0]....
.L_867:
        /*006c*/ 	.word	0x000002a0


	//   ....[1]....
        /*0070*/ 	.word	0x00000b30


	//   ....[2]....
        /*0074*/ 	.word	0x00000da0


	//   ....[3]....
        /*0078*/ 	.word	0x00000f00


	//   ....[4]....
        /*007c*/ 	.word	0x00000f30


	//   ....[5]....
        /*0080*/ 	.word	0x00000fa0


	//   ....[6]....
        /*0084*/ 	.word	0x00000fc0


	//   ....[7]....
        /*0088*/ 	.word	0x00001360


	//   ....[8]....
        /*008c*/ 	.word	0x000014f0


	//   ....[9]....
        /*0090*/ 	.word	0x00001600


	//   ....[10]....
        /*0094*/ 	.word	0x00001680


	//----- nvinfo : EIATTR_MAX_THREADS
	.align		4
.L_868:
        /*0098*/ 	.byte	0x04, 0x05
        /*009a*/ 	.short	(.L_870 - .L_869)
.L_869:
        /*009c*/ 	.word	0x00000080
        /*00a0*/ 	.word	0x00000001
        /*00a4*/ 	.word	0x00000001


	//----- nvinfo : EIATTR_CRS_STACK_SIZE
	.align		4
.L_870:
        /*00a8*/ 	.byte	0x04, 0x1e
        /*00aa*/ 	.short	(.L_872 - .L_871)
.L_871:
        /*00ac*/ 	.word	0x00000000


	//----- nvinfo : EIATTR_CBANK_PARAM_SIZE
	.align		4
.L_872:
        /*00b0*/ 	.byte	0x03, 0x19
        /*00b2*/ 	.short	0x0028


	//----- nvinfo : EIATTR_PARAM_CBANK
	.align		4
        /*00b4*/ 	.byte	0x04, 0x0a
        /*00b6*/ 	.short	(.L_874 - .L_873)
	.align		4
.L_873:
        /*00b8*/ 	.word	index@(.nv.constant0._ZN3cub18CUB_300001_SM_10006detail9transform16transform_kernelINS2_10policy_hubILb1EN4cuda3std3__45tupleIJN6thrust24THRUST_300001_SM_1000_NS6detail15normal_iteratorINSA_10device_ptrIjEEEEEEEE10policy1000El7get_daySF_JPjEEEvT0_iT1_T2_DpNS2_10kernel_argIT3_EE)
        /*00bc*/ 	.short	0x0380
        /*00be*/ 	.short	0x0028


	//----- nvinfo : EIATTR_SW_WAR
	.align		4
.L_874:
        /*00c0*/ 	.byte	0x04, 0x36
        /*00c2*/ 	.short	(.L_876 - .L_875)
.L_875:
        /*00c4*/ 	.word	0x00000008
.L_876:


//--------------------- .nv.info._ZN3cub18CUB_300001_SM_10006detail9transform16transform_kernelINS2_10policy_hubILb1EN4cuda3std3__45tupleIJN6thrust24THRUST_300001_SM_1000_NS6detail15normal_iteratorINSA_10device_ptrIjEEEEEEEE10policy1000Ei7get_daySF_JPjEEEvT0_iT1_T2_DpNS2_10kernel_argIT3_EE --------------------------
	.section	.nv.info._ZN3cub18CUB_300001_SM_10006detail9transform16transform_kernelINS2_10policy_hubILb1EN4cuda3std3__45tupleIJN6thrust24THRUST_300001_SM_1000_NS6detail15normal_iteratorINSA_10device_ptrIjEEEEEEEE10policy1000Ei7get_daySF_JPjEEEvT0_iT1_T2_DpNS2_10kernel_argIT3_EE,"",@"SHT_CUDA_INFO"
	.sectionflags	@""
	.align	4


	//----- nvinfo : EIATTR_CUDA_API_VERSION
	.align		4
        /*0000*/ 	.byte	0x04, 0x37
        /*0002*/ 	.short	(.L_878 - .L_877)
.L_877:
        /*0004*/ 	.word	0x00000082


	//----- nvinfo : EIATTR_KPARAM_INFO
	.align		4
.L_878:
        /*0008*/ 	.byte	0x04, 0x17
        /*000a*/ 	.short	(.L_880 - .L_879)
.L_879:
        /*000c*/ 	.word	0x00000000
        /*0010*/ 	.short	0x0004
        /*0012*/ 	.short	0x0018
        /*0014*/ 	.byte	0x00, 0xf0, 0x41, 0x00


	//----- nvinfo : EIATTR_KPARAM_INFO
	.align		4
.L_880:
        /*0018*/ 	.byte	0x04, 0x17
        /*001a*/ 	.short	(.L_882 - .L_881)
.L_881:
        /*001c*/ 	.word	0x00000000
        /*0020*/ 	.short	0x0003
        /*0022*/ 	.short	0x0010
        /*0024*/ 	.byte	0x00, 0xf0, 0x21, 0x00


	//----- nvinfo : EIATTR_KPARAM_INFO
	.align		4
.L_882:
        /*0028*/ 	.byte	0x04, 0x17
        /*002a*/ 	.short	(.L_884 - .L_883)
.L_883:
        /*002c*/ 	.word	0x00000000
        /*0030*/ 	.short	0x0002
        /*0032*/ 	.short	0x0008
        /*0034*/ 	.byte	0x00, 0xf0, 0x05, 0x00


	//----- nvinfo : EIATTR_KPARAM_INFO
	.align		4
.L_884:
        /*0038*/ 	.byte	0x04, 0x17
        /*003a*/ 	.short	(.L_886 - .L_885)
.L_885:
        /*003c*/ 	.word	0x00000000
        /*0040*/ 	.short	0x0001
        /*0042*/ 	.short	0x0004
        /*0044*/ 	.byte	0x00, 0xf0, 0x11, 0x00


	//----- nvinfo : EIATTR_KPARAM_INFO
	.align		4
.L_886:
        /*0048*/ 	.byte	0x04, 0x17
        /*004a*/ 	.short	(.L_888 - .L_887)
.L_887:
        /*004c*/ 	.word	0x00000000
        /*0050*/ 	.short	0x0000
        /*0052*/ 	.short	0x0000
        /*0054*/ 	.byte	0x00, 0xf0, 0x11, 0x00


	//----- nvinfo : EIATTR_SPARSE_MMA_MASK
	.align		4
.L_888:
        /*0058*/ 	.byte	0x03, 0x50
        /*005a*/ 	.short	0x0000


	//----- nvinfo : EIATTR_MAXREG_COUNT
	.align		4
        /*005c*/ 	.byte	0x03, 0x1b
        /*005e*/ 	.short	0x00ff


	//----- nvinfo : EIATTR_MERCURY_ISA_VERSION
	.align		4
        /*0060*/ 	.byte	0x03, 0x5f
        /*0062*/ 	.short	0x0101


	//----- nvinfo : EIATTR_VRC_CTA_INIT_COUNT
	.align		4
        /*0064*/ 	.byte	0x02, 0x4a
	.zero		1
	.zero		1


	//----- nvinfo : EIATTR_EXIT_INSTR_OFFSETS
	.align		4
        /*0068*/ 	.byte	0x04, 0x1c
        /*006a*/ 	.short	(.L_890 - .L_889)


	//   ....[0]....
.L_889:
        /*006c*/ 	.word	0x00000210


	//   ....[1]....
        /*0070*/ 	.word	0x000005c0


	//   ....[2]....
        /*0074*/ 	.word	0x00000760


	//   ....[3]....
        /*0078*/ 	.word	0x00000870


	//   ....[4]....
        /*007c*/ 	.word	0x000008f0


	//   ....[5]....
        /*0080*/ 	.word	0x00000910


	//   ....[6]....
        /*0084*/ 	.word	0x00000d30


	//   ....[7]....
        /*0088*/ 	.word	0x00000fa0


	//   ....[8]....
        /*008c*/ 	.word	0x00001100


	//   ....[9]....
        /*0090*/ 	.word	0x00001130


	//   ....[10]....
        /*0094*/ 	.word	0x000011a0


	//----- nvinfo : EIATTR_MAX_THREADS
	.align		4
.L_890:
        /*0098*/ 	.byte	0x04, 0x05
        /*009a*/ 	.short	(.L_892 - .L_891)
.L_891:
        /*009c*/ 	.word	0x00000080
        /*00a0*/ 	.word	0x00000001
        /*00a4*/ 	.word	0x00000001


	//----- nvinfo : EIATTR_CRS_STACK_SIZE
	.align		4
.L_892:
        /*00a8*/ 	.byte	0x04, 0x1e
        /*00aa*/ 	.short	(.L_894 - .L_893)
.L_893:
        /*00ac*/ 	.word	0x00000000


	//----- nvinfo : EIATTR_CBANK_PARAM_SIZE
	.align		4
.L_894:
        /*00b0*/ 	.byte	0x03, 0x19
        /*00b2*/ 	.short	0x0028


	//----- nvinfo : EIATTR_PARAM_CBANK
	.align		4
        /*00b4*/ 	.byte	0x04, 0x0a
        /*00b6*/ 	.short	(.L_896 - .L_895)
	.align		4
.L_895:
        /*00b8*/ 	.word	index@(.nv.constant0._ZN3cub18CUB_300001_SM_10006detail9transform16transform_kernelINS2_10policy_hubILb1EN4cuda3std3__45tupleIJN6thrust24THRUST_300001_SM_1000_NS6detail15normal_iteratorINSA_10device_ptrIjEEEEEEEE10policy1000Ei7get_daySF_JPjEEEvT0_iT1_T2_DpNS2_10kernel_argIT3_EE)
        /*00bc*/ 	.short	0x0380
        /*00be*/ 	.short	0x0028


	//----- nvinfo : EIATTR_SW_WAR
	.align		4
.L_896:
        /*00c0*/ 	.byte	0x04, 0x36
        /*00c2*/ 	.short	(.L_898 - .L_897)
.L_897:
        /*00c4*/ 	.word	0x00000008
.L_898:


//--------------------- .nv.info._ZN3cub18CUB_300001_SM_10006detail9transform16transform_kernelINS2_10policy_hubILb1EN4cuda3std3__45tupleIJN6thrust24THRUST_300001_SM_1000_NS6detail15normal_iteratorINSA_10device_ptrIjEEEEEEEE10policy1000El8get_siteSF_JPjEEEvT0_iT1_T2_DpNS2_10kernel_argIT3_EE --------------------------
	.section	.nv.info._ZN3cub18CUB_300001_SM_10006detail9transform16transform_kernelINS2_10policy_hubILb1EN4cuda3std3__45tupleIJN6thrust24THRUST_300001_SM_1000_NS6detail15normal_iteratorINSA_10device_ptrIjEEEEEEEE10policy1000El8get_siteSF_JPjEEEvT0_iT1_T2_DpNS2_10kernel_argIT3_EE,"",@"SHT_CUDA_INFO"
	.sectionflags	@""
	.align	4


	//----- nvinfo : EIATTR_CUDA_API_VERSION
	.align		4
        /*0000*/ 	.byte	0x04, 0x37
        /*0002*/ 	.short	(.L_900 - .L_899)
.L_899:
        /*0004*/ 	.word	0x00000082


	//----- nvinfo : EIATTR_KPARAM_INFO
	.align		4
.L_900:
        /*0008*/ 	.byte	0x04, 0x17
        /*000a*/ 	.short	(.L_902 - .L_901)
.L_901:
        /*000c*/ 	.word	0x00000000
        /*0010*/ 	.short	0x0004
        /*0012*/ 	.short	0x0018
        /*0014*/ 	.byte	0x00, 0xf0, 0x41, 0x00


	//----- nvinfo : EIATTR_KPARAM_INFO
	.align		4
.L_902:
        /*0018*/ 	.byte	0x04, 0x17
        /*001a*/ 	.short	(.L_904 - .L_903)
.L_903:
        /*001c*/ 	.word	0x00000000
        /*0020*/ 	.short	0x0003
        /*0022*/ 	.short	0x0010
        /*0024*/ 	.byte	0x00, 0xf0, 0x21, 0x00


	//----- nvinfo : EIATTR_KPARAM_INFO
	.align		4
.L_904:
        /*0028*/ 	.byte	0x04, 0x17
        /*002a*/ 	.short	(.L_906 - .L_905)
.L_905:
        /*002c*/ 	.word	0x00000000
        /*0030*/ 	.short	0x0002
        /*0032*/ 	.short	0x000c
        /*0034*/ 	.byte	0x00, 0xf0, 0x05, 0x00


	//----- nvinfo : EIATTR_KPARAM_INFO
	.align		4
.L_906:
        /*0038*/ 	.byte	0x04, 0x17
        /*003a*/ 	.short	(.L_908 - .L_907)
.L_907:
        /*003c*/ 	.word	0x00000000
        /*0040*/ 	.short	0x0001
        /*0042*/ 	.short	0x0008
        /*0044*/ 	.byte	0x00, 0xf0, 0x11, 0x00


	//----- nvinfo : EIATTR_KPARAM_INFO
	.align		4
.L_908:
        /*0048*/ 	.byte	0x04, 0x17
        /*004a*/ 	.short	(.L_910 - .L_909)
.L_909:
        /*004c*/ 	.word	0x00000000
        /*0050*/ 	.short	0x0000
        /*0052*/ 	.short	0x0000
        /*0054*/ 	.byte	0x00, 0xf0, 0x21, 0x00


	//----- nvinfo : EIATTR_SPARSE_MMA_MASK
	.align		4
.L_910:
        /*0058*/ 	.byte	0x03, 0x50
        /*005a*/ 	.short	0x0000


	//----- nvinfo : EIATTR_MAXREG_COUNT
	.align		4
        /*005c*/ 	.byte	0x03, 0x1b
        /*005e*/ 	.short	0x00ff


	//----- nvinfo : EIATTR_MERCURY_ISA_VERSION
	.align		4
        /*0060*/ 	.byte	0x03, 0x5f
        /*0062*/ 	.short	0x0101


	//----- nvinfo : EIATTR_VRC_CTA_INIT_COUNT
	.align		4
        /*0064*/ 	.byte	0x02, 0x4a
	.zero		1
	.zero		1


	//----- nvinfo : EIATTR_EXIT_INSTR_OFFSETS
	.align		4
        /*0068*/ 	.byte	0x04, 0x1c
        /*006a*/ 	.short	(.L_912 - .L_911)


	//   ....[0]....
.L_911:
        /*006c*/ 	.word	0x000002a0


	//   ....[1]....
        /*0070*/ 	.word	0x00000c30


	//   ....[2]....
        /*0074*/ 	.word	0x00000ee0


	//   ....[3]....
        /*0078*/ 	.word	0x00001060


	//   ....[4]....
        /*007c*/ 	.word	0x00001090


	//   ....[5]....
        /*0080*/ 	.word	0x00001110


	//   ....[6]....
        /*0084*/ 	.word	0x00001130


	//   ....[7]....
        /*0088*/ 	.word	0x00001550


	//   ....[8]....
        /*008c*/ 	.word	0x00001720


	//   ....[9]....
        /*0090*/ 	.word	0x00001850


	//   ....[10]....
        /*0094*/ 	.word	0x000018e0


	//----- nvinfo : EIATTR_MAX_THREADS
	.align		4
.L_912:
        /*0098*/ 	.byte	0x04, 0x05
        /*009a*/ 	.short	(.L_914 - .L_913)
.L_913:
        /*009c*/ 	.word	0x00000080
        /*00a0*/ 	.word	0x00000001
        /*00a4*/ 	.word	0x00000001


	//----- nvinfo : EIATTR_CRS_STACK_SIZE
	.align		4
.L_914:
        /*00a8*/ 	.byte	0x04, 0x1e
        /*00aa*/ 	.short	(.L_916 - .L_915)
.L_915:
        /*00ac*/ 	.word	0x00000000


	//----- nvinfo : EIATTR_CBANK_PARAM_SIZE
	.align		4
.L_916:
        /*00b0*/ 	.byte	0x03, 0x19
        /*00b2*/ 	.short	0x0028


	//----- nvinfo : EIATTR_PARAM_CBANK
	.align		4
        /*00b4*/ 	.byte	0x04, 0x0a
        /*00b6*/ 	.short	(.L_918 - .L_917)
	.align		4
.L_917:
        /*00b8*/ 	.word	index@(.nv.constant0._ZN3cub18CUB_300001_SM_10006detail9transform16transform_kernelINS2_10policy_hubILb1EN4cuda3std3__45tupleIJN6thrust24THRUST_300001_SM_1000_NS6detail15normal_iteratorINSA_10device_ptrIjEEEEEEEE10policy1000El8get_siteSF_JPjEEEvT0_iT1_T2_DpNS2_10kernel_argIT3_EE)
        /*00bc*/ 	.short	0x0380
        /*00be*/ 	.short	0x0028


	//----- nvinfo : EIATTR_SW_WAR
	.align		4
.L_918:
        /*00c0*/ 	.byte	0x04, 0x36
        /*00c2*/ 	.short	(.L_920 - .L_919)
.L_919:
        /*00c4*/ 	.word	0x00000008
.L_920:


//--------------------- .nv.info._ZN3cub18CUB_300001_SM_10006detail9transform16transform_kernelINS2_10policy_hubILb1EN4cuda3std3__45tupleIJN6thrust24THRUST_300001_SM_1000_NS6detail15normal_iteratorINSA_10device_ptrIjEEEEEEEE10policy1000Ei8get_siteSF_JPjEEEvT0_iT1_T2_DpNS2_10kernel_argIT3_EE --------------------------
	.section	.nv.info._ZN3cub18CUB_300001_SM_10006detail9transform16transform_kernelINS2_10policy_hubILb1EN4cuda3std3__45tupleIJN6thrust24THRUST_300001_SM_1000_NS6detail15normal_iteratorINSA_10device_ptrIjEEEEEEEE10policy1000Ei8get_siteSF_JPjEEEvT0_iT1_T2_DpNS2_10kernel_argIT3_EE,"",@"SHT_CUDA_INFO"
	.sectionflags	@""
	.align	4


	//----- nvinfo : EIATTR_CUDA_API_VERSION
	.align		4
        /*0000*/ 	.byte	0x04, 0x37
        /*0002*/ 	.short	(.L_922 - .L_921)
.L_921:
        /*0004*/ 	.word	0x00000082


	//----- nvinfo : EIATTR_KPARAM_INFO
	.align		4
.L_922:
        /*0008*/ 	.byte	0x04, 0x17
        /*000a*/ 	.short	(.L_924 - .L_923)
.L_923:
        /*000c*/ 	.word	0x00000000
        /*0010*/ 	.short	0x0004
        /*0012*/ 	.short	0x0018
        /*0014*/ 	.byte	0x00, 0xf0, 0x41, 0x00


	//----- nvinfo : EIATTR_KPARAM_INFO
	.align		4
.L_924:
        /*0018*/ 	.byte	0x04, 0x17
        /*001a*/ 	.short	(.L_926 - .L_925)
.L_925:
        /*001c*/ 	.word	0x00000000
        /*0020*/ 	.short	0x0003
        /*0022*/ 	.short	0x0010
        /*0024*/ 	.byte	0x00, 0xf0, 0x21, 0x00


	//----- nvinfo : EIATTR_KPARAM_INFO
	.align		4
.L_926:
        /*0028*/ 	.byte	0x04, 0x17
        /*002a*/ 	.short	(.L_928 - .L_927)
.L_927:
        /*002c*/ 	.word	0x00000000
        /*0030*/ 	.short	0x0002
        /*0032*/ 	.short	0x0008
        /*0034*/ 	.byte	0x00, 0xf0, 0x05, 0x00


	//----- nvinfo : EIATTR_KPARAM_INFO
	.align		4
.L_928:
        /*0038*/ 	.byte	0x04, 0x17
        /*003a*/ 	.short	(.L_930 - .L_929)
.L_929:
        /*003c*/ 	.word	0x00000000
        /*0040*/ 	.short	0x0001
        /*0042*/ 	.short	0x0004
        /*0044*/ 	.byte	0x00, 0xf0, 0x11, 0x00


	//----- nvinfo : EIATTR_KPARAM_INFO
	.align		4
.L_930:
        /*0048*/ 	.byte	0x04, 0x17
        /*004a*/ 	.short	(.L_932 - .L_931)
.L_931:
        /*004c*/ 	.word	0x00000000
        /*0050*/ 	.short	0x0000
        /*0052*/ 	.short	0x0000
        /*0054*/ 	.byte	0x00, 0xf0, 0x11, 0x00


	//----- nvinfo : EIATTR_SPARSE_MMA_MASK
	.align		4
.L_932:
        /*0058*/ 	.byte	0x03, 0x50
        /*005a*/ 	.short	0x0000


	//----- nvinfo : EIATTR_MAXREG_COUNT
	.align		4
        /*005c*/ 	.byte	0x03, 0x1b
        /*005e*/ 	.short	0x00ff


	//----- nvinfo : EIATTR_MERCURY_ISA_VERSION
	.align		4
        /*0060*/ 	.byte	0x03, 0x5f
        /*0062*/ 	.short	0x0101


	//----- nvinfo : EIATTR_VRC_CTA_INIT_COUNT
	.align		4
        /*0064*/ 	.byte	0x02, 0x4a
	.zero		1
	.zero		1


	//----- nvinfo : EIATTR_EXIT_INSTR_OFFSETS
	.align		4
        /*0068*/ 	.byte	0x04, 0x1c
        /*006a*/ 	.short	(.L_934 - .L_933)


	//   ....[0]....
.L_933:
        /*006c*/ 	.word	0x00000210


	//   ....[1]....
        /*0070*/ 	.word	0x00000640


	//   ....[2]....
        /*0074*/ 	.word	0x00000820


	//   ....[3]....
        /*0078*/ 	.word	0x00000950


	//   ....[4]....
        /*007c*/ 	.word	0x000009e0


	//   ....[5]....
        /*0080*/ 	.word	0x00000a00


	//   ....[6]....
        /*0084*/ 	.word	0x00000ea0


	//   ....[7]....
        /*0088*/ 	.word	0x00001150


	//   ....[8]....
        /*008c*/ 	.word	0x000012d0


	//   ....[9]....
        /*0090*/ 	.word	0x00001300


	//   ....[10]....
        /*0094*/ 	.word	0x00001380


	//----- nvinfo : EIATTR_MAX_THREADS
	.align		4
.L_934:
        /*0098*/ 	.byte	0x04, 0x05
        /*009a*/ 	.short	(.L_936 - .L_935)
.L_935:
        /*009c*/ 	.word	0x00000080
        /*00a0*/ 	.word	0x00000001
        /*00a4*/ 	.word	0x00000001


	//----- nvinfo : EIATTR_CRS_STACK_SIZE
	.align		4
.L_936:
        /*00a8*/ 	.byte	0x04, 0x1e
        /*00aa*/ 	.short	(.L_938 - .L_937)
.L_937:
        /*00ac*/ 	.word	0x00000000


	//----- nvinfo : EIATTR_CBANK_PARAM_SIZE
	.align		4
.L_938:
        /*00b0*/ 	.byte	0x03, 0x19
        /*00b2*/ 	.short	0x0028


	//----- nvinfo : EIATTR_PARAM_CBANK
	.align		4
        /*00b4*/ 	.byte	0x04, 0x0a
        /*00b6*/ 	.short	(.L_940 - .L_939)
	.align		4
.L_939:
        /*00b8*/ 	.word	index@(.nv.constant0._ZN3cub18CUB_300001_SM_10006detail9transform16transform_kernelINS2_10policy_hubILb1EN4cuda3std3__45tupleIJN6thrust24THRUST_300001_SM_1000_NS6detail15normal_iteratorINSA_10device_ptrIjEEEEEEEE10policy1000Ei8get_siteSF_JPjEEEvT0_iT1_T2_DpNS2_10kernel_argIT3_EE)
        /*00bc*/ 	.short	0x0380
        /*00be*/ 	.short	0x0028


	//----- nvinfo : EIATTR_SW_WAR
	.align		4
.L_940:
        /*00c0*/ 	.byte	0x04, 0x36
        /*00c2*/ 	.short	(.L_942 - .L_941)
.L_941:
        /*00c4*/ 	.word	0x00000008
.L_942:


//--------------------- .nv.info._ZN3cub18CUB_300001_SM_10006detail9transform16transform_kernelINS2_10policy_hubILb0EN4cuda3std3__45tupleIJN6thrust24THRUST_300001_SM_1000_NS6detail15normal_iteratorINSA_10device_ptrIjEEEESF_EEEE10policy1000ElNS7_4plusIjEESF_JPjSL_EEEvT0_iT1_T2_DpNS2_10kernel_argIT3_EE --------------------------
	.section	.nv.info._ZN3cub18CUB_300001_SM_10006detail9transform16transform_kernelINS2_10policy_hubILb0EN4cuda3std3__45tupleIJN6thrust24THRUST_300001_SM_1000_NS6detail15normal_iteratorINSA_10device_ptrIjEEEESF_EEEE10policy1000ElNS7_4plusIjEESF_JPjSL_EEEvT0_iT1_T2_DpNS2_10kernel_argIT3_EE,"",@"SHT_CUDA_INFO"
	.sectionflags	@""
	.align	4


	//----- nvinfo : EIATTR_CUDA_API_VERSION
	.align		4
        /*0000*/ 	.byte	0x04, 0x37
        /*0002*/ 	.short	(.L_944 - .L_943)
.L_943:
        /*0004*/ 	.word	0x00000082


	//----- nvinfo : EIATTR_KPARAM_INFO
	.align		4
.L_944:
        /*0008*/ 	.byte	0x04, 0x17
        /*000a*/ 	.short	(.L_946 - .L_945)
.L_945:
        /*000c*/ 	.word	0x00000000
        /*0010*/ 	.short	0x0005
        /*0012*/ 	.short	0x0028
        /*0014*/ 	.byte	0x00, 0xf0, 0x41, 0x00


	//----- nvinfo : EIATTR_KPARAM_INFO
	.align		4
.L_946:
        /*0018*/ 	.byte	0x04, 0x17
        /*001a*/ 	.short	(.L_948 - .L_947)
.L_947:
        /*001c*/ 	.word	0x00000000
        /*0020*/ 	.short	0x0004
        /*0022*/ 	.short	0x0018
        /*0024*/ 	.byte	0x00, 0xf0, 0x41, 0x00


	//----- nvinfo : EIATTR_KPARAM_INFO
	.align		4
.L_948:
        /*0028*/ 	.byte	0x04, 0x17
        /*002a*/ 	.short	(.L_950 - .L_949)
.L_949:
        /*002c*/ 	.word	0x00000000
        /*0030*/ 	.short	0x0003
        /*0032*/ 	.short	0x0010
        /*0034*/ 	.byte	0x00, 0xf0, 0x21, 0x00


	//----- nvinfo : EIATTR_KPARAM_INFO
	.align		4
.L_950:
        /*0038*/ 	.byte	0x04, 0x17
        /*003a*/ 	.short	(.L_952 - .L_951)
.L_951:
        /*003c*/ 	.word	0x00000000
        /*0040*/ 	.short	0x0002
        /*0042*/ 	.short	0x000c
        /*0044*/ 	.byte	0x00, 0xf0, 0x05, 0x00


	//----- nvinfo : EIATTR_KPARAM_INFO
	.align		4
.L_952:
        /*0048*/ 	.byte	0x04, 0x17
        /*004a*/ 	.short	(.L_954 - .L_953)
.L_953:
        /*004c*/ 	.word	0x00000000
        /*0050*/ 	.short	0x0001
        /*0052*/ 	.short	0x0008
        /*0054*/ 	.byte	0x00, 0xf0, 0x11, 0x00


	//----- nvinfo : EIATTR_KPARAM_INFO
	.align		4
.L_954:
        /*0058*/ 	.byte	0x04, 0x17
        /*005a*/ 	.short	(.L_956 - .L_955)
.L_955:
        /*005c*/ 	.word	0x00000000
        /*0060*/ 	.short	0x0000
        /*0062*/ 	.short	0x0000
        /*0064*/ 	.byte	0x00, 0xf0, 0x21, 0x00


	//----- nvinfo : EIATTR_SPARSE_MMA_MASK
	.align		4
.L_956:
        /*0068*/ 	.byte	0x03, 0x50
        /*006a*/ 	.short	0x0000


	//----- nvinfo : EIATTR_MAXREG_COUNT
	.align		4
        /*006c*/ 	.byte	0x03, 0x1b
        /*006e*/ 	.short	0x00ff


	//----- nvinfo : EIATTR_NUM_BARRIERS
	.align		4
        /*0070*/ 	.byte	0x02, 0x4c
        /*0072*/ 	.byte	0x01
	.zero		1


	//----- nvinfo : EIATTR_MERCURY_ISA_VERSION
	.align		4
        /*0074*/ 	.byte	0x03, 0x5f
        /*0076*/ 	.short	0x0101


	//----- nvinfo : EIATTR_COOP_GROUP_MASK_REGIDS
	.align		4
        /*0078*/ 	.byte	0x04, 0x29
        /*007a*/ 	.short	(.L_958 - .L_957)


	//   ....[0]....
.L_957:
        /*007c*/ 	.word	0xffffffff


	//----- nvinfo : EIATTR_COOP_GROUP_INSTR_OFFSETS
	.align		4
.L_958:
        /*0080*/ 	.byte	0x04, 0x28
        /*0082*/ 	.short	(.L_960 - .L_959)


	//   ....[0]....
.L_959:
        /*0084*/ 	.word	0x000019c0


	//----- nvinfo : EIATTR_VRC_CTA_INIT_COUNT
	.align		4
.L_960:
        /*0088*/ 	.byte	0x02, 0x4a
	.zero		1
	.zero		1


	//----- nvinfo : EIATTR_MBARRIER_INSTR_OFFSETS
	.align		4
        /*008c*/ 	.byte	0x04, 0x39
        /*008e*/ 	.short	(.L_962 - .L_961)


	//   ....[0]....
.L_961:
        /*0090*/ 	.word	0x000002d0
        /*0094*/ 	.word	0x000000ff
        /*0098*/ 	.word	0x00000000
        /*009c*/ 	.short	0x0100
        /*009e*/ 	.byte	0x11
	.zero		1


	//   ....[1]....
        /*00a0*/ 	.word	0x000004a0
        /*00a4*/ 	.word	0x000000ff
        /*00a8*/ 	.word	0x00000000
        /*00ac*/ 	.short	0x010a
        /*00ae*/ 	.byte	0x04
	.zero		1


	//----- nvinfo : EIATTR_NUM_MBARRIERS
	.align		4
.L_962:
        /*00b0*/ 	.byte	0x03, 0x38
        /*00b2*/ 	.short	0x0001


	//----- nvinfo : EIATTR_EXIT_INSTR_OFFSETS
	.align		4
        /*00b4*/ 	.byte	0x04, 0x1c
        /*00b6*/ 	.short	(.L_964 - .L_963)


	//   ....[0]....
.L_963:
        /*00b8*/ 	.word	0x00001a10


	//   ....[1]....
        /*00bc*/ 	.word	0x00001c00


	//   ....[2]....
        /*00c0*/ 	.word	0x00001c30


	//   ....[3]....
        /*00c4*/ 	.word	0x00001dd0


	//----- nvinfo : EIATTR_MAX_THREADS
	.align		4
.L_964:
        /*00c8*/ 	.byte	0x04, 0x05
        /*00ca*/ 	.short	(.L_966 - .L_965)
.L_965:
        /*00cc*/ 	.word	0x00000080
        /*00d0*/ 	.word	0x00000001
        /*00d4*/ 	.word	0x00000001


	//----- nvinfo : EIATTR_CRS_STACK_SIZE
	.align		4
.L_966:
        /*00d8*/ 	.byte	0x04, 0x1e
        /*00da*/ 	.short	(.L_968 - .L_967)
.L_967:
        /*00dc*/ 	.word	0x00000000


	//----- nvinfo : EIATTR_CBANK_PARAM_SIZE
	.align		4
.L_968:
        /*00e0*/ 	.byte	0x03, 0x19
        /*00e2*/ 	.short	0x0038


	//----- nvinfo : EIATTR_PARAM_CBANK
	.align		4
        /*00e4*/ 	.byte	0x04, 0x0a
        /*00e6*/ 	.short	(.L_970 - .L_969)
	.align		4
.L_969:
        /*00e8*/ 	.word	index@(.nv.constant0._ZN3cub18CUB_300001_SM_10006detail9transform16transform_kernelINS2_10policy_hubILb0EN4cuda3std3__45tupleIJN6thrust24THRUST_300001_SM_1000_NS6detail15normal_iteratorINSA_10device_ptrIjEEEESF_EEEE10policy1000ElNS7_4plusIjEESF_JPjSL_EEEvT0_iT1_T2_DpNS2_10kernel_argIT3_EE)
        /*00ec*/ 	.short	0x0380
        /*00ee*/ 	.short	0x0038


	//----- nvinfo : EIATTR_SW_WAR
	.align		4
.L_970:
        /*00f0*/ 	.byte	0x04, 0x36
        /*00f2*/ 	.short	(.L_972 - .L_971)
.L_971:
        /*00f4*/ 	.word	0x00000008
.L_972:


//--------------------- .nv.info._ZN3cub18CUB_300001_SM_10006detail9transform16transform_kernelINS2_10policy_hubILb0EN4cuda3std3__45tupleIJN6thrust24THRUST_300001_SM_1000_NS6detail15normal_iteratorINSA_10device_ptrIjEEEESF_EEEE10policy1000EiNS7_4plusIjEESF_JPjSL_EEEvT0_iT1_T2_DpNS2_10kernel_argIT3_EE --------------------------
	.section	.nv.info._ZN3cub18CUB_300001_SM_10006detail9transform16transform_kernelINS2_10policy_hubILb0EN4cuda3std3__45tupleIJN6thrust24THRUST_300001_SM_1000_NS6detail15normal_iteratorINSA_10device_ptrIjEEEESF_EEEE10policy1000EiNS7_4plusIjEESF_JPjSL_EEEvT0_iT1_T2_DpNS2_10kernel_argIT3_EE,"",@"SHT_CUDA_INFO"
	.sectionflags	@""
	.align	4


	//----- nvinfo : EIATTR_CUDA_API_VERSION
	.align		4
        /*0000*/ 	.byte	0x04, 0x37
        /*0002*/ 	.short	(.L_974 - .L_973)
.L_973:
        /*0004*/ 	.word	0x00000082


	//----- nvinfo : EIATTR_KPARAM_INFO
	.align		4
.L_974:
        /*0008*/ 	.byte	0x04, 0x17
        /*000a*/ 	.short	(.L_976 - .L_975)
.L_975:
        /*000c*/ 	.word	0x00000000
        /*0010*/ 	.short	0x0005
        /*0012*/ 	.short	0x0028
        /*0014*/ 	.byte	0x00, 0xf0, 0x41, 0x00


	//----- nvinfo : EIATTR_KPARAM_INFO
	.align		4
.L_976:
        /*0018*/ 	.byte	0x04, 0x17
        /*001a*/ 	.short	(.L_978 - .L_977)
.L_977:
        /*001c*/ 	.word	0x00000000
        /*0020*/ 	.short	0x0004
        /*0022*/ 	.short	0x0018
        /*0024*/ 	.byte	0x00, 0xf0, 0x41, 0x00


	//----- nvinfo : EIATTR_KPARAM_INFO
	.align		4
.L_978:
        /*0028*/ 	.byte	0x04, 0x17
        /*002a*/ 	.short	(.L_980 - .L_979)
.L_979:
        /*002c*/ 	.word	0x00000000
        /*0030*/ 	.short	0x0003
        /*0032*/ 	.short	0x0010
        /*0034*/ 	.byte	0x00, 0xf0, 0x21, 0x00


	//----- nvinfo : EIATTR_KPARAM_INFO
	.align		4
.L_980:
        /*0038*/ 	.byte	0x04, 0x17
        /*003a*/ 	.short	(.L_982 - .L_981)
.L_981:
        /*003c*/ 	.word	0x00000000
        /*0040*/ 	.short	0x0002
        /*0042*/ 	.short	0x0008
        /*0044*/ 	.byte	0x00, 0xf0, 0x05, 0x00


	//----- nvinfo : EIATTR_KPARAM_INFO
	.align		4
.L_982:
        /*0048*/ 	.byte	0x04, 0x17
        /*004a*/ 	.short	(.L_984 - .L_983)
.L_983:
        /*004c*/ 	.word	0x00000000
        /*0050*/ 	.short	0x0001
        /*0052*/ 	.short	0x0004
        /*0054*/ 	.byte	0x00, 0xf0, 0x11, 0x00


	//----- nvinfo : EIATTR_KPARAM_INFO
	.align		4
.L_984:
        /*0058*/ 	.byte	0x04, 0x17
        /*005a*/ 	.short	(.L_986 - .L_985)
.L_985:
        /*005c*/ 	.word	0x00000000
        /*0060*/ 	.short	0x0000
        /*0062*/ 	.short	0x0000
        /*0064*/ 	.byte	0x00, 0xf0, 0x11, 0x00


	//----- nvinfo : EIATTR_SPARSE_MMA_MASK
	.align		4
.L_986:
        /*0068*/ 	.byte	0x03, 0x50
        /*006a*/ 	.short	0x0000


	//----- nvinfo : EIATTR_MAXREG_COUNT
	.align		4
        /*006c*/ 	.byte	0x03, 0x1b
        /*006e*/ 	.short	0x00ff


	//----- nvinfo : EIATTR_NUM_BARRIERS
	.align		4
        /*0070*/ 	.byte	0x02, 0x4c
        /*0072*/ 	.byte	0x01
	.zero		1


	//----- nvinfo : EIATTR_MERCURY_ISA_VERSION
	.align		4
        /*0074*/ 	.byte	0x03, 0x5f
        /*0076*/ 	.short	0x0101


	//----- nvinfo : EIATTR_COOP_GROUP_MASK_REGIDS
	.align		4
        /*0078*/ 	.byte	0x04, 0x29
        /*007a*/ 	.short	(.L_988 - .L_987)


	//   ....[0]....
.L_987:
        /*007c*/ 	.word	0xffffffff


	//----- nvinfo : EIATTR_COOP_GROUP_INSTR_OFFSETS
	.align		4
.L_988:
        /*0080*/ 	.byte	0x04, 0x28
        /*0082*/ 	.short	(.L_990 - .L_989)


	//   ....[0]....
.L_989:
        /*0084*/ 	.word	0x000019e0


	//----- nvinfo : EIATTR_VRC_CTA_INIT_COUNT
	.align		4
.L_990:
        /*0088*/ 	.byte	0x02, 0x4a
	.zero		1
	.zero		1


	//----- nvinfo : EIATTR_MBARRIER_INSTR_OFFSETS
	.align		4
        /*008c*/ 	.byte	0x04, 0x39
        /*008e*/ 	.short	(.L_992 - .L_991)


	//   ....[0]....
.L_991:
        /*0090*/ 	.word	0x00000270
        /*0094*/ 	.word	0x000000ff
        /*0098*/ 	.word	0x00000000
        /*009c*/ 	.short	0x0100
        /*009e*/ 	.byte	0x0f
	.zero		1


	//   ....[1]....
        /*00a0*/ 	.word	0x00000420
        /*00a4*/ 	.word	0x000000ff
        /*00a8*/ 	.word	0x00000000
        /*00ac*/ 	.short	0x010a
        /*00ae*/ 	.byte	0x04
	.zero		1


	//----- nvinfo : EIATTR_NUM_MBARRIERS
	.align		4
.L_992:
        /*00b0*/ 	.byte	0x03, 0x38
        /*00b2*/ 	.short	0x0001


	//----- nvinfo : EIATTR_EXIT_INSTR_OFFSETS
	.align		4
        /*00b4*/ 	.byte	0x04, 0x1c
        /*00b6*/ 	.short	(.L_994 - .L_993)


	//   ....[0]....
.L_993:
        /*00b8*/ 	.word	0x00001a30


	//   ....[1]....
        /*00bc*/ 	.word	0x00001bc0


	//   ....[2]....
        /*00c0*/ 	.word	0x00001c30


	//   ....[3]....
        /*00c4*/ 	.word	0x00001e10


	//----- nvinfo : EIATTR_MAX_THREADS
	.align		4
.L_994:
        /*00c8*/ 	.byte	0x04, 0x05
        /*00ca*/ 	.short	(.L_996 - .L_995)
.L_995:
        /*00cc*/ 	.word	0x00000080
        /*00d0*/ 	.word	0x00000001
        /*00d4*/ 	.word	0x00000001


	//----- nvinfo : EIATTR_CRS_STACK_SIZE
	.align		4
.L_996:
        /*00d8*/ 	.byte	0x04, 0x1e
        /*00da*/ 	.short	(.L_998 - .L_997)
.L_997:
        /*00dc*/ 	.word	0x00000000


	//----- nvinfo : EIATTR_CBANK_PARAM_SIZE
	.align		4
.L_998:
        /*00e0*/ 	.byte	0x03, 0x19
        /*00e2*/ 	.short	0x0038


	//----- nvinfo : EIATTR_PARAM_CBANK
	.align		4
        /*00e4*/ 	.byte	0x04, 0x0a
        /*00e6*/ 	.short	(.L_1000 - .L_999)
	.align		4
.L_999:
        /*00e8*/ 	.word	index@(.nv.constant0._ZN3cub18CUB_300001_SM_10006detail9transform16transform_kernelINS2_10policy_hubILb0EN4cuda3std3__45tupleIJN6thrust24THRUST_300001_SM_1000_NS6detail15normal_iteratorINSA_10device_ptrIjEEEESF_EEEE10policy1000EiNS7_4plusIjEESF_JPjSL_EEEvT0_iT1_T2_DpNS2_10kernel_argIT3_EE)
        /*00ec*/ 	.short	0x0380
        /*00ee*/ 	.short	0x0038


	//----- nvinfo : EIATTR_SW_WAR
	.align		4
.L_1000:
        /*00f0*/ 	.byte	0x04, 0x36
        /*00f2*/ 	.short	(.L_1002 - .L_1001)
.L_1001:
        /*00f4*/ 	.word	0x00000008
.L_1002:


//--------------------- .nv.info._ZN3cub18CUB_300001_SM_10006detail9transform16transform_kernelINS2_10policy_hubILb1EN4cuda3std3__45tupleIJN6thrust24THRUST_300001_SM_1000_NS6detail15normal_iteratorINSA_10device_ptrIjEEEESF_EEEE10policy1000El8is_equalSF_JPjSK_EEEvT0_iT1_T2_DpNS2_10kernel_argIT3_EE --------------------------
	.section	.nv.info._ZN3cub18CUB_300001_SM_10006detail9transform16transform_kernelINS2_10policy_hubILb1EN4cuda3std3__45tupleIJN6thrust24THRUST_300001_SM_1000_NS6detail15normal_iteratorINSA_10device_ptrIjEEEESF_EEEE10policy1000El8is_equalSF_JPjSK_EEEvT0_iT1_T2_DpNS2_10kernel_argIT3_EE,"",@"SHT_CUDA_INFO"
	.sectionflags	@""
	.align	4


	//----- nvinfo : EIATTR_CUDA_API_VERSION
	.align		4
        /*0000*/ 	.byte	0x04, 0x37
        /*0002*/ 	.short	(.L_1004 - .L_1003)
.L_1003:
        /*0004*/ 	.word	0x00000082


	//----- nvinfo : EIATTR_KPARAM_INFO
	.align		4
.L_1004:
        /*0008*/ 	.byte	0x04, 0x17
        /*000a*/ 	.short	(.L_1006 - .L_1005)
.L_1005:
        /*000c*/ 	.word	0x00000000
        /*0010*/ 	.short	0x0005
        /*0012*/ 	.short	0x0028
        /*0014*/ 	.byte	0x00, 0xf0, 0x41, 0x00


	//----- nvinfo : EIATTR_KPARAM_INFO
	.align		4
.L_1006:
        /*0018*/ 	.byte	0x04, 0x17
        /*001a*/ 	.short	(.L_1008 - .L_1007)
.L_1007:
        /*001c*/ 	.word	0x00000000
        /*0020*/ 	.short	0x0004
        /*0022*/ 	.short	0x0018
        /*0024*/ 	.byte	0x00, 0xf0, 0x41, 0x00


	//----- nvinfo : EIATTR_KPARAM_INFO
	.align		4
.L_1008:
        /*0028*/ 	.byte	0x04, 0x17
        /*002a*/ 	.short	(.L_1010 - .L_1009)
.L_1009:
        /*002c*/ 	.word	0x00000000
        /*0030*/ 	.short	0x0003
        /*0032*/ 	.short	0x0010
        /*0034*/ 	.byte	0x00, 0xf0, 0x21, 0x00


	//----- nvinfo : EIATTR_KPARAM_INFO
	.align		4
.L_1010:
        /*0038*/ 	.byte	0x04, 0x17
        /*003a*/ 	.short	(.L_1012 - .L_1011)
.L_1011:
        /*003c*/ 	.word	0x00000000
        /*0040*/ 	.short	0x0002
        /*0042*/ 	.short	0x000c
        /*0044*/ 	.byte	0x00, 0xf0, 0x05, 0x00


	//----- nvinfo : EIATTR_KPARAM_INFO
	.align		4
.L_1012:
        /*0048*/ 	.byte	0x04, 0x17
        /*004a*/ 	.short	(.L_1014 - .L_1013)
.L_1013:
        /*004c*/ 	.word	0x00000000
        /*0050*/ 	.short	0x0001
        /*0052*/ 	.short	0x0008
        /*0054*/ 	.byte	0x00, 0xf0, 0x11, 0x00


	//----- nvinfo : EIATTR_KPARAM_INFO
	.align		4
.L_1014:
        /*0058*/ 	.byte	0x04, 0x17
        /*005a*/ 	.short	(.L_1016 - .L_1015)
.L_1015:
        /*005c*/ 	.word	0x00000000
        /*0060*/ 	.short	0x0000
        /*0062*/ 	.short	0x0000
        /*0064*/ 	.byte	0x00, 0xf0, 0x21, 0x00


	//----- nvinfo : EIATTR_SPARSE_MMA_MASK
	.align		4
.L_1016:
        /*0068*/ 	.byte	0x03, 0x50
        /*006a*/ 	.short	0x0000


	//----- nvinfo : EIATTR_MAXREG_COUNT
	.align		4
        /*006c*/ 	.byte	0x03, 0x1b
        /*006e*/ 	.short	0x00ff


	//----- nvinfo : EIATTR_MERCURY_ISA_VERSION
	.align		4
        /*0070*/ 	.byte	0x03, 0x5f
        /*0072*/ 	.short	0x0101


	//----- nvinfo : EIATTR_VRC_CTA_INIT_COUNT
	.align		4
        /*0074*/ 	.byte	0x02, 0x4a
	.zero		1
	.zero		1


	//----- nvinfo : EIATTR_EXIT_INSTR_OFFSETS
	.align		4
        /*0078*/ 	.byte	0x04, 0x1c
        /*007a*/ 	.short	(.L_1018 - .L_1017)


	//   ....[0]....
.L_1017:
        /*007c*/ 	.word	0x000003e0


	//   ....[1]....
        /*0080*/ 	.word	0x00000db0


	//   ....[2]....
        /*0084*/ 	.word	0x000010a0


	//   ....[3]....
        /*0088*/ 	.word	0x00001240


	//   ....[4]....
        /*008c*/ 	.word	0x00001270


	//   ....[5]....
        /*0090*/ 	.word	0x00001300


	//   ....[6]....
        /*0094*/ 	.word	0x00001320


	//   ....[7]....
        /*0098*/ 	.word	0x00001890


	//   ....[8]....
        /*009c*/ 	.word	0x00001b20


	//   ....[9]....
        /*00a0*/ 	.word	0x00001c60


	//   ....[10]....
        /*00a4*/ 	.word	0x00001d00


	//----- nvinfo : EIATTR_MAX_THREADS
	.align		4
.L_1018:
        /*00a8*/ 	.byte	0x04, 0x05
        /*00aa*/ 	.short	(.L_1020 - .L_1019)
.L_1019:
        /*00ac*/ 	.word	0x00000080
        /*00b0*/ 	.word	0x00000001
        /*00b4*/ 	.word	0x00000001


	//----- nvinfo : EIATTR_CRS_STACK_SIZE
	.align		4
.L_1020:
        /*00b8*/ 	.byte	0x04, 0x1e
        /*00ba*/ 	.short	(.L_1022 - .L_1021)
.L_1021:
        /*00bc*/ 	.word	0x00000000


	//----- nvinfo : EIATTR_CBANK_PARAM_SIZE
	.align		4
.L_1022:
        /*00c0*/ 	.byte	0x03, 0x19
        /*00c2*/ 	.short	0x0038


	//----- nvinfo : EIATTR_PARAM_CBANK
	.align		4
        /*00c4*/ 	.byte	0x04, 0x0a
        /*00c6*/ 	.short	(.L_1024 - .L_1023)
	.align		4
.L_1023:
        /*00c8*/ 	.word	index@(.nv.constant0._ZN3cub18CUB_300001_SM_10006detail9transform16transform_kernelINS2_10policy_hubILb1EN4cuda3std3__45tupleIJN6thrust24THRUST_300001_SM_1000_NS6detail15normal_iteratorINSA_10device_ptrIjEEEESF_EEEE10policy1000El8is_equalSF_JPjSK_EEEvT0_iT1_T2_DpNS2_10kernel_argIT3_EE)
        /*00cc*/ 	.short	0x0380
        /*00ce*/ 	.short	0x0038


	//----- nvinfo : EIATTR_SW_WAR
	.align		4
.L_1024:
        /*00d0*/ 	.byte	0x04, 0x36
        /*00d2*/ 	.short	(.L_1026 - .L_1025)
.L_1025:
        /*00d4*/ 	.word	0x00000008
.L_1026:


//--------------------- .nv.info._ZN3cub18CUB_300001_SM_10006detail9transform16transform_kernelINS2_10policy_hubILb1EN4cuda3std3__45tupleIJN6thrust24THRUST_300001_SM_1000_NS6detail15normal_iteratorINSA_10device_ptrIjEEEESF_EEEE10policy1000Ei8is_equalSF_JPjSK_EEEvT0_iT1_T2_DpNS2_10kernel_argIT3_EE --------------------------
	.section	.nv.info._ZN3cub18CUB_300001_SM_10006detail9transform16transform_kernelINS2_10policy_hubILb1EN4cuda3std3__45tupleIJN6thrust24THRUST_300001_SM_1000_NS6detail15normal_iteratorINSA_10device_ptrIjEEEESF_EEEE10policy1000Ei8is_equalSF_JPjSK_EEEvT0_iT1_T2_DpNS2_10kernel_argIT3_EE,"",@"SHT_CUDA_INFO"
	.sectionflags	@""
	.align	4


	//----- nvinfo : EIATTR_CUDA_API_VERSION
	.align		4
        /*0000*/ 	.byte	0x04, 0x37
        /*0002*/ 	.short	(.L_1028 - .L_1027)
.L_1027:
        /*0004*/ 	.word	0x00000082


	//----- nvinfo : EIATTR_KPARAM_INFO
	.align		4
.L_1028:
        /*0008*/ 	.byte	0x04, 0x17
        /*000a*/ 	.short	(.L_1030 - .L_1029)
.L_1029:
        /*000c*/ 	.word	0x00000000
        /*0010*/ 	.short	0x0005
        /*0012*/ 	.short	0x0028
        /*0014*/ 	.byte	0x00, 0xf0, 0x41, 0x00


	//----- nvinfo : EIATTR_KPARAM_INFO
	.align		4
.L_1030:
        /*0018*/ 	.byte	0x04, 0x17
        /*001a*/ 	.short	(.L_1032 - .L_1031)
.L_1031:
        /*001c*/ 	.word	0x00000000
        /*0020*/ 	.short	0x0004
        /*0022*/ 	.short	0x0018
        /*0024*/ 	.byte	0x00, 0xf0, 0x41, 0x00


	//----- nvinfo : EIATTR_KPARAM_INFO
	.align		4
.L_1032:
        /*0028*/ 	.byte	0x04, 0x17
        /*002a*/ 	.short	(.L_1034 - .L_1033)
.L_1033:
        /*002c*/ 	.word	0x00000000
        /*0030*/ 	.short	0x0003
        /*0032*/ 	.short	0x0010
        /*0034*/ 	.byte	0x00, 0xf0, 0x21, 0x00


	//----- nvinfo : EIATTR_KPARAM_INFO
	.align		4
.L_1034:
        /*0038*/ 	.byte	0x04, 0x17
        /*003a*/ 	.short	(.L_1036 - .L_1035)
.L_1035:
        /*003c*/ 	.word	0x00000000
        /*0040*/ 	.short	0x0002
        /*0042*/ 	.short	0x0008
        /*0044*/ 	.byte	0x00, 0xf0, 0x05, 0x00


	//----- nvinfo : EIATTR_KPARAM_INFO
	.align		4
.L_1036:
        /*0048*/ 	.byte	0x04, 0x17
        /*004a*/ 	.short	(.L_1038 - .L_1037)
.L_1037:
        /*004c*/ 	.word	0x00000000
        /*0050*/ 	.short	0x0001
        /*0052*/ 	.short	0x0004
        /*0054*/ 	.byte	0x00, 0xf0, 0x11, 0x00


	//----- nvinfo : EIATTR_KPARAM_INFO
	.align		4
.L_1038:
        /*0058*/ 	.byte	0x04, 0x17
        /*005a*/ 	.short	(.L_1040 - .L_1039)
.L_1039:
        /*005c*/ 	.word	0x00000000
        /*0060*/ 	.short	0x0000
        /*0062*/ 	.short	0x0000
        /*0064*/ 	.byte	0x00, 0xf0, 0x11, 0x00


	//----- nvinfo : EIATTR_SPARSE_MMA_MASK
	.align		4
.L_1040:
        /*0068*/ 	.byte	0x03, 0x50
        /*006a*/ 	.short	0x0000


	//----- nvinfo : EIATTR_MAXREG_COUNT
	.align		4
        /*006c*/ 	.byte	0x03, 0x1b
        /*006e*/ 	.short	0x00ff


	//----- nvinfo : EIATTR_MERCURY_ISA_VERSION
	.align		4
        /*0070*/ 	.byte	0x03, 0x5f
        /*0072*/ 	.short	0x0101


	//----- nvinfo : EIATTR_VRC_CTA_INIT_COUNT
	.align		4
        /*0074*/ 	.byte	0x02, 0x4a
	.zero		1
	.zero		1


	//----- nvinfo : EIATTR_EXIT_INSTR_OFFSETS
	.align		4
        /*0078*/ 	.byte	0x04, 0x1c
        /*007a*/ 	.short	(.L_1042 - .L_1041)


	//   ....[0]....
.L_1041:
        /*007c*/ 	.word	0x000002f0


	//   ....[1]....
        /*0080*/ 	.word	0x00000870


	//   ....[2]....
        /*0084*/ 	.word	0x00000b00


	//   ....[3]....
        /*0088*/ 	.word	0x00000c50


	//   ....[4]....
        /*008c*/ 	.word	0x00000d00


	//   ....[5]....
        /*0090*/ 	.word	0x00000d30


	//   ....[6]....
        /*0094*/ 	.word	0x000012b0


	//   ....[7]....
        /*0098*/ 	.word	0x000015e0


	//   ....[8]....
        /*009c*/ 	.word	0x000017a0


	//   ....[9]....
        /*00a0*/ 	.word	0x000017d0


	//   ....[10]....
        /*00a4*/ 	.word	0x00001870


	//----- nvinfo : EIATTR_MAX_THREADS
	.align		4
.L_1042:
        /*00a8*/ 	.byte	0x04, 0x05
        /*00aa*/ 	.short	(.L_1044 - .L_1043)
.L_1043:
        /*00ac*/ 	.word	0x00000080
        /*00b0*/ 	.word	0x00000001
        /*00b4*/ 	.word	0x00000001


	//----- nvinfo : EIATTR_CRS_STACK_SIZE
	.align		4
.L_1044:
        /*00b8*/ 	.byte	0x04, 0x1e
        /*00ba*/ 	.short	(.L_1046 - .L_1045)
.L_1045:
        /*00bc*/ 	.word	0x00000000


	//----- nvinfo : EIATTR_CBANK_PARAM_SIZE
	.align		4
.L_1046:
        /*00c0*/ 	.byte	0x03, 0x19
        /*00c2*/ 	.short	0x0038


	//----- nvinfo : EIATTR_PARAM_CBANK
	.align		4
        /*00c4*/ 	.byte	0x04, 0x0a
        /*00c6*/ 	.short	(.L_1048 - .L_1047)
	.align		4
.L_1047:
        /*00c8*/ 	.word	index@(.nv.constant0._ZN3cub18CUB_300001_SM_10006detail9transform16transform_kernelINS2_10policy_hubILb1EN4cuda3std3__45tupleIJN6thrust24THRUST_300001_SM_1000_NS6detail15normal_iteratorINSA_10device_ptrIjEEEESF_EEEE10policy1000Ei8is_equalSF_JPjSK_EEEvT0_iT1_T2_DpNS2_10kernel_argIT3_EE)
        /*00cc*/ 	.short	0x0380
        /*00ce*/ 	.short	0x0038


	//----- nvinfo : EIATTR_SW_WAR
	.align		4
.L_1048:
        /*00d0*/ 	.byte	0x04, 0x36
        /*00d2*/ 	.short	(.L_1050 - .L_1049)
.L_1049:
        /*00d4*/ 	.word	0x00000008
.L_1050:


//--------------------- .nv.info._ZN3cub18CUB_300001_SM_10006detail9transform16transform_kernelINS2_10policy_hubILb1EN4cuda3std3__45tupleIJN6thrust24THRUST_300001_SM_1000_NS6detail15normal_iteratorINSA_10device_ptrIjEEEESF_EEEE10policy1000El17find_rain_by_daysSF_JPjSK_EEEvT0_iT1_T2_DpNS2_10kernel_argIT3_EE --------------------------
	.section	.nv.info._ZN3cub18CUB_300001_SM_10006detail9transform16transform_kernelINS2_10policy_hubILb1EN4cuda3std3__45tupleIJN6thrust24THRUST_300001_SM_1000_NS6detail15normal_iteratorINSA_10device_ptrIjEEEESF_EEEE10policy1000El17find_rain_by_daysSF_JPjSK_EEEvT0_iT1_T2_DpNS2_10kernel_argIT3_EE,"",@"SHT_CUDA_INFO"
	.sectionflags	@""
	.align	4


	//----- nvinfo : EIATTR_CUDA_API_VERSION
	.align		4
        /*0000*/ 	.byte	0x04, 0x37
        /*0002*/ 	.short	(.L_1052 - .L_1051)
.L_1051:
        /*0004*/ 	.word	0x00000082


	//----- nvinfo : EIATTR_KPARAM_INFO
	.align		4
.L_1052:
        /*0008*/ 	.byte	0x04, 0x17
        /*000a*/ 	.short	(.L_1054 - .L_1053)
.L_1053:
        /*000c*/ 	.word	0x00000000
        /*0010*/ 	.short	0x0005
        /*0012*/ 	.short	0x0030
        /*0014*/ 	.byte	0x00, 0xf0, 0x41, 0x00


	//----- nvinfo : EIATTR_KPARAM_INFO
	.align		4
.L_1054:
        /*0018*/ 	.byte	0x04, 0x17
        /*001a*/ 	.short	(.L_1056 - .L_1055)
.L_1055:
        /*001c*/ 	.word	0x00000000
        /*0020*/ 	.short	0x0004
        /*0022*/ 	.short	0x0020
        /*0024*/ 	.byte	0x00, 0xf0, 0x41, 0x00


	//----- nvinfo : EIATTR_KPARAM_INFO
	.align		4
.L_1056:
        /*0028*/ 	.byte	0x04, 0x17
        /*002a*/ 	.short	(.L_1058 - .L_1057)
.L_1057:
        /*002c*/ 	.word	0x00000000
        /*0030*/ 	.short	0x0003
        /*0032*/ 	.short	0x0018
        /*0034*/ 	.byte	0x00, 0xf0, 0x21, 0x00


	//----- nvinfo : EIATTR_KPARAM_INFO
	.align		4
.L_1058:
        /*0038*/ 	.byte	0x04, 0x17
        /*003a*/ 	.short	(.L_1060 - .L_1059)
.L_1059:
        /*003c*/ 	.word	0x00000000
        /*0040*/ 	.short	0x0002
        /*0042*/ 	.short	0x000c
        /*0044*/ 	.byte	0x00, 0xf0, 0x21, 0x00


	//----- nvinfo : EIATTR_KPARAM_INFO
	.align		4
.L_1060:
        /*0048*/ 	.byte	0x04, 0x17
        /*004a*/ 	.short	(.L_1062 - .L_1061)
.L_1061:
        /*004c*/ 	.word	0x00000000
        /*0050*/ 	.short	0x0001
        /*0052*/ 	.short	0x0008
        /*0054*/ 	.byte	0x00, 0xf0, 0x11, 0x00


	//----- nvinfo : EIATTR_KPARAM_INFO
	.align		4
.L_1062:
        /*0058*/ 	.byte	0x04, 0x17
        /*005a*/ 	.short	(.L_1064 - .L_1063)
.L_1063:
        /*005c*/ 	.word	0x00000000
        /*0060*/ 	.short	0x0000
        /*0062*/ 	.short	0x0000
        /*0064*/ 	.byte	0x00, 0xf0, 0x21, 0x00


	//----- nvinfo : EIATTR_SPARSE_MMA_MASK
	.align		4
.L_1064:
        /*0068*/ 	.byte	0x03, 0x50
        /*006a*/ 	.short	0x0000


	//----- nvinfo : EIATTR_MAXREG_COUNT
	.align		4
        /*006c*/ 	.byte	0x03, 0x1b
        /*006e*/ 	.short	0x00ff


	//----- nvinfo : EIATTR_MERCURY_ISA_VERSION
	.align		4
        /*0070*/ 	.byte	0x03, 0x5f
        /*0072*/ 	.short	0x0101


	//----- nvinfo : EIATTR_VRC_CTA_INIT_COUNT
	.align		4
        /*0074*/ 	.byte	0x02, 0x4a
	.zero		1
	.zero		1


	//----- nvinfo : EIATTR_EXIT_INSTR_OFFSETS
	.align		4
        /*0078*/ 	.byte	0x04, 0x1c
        /*007a*/ 	.short	(.L_1066 - .L_1065)


	//   ....[0]....
.L_1065:
        /*007c*/ 	.word	0x00000460


	//   ....[1]....
        /*0080*/ 	.word	0x00001160


	//   ....[2]....
        /*0084*/ 	.word	0x00001590


	//   ....[3]....
        /*0088*/ 	.word	0x000017d0


	//   ....[4]....
        /*008c*/ 	.word	0x00001800


	//   ....[5]....
        /*0090*/ 	.word	0x000018e0


	//   ....[6]....
        /*0094*/ 	.word	0x00001910


	//   ....[7]....
        /*0098*/ 	.word	0x00001f80


	//   ....[8]....
        /*009c*/ 	.word	0x00002210


	//   ....[9]....
        /*00a0*/ 	.word	0x000023c0


	//   ....[10]....
        /*00a4*/ 	.word	0x000024b0


	//----- nvinfo : EIATTR_MAX_THREADS
	.align		4
.L_1066:
        /*00a8*/ 	.byte	0x04, 0x05
        /*00aa*/ 	.short	(.L_1068 - .L_1067)
.L_1067:
        /*00ac*/ 	.word	0x00000080
        /*00b0*/ 	.word	0x00000001
        /*00b4*/ 	.word	0x00000001


	//----- nvinfo : EIATTR_CRS_STACK_SIZE
	.align		4
.L_1068:
        /*00b8*/ 	.byte	0x04, 0x1e
        /*00ba*/ 	.short	(.L_1070 - .L_1069)
.L_1069:
        /*00bc*/ 	.word	0x00000000


	//----- nvinfo : EIATTR_CBANK_PARAM_SIZE
	.align		4
.L_1070:
        /*00c0*/ 	.byte	0x03, 0x19
        /*00c2*/ 	.short	0x0040


	//----- nvinfo : EIATTR_PARAM_CBANK
	.align		4
        /*00c4*/ 	.byte	0x04, 0x0a
        /*00c6*/ 	.short	(.L_1072 - .L_1071)
	.align		4
.L_1071:
        /*00c8*/ 	.word	index@(.nv.constant0._ZN3cub18CUB_300001_SM_10006detail9transform16transform_kernelINS2_10policy_hubILb1EN4cuda3std3__45tupleIJN6thrust24THRUST_300001_SM_1000_NS6detail15normal_iteratorINSA_10device_ptrIjEEEESF_EEEE10policy1000El17find_rain_by_daysSF_JPjSK_EEEvT0_iT1_T2_DpNS2_10kernel_argIT3_EE)
        /*00cc*/ 	.short	0x0380
        /*00ce*/ 	.short	0x0040


	//----- nvinfo : EIATTR_SW_WAR
	.align		4
.L_1072:
        /*00d0*/ 	.byte	0x04, 0x36
        /*00d2*/ 	.short	(.L_1074 - .L_1073)
.L_1073:
        /*00d4*/ 	.word	0x00000008
.L_1074:


//--------------------- .nv.info._ZN3cub18CUB_300001_SM_10006detail9transform16transform_kernelINS2_10policy_hubILb1EN4cuda3std3__45tupleIJN6thrust24THRUST_300001_SM_1000_NS6detail15normal_iteratorINSA_10device_ptrIjEEEESF_EEEE10policy1000Ei17find_rain_by_daysSF_JPjSK_EEEvT0_iT1_T2_DpNS2_10kernel_argIT3_EE --------------------------
	.section	.nv.info._ZN3cub18CUB_300001_SM_10006detail9transform16transform_kernelINS2_10policy_hubILb1EN4cuda3std3__45tupleIJN6thrust24THRUST_300001_SM_1000_NS6detail15normal_iteratorINSA_10device_ptrIjEEEESF_EEEE10policy1000Ei17find_rain_by_daysSF_JPjSK_EEEvT0_iT1_T2_DpNS2_10kernel_argIT3_EE,"",@"SHT_CUDA_INFO"
	.sectionflags	@""
	.align	4


	//----- nvinfo : EIATTR_CUDA_API_VERSION
	.align		4
        /*0000*/ 	.byte	0x04, 0x37
        /*0002*/ 	.short	(.L_1076 - .L_1075)
.L_1075:
        /*0004*/ 	.word	0x00000082


	//----- nvinfo : EIATTR_KPARAM_INFO
	.align		4
.L_1076:
        /*0008*/ 	.byte	0x04, 0x17
        /*000a*/ 	.short	(.L_1078 - .L_1077)
.L_1077:
        /*000c*/ 	.word	0x00000000
        /*0010*/ 	.short	0x0005
        /*0012*/ 	.short	0x0028
        /*0014*/ 	.byte	0x00, 0xf0, 0x41, 0x00


	//----- nvinfo : EIATTR_KPARAM_INFO
	.align		4
.L_1078:
        /*0018*/ 	.byte	0x04, 0x17
        /*001a*/ 	.short	(.L_1080 - .L_1079)
.L_1079:
        /*001c*/ 	.word	0x00000000
        /*0020*/ 	.short	0x0004
        /*0022*/ 	.short	0x0018
        /*0024*/ 	.byte	0x00, 0xf0, 0x41, 0x00


	//----- nvinfo : EIATTR_KPARAM_INFO
	.align		4
.L_1080:
        /*0028*/ 	.byte	0x04, 0x17
        /*002a*/ 	.short	(.L_1082 - .L_1081)
.L_1081:
        /*002c*/ 	.word	0x00000000
        /*0030*/ 	.short	0x0003
        /*0032*/ 	.short	0x0010
        /*0034*/ 	.byte	0x00, 0xf0, 0x21, 0x00


	//----- nvinfo : EIATTR_KPARAM_INFO
	.align		4
.L_1082:
        /*0038*/ 	.byte	0x04, 0x17
        /*003a*/ 	.short	(.L_1084 - .L_1083)
.L_1083:
        /*003c*/ 	.word	0x00000000
        /*0040*/ 	.short	0x0002
        /*0042*/ 	.short	0x0008
        /*0044*/ 	.byte	0x00, 0xf0, 0x21, 0x00


	//----- nvinfo : EIATTR_KPARAM_INFO
	.align		4
.L_1084:
        /*0048*/ 	.byte	0x04, 0x17
        /*004a*/ 	.short	(.L_1086 - .L_1085)
.L_1085:
        /*004c*/ 	.word	0x00000000
        /*0050*/ 	.short	0x0001
        /*0052*/ 	.short	0x0004
        /*0054*/ 	.byte	0x00, 0xf0, 0x11, 0x00


	//----- nvinfo : EIATTR_KPARAM_INFO
	.align		4
.L_1086:
        /*0058*/ 	.byte	0x04, 0x17
        /*005a*/ 	.short	(.L_1088 - .L_1087)
.L_1087:
        /*005c*/ 	.word	0x00000000
        /*0060*/ 	.short	0x0000
        /*0062*/ 	.short	0x0000
        /*0064*/ 	.byte	0x00, 0xf0, 0x11, 0x00


	//----- nvinfo : EIATTR_SPARSE_MMA_MASK
	.align		4
.L_1088:
        /*0068*/ 	.byte	0x03, 0x50
        /*006a*/ 	.short	0x0000


	//----- nvinfo : EIATTR_MAXREG_COUNT
	.align		4
        /*006c*/ 	.byte	0x03, 0x1b
        /*006e*/ 	.short	0x00ff


	//----- nvinfo : EIATTR_MERCURY_ISA_VERSION
	.align		4
        /*0070*/ 	.byte	0x03, 0x5f
        /*0072*/ 	.short	0x0101


	//----- nvinfo : EIATTR_VRC_CTA_INIT_COUNT
	.align		4
        /*0074*/ 	.byte	0x02, 0x4a
	.zero		1
	.zero		1


	//----- nvinfo : EIATTR_EXIT_INSTR_OFFSETS
	.align		4
        /*0078*/ 	.byte	0x04, 0x1c
        /*007a*/ 	.short	(.L_1090 - .L_1089)


	//   ....[0]....
.L_1089:
        /*007c*/ 	.word	0x00000310


	//   ....[1]....
        /*0080*/ 	.word	0x000009b0


	//   ....[2]....
        /*0084*/ 	.word	0x00000c20


	//   ....[3]....
        /*0088*/ 	.word	0x00000db0


	//   ....[4]....
        /*008c*/ 	.word	0x00000e80


	//   ....[5]....
        /*0090*/ 	.word	0x00000ea0


	//   ....[6]....
        /*0094*/ 	.word	0x000014f0


	//   ....[7]....
        /*0098*/ 	.word	0x000018a0


	//   ....[8]....
        /*009c*/ 	.word	0x00001aa0


	//   ....[9]....
        /*00a0*/ 	.word	0x00001ad0


	//   ....[10]....
        /*00a4*/ 	.word	0x00001b90


	//----- nvinfo : EIATTR_MAX_THREADS
	.align		4
.L_1090:
        /*00a8*/ 	.byte	0x04, 0x05
        /*00aa*/ 	.short	(.L_1092 - .L_1091)
.L_1091:
        /*00ac*/ 	.word	0x00000080
        /*00b0*/ 	.word	0x00000001
        /*00b4*/ 	.word	0x00000001


	//----- nvinfo : EIATTR_CRS_STACK_SIZE
	.align		4
.L_1092:
        /*00b8*/ 	.byte	0x04, 0x1e
        /*00ba*/ 	.short	(.L_1094 - .L_1093)
.L_1093:
        /*00bc*/ 	.word	0x00000000


	//----- nvinfo : EIATTR_CBANK_PARAM_SIZE
	.align		4
.L_1094:
        /*00c0*/ 	.byte	0x03, 0x19
        /*00c2*/ 	.short	0x0038


	//----- nvinfo : EIATTR_PARAM_CBANK
	.align		4
        /*00c4*/ 	.byte	0x04, 0x0a
        /*00c6*/ 	.short	(.L_1096 - .L_1095)
	.align		4
.L_1095:
        /*00c8*/ 	.word	index@(.nv.constant0._ZN3cub18CUB_300001_SM_10006detail9transform16transform_kernelINS2_10policy_hubILb1EN4cuda3std3__45tupleIJN6thrust24THRUST_300001_SM_1000_NS6detail15normal_iteratorINSA_10device_ptrIjEEEESF_EEEE10policy1000Ei17find_rain_by_daysSF_JPjSK_EEEvT0_iT1_T2_DpNS2_10kernel_argIT3_EE)
        /*00cc*/ 	.short	0x0380
        /*00ce*/ 	.short	0x0038


	//----- nvinfo : EIATTR_SW_WAR
	.align		4
.L_1096:
        /*00d0*/ 	.byte	0x04, 0x36
        /*00d2*/ 	.short	(.L_1098 - .L_1097)
.L_1097:
        /*00d4*/ 	.word	0x00000008
.L_1098:


//--------------------- .nv.info._ZN3cub18CUB_300001_SM_10006detail9transform16transform_kernelINS2_10policy_hubILb1EN4cuda3std3__45tupleIJN6thrust24THRUST_300001_SM_1000_NS6detail15normal_iteratorINSA_10device_ptrIjEEEESF_EEEE10policy1000El17find_rain_by_siteSF_JPjSK_EEEvT0_iT1_T2_DpNS2_10kernel_argIT3_EE --------------------------
	.section	.nv.info._ZN3cub18CUB_300001_SM_10006detail9transform16transform_kernelINS2_10policy_hubILb1EN4cuda3std3__45tupleIJN6thrust24THRUST_300001_SM_1000_NS6detail15normal_iteratorINSA_10device_ptrIjEEEESF_EEEE10policy1000El17find_rain_by_siteSF_JPjSK_EEEvT0_iT1_T2_DpNS2_10kernel_argIT3_EE,"",@"SHT_CUDA_INFO"
	.sectionflags	@""
	.align	4


	//----- nvinfo : EIATTR_CUDA_API_VERSION
	.align		4
        /*0000*/ 	.byte	0x04, 0x37
        /*0002*/ 	.short	(.L_1100 - .L_1099)
.L_1099:
        /*0004*/ 	.word	0x00000082


	//----- nvinfo : EIATTR_KPARAM_INFO
	.align		4
.L_1100:
        /*0008*/ 	.byte	0x04, 0x17
        /*000a*/ 	.short	(.L_1102 - .L_1101)
.L_1101:
        /*000c*/ 	.word	0x00000000
        /*0010*/ 	.short	0x0005
        /*0012*/ 	.short	0x0028
        /*0014*/ 	.byte	0x00, 0xf0, 0x41, 0x00


	//----- nvinfo : EIATTR_KPARAM_INFO
	.align		4
.L_1102:
        /*0018*/ 	.byte	0x04, 0x17
        /*001a*/ 	.short	(.L_1104 - .L_1103)
.L_1103:
        /*001c*/ 	.word	0x00000000
        /*0020*/ 	.short	0x0004
        /*0022*/ 	.short	0x0018
        /*0024*/ 	.byte	0x00, 0xf0, 0x41, 0x00


	//----- nvinfo : EIATTR_KPARAM_INFO
	.align		4
.L_1104:
        /*0028*/ 	.byte	0x04, 0x17
        /*002a*/ 	.short	(.L_1106 - .L_1105)
.L_1105:
        /*002c*/ 	.word	0x00000000
        /*0030*/ 	.short	0x0003
        /*0032*/ 	.short	0x0010
        /*0034*/ 	.byte	0x00, 0xf0, 0x21, 0x00


	//----- nvinfo : EIATTR_KPARAM_INFO
	.align		4
.L_1106:
        /*0038*/ 	.byte	0x04, 0x17
        /*003a*/ 	.short	(.L_1108 - .L_1107)
.L_1107:
        /*003c*/ 	.word	0x00000000
        /*0040*/ 	.short	0x0002
        /*0042*/ 	.short	0x000c
        /*0044*/ 	.byte	0x00, 0xf0, 0x11, 0x00


	//----- nvinfo : EIATTR_KPARAM_INFO
	.align		4
.L_1108:
        /*0048*/ 	.byte	0x04, 0x17
        /*004a*/ 	.short	(.L_1110 - .L_1109)
.L_1109:
        /*004c*/ 	.word	0x00000000
        /*0050*/ 	.short	0x0001
        /*0052*/ 	.short	0x0008
        /*0054*/ 	.byte	0x00, 0xf0, 0x11, 0x00


	//----- nvinfo : EIATTR_KPARAM_INFO
	.align		4
.L_1110:
        /*0058*/ 	.byte	0x04, 0x17
        /*005a*/ 	.short	(.L_1112 - .L_1111)
.L_1111:
        /*005c*/ 	.word	0x00000000
        /*0060*/ 	.short	0x0000
        /*0062*/ 	.short	0x0000
        /*0064*/ 	.byte	0x00, 0xf0, 0x21, 0x00


	//----- nvinfo : EIATTR_SPARSE_MMA_MASK
	.align		4
.L_1112:
        /*0068*/ 	.byte	0x03, 0x50
        /*006a*/ 	.short	0x0000


	//----- nvinfo : EIATTR_MAXREG_COUNT
	.align		4
        /*006c*/ 	.byte	0x03, 0x1b
        /*006e*/ 	.short	0x00ff


	//----- nvinfo : EIATTR_ANNOTATIONS
	.align		4
        /*0070*/ 	.byte	0x04, 0x55
        /*0072*/ 	.short	(.L_1114 - .L_1113)


	//   ....[0]....
.L_1113:
        /*0074*/ 	.word	0x00000001
        /*0078*/ 	.byte	0x60, 0x10, 0x00, 0x00, 0x01, 0x00, 0x00, 0x00, 0x50, 0x14, 0x00, 0x00


	//----- nvinfo : EIATTR_MERCURY_ISA_VERSION
	.align		4
.L_1114:
        /*0084*/ 	.byte	0x03, 0x5f
        /*0086*/ 	.short	0x0101


	//----- nvinfo : EIATTR_VRC_CTA_INIT_COUNT
	.align		4
        /*0088*/ 	.byte	0x02, 0x4a
	.zero		1
	.zero		1


	//----- nvinfo : EIATTR_EXIT_INSTR_OFFSETS
	.align		4
        /*008c*/ 	.byte	0x04, 0x1c
        /*008e*/ 	.short	(.L_1116 - .L_1115)


	//   ....[0]....
.L_1115:
        /*0090*/ 	.word	0x000003d0


	//   ....[1]....
        /*0094*/ 	.word	0x00000ce0


	//   ....[2]....
        /*0098*/ 	.word	0x00000e80


	//   ....[3]....
        /*009c*/ 	.word	0x00000ea0


	//   ....[4]....
        /*00a0*/ 	.word	0x00001760


	//   ....[5]....
        /*00a4*/ 	.word	0x000019a0


	//   ....[6]....
        /*00a8*/ 	.word	0x00001b20


	//   ....[7]....
        /*00ac*/ 	.word	0x00001c00


	//----- nvinfo : EIATTR_MAX_THREADS
	.align		4
.L_1116:
        /*00b0*/ 	.byte	0x04, 0x05
        /*00b2*/ 	.short	(.L_1118 - .L_1117)
.L_1117:
        /*00b4*/ 	.word	0x00000080
        /*00b8*/ 	.word	0x00000001
        /*00bc*/ 	.word	0x00000001


	//----- nvinfo : EIATTR_CRS_STACK_SIZE
	.align		4
.L_1118:
        /*00c0*/ 	.byte	0x04, 0x1e
        /*00c2*/ 	.short	(.L_1120 - .L_1119)
.L_1119:
        /*00c4*/ 	.word	0x00000000


	//----- nvinfo : EIATTR_CBANK_PARAM_SIZE
	.align		4
.L_1120:
        /*00c8*/ 	.byte	0x03, 0x19
        /*00ca*/ 	.short	0x0038


	//----- nvinfo : EIATTR_PARAM_CBANK
	.align		4
        /*00cc*/ 	.byte	0x04, 0x0a
        /*00ce*/ 	.short	(.L_1122 - .L_1121)
	.align		4
.L_1121:
        /*00d0*/ 	.word	index@(.nv.constant0._ZN3cub18CUB_300001_SM_10006detail9transform16transform_kernelINS2_10policy_hubILb1EN4cuda3std3__45tupleIJN6thrust24THRUST_300001_SM_1000_NS6detail15normal_iteratorINSA_10device_ptrIjEEEESF_EEEE10policy1000El17find_rain_by_siteSF_JPjSK_EEEvT0_iT1_T2_DpNS2_10kernel_argIT3_EE)
        /*00d4*/ 	.short	0x0380
        /*00d6*/ 	.short	0x0038


	//----- nvinfo : EIATTR_SW_WAR
	.align		4
.L_1122:
        /*00d8*/ 	.byte	0x04, 0x36
        /*00da*/ 	.short	(.L_1124 - .L_1123)
.L_1123:
        /*00dc*/ 	.word	0x00000008
.L_1124:


//--------------------- .nv.info._ZN3cub18CUB_300001_SM_10006detail9transform16transform_kernelINS2_10policy_hubILb1EN4cuda3std3__45tupleIJN6thrust24THRUST_300001_SM_1000_NS6detail15normal_iteratorINSA_10device_ptrIjEEEESF_EEEE10policy1000Ei17find_rain_by_siteSF_JPjSK_EEEvT0_iT1_T2_DpNS2_10kernel_argIT3_EE --------------------------
	.section	.nv.info._ZN3cub18CUB_300001_SM_10006detail9transform16transform_kernelINS2_10policy_hubILb1EN4cuda3std3__45tupleIJN6thrust24THRUST_300001_SM_1000_NS6detail15normal_iteratorINSA_10device_ptrIjEEEESF_EEEE10policy1000Ei17find_rain_by_siteSF_JPjSK_EEEvT0_iT1_T2_DpNS2_10kernel_argIT3_EE,"",@"SHT_CUDA_INFO"
	.sectionflags	@""
	.align	4


	//----- nvinfo : EIATTR_CUDA_API_VERSION
	.align		4
        /*0000*/ 	.byte	0x04, 0x37
        /*0002*/ 	.short	(.L_1126 - .L_1125)
.L_1125:
        /*0004*/ 	.word	0x00000082


	//----- nvinfo : EIATTR_KPARAM_INFO
	.align		4
.L_1126:
        /*0008*/ 	.byte	0x04, 0x17
        /*000a*/ 	.short	(.L_1128 - .L_1127)
.L_1127:
        /*000c*/ 	.word	0x00000000
        /*0010*/ 	.short	0x0005
        /*0012*/ 	.short	0x0028
        /*0014*/ 	.byte	0x00, 0xf0, 0x41, 0x00


	//----- nvinfo : EIATTR_KPARAM_INFO
	.align		4
.L_1128:
        /*0018*/ 	.byte	0x04, 0x17
        /*001a*/ 	.short	(.L_1130 - .L_1129)
.L_1129:
        /*001c*/ 	.word	0x00000000
        /*0020*/ 	.short	0x0004
        /*0022*/ 	.short	0x0018
        /*0024*/ 	.byte	0x00, 0xf0, 0x41, 0x00


	//----- nvinfo : EIATTR_KPARAM_INFO
	.align		4
.L_1130:
        /*0028*/ 	.byte	0x04, 0x17
        /*002a*/ 	.short	(.L_1132 - .L_1131)
.L_1131:
        /*002c*/ 	.word	0x00000000
        /*0030*/ 	.short	0x0003
        /*0032*/ 	.short	0x0010
        /*0034*/ 	.byte	0x00, 0xf0, 0x21, 0x00


	//----- nvinfo : EIATTR_KPARAM_INFO
	.align		4
.L_1132:
        /*0038*/ 	.byte	0x04, 0x17
        /*003a*/ 	.short	(.L_1134 - .L_1133)
.L_1133:
        /*003c*/ 	.word	0x00000000
        /*0040*/ 	.short	0x0002
        /*0042*/ 	.short	0x0008
        /*0044*/ 	.byte	0x00, 0xf0, 0x11, 0x00


	//----- nvinfo : EIATTR_KPARAM_INFO
	.align		4
.L_1134:
        /*0048*/ 	.byte	0x04, 0x17
        /*004a*/ 	.short	(.L_1136 - .L_1135)
.L_1135:
        /*004c*/ 	.word	0x00000000
        /*0050*/ 	.short	0x0001
        /*0052*/ 	.short	0x0004
        /*0054*/ 	.byte	0x00, 0xf0, 0x11, 0x00


	//----- nvinfo : EIATTR_KPARAM_INFO
	.align		4
.L_1136:
        /*0058*/ 	.byte	0x04, 0x17
        /*005a*/ 	.short	(.L_1138 - .L_1137)
.L_1137:
        /*005c*/ 	.word	0x00000000
        /*0060*/ 	.short	0x0000
        /*0062*/ 	.short	0x0000
        /*0064*/ 	.byte	0x00, 0xf0, 0x11, 0x00


	//----- nvinfo : EIATTR_SPARSE_MMA_MASK
	.align		4
.L_1138:
        /*0068*/ 	.byte	0x03, 0x50
        /*006a*/ 	.short	0x0000


	//----- nvinfo : EIATTR_MAXREG_COUNT
	.align		4
        /*006c*/ 	.byte	0x03, 0x1b
        /*006e*/ 	.short	0x00ff


	//----- nvinfo : EIATTR_MERCURY_ISA_VERSION
	.align		4
        /*0070*/ 	.byte	0x03, 0x5f
        /*0072*/ 	.short	0x0101


	//----- nvinfo : EIATTR_VRC_CTA_INIT_COUNT
	.align		4
        /*0074*/ 	.byte	0x02, 0x4a
	.zero		1
	.zero		1


	//----- nvinfo : EIATTR_EXIT_INSTR_OFFSETS
	.align		4
        /*0078*/ 	.byte	0x04, 0x1c
        /*007a*/ 	.short	(.L_1140 - .L_1139)


	//   ....[0]....
.L_1139:
        /*007c*/ 	.word	0x000002c0


	//   ....[1]....
        /*0080*/ 	.word	0x00000b60


	//   ....[2]....
        /*0084*/ 	.word	0x00000de0


	//   ....[3]....
        /*0088*/ 	.word	0x00000f60


	//   ....[4]....
        /*008c*/ 	.word	0x00001040


	//   ....[5]....
        /*0090*/ 	.word	0x00001060


	//   ....[6]....
        /*0094*/ 	.word	0x00001580


	//   ....[7]....
        /*0098*/ 	.word	0x000016f0


	//----- nvinfo : EIATTR_MAX_THREADS
	.align		4
.L_1140:
        /*009c*/ 	.byte	0x04, 0x05
        /*009e*/ 	.short	(.L_1142 - .L_1141)
.L_1141:
        /*00a0*/ 	.word	0x00000080
        /*00a4*/ 	.word	0x00000001
        /*00a8*/ 	.word	0x00000001


	//----- nvinfo : EIATTR_CRS_STACK_SIZE
	.align		4
.L_1142:
        /*00ac*/ 	.byte	0x04, 0x1e
        /*00ae*/ 	.short	(.L_1144 - .L_1143)
.L_1143:
        /*00b0*/ 	.word	0x00000000


	//----- nvinfo : EIATTR_CBANK_PARAM_SIZE
	.align		4
.L_1144:
        /*00b4*/ 	.byte	0x03, 0x19
        /*00b6*/ 	.short	0x0038


	//----- nvinfo : EIATTR_PARAM_CBANK
	.align		4
        /*00b8*/ 	.byte	0x04, 0x0a
        /*00ba*/ 	.short	(.L_1146 - .L_1145)
	.align		4
.L_1145:
        /*00bc*/ 	.word	index@(.nv.constant0._ZN3cub18CUB_300001_SM_10006detail9transform16transform_kernelINS2_10policy_hubILb1EN4cuda3std3__45tupleIJN6thrust24THRUST_300001_SM_1000_NS6detail15normal_iteratorINSA_10device_ptrIjEEEESF_EEEE10policy1000Ei17find_rain_by_siteSF_JPjSK_EEEvT0_iT1_T2_DpNS2_10kernel_argIT3_EE)
        /*00c0*/ 	.short	0x0380
        /*00c2*/ 	.short	0x0038


	//----- nvinfo : EIATTR_SW_WAR
	.align		4
.L_1146:
        /*00c4*/ 	.byte	0x04, 0x36
        /*00c6*/ 	.short	(.L_1148 - .L_1147)
.L_1147:
        /*00c8*/ 	.word	0x00000008
.L_1148:


//--------------------- .nv.info._ZN3cub18CUB_300001_SM_10006detail8for_each13static_kernelINS2_12policy_hub_t12policy_500_tElN6thrust24THRUST_300001_SM_1000_NS8cuda_cub20__uninitialized_copy7functorINS7_6detail15normal_iteratorINS7_10device_ptrIjEEEENS7_7pointerIjNS8_3tagENS7_11use_defaultESI_EEEEEEvT0_T1_ --------------------------
	.section	.nv.info._ZN3cub18CUB_300001_SM_10006detail8for_each13static_kernelINS2_12policy_hub_t12policy_500_tElN6thrust24THRUST_300001_SM_1000_NS8cuda_cub20__uninitialized_copy7functorINS7_6detail15normal_iteratorINS7_10device_ptrIjEEEENS7_7pointerIjNS8_3tagENS7_11use_defaultESI_EEEEEEvT0_T1_,"",@"SHT_CUDA_INFO"
	.sectionflags	@""
	.align	4


	//----- nvinfo : EIATTR_CUDA_API_VERSION
	.align		4
        /*0000*/ 	.byte	0x04, 0x37
        /*0002*/ 	.short	(.L_1150 - .L_1149)
.L_1149:
        /*0004*/ 	.word	0x00000082


	//----- nvinfo : EIATTR_KPARAM_INFO
	.align		4
.L_1150:
        /*0008*/ 	.byte	0x04, 0x17
        /*000a*/ 	.short	(.L_1152 - .L_1151)
.L_1151:
        /*000c*/ 	.word	0x00000000
        /*0010*/ 	.short	0x0001
        /*0012*/ 	.short	0x0008
        /*0014*/ 	.byte	0x00, 0xf0, 0x41, 0x00


	//----- nvinfo : EIATTR_KPARAM_INFO
	.align		4
.L_1152:
        /*0018*/ 	.byte	0x04, 0x17
        /*001a*/ 	.short	(.L_1154 - .L_1153)
.L_1153:
        /*001c*/ 	.word	0x00000000
        /*0020*/ 	.short	0x0000
        /*0022*/ 	.short	0x0000
        /*0024*/ 	.byte	0x00, 0xf0, 0x21, 0x00


	//----- nvinfo : EIATTR_SPARSE_MMA_MASK
	.align		4
.L_1154:
        /*0028*/ 	.byte	0x03, 0x50
        /*002a*/ 	.short	0x0000


	//----- nvinfo : EIATTR_MAXREG_COUNT
	.align		4
        /*002c*/ 	.byte	0x03, 0x1b
        /*002e*/ 	.short	0x00ff


	//----- nvinfo : EIATTR_MERCURY_ISA_VERSION
	.align		4
        /*0030*/ 	.byte	0x03, 0x5f
        /*0032*/ 	.short	0x0101


	//----- nvinfo : EIATTR_VRC_CTA_INIT_COUNT
	.align		4
        /*0034*/ 	.byte	0x02, 0x4a
	.zero		1
	.zero		1


	//----- nvinfo : EIATTR_EXIT_INSTR_OFFSETS
	.align		4
        /*0038*/ 	.byte	0x04, 0x1c
        /*003a*/ 	.short	(.L_1156 - .L_1155)


	//   ....[0]....
.L_1155:
        /*003c*/ 	.word	0x00000190


	//   ....[1]....
        /*0040*/ 	.word	0x00000320


	//   ....[2]....
        /*0044*/ 	.word	0x000003f0


	//----- nvinfo : EIATTR_MAX_THREADS
	.align		4
.L_1156:
        /*0048*/ 	.byte	0x04, 0x05
        /*004a*/ 	.short	(.L_1158 - .L_1157)
.L_1157:
        /*004c*/ 	.word	0x00000100
        /*0050*/ 	.word	0x00000001
        /*0054*/ 	.word	0x00000001


	//----- nvinfo : EIATTR_CRS_STACK_SIZE
	.align		4
.L_1158:
        /*0058*/ 	.byte	0x04, 0x1e
        /*005a*/ 	.short	(.L_1160 - .L_1159)
.L_1159:
        /*005c*/ 	.word	0x00000000


	//----- nvinfo : EIATTR_CBANK_PARAM_SIZE
	.align		4
.L_1160:
        /*0060*/ 	.byte	0x03, 0x19
        /*0062*/ 	.short	0x0018


	//----- nvinfo : EIATTR_PARAM_CBANK
	.align		4
        /*0064*/ 	.byte	0x04, 0x0a
        /*0066*/ 	.short	(.L_1162 - .L_1161)
	.align		4
.L_1161:
        /*0068*/ 	.word	index@(.nv.constant0._ZN3cub18CUB_300001_SM_10006detail8for_each13static_kernelINS2_12policy_hub_t12policy_500_tElN6thrust24THRUST_300001_SM_1000_NS8cuda_cub20__uninitialized_copy7functorINS7_6detail15normal_iteratorINS7_10device_ptrIjEEEENS7_7pointerIjNS8_3tagENS7_11use_defaultESI_EEEEEEvT0_T1_)
        /*006c*/ 	.short	0x0380
        /*006e*/ 	.short	0x0018


	//----- nvinfo : EIATTR_SW_WAR
	.align		4
.L_1162:
        /*0070*/ 	.byte	0x04, 0x36
        /*0072*/ 	.short	(.L_1164 - .L_1163)
.L_1163:
        /*0074*/ 	.word	0x00000008
.L_1164:


//--------------------- .nv.info._ZN3cub18CUB_300001_SM_10006detail8for_each13static_kernelINS2_12policy_hub_t12policy_500_tEmN6thrust24THRUST_300001_SM_1000_NS8cuda_cub20__uninitialized_fill7functorINS7_10device_ptrIjEEjEEEEvT0_T1_ --------------------------
	.section	.nv.info._ZN3cub18CUB_300001_SM_10006detail8for_each13static_kernelINS2_12policy_hub_t12policy_500_tEmN6thrust24THRUST_300001_SM_1000_NS8cuda_cub20__uninitialized_fill7functorINS7_10device_ptrIjEEjEEEEvT0_T1_,"",@"SHT_CUDA_INFO"
	.sectionflags	@""
	.align	4


	//----- nvinfo : EIATTR_CUDA_API_VERSION
	.align		4
        /*0000*/ 	.byte	0x04, 0x37
        /*0002*/ 	.short	(.L_1166 - .L_1165)
.L_1165:
        /*0004*/ 	.word	0x00000082


	//----- nvinfo : EIATTR_KPARAM_INFO
	.align		4
.L_1166:
        /*0008*/ 	.byte	0x04, 0x17
        /*000a*/ 	.short	(.L_1168 - .L_1167)
.L_1167:
        /*000c*/ 	.word	0x00000000
        /*0010*/ 	.short	0x0001
        /*0012*/ 	.short	0x0008
        /*0014*/ 	.byte	0x00, 0xf0, 0x41, 0x00


	//----- nvinfo : EIATTR_KPARAM_INFO
	.align		4
.L_1168:
        /*0018*/ 	.byte	0x04, 0x17
        /*001a*/ 	.short	(.L_1170 - .L_1169)
.L_1169:
        /*001c*/ 	.word	0x00000000
        /*0020*/ 	.short	0x0000
        /*0022*/ 	.short	0x0000
        /*0024*/ 	.byte	0x00, 0xf0, 0x21, 0x00


	//----- nvinfo : EIATTR_SPARSE_MMA_MASK
	.align		4
.L_1170:
        /*0028*/ 	.byte	0x03, 0x50
        /*002a*/ 	.short	0x0000


	//----- nvinfo : EIATTR_MAXREG_COUNT
	.align		4
        /*002c*/ 	.byte	0x03, 0x1b
        /*002e*/ 	.short	0x00ff


	//----- nvinfo : EIATTR_MERCURY_ISA_VERSION
	.align		4
        /*0030*/ 	.byte	0x03, 0x5f
        /*0032*/ 	.short	0x0101


	//----- nvinfo : EIATTR_VRC_CTA_INIT_COUNT
	.align		4
        /*0034*/ 	.byte	0x02, 0x4a
	.zero		1
	.zero		1


	//----- nvinfo : EIATTR_EXIT_INSTR_OFFSETS
	.align		4
        /*0038*/ 	.byte	0x04, 0x1c
        /*003a*/ 	.short	(.L_1172 - .L_1171)


	//   ....[0]....
.L_1171:
        /*003c*/ 	.word	0x00000130


	//   ....[1]....
        /*0040*/ 	.word	0x00000230


	//   ....[2]....
        /*0044*/ 	.word	0x00000260


	//----- nvinfo : EIATTR_MAX_THREADS
	.align		4
.L_1172:
        /*0048*/ 	.byte	0x04, 0x05
        /*004a*/ 	.short	(.L_1174 - .L_1173)
.L_1173:
        /*004c*/ 	.word	0x00000100
        /*0050*/ 	.word	0x00000001
        /*0054*/ 	.word	0x00000001


	//----- nvinfo : EIATTR_CBANK_PARAM_SIZE
	.align		4
.L_1174:
        /*0058*/ 	.byte	0x03, 0x19
        /*005a*/ 	.short	0x0018


	//----- nvinfo : EIATTR_PARAM_CBANK
	.align		4
        /*005c*/ 	.byte	0x04, 0x0a
        /*005e*/ 	.short	(.L_1176 - .L_1175)
	.align		4
.L_1175:
        /*0060*/ 	.word	index@(.nv.constant0._ZN3cub18CUB_300001_SM_10006detail8for_each13static_kernelINS2_12policy_hub_t12policy_500_tEmN6thrust24THRUST_300001_SM_1000_NS8cuda_cub20__uninitialized_fill7functorINS7_10device_ptrIjEEjEEEEvT0_T1_)
        /*0064*/ 	.short	0x0380
        /*0066*/ 	.short	0x0018


	//----- nvinfo : EIATTR_SW_WAR
	.align		4
.L_1176:
        /*0068*/ 	.byte	0x04, 0x36
        /*006a*/ 	.short	(.L_1178 - .L_1177)
.L_1177:
        /*006c*/ 	.word	0x00000008
.L_1178:


//--------------------- .nv.info._ZN3cub18CUB_300001_SM_10006detail11EmptyKernelIvEEvv --------------------------
	.section	.nv.info._ZN3cub18CUB_300001_SM_10006detail11EmptyKernelIvEEvv,"",@"SHT_CUDA_INFO"
	.sectionflags	@""
	.align	4


	//----- nvinfo : EIATTR_CUDA_API_VERSION
	.align		4
        /*0000*/ 	.byte	0x04, 0x37
        /*0002*/ 	.short	(.L_1180 - .L_1179)
.L_1179:
        /*0004*/ 	.word	0x00000082


	//----- nvinfo : EIATTR_SPARSE_MMA_MASK
	.align		4
.L_1180:
        /*0008*/ 	.byte	0x03, 0x50
        /*000a*/ 	.short	0x0000


	//----- nvinfo : EIATTR_MAXREG_COUNT
	.align		4
        /*000c*/ 	.byte	0x03, 0x1b
        /*000e*/ 	.short	0x00ff


	//----- nvinfo : EIATTR_MERCURY_ISA_VERSION
	.align		4
        /*0010*/ 	.byte	0x03, 0x5f
        /*0012*/ 	.short	0x0101


	//----- nvinfo : EIATTR_VRC_CTA_INIT_COUNT
	.align		4
        /*0014*/ 	.byte	0x02, 0x4a
	.zero		1
	.zero		1


	//----- nvinfo : EIATTR_EXIT_INSTR_OFFSETS
	.align		4
        /*0018*/ 	.byte	0x04, 0x1c
        /*001a*/ 	.short	(.L_1182 - .L_1181)


	//   ....[0]....
.L_1181:
        /*001c*/ 	.word	0x00000010


	//----- nvinfo : EIATTR_SW_WAR
	.align		4
.L_1182:
        /*0020*/ 	.byte	0x04, 0x36
        /*0022*/ 	.short	(.L_1184 - .L_1183)
.L_1183:
        /*0024*/ 	.word	0x00000008
.L_1184:


//--------------------- .nv.info._ZN6thrust24THRUST_300001_SM_1000_NS8cuda_cub4core6detail13_kernel_agentINS1_15__reduce_by_key16ReduceByKeyAgentINS0_6detail15normal_iteratorINS0_10device_ptrIjEEEESB_SB_SB_N4cuda3std3__48equal_toIjEENSE_4plusIjEEPllEEJSB_SB_SB_SB_SJ_N3cub18CUB_300001_SM_100024ReduceByKeyScanTileStateIjlLb1EEESG_SI_llEEEvDpT0_ --------------------------
	.section	.nv.info._ZN6thrust24THRUST_300001_SM_1000_NS8cuda_cub4core6detail13_kernel_agentINS1_15__reduce_by_key16ReduceByKeyAgentINS0_6detail15normal_iteratorINS0_10device_ptrIjEEEESB_SB_SB_N4cuda3std3__48equal_toIjEENSE_4plusIjEEPllEEJSB_SB_SB_SB_SJ_N3cub18CUB_300001_SM_100024ReduceByKeyScanTileStateIjlLb1EEESG_SI_llEEEvDpT0_,"",@"SHT_CUDA_INFO"
	.sectionflags	@""
	.align	4


	//----- nvinfo : EIATTR_CUDA_API_VERSION
	.align		4
        /*0000*/ 	.byte	0x04, 0x37
        /*0002*/ 	.short	(.L_1186 - .L_1185)
.L_1185:
        /*0004*/ 	.word	0x00000082


	//----- nvinfo : EIATTR_KPARAM_INFO
	.align		4
.L_1186:
        /*0008*/ 	.byte	0x04, 0x17
        /*000a*/ 	.short	(.L_1188 - .L_1187)
.L_1187:
        /*000c*/ 	.word	0x00000000
        /*0010*/ 	.short	0x0009
        /*0012*/ 	.short	0x0040
        /*0014*/ 	.byte	0x00, 0xf0, 0x21, 0x00


	//----- nvinfo : EIATTR_KPARAM_INFO
	.align		4
.L_1188:
        /*0018*/ 	.byte	0x04, 0x17
        /*001a*/ 	.short	(.L_1190 - .L_1189)
.L_1189:
        /*001c*/ 	.word	0x00000000
        /*0020*/ 	.short	0x0008
        /*0022*/ 	.short	0x0038
        /*0024*/ 	.byte	0x00, 0xf0, 0x21, 0x00


	//----- nvinfo : EIATTR_KPARAM_INFO
	.align		4
.L_1190:
        /*0028*/ 	.byte	0x04, 0x17
        /*002a*/ 	.short	(.L_1192 - .L_1191)
.L_1191:
        /*002c*/ 	.word	0x00000000
        /*0030*/ 	.short	0x0007
        /*0032*/ 	.short	0x0031
        /*0034*/ 	.byte	0x00, 0xf0, 0x05, 0x00


	//----- nvinfo : EIATTR_KPARAM_INFO
	.align		4
.L_1192:
        /*0038*/ 	.byte	0x04, 0x17
        /*003a*/ 	.short	(.L_1194 - .L_1193)
.L_1193:
        /*003c*/ 	.word	0x00000000
        /*0040*/ 	.short	0x0006
        /*0042*/ 	.short	0x0030
        /*0044*/ 	.byte	0x00, 0xf0, 0x05, 0x00


	//----- nvinfo : EIATTR_KPARAM_INFO
	.align		4
.L_1194:
        /*0048*/ 	.byte	0x04, 0x17
        /*004a*/ 	.short	(.L_1196 - .L_1195)
.L_1195:
        /*004c*/ 	.word	0x00000000
        /*0050*/ 	.short	0x0005
        /*0052*/ 	.short	0x0028
        /*0054*/ 	.byte	0x00, 0xf0, 0x21, 0x00


	//----- nvinfo : EIATTR_KPARAM_INFO
	.align		4
.L_1196:
        /*0058*/ 	.byte	0x04, 0x17
        /*005a*/ 	.short	(.L_1198 - .L_1197)
.L_1197:
        /*005c*/ 	.word	0x00000000
        /*0060*/ 	.short	0x0004
        /*0062*/ 	.short	0x0020
        /*0064*/ 	.byte	0x00, 0xf5, 0x21, 0x00


	//----- nvinfo : EIATTR_KPARAM_INFO
	.align		4
.L_1198:
        /*0068*/ 	.byte	0x04, 0x17
        /*006a*/ 	.short	(.L_1200 - .L_1199)
.L_1199:
        /*006c*/ 	.word	0x00000000
        /*0070*/ 	.short	0x0003
        /*0072*/ 	.short	0x0018
        /*0074*/ 	.byte	0x00, 0xf0, 0x21, 0x00


	//----- nvinfo : EIATTR_KPARAM_INFO
	.align		4
.L_1200:
        /*0078*/ 	.byte	0x04, 0x17
        /*007a*/ 	.short	(.L_1202 - .L_1201)
.L_1201:
        /*007c*/ 	.word	0x00000000
        /*0080*/ 	.short	0x0002
        /*0082*/ 	.short	0x0010
        /*0084*/ 	.byte	0x00, 0xf0, 0x21, 0x00


	//----- nvinfo : EIATTR_KPARAM_INFO
	.align		4
.L_1202:
        /*0088*/ 	.byte	0x04, 0x17
        /*008a*/ 	.short	(.L_1204 - .L_1203)
.L_1203:
        /*008c*/ 	.word	0x00000000
        /*0090*/ 	.short	0x0001
        /*0092*/ 	.short	0x0008
        /*0094*/ 	.byte	0x00, 0xf0, 0x21, 0x00


	//----- nvinfo : EIATTR_KPARAM_INFO
	.align		4
.L_1204:
        /*0098*/ 	.byte	0x04, 0x17
        /*009a*/ 	.short	(.L_1206 - .L_1205)
.L_1205:
        /*009c*/ 	.word	0x00000000
        /*00a0*/ 	.short	0x0000
        /*00a2*/ 	.short	0x0000
        /*00a4*/ 	.byte	0x00, 0xf0, 0x21, 0x00


	//----- nvinfo : EIATTR_SPARSE_MMA_MASK
	.align		4
.L_1206:
        /*00a8*/ 	.byte	0x03, 0x50
        /*00aa*/ 	.short	0x0000


	//----- nvinfo : EIATTR_MAXREG_COUNT
	.align		4
        /*00ac*/ 	.byte	0x03, 0x1b
        /*00ae*/ 	.short	0x00ff


	//----- nvinfo : EIATTR_NUM_BARRIERS
	.align		4
        /*00b0*/ 	.byte	0x02, 0x4c
        /*00b2*/ 	.byte	0x01
	.zero		1


	//----- nvinfo : EIATTR_MERCURY_ISA_VERSION
	.align		4
        /*00b4*/ 	.byte	0x03, 0x5f
        /*00b6*/ 	.short	0x0101


	//----- nvinfo : EIATTR_COOP_GROUP_MASK_REGIDS
	.align		4
        /*00b8*/ 	.byte	0x04, 0x29
        /*00ba*/ 	.short	(.L_1208 - .L_1207)


	//   ....[0]....
.L_1207:
        /*00bc*/ 	.word	0xffffffff


	//   ....[1]....
        /*00c0*/ 	.word	0xffffffff


	//   ....[2]....
        /*00c4*/ 	.word	0xffffffff


	//   ....[3]....
        /*00c8*/ 	.word	0xffffffff


	//   ....[4]....
        /*00cc*/ 	.word	0xffffffff


	//   ....[5]....
        /*00d0*/ 	.word	0xffffffff


	//   ....[6]....
        /*00d4*/ 	.word	0xffffffff


	//   ....[7]....
        /*00d8*/ 	.word	0xffffffff


	//   ....[8]....
        /*00dc*/ 	.word	0xffffffff


	//   ....[9]....
        /*00e0*/ 	.word	0xffffffff


	//   ....[10]....
        /*00e4*/ 	.word	0xffffffff


	//   ....[11]....
        /*00e8*/ 	.word	0xffffffff


	//   ....[12]....
        /*00ec*/ 	.word	0xffffffff


	//   ....[13]....
        /*00f0*/ 	.word	0xffffffff


	//   ....[14]....
        /*00f4*/ 	.word	0xffffffff


	//   ....[15]....
        /*00f8*/ 	.word	0xffffffff


	//   ....[16]....
        /*00fc*/ 	.word	0xffffffff


	//   ....[17]....
        /*0100*/ 	.word	0xffffffff


	//   ....[18]....
        /*0104*/ 	.word	0xffffffff


	//   ....[19]....
        /*0108*/ 	.word	0xffffffff


	//   ....[20]....
        /*010c*/ 	.word	0xffffffff


	//   ....[21]....
        /*0110*/ 	.word	0xffffffff


	//   ....[22]....
        /*0114*/ 	.word	0xffffffff


	//   ....[23]....
        /*0118*/ 	.word	0xffffffff


	//   ....[24]....
        /*011c*/ 	.word	0xffffffff


	//   ....[25]....
        /*0120*/ 	.word	0xffffffff


	//   ....[26]....
        /*0124*/ 	.word	0xffffffff


	//   ....[27]....
        /*0128*/ 	.word	0xffffffff


	//   ....[28]....
        /*012c*/ 	.word	0xffffffff


	//   ....[29]....
        /*0130*/ 	.word	0xffffffff


	//   ....[30]....
        /*0134*/ 	.word	0xffffffff


	//   ....[31]....
        /*0138*/ 	.word	0xffffffff


	//   ....[32]....
        /*013c*/ 	.word	0xffffffff


	//   ....[33]....
        /*0140*/ 	.word	0xffffffff


	//   ....[34]....
        /*0144*/ 	.word	0xffffffff


	//   ....[35]....
        /*0148*/ 	.word	0xffffffff


	//   ....[36]....
        /*014c*/ 	.word	0xffffffff


	//   ....[37]....
        /*0150*/ 	.word	0xffffffff


	//   ....[38]....
        /*0154*/ 	.word	0xffffffff


	//   ....[39]....
        /*0158*/ 	.word	0xffffffff


	//   ....[40]....
        /*015c*/ 	.word	0xffffffff


	//   ....[41]....
        /*0160*/ 	.word	0xffffffff


	//   ....[42]....
        /*0164*/ 	.word	0xffffffff


	//   ....[43]....
        /*0168*/ 	.word	0xffffffff


	//   ....[44]....
        /*016c*/ 	.word	0xffffffff


	//   ....[45]....
        /*0170*/ 	.word	0xffffffff


	//   ....[46]....
        /*0174*/ 	.word	0xffffffff


	//   ....[47]....
        /*0178*/ 	.word	0xffffffff


	//   ....[48]....
        /*017c*/ 	.word	0xffffffff


	//   ....[49]....
        /*0180*/ 	.word	0xffffffff


	//   ....[50]....
        /*0184*/ 	.word	0xffffffff


	//   ....[51]....
        /*0188*/ 	.word	0xffffffff


	//   ....[52]....
        /*018c*/ 	.word	0xffffffff


	//   ....[53]....
        /*0190*/ 	.word	0xffffffff


	//   ....[54]....
        /*0194*/ 	.word	0xffffffff


	//   ....[55]....
        /*0198*/ 	.word	0xffffffff


	//   ....[56]....
        /*019c*/ 	.word	0xffffffff


	//   ....[57]....
        /*01a0*/ 	.word	0xffffffff


	//   ....[58]....
        /*01a4*/ 	.word	0xffffffff


	//   ....[59]....
        /*01a8*/ 	.word	0xffffffff


	//   ....[60]....
        /*01ac*/ 	.word	0xffffffff


	//   ....[61]....
        /*01b0*/ 	.word	0xffffffff


	//   ....[62]....
        /*01b4*/ 	.word	0xffffffff


	//   ....[63]....
        /*01b8*/ 	.word	0xffffffff


	//   ....[64]....
        /*01bc*/ 	.word	0xffffffff


	//   ....[65]....
        /*01c0*/ 	.word	0xffffffff


	//   ....[66]....
        /*01c4*/ 	.word	0xffffffff


	//   ....[67]....
        /*01c8*/ 	.word	0xffffffff


	//   ....[68]....
        /*01cc*/ 	.word	0xffffffff


	//   ....[69]....
        /*01d0*/ 	.word	0xffffffff


	//   ....[70]....
        /*01d4*/ 	.word	0xffffffff


	//   ....[71]....
        /*01d8*/ 	.word	0xffffffff


	//   ....[72]....
        /*01dc*/ 	.word	0xffffffff


	//   ....[73]....
        /*01e0*/ 	.word	0xffffffff


	//   ....[74]....
        /*01e4*/ 	.word	0xffffffff


	//   ....[75]....
        /*01e8*/ 	.word	0xffffffff


	//   ....[76]....
        /*01ec*/ 	.word	0xffffffff


	//   ....[77]....
        /*01f0*/ 	.word	0xffffffff


	//   ....[78]....
        /*01f4*/ 	.word	0xffffffff


	//   ....[79]....
        /*01f8*/ 	.word	0xffffffff


	//   ....[80]....
        /*01fc*/ 	.word	0xffffffff


	//   ....[81]....
        /*0200*/ 	.word	0xffffffff


	//   ....[82]....
        /*0204*/ 	.word	0xffffffff


	//   ....[83]....
        /*0208*/ 	.word	0xffffffff


	//   ....[84]....
        /*020c*/ 	.word	0xffffffff


	//   ....[85]....
        /*0210*/ 	.word	0xffffffff


	//   ....[86]....
        /*0214*/ 	.word	0xffffffff


	//   ....[87]....
        /*0218*/ 	.word	0xffffffff


	//   ....[88]....
        /*021c*/ 	.word	0xffffffff


	//   ....[89]....
        /*0220*/ 	.word	0xffffffff


	//   ....[90]....
        /*0224*/ 	.word	0xffffffff


	//   ....[91]....
        /*0228*/ 	.word	0xffffffff


	//   ....[92]....
        /*022c*/ 	.word	0xffffffff


	//   ....[93]....
        /*0230*/ 	.word	0xffffffff


	//   ....[94]....
        /*0234*/ 	.word	0xffffffff


	//   ....[95]....
        /*0238*/ 	.word	0xffffffff


	//   ....[96]....
        /*023c*/ 	.word	0xffffffff


	//   ....[97]....
        /*0240*/ 	.word	0xffffffff


	//   ....[98]....
        /*0244*/ 	.word	0xffffffff


	//   ....[99]....
        /*0248*/ 	.word	0xffffffff


	//   ....[100]....
        /*024c*/ 	.word	0xffffffff


	//   ....[101]....
        /*0250*/ 	.word	0xffffffff


	//   ....[102]....
        /*0254*/ 	.word	0xffffffff


	//   ....[103]....
        /*0258*/ 	.word	0xffffffff


	//   ....[104]....
        /*025c*/ 	.word	0xffffffff


	//   ....[105]....
        /*0260*/ 	.word	0xffffffff


	//   ....[106]....
        /*0264*/ 	.word	0xffffffff


	//   ....[107]....
        /*0268*/ 	.word	0xffffffff


	//   ....[108]....
        /*026c*/ 	.word	0xffffffff


	//   ....[109]....
        /*0270*/ 	.word	0xffffffff


	//   ....[110]....
        /*0274*/ 	.word	0xffffffff


	//   ....[111]....
        /*0278*/ 	.word	0xffffffff


	//   ....[112]....
        /*027c*/ 	.word	0xffffffff


	//   ....[113]....
        /*0280*/ 	.word	0xffffffff


	//   ....[114]....
        /*0284*/ 	.word	0xffffffff


	//   ....[115]....
        /*0288*/ 	.word	0xffffffff


	//   ....[116]....
        /*028c*/ 	.word	0xffffffff


	//   ....[117]....
        /*0290*/ 	.word	0xffffffff


	//   ....[118]....
        /*0294*/ 	.word	0xffffffff


	//   ....[119]....
        /*0298*/ 	.word	0xffffffff


	//   ....[120]....
        /*029c*/ 	.word	0xffffffff


	//   ....[121]....
        /*02a0*/ 	.word	0xffffffff


	//   ....[122]....
        /*02a4*/ 	.word	0xffffffff


	//   ....[123]....
        /*02a8*/ 	.word	0xffffffff


	//   ....[124]....
        /*02ac*/ 	.word	0xffffffff


	//   ....[125]....
        /*02b0*/ 	.word	0xffffffff


	//   ....[126]....
        /*02b4*/ 	.word	0xffffffff


	//   ....[127]....
        /*02b8*/ 	.word	0xffffffff


	//   ....[128]....
        /*02bc*/ 	.word	0xffffffff


	//   ....[129]....
        /*02c0*/ 	.word	0xffffffff


	//   ....[130]....
        /*02c4*/ 	.word	0xffffffff


	//   ....[131]....
        /*02c8*/ 	.word	0xffffffff


	//   ....[132]....
        /*02cc*/ 	.word	0xffffffff


	//   ....[133]....
        /*02d0*/ 	.word	0xffffffff


	//   ....[134]....
        /*02d4*/ 	.word	0xffffffff


	//   ....[135]....
        /*02d8*/ 	.word	0xffffffff


	//   ....[136]....
        /*02dc*/ 	.word	0xffffffff


	//   ....[137]....
        /*02e0*/ 	.word	0xffffffff


	//   ....[138]....
        /*02e4*/ 	.word	0xffffffff


	//   ....[139]....
        /*02e8*/ 	.word	0xffffffff


	//   ....[140]....
        /*02ec*/ 	.word	0xffffffff


	//   ....[141]....
        /*02f0*/ 	.word	0xffffffff


	//   ....[142]....
        /*02f4*/ 	.word	0xffffffff


	//   ....[143]....
        /*02f8*/ 	.word	0xffffffff


	//   ....[144]....
        /*02fc*/ 	.word	0xffffffff


	//   ....[145]....
        /*0300*/ 	.word	0xffffffff


	//   ....[146]....
        /*0304*/ 	.word	0xffffffff


	//   ....[147]....
        /*0308*/ 	.word	0xffffffff


	//   ....[148]....
        /*030c*/ 	.word	0xffffffff


	//   ....[149]....
        /*0310*/ 	.word	0xffffffff


	//   ....[150]....
        /*0314*/ 	.word	0xffffffff


	//   ....[151]....
        /*0318*/ 	.word	0xffffffff


	//   ....[152]....
        /*031c*/ 	.word	0x05000022


	//   ....[153]....
        /*0320*/ 	.word	0x05000022


	//   ....[154]....
        /*0324*/ 	.word	0x05000022


	//   ....[155]....
        /*0328*/ 	.word	0x05000022


	//   ....[156]....
        /*032c*/ 	.word	0x05000022


	//   ....[157]....
        /*0330*/ 	.word	0x05000022


	//   ....[158]....
        /*0334*/ 	.word	0x05000022


	//   ....[159]....
        /*0338*/ 	.word	0x05000022


	//   ....[160]....
        /*033c*/ 	.word	0x05000022


	//   ....[161]....
        /*0340*/ 	.word	0x05000022


	//   ....[162]....
        /*0344*/ 	.word	0x05000022


	//   ....[163]....
        /*0348*/ 	.word	0x05000022


	//   ....[164]....
        /*034c*/ 	.word	0x05000022


	//   ....[165]....
        /*0350*/ 	.word	0x05000022


	//   ....[166]....
        /*0354*/ 	.word	0x05000022


	//   ....[167]....
        /*0358*/ 	.word	0x05000022


	//   ....[168]....
        /*035c*/ 	.word	0x05000022


	//   ....[169]....
        /*0360*/ 	.word	0x05000022


	//   ....[170]....
        /*0364*/ 	.word	0x05000022


	//   ....[171]....
        /*0368*/ 	.word	0x05000022


	//   ....[172]....
        /*036c*/ 	.word	0x05000022


	//   ....[173]....
        /*0370*/ 	.word	0x05000022


	//   ....[174]....
        /*0374*/ 	.word	0x05000022


	//   ....[175]....
        /*0378*/ 	.word	0x05000022


	//   ....[176]....
        /*037c*/ 	.word	0x05000022


	//   ....[177]....
        /*0380*/ 	.word	0x05000022


	//   ....[178]....
        /*0384*/ 	.word	0x05000022


	//   ....[179]....
        /*0388*/ 	.word	0x05000022


	//   ....[180]....
        /*038c*/ 	.word	0x05000022


	//   ....[181]....
        /*0390*/ 	.word	0x05000022


	//   ....[182]....
        /*0394*/ 	.word	0x05000022


	//   ....[183]....
        /*0398*/ 	.word	0x05000022


	//   ....[184]....
        /*039c*/ 	.word	0x05000022


	//   ....[185]....
        /*03a0*/ 	.word	0x05000022


	//   ....[186]....
        /*03a4*/ 	.word	0x05000022


	//   ....[187]....
        /*03a8*/ 	.word	0x05000022


	//   ....[188]....
        /*03ac*/ 	.word	0x05000022


	//   ....[189]....
        /*03b0*/ 	.word	0x05000022


	//   ....[190]....
        /*03b4*/ 	.word	0x05000022


	//   ....[191]....
        /*03b8*/ 	.word	0x05000022


	//   ....[192]....
        /*03bc*/ 	.word	0x05000022


	//   ....[193]....
        /*03c0*/ 	.word	0x05000022


	//   ....[194]....
        /*03c4*/ 	.word	0x05000022


	//   ....[195]....
        /*03c8*/ 	.word	0x05000022


	//   ....[196]....
        /*03cc*/ 	.word	0x05000022


	//   ....[197]....
        /*03d0*/ 	.word	0x05000022


	//   ....[198]....
        /*03d4*/ 	.word	0x05000022


	//   ....[199]....
        /*03d8*/ 	.word	0x05000022


	//   ....[200]....
        /*03dc*/ 	.word	0x05000022


	//   ....[201]....
        /*03e0*/ 	.word	0x05000022


	//   ....[202]....
        /*03e4*/ 	.word	0x05000022


	//   ....[203]....
        /*03e8*/ 	.word	0x05000022


	//   ....[204]....
        /*03ec*/ 	.word	0x05000022


	//   ....[205]....
        /*03f0*/ 	.word	0x05000022


	//   ....[206]....
        /*03f4*/ 	.word	0x05000022


	//   ....[207]....
        /*03f8*/ 	.word	0x05000022


	//   ....[208]....
        /*03fc*/ 	.word	0x05000022


	//   ....[209]....
        /*0400*/ 	.word	0x05000022


	//   ....[210]....
        /*0404*/ 	.word	0x05000022


	//   ....[211]....
        /*0408*/ 	.word	0x05000022


	//   ....[212]....
        /*040c*/ 	.word	0x05000022


	//   ....[213]....
        /*0410*/ 	.word	0x05000022


	//   ....[214]....
        /*0414*/ 	.word	0x05000022


	//   ....[215]....
        /*0418*/ 	.word	0x05000022


	//   ....[216]....
        /*041c*/ 	.word	0x05000022


	//   ....[217]....
        /*0420*/ 	.word	0x05000022


	//   ....[218]....
        /*0424*/ 	.word	0x05000022


	//   ....[219]....
        /*0428*/ 	.word	0x05000022


	//   ....[220]....
        /*042c*/ 	.word	0x05000022


	//   ....[221]....
        /*0430*/ 	.word	0x05000022


	//   ....[222]....
        /*0434*/ 	.word	0x05000022


	//   ....[223]....
        /*0438*/ 	.word	0x05000022


	//   ....[224]....
        /*043c*/ 	.word	0x05000022


	//   ....[225]....
        /*0440*/ 	.word	0x05000022


	//   ....[226]....
        /*0444*/ 	.word	0x05000022


	//   ....[227]....
        /*0448*/ 	.word	0x05000022


	//   ....[228]....
        /*044c*/ 	.word	0x05000022


	//   ....[229]....
        /*0450*/ 	.word	0x05000022


	//   ....[230]....
        /*0454*/ 	.word	0x05000022


	//   ....[231]....
        /*0458*/ 	.word	0x05000022


	//   ....[232]....
        /*045c*/ 	.word	0x05000022


	//   ....[233]....
        /*0460*/ 	.word	0x05000022


	//   ....[234]....
        /*0464*/ 	.word	0x05000022


	//   ....[235]....
        /*0468*/ 	.word	0x05000022


	//   ....[236]....
        /*046c*/ 	.word	0x05000022


	//   ....[237]....
        /*0470*/ 	.word	0x05000022


	//   ....[238]....
        /*0474*/ 	.word	0x05000022


	//   ....[239]....
        /*0478*/ 	.word	0x05000022


	//   ....[240]....
        /*047c*/ 	.word	0x05000022


	//   ....[241]....
        /*0480*/ 	.word	0x05000022


	//   ....[242]....
        /*0484*/ 	.word	0x05000022


	//   ....[243]....
        /*0488*/ 	.word	0x05000022


	//----- nvinfo : EIATTR_COOP_GROUP_INSTR_OFFSETS
	.align		4
.L_1208:
        /*048c*/ 	.byte	0x04, 0x28
        /*048e*/ 	.short	(.L_1210 - .L_1209)


	//   ....[0]....
.L_1209:
        /*0490*/ 	.word	0x00000400


	//   ....[1]....
        /*0494*/ 	.word	0x000005c0


	//   ....[2]....
        /*0498*/ 	.word	0x00000990


	//   ....[3]....
        /*049c*/ 	.word	0x000009b0


	//   ....[4]....
        /*04a0*/ 	.word	0x000009d0


	//   ....[5]....
        /*04a4*/ 	.word	0x00000a20


	//   ....[6]....
        /*04a8*/ 	.word	0x00000a80


	//   ....[7]....
        /*04ac*/ 	.word	0x00000aa0


	//   ....[8]....
        /*04b0*/ 	.word	0x00000b10


	//   ....[9]....
        /*04b4*/ 	.word	0x00000b50


	//   ....[10]....
        /*04b8*/ 	.word	0x00000b70


	//   ....[11]....
        /*04bc*/ 	.word	0x00000be0


	//   ....[12]....
        /*04c0*/ 	.word	0x00000c20


	//   ....[13]....
        /*04c4*/ 	.word	0x00000c40


	//   ....[14]....
        /*04c8*/ 	.word	0x00000cb0


	//   ....[15]....
        /*04cc*/ 	.word	0x00000cf0


	//   ....[16]....
        /*04d0*/ 	.word	0x00000d10


	//   ....[17]....
        /*04d4*/ 	.word	0x00000de0


	//   ....[18]....
        /*04d8*/ 	.word	0x00000df0


	//   ....[19]....
        /*04dc*/ 	.word	0x00001350


	//   ....[20]....
        /*04e0*/ 	.word	0x00002860


	//   ....[21]....
        /*04e4*/ 	.word	0x000029f0


	//   ....[22]....
        /*04e8*/ 	.word	0x00002d60


	//   ....[23]....
        /*04ec*/ 	.word	0x00002dc0


	//   ....[24]....
        /*04f0*/ 	.word	0x00002df0


	//   ....[25]....
        /*04f4*/ 	.word	0x00002e60


	//   ....[26]....
        /*04f8*/ 	.word	0x00002ea0


	//   ....[27]....
        /*04fc*/ 	.word	0x00002ec0


	//   ....[28]....
        /*0500*/ 	.word	0x00002f40


	//   ....[29]....
        /*0504*/ 	.word	0x00002f70


	//   ....[30]....
        /*0508*/ 	.word	0x00002f90


	//   ....[31]....
        /*050c*/ 	.word	0x00003010


	//   ....[32]....
        /*0510*/ 	.word	0x00003040


	//   ....[33]....
        /*0514*/ 	.word	0x00003060


	//   ....[34]....
        /*0518*/ 	.word	0x000030f0


	//   ....[35]....
        /*051c*/ 	.word	0x00003120


	//   ....[36]....
        /*0520*/ 	.word	0x00003140


	//   ....[37]....
        /*0524*/ 	.word	0x000035d0


	//   ....[38]....
        /*0528*/ 	.word	0x00003610


	//   ....[39]....
        /*052c*/ 	.word	0x00003660


	//   ....[40]....
        /*0530*/ 	.word	0x00003970


	//   ....[41]....
        /*0534*/ 	.word	0x00003a00


	//   ....[42]....
        /*0538*/ 	.word	0x00003a50


	//   ....[43]....
        /*053c*/ 	.word	0x00003a60


	//   ....[44]....
        /*0540*/ 	.word	0x00003a70


	//   ....[45]....
        /*0544*/ 	.word	0x00003b50


	//   ....[46]....
        /*0548*/ 	.word	0x00003b60


	//   ....[47]....
        /*054c*/ 	.word	0x00003b70


	//   ....[48]....
        /*0550*/ 	.word	0x00003c60


	//   ....[49]....
        /*0554*/ 	.word	0x00003c70


	//   ....[50]....
        /*0558*/ 	.word	0x00003c80


	//   ....[51]....
        /*055c*/ 	.word	0x00003d70


	//   ....[52]....
        /*0560*/ 	.word	0x00003d80


	//   ....[53]....
        /*0564*/ 	.word	0x00003d90


	//   ....[54]....
        /*0568*/ 	.word	0x00003e80


	//   ....[55]....
        /*056c*/ 	.word	0x00003e90


	//   ....[56]....
        /*0570*/ 	.word	0x00003ea0


	//   ....[57]....
        /*0574*/ 	.word	0x00003fe0


	//   ....[58]....
        /*0578*/ 	.word	0x00004060


	//   ....[59]....
        /*057c*/ 	.word	0x000040e0


	//   ....[60]....
        /*0580*/ 	.word	0x00004130


	//   ....[61]....
        /*0584*/ 	.word	0x00004140


	//   ....[62]....
        /*0588*/ 	.word	0x00004150


	//   ....[63]....
        /*058c*/ 	.word	0x00004230


	//   ....[64]....
        /*0590*/ 	.word	0x00004240


	//   ....[65]....
        /*0594*/ 	.word	0x00004250


	//   ....[66]....
        /*0598*/ 	.word	0x00004330


	//   ....[67]....
        /*059c*/ 	.word	0x00004340


	//   ....[68]....
        /*05a0*/ 	.word	0x00004350


	//   ....[69]....
        /*05a4*/ 	.word	0x00004430


	//   ....[70]....
        /*05a8*/ 	.word	0x00004440


	//   ....[71]....
        /*05ac*/ 	.word	0x00004450


	//   ....[72]....
        /*05b0*/ 	.word	0x00004530


	//   ....[73]....
        /*05b4*/ 	.word	0x00004540


	//   ....[74]....
        /*05b8*/ 	.word	0x00004550


	//   ....[75]....
        /*05bc*/ 	.word	0x000046b0


	//   ....[76]....
        /*05c0*/ 	.word	0x00006330


	//   ....[77]....
        /*05c4*/ 	.word	0x00006470


	//   ....[78]....
        /*05c8*/ 	.word	0x00006a30


	//   ....[79]....
        /*05cc*/ 	.word	0x00006ae0


	//   ....[80]....
        /*05d0*/ 	.word	0x00006af0


	//   ....[81]....
        /*05d4*/ 	.word	0x00006b30


	//   ....[82]....
        /*05d8*/ 	.word	0x00006ba0


	//   ....[83]....
        /*05dc*/ 	.word	0x00006bc0


	//   ....[84]....
        /*05e0*/ 	.word	0x00006c30


	//   ....[85]....
        /*05e4*/ 	.word	0x00006c70


	//   ....[86]....
        /*05e8*/ 	.word	0x00006c90


	//   ....[87]....
        /*05ec*/ 	.word	0x00006d00


	//   ....[88]....
        /*05f0*/ 	.word	0x00006d40


	//   ....[89]....
        /*05f4*/ 	.word	0x00006d60


	//   ....[90]....
        /*05f8*/ 	.word	0x00006dd0


	//   ....[91]....
        /*05fc*/ 	.word	0x00006e10


	//   ....[92]....
        /*0600*/ 	.word	0x00006e40


	//   ....[93]....
        /*0604*/ 	.word	0x000072d0


	//   ....[94]....
        /*0608*/ 	.word	0x00007360


	//   ....[95]....
        /*060c*/ 	.word	0x00007450


	//   ....[96]....
        /*0610*/ 	.word	0x00008e50


	//   ....[97]....
        /*0614*/ 	.word	0x00008f90


	//   ....[98]....
        /*0618*/ 	.word	0x00009520


	//   ....[99]....
        /*061c*/ 	.word	0x00009540


	//   ....[100]....
        /*0620*/ 	.word	0x00009560


	//   ....[101]....
        /*0624*/ 	.word	0x000095c0


	//   ....[102]....
        /*0628*/ 	.word	0x00009600


	//   ....[103]....
        /*062c*/ 	.word	0x00009620


	//   ....[104]....
        /*0630*/ 	.word	0x000096a0


	//   ....[105]....
        /*0634*/ 	.word	0x000096d0


	//   ....[106]....
        /*0638*/ 	.word	0x000096f0


	//   ....[107]....
        /*063c*/ 	.word	0x00009780


	//   ....[108]....
        /*0640*/ 	.word	0x000097a0


	//   ....[109]....
        /*0644*/ 	.word	0x000097b0


	//   ....[110]....
        /*0648*/ 	.word	0x00009850


	//   ....[111]....
        /*064c*/ 	.word	0x00009870


	//   ....[112]....
        /*0650*/ 	.word	0x00009880


	//   ....[113]....
        /*0654*/ 	.word	0x00009ea0


	//   ....[114]....
        /*0658*/ 	.word	0x00009eb0


	//   ....[115]....
        /*065c*/ 	.word	0x00009ed0


	//   ....[116]....
        /*0660*/ 	.word	0x0000a150


	//   ....[117]....
        /*0664*/ 	.word	0x0000a1e0


	//   ....[118]....
        /*0668*/ 	.word	0x0000a230


	//   ....[119]....
        /*066c*/ 	.word	0x0000a240


	//   ....[120]....
        /*0670*/ 	.word	0x0000a250


	//   ....[121]....
        /*0674*/ 	.word	0x0000a330


	//   ....[122]....
        /*0678*/ 	.word	0x0000a340


	//   ....[123]....
        /*067c*/ 	.word	0x0000a350


	//   ....[124]....
        /*0680*/ 	.word	0x0000a440


	//   ....[125]....
        /*0684*/ 	.word	0x0000a450


	//   ....[126]....
        /*0688*/ 	.word	0x0000a460


	//   ....[127]....
        /*068c*/ 	.word	0x0000a550


	//   ....[128]....
        /*0690*/ 	.word	0x0000a560


	//   ....[129]....
        /*0694*/ 	.word	0x0000a570


	//   ....[130]....
        /*0698*/ 	.word	0x0000a660


	//   ....[131]....
        /*069c*/ 	.word	0x0000a670


	//   ....[132]....
        /*06a0*/ 	.word	0x0000a680


	//   ....[133]....
        /*06a4*/ 	.word	0x0000a7d0


	//   ....[134]....
        /*06a8*/ 	.word	0x0000a850


	//   ....[135]....
        /*06ac*/ 	.word	0x0000a8d0


	//   ....[136]....
        /*06b0*/ 	.word	0x0000a920


	//   ....[137]....
        /*06b4*/ 	.word	0x0000a930


	//   ....[138]....
        /*06b8*/ 	.word	0x0000a940


	//   ....[139]....
        /*06bc*/ 	.word	0x0000aa20


	//   ....[140]....
        /*06c0*/ 	.word	0x0000aa30


	//   ....[141]....
        /*06c4*/ 	.word	0x0000aa40


	//   ....[142]....
        /*06c8*/ 	.word	0x0000ab20


	//   ....[143]....
        /*06cc*/ 	.word	0x0000ab30


	//   ....[144]....
        /*06d0*/ 	.word	0x0000ab40


	//   ....[145]....
        /*06d4*/ 	.word	0x0000ac20


	//   ....[146]....
        /*06d8*/ 	.word	0x0000ac30


	//   ....[147]....
        /*06dc*/ 	.word	0x0000ac40


	//   ....[148]....
        /*06e0*/ 	.word	0x0000ad20


	//   ....[149]....
        /*06e4*/ 	.word	0x0000ad40


	//   ....[150]....
        /*06e8*/ 	.word	0x0000ad50


	//   ....[151]....
        /*06ec*/ 	.word	0x0000aeb0


	//   ....[152]....
        /*06f0*/ 	.word	0x0000c750


	//   ....[153]....
        /*06f4*/ 	.word	0x0000c7f0


	//   ....[154]....
        /*06f8*/ 	.word	0x0000c8a0


	//   ....[155]....
        /*06fc*/ 	.word	0x0000c8f0


	//   ....[156]....
        /*0700*/ 	.word	0x0000c940


	//   ....[157]....
        /*0704*/ 	.word	0x0000c9b0


	//   ....[158]....
        /*0708*/ 	.word	0x0000ca40


	//   ....[159]....
        /*070c*/ 	.word	0x0000cac0


	//   ....[160]....
        /*0710*/ 	.word	0x0000cb10


	//   ....[161]....
        /*0714*/ 	.word	0x0000cb80


	//   ....[162]....
        /*0718*/ 	.word	0x0000cc10


	//   ....[163]....
        /*071c*/ 	.word	0x0000cc90


	//   ....[164]....
        /*0720*/ 	.word	0x0000cce0


	//   ....[165]....
        /*0724*/ 	.word	0x0000cd50


	//   ....[166]....
        /*0728*/ 	.word	0x0000cde0


	//   ....[167]....
        /*072c*/ 	.word	0x0000ce60


	//   ....[168]....
        /*0730*/ 	.word	0x0000ceb0


	//   ....[169]....
        /*0734*/ 	.word	0x0000cf20


	//   ....[170]....
        /*0738*/ 	.word	0x0000cfb0


	//   ....[171]....
        /*073c*/ 	.word	0x0000d030


	//   ....[172]....
        /*0740*/ 	.word	0x0000d080


	//   ....[173]....
        /*0744*/ 	.word	0x0000d0f0


	//   ....[174]....
        /*0748*/ 	.word	0x0000d170


	//   ....[175]....
        /*074c*/ 	.word	0x0000d200


	//   ....[176]....
        /*0750*/ 	.word	0x0000d290


	//   ....[177]....
        /*0754*/ 	.word	0x0000d340


	//   ....[178]....
        /*0758*/ 	.word	0x0000d390


	//   ....[179]....
        /*075c*/ 	.word	0x0000d3e0


	//   ....[180]....
        /*0760*/ 	.word	0x0000d460


	//   ....[181]....
        /*0764*/ 	.word	0x0000d4f0


	//   ....[182]....
        /*0768*/ 	.word	0x0000d570


	//   ....[183]....
        /*076c*/ 	.word	0x0000d5c0


	//   ....[184]....
        /*0770*/ 	.word	0x0000d640


	//   ....[185]....
        /*0774*/ 	.word	0x0000d6d0


	//   ....[186]....
        /*0778*/ 	.word	0x0000d750


	//   ....[187]....
        /*077c*/ 	.word	0x0000d7a0


	//   ....[188]....
        /*0780*/ 	.word	0x0000d820


	//   ....[189]....
        /*0784*/ 	.word	0x0000d8b0


	//   ....[190]....
        /*0788*/ 	.word	0x0000d930


	//   ....[191]....
        /*078c*/ 	.word	0x0000d980


	//   ....[192]....
        /*0790*/ 	.word	0x0000da00


	//   ....[193]....
        /*0794*/ 	.word	0x0000da90


	//   ....[194]....
        /*0798*/ 	.word	0x0000db10


	//   ....[195]....
        /*079c*/ 	.word	0x0000db60


	//   ....[196]....
        /*07a0*/ 	.word	0x0000dbd0


	//   ....[197]....
        /*07a4*/ 	.word	0x0000dc50


	//   ....[198]....
        /*07a8*/ 	.word	0x0000dce0


	//   ....[199]....
        /*07ac*/ 	.word	0x0000dd70


	//   ....[200]....
        /*07b0*/ 	.word	0x0000de20


	//   ....[201]....
        /*07b4*/ 	.word	0x0000de70


	//   ....[202]....
        /*07b8*/ 	.word	0x0000dec0


	//   ....[203]....
        /*07bc*/ 	.word	0x0000df30


	//   ....[204]....
        /*07c0*/ 	.word	0x0000dfc0


	//   ....[205]....
        /*07c4*/ 	.word	0x0000e040


	//   ....[206]....
        /*07c8*/ 	.word	0x0000e090


	//   ....[207]....
        /*07cc*/ 	.word	0x0000e100


	//   ....[208]....
        /*07d0*/ 	.word	0x0000e190


	//   ....[209]....
        /*07d4*/ 	.word	0x0000e210


	//   ....[210]....
        /*07d8*/ 	.word	0x0000e260


	//   ....[211]....
        /*07dc*/ 	.word	0x0000e2d0


	//   ....[212]....
        /*07e0*/ 	.word	0x0000e360


	//   ....[213]....
        /*07e4*/ 	.word	0x0000e3e0


	//   ....[214]....
        /*07e8*/ 	.word	0x0000e430


	//   ....[215]....
        /*07ec*/ 	.word	0x0000e4a0


	//   ....[216]....
        /*07f0*/ 	.word	0x0000e530


	//   ....[217]....
        /*07f4*/ 	.word	0x0000e5b0


	//   ....[218]....
        /*07f8*/ 	.word	0x0000e600


	//   ....[219]....
        /*07fc*/ 	.word	0x0000e670


	//   ....[220]....
        /*0800*/ 	.word	0x0000e6e0


	//   ....[221]....
        /*0804*/ 	.word	0x0000e760


	//   ....[222]....
        /*0808*/ 	.word	0x0000e7e0


	//   ....[223]....
        /*080c*/ 	.word	0x0000e890


	//   ....[224]....
        /*0810*/ 	.word	0x0000e8e0


	//   ....[225]....
        /*0814*/ 	.word	0x0000e930


	//   ....[226]....
        /*0818*/ 	.word	0x0000e9a0


	//   ....[227]....
        /*081c*/ 	.word	0x0000ea30


	//   ....[228]....
        /*0820*/ 	.word	0x0000eab0


	//   ....[229]....
        /*0824*/ 	.word	0x0000eb00


	//   ....[230]....
        /*0828*/ 	.word	0x0000eb70


	//   ....[231]....
        /*082c*/ 	.word	0x0000ec00


	//   ....[232]....
        /*0830*/ 	.word	0x0000ec80


	//   ....[233]....
        /*0834*/ 	.word	0x0000ecd0


	//   ....[234]....
        /*0838*/ 	.word	0x0000ed40


	//   ....[235]....
        /*083c*/ 	.word	0x0000edd0


	//   ....[236]....
        /*0840*/ 	.word	0x0000ee50


	//   ....[237]....
        /*0844*/ 	.word	0x0000eea0


	//   ....[238]....
        /*0848*/ 	.word	0x0000ef10


	//   ....[239]....
        /*084c*/ 	.word	0x0000efa0


	//   ....[240]....
        /*0850*/ 	.word	0x0000f030


	//   ....[241]....
        /*0854*/ 	.word	0x0000f080


	//   ....[242]....
        /*0858*/ 	.word	0x0000f0f0


	//   ....[243]....
        /*085c*/ 	.word	0x0000f160


	//----- nvinfo : EIATTR_VRC_CTA_INIT_COUNT
	.align		4
.L_1210:
        /*0860*/ 	.byte	0x02, 0x4a
	.zero		1
	.zero		1


	//----- nvinfo : EIATTR_EXIT_INSTR_OFFSETS
	.align		4
        /*0864*/ 	.byte	0x04, 0x1c
        /*0866*/ 	.short	(.L_1212 - .L_1211)


	//   ....[0]....
.L_1211:
        /*0868*/ 	.word	0x000018c0


	//   ....[1]....
        /*086c*/ 	.word	0x00001bb0


	//   ....[2]....
        /*0870*/ 	.word	0x00001da0


	//   ....[3]....
        /*0874*/ 	.word	0x00002430


	//   ....[4]....
        /*0878*/ 	.word	0x000024d0


	//   ....[5]....
        /*087c*/ 	.word	0x00005110


	//   ....[6]....
        /*0880*/ 	.word	0x00005420


	//   ....[7]....
        /*0884*/ 	.word	0x00005630


	//   ....[8]....
        /*0888*/ 	.word	0x00005cd0


	//   ....[9]....
        /*088c*/ 	.word	0x00005d70


	//   ....[10]....
        /*0890*/ 	.word	0x00005da0


	//   ....[11]....
        /*0894*/ 	.word	0x00008770


	//   ....[12]....
        /*0898*/ 	.word	0x00008890


	//   ....[13]....
        /*089c*/ 	.word	0x0000c5f0


	//   ....[14]....
        /*08a0*/ 	.word	0x0000c700


	//----- nvinfo : EIATTR_MAX_THREADS
	.align		4
.L_1212:
        /*08a4*/ 	.byte	0x04, 0x05
        /*08a6*/ 	.short	(.L_1214 - .L_1213)
.L_1213:
        /*08a8*/ 	.word	0x00000100
        /*08ac*/ 	.word	0x00000001
        /*08b0*/ 	.word	0x00000001


	//----- nvinfo : EIATTR_CRS_STACK_SIZE
	.align		4
.L_1214:
        /*08b4*/ 	.byte	0x04, 0x1e
        /*08b6*/ 	.short	(.L_1216 - .L_1215)
.L_1215:
        /*08b8*/ 	.word	0x00000000


	//----- nvinfo : EIATTR_CBANK_PARAM_SIZE
	.align		4
.L_1216:
        /*08bc*/ 	.byte	0x03, 0x19
        /*08be*/ 	.short	0x0048


	//----- nvinfo : EIATTR_PARAM_CBANK
	.align		4
        /*08c0*/ 	.byte	0x04, 0x0a
        /*08c2*/ 	.short	(.L_1218 - .L_1217)
	.align		4
.L_1217:
        /*08c4*/ 	.word	index@(.nv.constant0._ZN6thrust24THRUST_300001_SM_1000_NS8cuda_cub4core6detail13_kernel_agentINS1_15__reduce_by_key16ReduceByKeyAgentINS0_6detail15normal_iteratorINS0_10device_ptrIjEEEESB_SB_SB_N4cuda3std3__48equal_toIjEENSE_4plusIjEEPllEEJSB_SB_SB_SB_SJ_N3cub18CUB_300001_SM_100024ReduceByKeyScanTileStateIjlLb1EEESG_SI_llEEEvDpT0_)
        /*08c8*/ 	.short	0x0380
        /*08ca*/ 	.short	0x0048


	//----- nvinfo : EIATTR_SW_WAR
	.align		4
.L_1218:
        /*08cc*/ 	.byte	0x04, 0x36
        /*08ce*/ 	.short	(.L_1220 - .L_1219)
.L_1219:
        /*08d0*/ 	.word	0x00000008
.L_1220:


//--------------------- .nv.info._ZN6thrust24THRUST_300001_SM_1000_NS8cuda_cub4core6detail13_kernel_agentINS1_15__reduce_by_key9InitAgentIN3cub18CUB_300001_SM_100024ReduceByKeyScanTileStateIjlLb1EEElPlEEJSA_lSB_EEEvDpT0_ --------------------------
	.section	.nv.info._ZN6thrust24THRUST_300001_SM_1000_NS8cuda_cub4core6detail13_kernel_agentINS1_15__reduce_by_key9InitAgentIN3cub18CUB_300001_SM_100024ReduceByKeyScanTileStateIjlLb1EEElPlEEJSA_lSB_EEEvDpT0_,"",@"SHT_CUDA_INFO"
	.sectionflags	@""
	.align	4


	//----- nvinfo : EIATTR_CUDA_API_VERSION
	.align		4
        /*0000*/ 	.byte	0x04, 0x37
        /*0002*/ 	.short	(.L_1222 - .L_1221)
.L_1221:
        /*0004*/ 	.word	0x00000082


	//----- nvinfo : EIATTR_KPARAM_INFO
	.align		4
.L_1222:
        /*0008*/ 	.byte	0x04, 0x17
        /*000a*/ 	.short	(.L_1224 - .L_1223)
.L_1223:
        /*000c*/ 	.word	0x00000000
        /*0010*/ 	.short	0x0002
        /*0012*/ 	.short	0x0010
        /*0014*/ 	.byte	0x00, 0xf5, 0x21, 0x00


	//----- nvinfo : EIATTR_KPARAM_INFO
	.align		4
.L_1224:
        /*0018*/ 	.byte	0x04, 0x17
        /*001a*/ 	.short	(.L_1226 - .L_1225)
.L_1225:
        /*001c*/ 	.word	0x00000000
        /*0020*/ 	.short	0x0001
        /*0022*/ 	.short	0x0008
        /*0024*/ 	.byte	0x00, 0xf0, 0x21, 0x00


	//----- nvinfo : EIATTR_KPARAM_INFO
	.align		4
.L_1226:
        /*0028*/ 	.byte	0x04, 0x17
        /*002a*/ 	.short	(.L_1228 - .L_1227)
.L_1227:
        /*002c*/ 	.word	0x00000000
        /*0030*/ 	.short	0x0000
        /*0032*/ 	.short	0x0000
        /*0034*/ 	.byte	0x00, 0xf0, 0x21, 0x00


	//----- nvinfo : EIATTR_SPARSE_MMA_MASK
	.align		4
.L_1228:
        /*0038*/ 	.byte	0x03, 0x50
        /*003a*/ 	.short	0x0000


	//----- nvinfo : EIATTR_MAXREG_COUNT
	.align		4
        /*003c*/ 	.byte	0x03, 0x1b
        /*003e*/ 	.short	0x00ff


	//----- nvinfo : EIATTR_MERCURY_ISA_VERSION
	.align		4
        /*0040*/ 	.byte	0x03, 0x5f
        /*0042*/ 	.short	0x0101


	//----- nvinfo : EIATTR_VRC_CTA_INIT_COUNT
	.align		4
        /*0044*/ 	.byte	0x02, 0x4a
	.zero		1
	.zero		1


	//----- nvinfo : EIATTR_EXIT_INSTR_OFFSETS
	.align		4
        /*0048*/ 	.byte	0x04, 0x1c
        /*004a*/ 	.short	(.L_1230 - .L_1229)


	//   ....[0]....
.L_1229:
        /*004c*/ 	.word	0x00000140


	//   ....[1]....
        /*0050*/ 	.word	0x00000170


	//----- nvinfo : EIATTR_MAX_THREADS
	.align		4
.L_1230:
        /*0054*/ 	.byte	0x04, 0x05
        /*0056*/ 	.short	(.L_1232 - .L_1231)
.L_1231:
        /*0058*/ 	.word	0x00000080
        /*005c*/ 	.word	0x00000001
        /*0060*/ 	.word	0x00000001


	//----- nvinfo : EIATTR_CBANK_PARAM_SIZE
	.align		4
.L_1232:
        /*0064*/ 	.byte	0x03, 0x19
        /*0066*/ 	.short	0x0018


	//----- nvinfo : EIATTR_PARAM_CBANK
	.align		4
        /*0068*/ 	.byte	0x04, 0x0a
        /*006a*/ 	.short	(.L_1234 - .L_1233)
	.align		4
.L_1233:
        /*006c*/ 	.word	index@(.nv.constant0._ZN6thrust24THRUST_300001_SM_1000_NS8cuda_cub4core6detail13_kernel_agentINS1_15__reduce_by_key9InitAgentIN3cub18CUB_300001_SM_100024ReduceByKeyScanTileStateIjlLb1EEElPlEEJSA_lSB_EEEvDpT0_)
        /*0070*/ 	.short	0x0380
        /*0072*/ 	.short	0x0018


	//----- nvinfo : EIATTR_SW_WAR
	.align		4
.L_1234:
        /*0074*/ 	.byte	0x04, 0x36
        /*0076*/ 	.short	(.L_1236 - .L_1235)
.L_1235:
        /*0078*/ 	.word	0x00000008
.L_1236:


//--------------------- .nv.info._ZN6thrust24THRUST_300001_SM_1000_NS8cuda_cub4core6detail13_kernel_agentINS1_15__reduce_by_key16ReduceByKeyAgentINS0_6detail15normal_iteratorINS0_10device_ptrIjEEEESB_SB_SB_N4cuda3std3__48equal_toIjEENSE_4plusIjEEPiiEEJSB_SB_SB_SB_SJ_N3cub18CUB_300001_SM_100024ReduceByKeyScanTileStateIjiLb1EEESG_SI_iiEEEvDpT0_ --------------------------
	.section	.nv.info._ZN6thrust24THRUST_300001_SM_1000_NS8cuda_cub4core6detail13_kernel_agentINS1_15__reduce_by_key16ReduceByKeyAgentINS0_6detail15normal_iteratorINS0_10device_ptrIjEEEESB_SB_SB_N4cuda3std3__48equal_toIjEENSE_4plusIjEEPiiEEJSB_SB_SB_SB_SJ_N3cub18CUB_300001_SM_100024ReduceByKeyScanTileStateIjiLb1EEESG_SI_iiEEEvDpT0_,"",@"SHT_CUDA_INFO"
	.sectionflags	@""
	.align	4


	//----- nvinfo : EIATTR_CUDA_API_VERSION
	.align		4
        /*0000*/ 	.byte	0x04, 0x37
        /*0002*/ 	.short	(.L_1238 - .L_1237)
.L_1237:
        /*0004*/ 	.word	0x00000082


	//----- nvinfo : EIATTR_KPARAM_INFO
	.align		4
.L_1238:
        /*0008*/ 	.byte	0x04, 0x17
        /*000a*/ 	.short	(.L_1240 - .L_1239)
.L_1239:
        /*000c*/ 	.word	0x00000000
        /*0010*/ 	.short	0x0009
        /*0012*/ 	.short	0x0038
        /*0014*/ 	.byte	0x00, 0xf0, 0x11, 0x00


	//----- nvinfo : EIATTR_KPARAM_INFO
	.align		4
.L_1240:
        /*0018*/ 	.byte	0x04, 0x17
        /*001a*/ 	.short	(.L_1242 - .L_1241)
.L_1241:
        /*001c*/ 	.word	0x00000000
        /*0020*/ 	.short	0x0008
        /*0022*/ 	.short	0x0034
        /*0024*/ 	.byte	0x00, 0xf0, 0x11, 0x00


	//----- nvinfo : EIATTR_KPARAM_INFO
	.align		4
.L_1242:
        /*0028*/ 	.byte	0x04, 0x17
        /*002a*/ 	.short	(.L_1244 - .L_1243)
.L_1243:
        /*002c*/ 	.word	0x00000000
        /*0030*/ 	.short	0x0007
        /*0032*/ 	.short	0x0031
        /*0034*/ 	.byte	0x00, 0xf0, 0x05, 0x00


	//----- nvinfo : EIATTR_KPARAM_INFO
	.align		4
.L_1244:
        /*0038*/ 	.byte	0x04, 0x17
        /*003a*/ 	.short	(.L_1246 - .L_1245)
.L_1245:
        /*003c*/ 	.word	0x00000000
        /*0040*/ 	.short	0x0006
        /*0042*/ 	.short	0x0030
        /*0044*/ 	.byte	0x00, 0xf0, 0x05, 0x00


	//----- nvinfo : EIATTR_KPARAM_INFO
	.align		4
.L_1246:
        /*0048*/ 	.byte	0x04, 0x17
        /*004a*/ 	.short	(.L_1248 - .L_1247)
.L_1247:
        /*004c*/ 	.word	0x00000000
        /*0050*/ 	.short	0x0005
        /*0052*/ 	.short	0x0028
        /*0054*/ 	.byte	0x00, 0xf0, 0x21, 0x00


	//----- nvinfo : EIATTR_KPARAM_INFO
	.align		4
.L_1248:
        /*0058*/ 	.byte	0x04, 0x17
        /*005a*/ 	.short	(.L_1250 - .L_1249)
.L_1249:
        /*005c*/ 	.word	0x00000000
        /*0060*/ 	.short	0x0004
        /*0062*/ 	.short	0x0020
        /*0064*/ 	.byte	0x00, 0xf5, 0x21, 0x00


	//----- nvinfo : EIATTR_KPARAM_INFO
	.align		4
.L_1250:
        /*0068*/ 	.byte	0x04, 0x17
        /*006a*/ 	.short	(.L_1252 - .L_1251)
.L_1251:
        /*006c*/ 	.word	0x00000000
        /*0070*/ 	.short	0x0003
        /*0072*/ 	.short	0x0018
        /*0074*/ 	.byte	0x00, 0xf0, 0x21, 0x00


	//----- nvinfo : EIATTR_KPARAM_INFO
	.align		4
.L_1252:
        /*0078*/ 	.byte	0x04, 0x17
        /*007a*/ 	.short	(.L_1254 - .L_1253)
.L_1253:
        /*007c*/ 	.word	0x00000000
        /*0080*/ 	.short	0x0002
        /*0082*/ 	.short	0x0010
        /*0084*/ 	.byte	0x00, 0xf0, 0x21, 0x00


	//----- nvinfo : EIATTR_KPARAM_INFO
	.align		4
.L_1254:
        /*0088*/ 	.byte	0x04, 0x17
        /*008a*/ 	.short	(.L_1256 - .L_1255)
.L_1255:
        /*008c*/ 	.word	0x00000000
        /*0090*/ 	.short	0x0001
        /*0092*/ 	.short	0x0008
        /*0094*/ 	.byte	0x00, 0xf0, 0x21, 0x00


	//----- nvinfo : EIATTR_KPARAM_INFO
	.align		4
.L_1256:
        /*0098*/ 	.byte	0x04, 0x17
        /*009a*/ 	.short	(.L_1258 - .L_1257)
.L_1257:
        /*009c*/ 	.word	0x00000000
        /*00a0*/ 	.short	0x0000
        /*00a2*/ 	.short	0x0000
        /*00a4*/ 	.byte	0x00, 0xf0, 0x21, 0x00


	//----- nvinfo : EIATTR_SPARSE_MMA_MASK
	.align		4
.L_1258:
        /*00a8*/ 	.byte	0x03, 0x50
        /*00aa*/ 	.short	0x0000


	//----- nvinfo : EIATTR_MAXREG_COUNT
	.align		4
        /*00ac*/ 	.byte	0x03, 0x1b
        /*00ae*/ 	.short	0x00ff


	//----- nvinfo : EIATTR_NUM_BARRIERS
	.align		4
        /*00b0*/ 	.byte	0x02, 0x4c
        /*00b2*/ 	.byte	0x01
	.zero		1


	//----- nvinfo : EIATTR_MERCURY_ISA_VERSION
	.align		4
        /*00b4*/ 	.byte	0x03, 0x5f
        /*00b6*/ 	.short	0x0101


	//----- nvinfo : EIATTR_COOP_GROUP_MASK_REGIDS
	.align		4
        /*00b8*/ 	.byte	0x04, 0x29
        /*00ba*/ 	.short	(.L_1260 - .L_1259)


	//   ....[0]....
.L_1259:
        /*00bc*/ 	.word	0xffffffff


	//   ....[1]....
        /*00c0*/ 	.word	0xffffffff


	//   ....[2]....
        /*00c4*/ 	.word	0xffffffff


	//   ....[3]....
        /*00c8*/ 	.word	0xffffffff


	//   ....[4]....
        /*00cc*/ 	.word	0xffffffff


	//   ....[5]....
        /*00d0*/ 	.word	0xffffffff


	//   ....[6]....
        /*00d4*/ 	.word	0xffffffff


	//   ....[7]....
        /*00d8*/ 	.word	0xffffffff


	//   ....[8]....
        /*00dc*/ 	.word	0xffffffff


	//   ....[9]....
        /*00e0*/ 	.word	0xffffffff


	//   ....[10]....
        /*00e4*/ 	.word	0xffffffff


	//   ....[11]....
        /*00e8*/ 	.word	0xffffffff


	//   ....[12]....
        /*00ec*/ 	.word	0xffffffff


	//   ....[13]....
        /*00f0*/ 	.word	0xffffffff


	//   ....[14]....
        /*00f4*/ 	.word	0xffffffff


	//   ....[15]....
        /*00f8*/ 	.word	0xffffffff


	//   ....[16]....
        /*00fc*/ 	.word	0xffffffff


	//   ....[17]....
        /*0100*/ 	.word	0xffffffff


	//   ....[18]....
        /*0104*/ 	.word	0xffffffff


	//   ....[19]....
        /*0108*/ 	.word	0xffffffff


	//   ....[20]....
        /*010c*/ 	.word	0xffffffff


	//   ....[21]....
        /*0110*/ 	.word	0xffffffff


	//   ....[22]....
        /*0114*/ 	.word	0xffffffff


	//   ....[23]....
        /*0118*/ 	.word	0xffffffff


	//   ....[24]....
        /*011c*/ 	.word	0xffffffff


	//   ....[25]....
        /*0120*/ 	.word	0xffffffff


	//   ....[26]....
        /*0124*/ 	.word	0xffffffff


	//   ....[27]....
        /*0128*/ 	.word	0xffffffff


	//   ....[28]....
        /*012c*/ 	.word	0xffffffff


	//   ....[29]....
        /*0130*/ 	.word	0xffffffff


	//   ....[30]....
        /*0134*/ 	.word	0xffffffff


	//   ....[31]....
        /*0138*/ 	.word	0xffffffff


	//   ....[32]....
        /*013c*/ 	.word	0xffffffff


	//   ....[33]....
        /*0140*/ 	.word	0xffffffff


	//   ....[34]....
        /*0144*/ 	.word	0xffffffff


	//   ....[35]....
        /*0148*/ 	.word	0xffffffff


	//   ....[36]....
        /*014c*/ 	.word	0xffffffff


	//   ....[37]....
        /*0150*/ 	.word	0xffffffff


	//   ....[38]....
        /*0154*/ 	.word	0xffffffff


	//   ....[39]....
        /*0158*/ 	.word	0xffffffff


	//   ....[40]....
        /*015c*/ 	.word	0xffffffff


	//   ....[41]....
        /*0160*/ 	.word	0xffffffff


	//   ....[42]....
        /*0164*/ 	.word	0xffffffff


	//   ....[43]....
        /*0168*/ 	.word	0xffffffff


	//   ....[44]....
        /*016c*/ 	.word	0xffffffff


	//   ....[45]....
        /*0170*/ 	.word	0xffffffff


	//   ....[46]....
        /*0174*/ 	.word	0xffffffff


	//   ....[47]....
        /*0178*/ 	.word	0xffffffff


	//   ....[48]....
        /*017c*/ 	.word	0xffffffff


	//   ....[49]....
        /*0180*/ 	.word	0xffffffff


	//   ....[50]....
        /*0184*/ 	.word	0xffffffff


	//   ....[51]....
        /*0188*/ 	.word	0xffffffff


	//   ....[52]....
        /*018c*/ 	.word	0xffffffff


	//   ....[53]....
        /*0190*/ 	.word	0xffffffff


	//   ....[54]....
        /*0194*/ 	.word	0xffffffff


	//   ....[55]....
        /*0198*/ 	.word	0xffffffff


	//   ....[56]....
        /*019c*/ 	.word	0xffffffff


	//   ....[57]....
        /*01a0*/ 	.word	0xffffffff


	//   ....[58]....
        /*01a4*/ 	.word	0xffffffff


	//   ....[59]....
        /*01a8*/ 	.word	0xffffffff


	//   ....[60]....
        /*01ac*/ 	.word	0xffffffff


	//   ....[61]....
        /*01b0*/ 	.word	0xffffffff


	//   ....[62]....
        /*01b4*/ 	.word	0xffffffff


	//   ....[63]....
        /*01b8*/ 	.word	0xffffffff


	//   ....[64]....
        /*01bc*/ 	.word	0xffffffff


	//   ....[65]....
        /*01c0*/ 	.word	0xffffffff


	//   ....[66]....
        /*01c4*/ 	.word	0xffffffff


	//   ....[67]....
        /*01c8*/ 	.word	0xffffffff


	//   ....[68]....
        /*01cc*/ 	.word	0xffffffff


	//   ....[69]....
        /*01d0*/ 	.word	0xffffffff


	//   ....[70]....
        /*01d4*/ 	.word	0xffffffff


	//   ....[71]....
        /*01d8*/ 	.word	0xffffffff


	//   ....[72]....
        /*01dc*/ 	.word	0xffffffff


	//   ....[73]....
        /*01e0*/ 	.word	0xffffffff


	//   ....[74]....
        /*01e4*/ 	.word	0xffffffff


	//   ....[75]....
        /*01e8*/ 	.word	0xffffffff


	//   ....[76]....
        /*01ec*/ 	.word	0xffffffff


	//   ....[77]....
        /*01f0*/ 	.word	0xffffffff


	//   ....[78]....
        /*01f4*/ 	.word	0xffffffff


	//   ....[79]....
        /*01f8*/ 	.word	0xffffffff


	//   ....[80]....
        /*01fc*/ 	.word	0xffffffff


	//   ....[81]....
        /*0200*/ 	.word	0xffffffff


	//   ....[82]....
        /*0204*/ 	.word	0xffffffff


	//   ....[83]....
        /*0208*/ 	.word	0xffffffff


	//   ....[84]....
        /*020c*/ 	.word	0xffffffff


	//   ....[85]....
        /*0210*/ 	.word	0xffffffff


	//   ....[86]....
        /*0214*/ 	.word	0xffffffff


	//   ....[87]....
        /*0218*/ 	.word	0xffffffff


	//   ....[88]....
        /*021c*/ 	.word	0xffffffff


	//   ....[89]....
        /*0220*/ 	.word	0xffffffff


	//   ....[90]....
        /*0224*/ 	.word	0xffffffff


	//   ....[91]....
        /*0228*/ 	.word	0xffffffff


	//   ....[92]....
        /*022c*/ 	.word	0xffffffff


	//   ....[93]....
        /*0230*/ 	.word	0xffffffff


	//   ....[94]....
        /*0234*/ 	.word	0xffffffff


	//   ....[95]....
        /*0238*/ 	.word	0xffffffff


	//   ....[96]....
        /*023c*/ 	.word	0xffffffff


	//   ....[97]....
        /*0240*/ 	.word	0xffffffff


	//   ....[98]....
        /*0244*/ 	.word	0xffffffff


	//   ....[99]....
        /*0248*/ 	.word	0xffffffff


	//   ....[100]....
        /*024c*/ 	.word	0xffffffff


	//   ....[101]....
        /*0250*/ 	.word	0xffffffff


	//   ....[102]....
        /*0254*/ 	.word	0xffffffff


	//   ....[103]....
        /*0258*/ 	.word	0xffffffff


	//   ....[104]....
        /*025c*/ 	.word	0xffffffff


	//   ....[105]....
        /*0260*/ 	.word	0xffffffff


	//   ....[106]....
        /*0264*/ 	.word	0xffffffff


	//   ....[107]....
        /*0268*/ 	.word	0xffffffff


	//   ....[108]....
        /*026c*/ 	.word	0x05000015


	//   ....[109]....
        /*0270*/ 	.word	0x05000015


	//   ....[110]....
        /*0274*/ 	.word	0x05000015


	//   ....[111]....
        /*0278*/ 	.word	0x05000015


	//   ....[112]....
        /*027c*/ 	.word	0x05000015


	//   ....[113]....
        /*0280*/ 	.word	0x05000015


	//   ....[114]....
        /*0284*/ 	.word	0x05000015


	//   ....[115]....
        /*0288*/ 	.word	0x05000015


	//   ....[116]....
        /*028c*/ 	.word	0x05000015


	//   ....[117]....
        /*0290*/ 	.word	0x05000015


	//   ....[118]....
        /*0294*/ 	.word	0x05000015


	//   ....[119]....
        /*0298*/ 	.word	0x05000015


	//   ....[120]....
        /*029c*/ 	.word	0x05000015


	//   ....[121]....
        /*02a0*/ 	.word	0x05000015


	//   ....[122]....
        /*02a4*/ 	.word	0x05000015


	//   ....[123]....
        /*02a8*/ 	.word	0x05000015


	//   ....[124]....
        /*02ac*/ 	.word	0x05000015


	//   ....[125]....
        /*02b0*/ 	.word	0x05000015


	//   ....[126]....
        /*02b4*/ 	.word	0x05000015


	//   ....[127]....
        /*02b8*/ 	.word	0x05000015


	//   ....[128]....
        /*02bc*/ 	.word	0x05000015


	//   ....[129]....
        /*02c0*/ 	.word	0x05000015


	//   ....[130]....
        /*02c4*/ 	.word	0x05000015


	//   ....[131]....
        /*02c8*/ 	.word	0x05000015


	//   ....[132]....
        /*02cc*/ 	.word	0x05000015


	//   ....[133]....
        /*02d0*/ 	.word	0x05000015


	//   ....[134]....
        /*02d4*/ 	.word	0x05000015


	//   ....[135]....
        /*02d8*/ 	.word	0x05000015


	//   ....[136]....
        /*02dc*/ 	.word	0x05000015


	//   ....[137]....
        /*02e0*/ 	.word	0x05000015


	//   ....[138]....
        /*02e4*/ 	.word	0x05000015


	//   ....[139]....
        /*02e8*/ 	.word	0x05000015


	//   ....[140]....
        /*02ec*/ 	.word	0x05000015


	//   ....[141]....
        /*02f0*/ 	.word	0x05000015


	//   ....[142]....
        /*02f4*/ 	.word	0x05000015


	//   ....[143]....
        /*02f8*/ 	.word	0x05000015


	//   ....[144]....
        /*02fc*/ 	.word	0x05000015


	//   ....[145]....
        /*0300*/ 	.word	0x05000015


	//   ....[146]....
        /*0304*/ 	.word	0x05000015


	//   ....[147]....
        /*0308*/ 	.word	0x05000015


	//   ....[148]....
        /*030c*/ 	.word	0x05000015


	//   ....[149]....
        /*0310*/ 	.word	0x05000015


	//   ....[150]....
        /*0314*/ 	.word	0x05000015


	//   ....[151]....
        /*0318*/ 	.word	0x05000015


	//   ....[152]....
        /*031c*/ 	.word	0x05000015


	//   ....[153]....
        /*0320*/ 	.word	0x05000015


	//   ....[154]....
        /*0324*/ 	.word	0x05000015


	//   ....[155]....
        /*0328*/ 	.word	0x05000015


	//   ....[156]....
        /*032c*/ 	.word	0x05000015


	//   ....[157]....
        /*0330*/ 	.word	0x05000015


	//   ....[158]....
        /*0334*/ 	.word	0x05000015


	//   ....[159]....
        /*0338*/ 	.word	0x05000015


	//----- nvinfo : EIATTR_COOP_GROUP_INSTR_OFFSETS
	.align		4
.L_1260:
        /*033c*/ 	.byte	0x04, 0x28
        /*033e*/ 	.short	(.L_1262 - .L_1261)


	//   ....[0]....
.L_1261:
        /*0340*/ 	.word	0x00000390


	//   ....[1]....
        /*0344*/ 	.word	0x00000530


	//   ....[2]....
        /*0348*/ 	.word	0x000008a0


	//   ....[3]....
        /*034c*/ 	.word	0x000008c0


	//   ....[4]....
        /*0350*/ 	.word	0x00000900


	//   ....[5]....
        /*0354*/ 	.word	0x00000930


	//   ....[6]....
        /*0358*/ 	.word	0x000009a0


	//   ....[7]....
        /*035c*/ 	.word	0x000009e0


	//   ....[8]....
        /*0360*/ 	.word	0x00000a20


	//   ....[9]....
        /*0364*/ 	.word	0x00000a70


	//   ....[10]....
        /*0368*/ 	.word	0x00000ac0


	//   ....[11]....
        /*036c*/ 	.word	0x00000ae0


	//   ....[12]....
        /*0370*/ 	.word	0x00000ba0


	//   ....[13]....
        /*0374*/ 	.word	0x00000ea0


	//   ....[14]....
        /*0378*/ 	.word	0x00002630


	//   ....[15]....
        /*037c*/ 	.word	0x000027b0


	//   ....[16]....
        /*0380*/ 	.word	0x00002b10


	//   ....[17]....
        /*0384*/ 	.word	0x00002b60


	//   ....[18]....
        /*0388*/ 	.word	0x00002bd0


	//   ....[19]....
        /*038c*/ 	.word	0x00002bf0


	//   ....[20]....
        /*0390*/ 	.word	0x00002c70


	//   ....[21]....
        /*0394*/ 	.word	0x00002c90


	//   ....[22]....
        /*0398*/ 	.word	0x00002d00


	//   ....[23]....
        /*039c*/ 	.word	0x00002d20


	//   ....[24]....
        /*03a0*/ 	.word	0x00002d90


	//   ....[25]....
        /*03a4*/ 	.word	0x00002db0


	//   ....[26]....
        /*03a8*/ 	.word	0x00002e10


	//   ....[27]....
        /*03ac*/ 	.word	0x00002e40


	//   ....[28]....
        /*03b0*/ 	.word	0x000033b0


	//   ....[29]....
        /*03b4*/ 	.word	0x00003420


	//   ....[30]....
        /*03b8*/ 	.word	0x000034a0


	//   ....[31]....
        /*03bc*/ 	.word	0x000034f0


	//   ....[32]....
        /*03c0*/ 	.word	0x00003510


	//   ....[33]....
        /*03c4*/ 	.word	0x00003580


	//   ....[34]....
        /*03c8*/ 	.word	0x000035a0


	//   ....[35]....
        /*03cc*/ 	.word	0x00003630


	//   ....[36]....
        /*03d0*/ 	.word	0x00003650


	//   ....[37]....
        /*03d4*/ 	.word	0x000036c0


	//   ....[38]....
        /*03d8*/ 	.word	0x000036e0


	//   ....[39]....
        /*03dc*/ 	.word	0x00003760


	//   ....[40]....
        /*03e0*/ 	.word	0x00003780


	//   ....[41]....
        /*03e4*/ 	.word	0x00003890


	//   ....[42]....
        /*03e8*/ 	.word	0x000038f0


	//   ....[43]....
        /*03ec*/ 	.word	0x00003980


	//   ....[44]....
        /*03f0*/ 	.word	0x00003990


	//   ....[45]....
        /*03f4*/ 	.word	0x000039b0


	//   ....[46]....
        /*03f8*/ 	.word	0x00003a20


	//   ....[47]....
        /*03fc*/ 	.word	0x00003a50


	//   ....[48]....
        /*0400*/ 	.word	0x00003ae0


	//   ....[49]....
        /*0404*/ 	.word	0x00003b00


	//   ....[50]....
        /*0408*/ 	.word	0x00003b70


	//   ....[51]....
        /*040c*/ 	.word	0x00003b90


	//   ....[52]....
        /*0410*/ 	.word	0x00003c10


	//   ....[53]....
        /*0414*/ 	.word	0x00003c30


	//   ....[54]....
        /*0418*/ 	.word	0x000058c0


	//   ....[55]....
        /*041c*/ 	.word	0x00005a10


	//   ....[56]....
        /*0420*/ 	.word	0x00005f00


	//   ....[57]....
        /*0424*/ 	.word	0x00005f30


	//   ....[58]....
        /*0428*/ 	.word	0x00005f70


	//   ....[59]....
        /*042c*/ 	.word	0x00005fa0


	//   ....[60]....
        /*0430*/ 	.word	0x00006010


	//   ....[61]....
        /*0434*/ 	.word	0x00006050


	//   ....[62]....
        /*0438*/ 	.word	0x00006090


	//   ....[63]....
        /*043c*/ 	.word	0x000060e0


	//   ....[64]....
        /*0440*/ 	.word	0x00006130


	//   ....[65]....
        /*0444*/ 	.word	0x00006150


	//   ....[66]....
        /*0448*/ 	.word	0x00006430


	//   ....[67]....
        /*044c*/ 	.word	0x00006500


	//   ....[68]....
        /*0450*/ 	.word	0x00007fd0


	//   ....[69]....
        /*0454*/ 	.word	0x00008110


	//   ....[70]....
        /*0458*/ 	.word	0x00008580


	//   ....[71]....
        /*045c*/ 	.word	0x000085d0


	//   ....[72]....
        /*0460*/ 	.word	0x00008630


	//   ....[73]....
        /*0464*/ 	.word	0x00008660


	//   ....[74]....
        /*0468*/ 	.word	0x000086d0


	//   ....[75]....
        /*046c*/ 	.word	0x000086f0


	//   ....[76]....
        /*0470*/ 	.word	0x00008770


	//   ....[77]....
        /*0474*/ 	.word	0x00008780


	//   ....[78]....
        /*0478*/ 	.word	0x00008800


	//   ....[79]....
        /*047c*/ 	.word	0x00008810


	//   ....[80]....
        /*0480*/ 	.word	0x00008ab0


	//   ....[81]....
        /*0484*/ 	.word	0x00008b50


	//   ....[82]....
        /*0488*/ 	.word	0x00008e60


	//   ....[83]....
        /*048c*/ 	.word	0x00008ed0


	//   ....[84]....
        /*0490*/ 	.word	0x00008f40


	//   ....[85]....
        /*0494*/ 	.word	0x00008f60


	//   ....[86]....
        /*0498*/ 	.word	0x00008fd0


	//   ....[87]....
        /*049c*/ 	.word	0x00008ff0


	//   ....[88]....
        /*04a0*/ 	.word	0x00009070


	//   ....[89]....
        /*04a4*/ 	.word	0x00009090


	//   ....[90]....
        /*04a8*/ 	.word	0x00009100


	//   ....[91]....
        /*04ac*/ 	.word	0x00009120


	//   ....[92]....
        /*04b0*/ 	.word	0x000091d0


	//   ....[93]....
        /*04b4*/ 	.word	0x00009210


	//   ....[94]....
        /*04b8*/ 	.word	0x00009230


	//   ....[95]....
        /*04bc*/ 	.word	0x00009330


	//   ....[96]....
        /*04c0*/ 	.word	0x00009390


	//   ....[97]....
        /*04c4*/ 	.word	0x00009400


	//   ....[98]....
        /*04c8*/ 	.word	0x00009420


	//   ....[99]....
        /*04cc*/ 	.word	0x00009490


	//   ....[100]....
        /*04d0*/ 	.word	0x000094c0


	//   ....[101]....
        /*04d4*/ 	.word	0x00009550


	//   ....[102]....
        /*04d8*/ 	.word	0x00009570


	//   ....[103]....
        /*04dc*/ 	.word	0x000095e0


	//   ....[104]....
        /*04e0*/ 	.word	0x00009600


	//   ....[105]....
        /*04e4*/ 	.word	0x00009690


	//   ....[106]....
        /*04e8*/ 	.word	0x000096b0


	//   ....[107]....
        /*04ec*/ 	.word	0x000096d0


	//   ....[108]....
        /*04f0*/ 	.word	0x0000af30


	//   ....[109]....
        /*04f4*/ 	.word	0x0000aff0


	//   ....[110]....
        /*04f8*/ 	.word	0x0000b0c0


	//   ....[111]....
        /*04fc*/ 	.word	0x0000b120


	//   ....[112]....
        /*0500*/ 	.word	0x0000b1d0


	//   ....[113]....
        /*0504*/ 	.word	0x0000b240


	//   ....[114]....
        /*0508*/ 	.word	0x0000b2e0


	//   ....[115]....
        /*050c*/ 	.word	0x0000b350


	//   ....[116]....
        /*0510*/ 	.word	0x0000b3d0


	//   ....[117]....
        /*0514*/ 	.word	0x0000b490


	//   ....[118]....
        /*0518*/ 	.word	0x0000b510


	//   ....[119]....
        /*051c*/ 	.word	0x0000b5d0


	//   ....[120]....
        /*0520*/ 	.word	0x0000b600


	//   ....[121]....
        /*0524*/ 	.word	0x0000b6e0


	//   ....[122]....
        /*0528*/ 	.word	0x0000b790


	//   ....[123]....
        /*052c*/ 	.word	0x0000b860


	//   ....[124]....
        /*0530*/ 	.word	0x0000b8c0


	//   ....[125]....
        /*0534*/ 	.word	0x0000b9a0


	//   ....[126]....
        /*0538*/ 	.word	0x0000b9f0


	//   ....[127]....
        /*053c*/ 	.word	0x0000bac0


	//   ....[128]....
        /*0540*/ 	.word	0x0000bb10


	//   ....[129]....
        /*0544*/ 	.word	0x0000bb90


	//   ....[130]....
        /*0548*/ 	.word	0x0000bc30


	//   ....[131]....
        /*054c*/ 	.word	0x0000bca0


	//   ....[132]....
        /*0550*/ 	.word	0x0000bd40


	//   ....[133]....
        /*0554*/ 	.word	0x0000bd70


	//   ....[134]....
        /*0558*/ 	.word	0x0000be70


	//   ....[135]....
        /*055c*/ 	.word	0x0000bf20


	//   ....[136]....
        /*0560*/ 	.word	0x0000bfe0


	//   ....[137]....
        /*0564*/ 	.word	0x0000c030


	//   ....[138]....
        /*0568*/ 	.word	0x0000c100


	//   ....[139]....
        /*056c*/ 	.word	0x0000c150


	//   ....[140]....
        /*0570*/ 	.word	0x0000c220


	//   ....[141]....
        /*0574*/ 	.word	0x0000c270


	//   ....[142]....
        /*0578*/ 	.word	0x0000c340


	//   ....[143]....
        /*057c*/ 	.word	0x0000c390


	//   ....[144]....
        /*0580*/ 	.word	0x0000c470


	//   ....[145]....
        /*0584*/ 	.word	0x0000c4d0


	//   ....[146]....
        /*0588*/ 	.word	0x0000c500


	//   ....[147]....
        /*058c*/ 	.word	0x0000c600


	//   ....[148]....
        /*0590*/ 	.word	0x0000c6a0


	//   ....[149]....
        /*0594*/ 	.word	0x0000c780


	//   ....[150]....
        /*0598*/ 	.word	0x0000c7d0


	//   ....[151]....
        /*059c*/ 	.word	0x0000c890


	//   ....[152]....
        /*05a0*/ 	.word	0x0000c8e0


	//   ....[153]....
        /*05a4*/ 	.word	0x0000c9b0


	//   ....[154]....
        /*05a8*/ 	.word	0x0000ca00


	//   ....[155]....
        /*05ac*/ 	.word	0x0000cad0


	//   ....[156]....
        /*05b0*/ 	.word	0x0000cb20


	//   ....[157]....
        /*05b4*/ 	.word	0x0000cbf0


	//   ....[158]....
        /*05b8*/ 	.word	0x0000cc40


	//   ....[159]....
        /*05bc*/ 	.word	0x0000cc70


	//----- nvinfo : EIATTR_VRC_CTA_INIT_COUNT
	.align		4
.L_1262:
        /*05c0*/ 	.byte	0x02, 0x4a
	.zero		1
	.zero		1


	//----- nvinfo : EIATTR_EXIT_INSTR_OFFSETS
	.align		4
        /*05c4*/ 	.byte	0x04, 0x1c
        /*05c6*/ 	.short	(.L_1264 - .L_1263)


	//   ....[0]....
.L_1263:
        /*05c8*/ 	.word	0x00001410


	//   ....[1]....
        /*05cc*/ 	.word	0x000016b0


	//   ....[2]....
        /*05d0*/ 	.word	0x00001e30


	//   ....[3]....
        /*05d4*/ 	.word	0x00001f00


	//   ....[4]....
        /*05d8*/ 	.word	0x00002290


	//   ....[5]....
        /*05dc*/ 	.word	0x00002300


	//   ....[6]....
        /*05e0*/ 	.word	0x00004460


	//   ....[7]....
        /*05e4*/ 	.word	0x00004630


	//   ....[8]....
        /*05e8*/ 	.word	0x00004df0


	//   ....[9]....
        /*05ec*/ 	.word	0x00004ee0


	//   ....[10]....
        /*05f0*/ 	.word	0x00005280


	//   ....[11]....
        /*05f4*/ 	.word	0x000052f0


	//   ....[12]....
        /*05f8*/ 	.word	0x00005310


	//   ....[13]....
        /*05fc*/ 	.word	0x00007950


	//   ....[14]....
        /*0600*/ 	.word	0x00007a00


	//   ....[15]....
        /*0604*/ 	.word	0x0000ae30


	//   ....[16]....
        /*0608*/ 	.word	0x0000aee0


	//----- nvinfo : EIATTR_MAX_THREADS
	.align		4
.L_1264:
        /*060c*/ 	.byte	0x04, 0x05
        /*060e*/ 	.short	(.L_1266 - .L_1265)
.L_1265:
        /*0610*/ 	.word	0x00000100
        /*0614*/ 	.word	0x00000001
        /*0618*/ 	.word	0x00000001


	//----- nvinfo : EIATTR_CRS_STACK_SIZE
	.align		4
.L_1266:
        /*061c*/ 	.byte	0x04, 0x1e
        /*061e*/ 	.short	(.L_1268 - .L_1267)
.L_1267:
        /*0620*/ 	.word	0x00000000


	//----- nvinfo : EIATTR_CBANK_PARAM_SIZE
	.align		4
.L_1268:
        /*0624*/ 	.byte	0x03, 0x19
        /*0626*/ 	.short	0x003c


	//----- nvinfo : EIATTR_PARAM_CBANK
	.align		4
        /*0628*/ 	.byte	0x04, 0x0a
        /*062a*/ 	.short	(.L_1270 - .L_1269)
	.align		4
.L_1269:
        /*062c*/ 	.word	index@(.nv.constant0._ZN6thrust24THRUST_300001_SM_1000_NS8cuda_cub4core6detail13_kernel_agentINS1_15__reduce_by_key16ReduceByKeyAgentINS0_6detail15normal_iteratorINS0_10device_ptrIjEEEESB_SB_SB_N4cuda3std3__48equal_toIjEENSE_4plusIjEEPiiEEJSB_SB_SB_SB_SJ_N3cub18CUB_300001_SM_100024ReduceByKeyScanTileStateIjiLb1EEESG_SI_iiEEEvDpT0_)
        /*0630*/ 	.short	0x0380
        /*0632*/ 	.short	0x003c


	//----- nvinfo : EIATTR_SW_WAR
	.align		4
.L_1270:
        /*0634*/ 	.byte	0x04, 0x36
        /*0636*/ 	.short	(.L_1272 - .L_1271)
.L_1271:
        /*0638*/ 	.word	0x00000008
.L_1272:


//--------------------- .nv.info._ZN6thrust24THRUST_300001_SM_1000_NS8cuda_cub4core6detail13_kernel_agentINS1_15__reduce_by_key9InitAgentIN3cub18CUB_300001_SM_100024ReduceByKeyScanTileStateIjiLb1EEEiPiEEJSA_iSB_EEEvDpT0_ --------------------------
	.section	.nv.info._ZN6thrust24THRUST_300001_SM_1000_NS8cuda_cub4core6detail13_kernel_agentINS1_15__reduce_by_key9InitAgentIN3cub18CUB_300001_SM_100024ReduceByKeyScanTileStateIjiLb1EEEiPiEEJSA_iSB_EEEvDpT0_,"",@"SHT_CUDA_INFO"
	.sectionflags	@""
	.align	4


	//----- nvinfo : EIATTR_CUDA_API_VERSION
	.align		4
        /*0000*/ 	.byte	0x04, 0x37
        /*0002*/ 	.short	(.L_1274 - .L_1273)
.L_1273:
        /*0004*/ 	.word	0x00000082


	//----- nvinfo : EIATTR_KPARAM_INFO
	.align		4
.L_1274:
        /*0008*/ 	.byte	0x04, 0x17
        /*000a*/ 	.short	(.L_1276 - .L_1275)
.L_1275:
        /*000c*/ 	.word	0x00000000
        /*0010*/ 	.short	0x0002
        /*0012*/ 	.short	0x0010
        /*0014*/ 	.byte	0x00, 0xf5, 0x21, 0x00


	//----- nvinfo : EIATTR_KPARAM_INFO
	.align		4
.L_1276:
        /*0018*/ 	.byte	0x04, 0x17
        /*001a*/ 	.short	(.L_1278 - .L_1277)
.L_1277:
        /*001c*/ 	.word	0x00000000
        /*0020*/ 	.short	0x0001
        /*0022*/ 	.short	0x0008
        /*0024*/ 	.byte	0x00, 0xf0, 0x11, 0x00


	//----- nvinfo : EIATTR_KPARAM_INFO
	.align		4
.L_1278:
        /*0028*/ 	.byte	0x04, 0x17
        /*002a*/ 	.short	(.L_1280 - .L_1279)
.L_1279:
        /*002c*/ 	.word	0x00000000
        /*0030*/ 	.short	0x0000
        /*0032*/ 	.short	0x0000
        /*0034*/ 	.byte	0x00, 0xf0, 0x21, 0x00


	//----- nvinfo : EIATTR_SPARSE_MMA_MASK
	.align		4
.L_1280:
        /*0038*/ 	.byte	0x03, 0x50
        /*003a*/ 	.short	0x0000


	//----- nvinfo : EIATTR_MAXREG_COUNT
	.align		4
        /*003c*/ 	.byte	0x03, 0x1b
        /*003e*/ 	.short	0x00ff


	//----- nvinfo : EIATTR_MERCURY_ISA_VERSION
	.align		4
        /*0040*/ 	.byte	0x03, 0x5f
        /*0042*/ 	.short	0x0101


	//----- nvinfo : EIATTR_VRC_CTA_INIT_COUNT
	.align		4
        /*0044*/ 	.byte	0x02, 0x4a
	.zero		1
	.zero		1


	//----- nvinfo : EIATTR_EXIT_INSTR_OFFSETS
	.align		4
        /*0048*/ 	.byte	0x04, 0x1c
        /*004a*/ 	.short	(.L_1282 - .L_1281)


	//   ....[0]....
.L_1281:
        /*004c*/ 	.word	0x00000140


	//   ....[1]....
        /*0050*/ 	.word	0x00000170


	//----- nvinfo : EIATTR_MAX_THREADS
	.align		4
.L_1282:
        /*0054*/ 	.byte	0x04, 0x05
        /*0056*/ 	.short	(.L_1284 - .L_1283)
.L_1283:
        /*0058*/ 	.word	0x00000080
        /*005c*/ 	.word	0x00000001
        /*0060*/ 	.word	0x00000001


	//----- nvinfo : EIATTR_CBANK_PARAM_SIZE
	.align		4
.L_1284:
        /*0064*/ 	.byte	0x03, 0x19
        /*0066*/ 	.short	0x0018


	//----- nvinfo : EIATTR_PARAM_CBANK
	.align		4
        /*0068*/ 	.byte	0x04, 0x0a
        /*006a*/ 	.short	(.L_1286 - .L_1285)
	.align		4
.L_1285:
        /*006c*/ 	.word	index@(.nv.constant0._ZN6thrust24THRUST_300001_SM_1000_NS8cuda_cub4core6detail13_kernel_agentINS1_15__reduce_by_key9InitAgentIN3cub18CUB_300001_SM_100024ReduceByKeyScanTileStateIjiLb1EEEiPiEEJSA_iSB_EEEvDpT0_)
        /*0070*/ 	.short	0x0380
        /*0072*/ 	.short	0x0018


	//----- nvinfo : EIATTR_SW_WAR
	.align		4
.L_1286:
        /*0074*/ 	.byte	0x04, 0x36
        /*0076*/ 	.short	(.L_1288 - .L_1287)
.L_1287:
        /*0078*/ 	.word	0x00000008
.L_1288:


//--------------------- .nv.info._ZN6thrust24THRUST_300001_SM_1000_NS8cuda_cub4core6detail13_kernel_agentINS1_8__unique11UniqueAgentINS0_6detail15normal_iteratorINS0_10device_ptrIjEEEESB_N4cuda3std3__48equal_toIjEEiPiEEJSB_SB_SG_SH_iN3cub18CUB_300001_SM_100013ScanTileStateIiLb1EEEmEEEvDpT0_ --------------------------
	.section	.nv.info._ZN6thrust24THRUST_300001_SM_1000_NS8cuda_cub4core6detail13_kernel_agentINS1_8__unique11UniqueAgentINS0_6detail15normal_iteratorINS0_10device_ptrIjEEEESB_N4cuda3std3__48equal_toIjEEiPiEEJSB_SB_SG_SH_iN3cub18CUB_300001_SM_100013ScanTileStateIiLb1EEEmEEEvDpT0_,"",@"SHT_CUDA_INFO"
	.sectionflags	@""
	.align	4


	//----- nvinfo : EIATTR_CUDA_API_VERSION
	.align		4
        /*0000*/ 	.byte	0x04, 0x37
        /*0002*/ 	.short	(.L_1290 - .L_1289)
.L_1289:
        /*0004*/ 	.word	0x00000082


	//----- nvinfo : EIATTR_KPARAM_INFO
	.align		4
.L_1290:
        /*0008*/ 	.byte	0x04, 0x17
        /*000a*/ 	.short	(.L_1292 - .L_1291)
.L_1291:
        /*000c*/ 	.word	0x00000000
        /*0010*/ 	.short	0x0006
        /*0012*/ 	.short	0x0030
        /*0014*/ 	.byte	0x00, 0xf0, 0x21, 0x00


	//----- nvinfo : EIATTR_KPARAM_INFO
	.align		4
.L_1292:
        /*0018*/ 	.byte	0x04, 0x17
        /*001a*/ 	.short	(.L_1294 - .L_1293)
.L_1293:
        /*001c*/ 	.word	0x00000000
        /*0020*/ 	.short	0x0005
        /*0022*/ 	.short	0x0028
        /*0024*/ 	.byte	0x00, 0xf0, 0x21, 0x00


	//----- nvinfo : EIATTR_KPARAM_INFO
	.align		4
.L_1294:
        /*0028*/ 	.byte	0x04, 0x17
        /*002a*/ 	.short	(.L_1296 - .L_1295)
.L_1295:
        /*002c*/ 	.word	0x00000000
        /*0030*/ 	.short	0x0004
        /*0032*/ 	.short	0x0020
        /*0034*/ 	.byte	0x00, 0xf0, 0x11, 0x00


	//----- nvinfo : EIATTR_KPARAM_INFO
	.align		4
.L_1296:
        /*0038*/ 	.byte	0x04, 0x17
        /*003a*/ 	.short	(.L_1298 - .L_1297)
.L_1297:
        /*003c*/ 	.word	0x00000000
        /*0040*/ 	.short	0x0003
        /*0042*/ 	.short	0x0018
        /*0044*/ 	.byte	0x00, 0xf5, 0x21, 0x00


	//----- nvinfo : EIATTR_KPARAM_INFO
	.align		4
.L_1298:
        /*0048*/ 	.byte	0x04, 0x17
        /*004a*/ 	.short	(.L_1300 - .L_1299)
.L_1299:
        /*004c*/ 	.word	0x00000000
        /*0050*/ 	.short	0x0002
        /*0052*/ 	.short	0x0010
        /*0054*/ 	.byte	0x00, 0xf0, 0x05, 0x00


	//----- nvinfo : EIATTR_KPARAM_INFO
	.align		4
.L_1300:
        /*0058*/ 	.byte	0x04, 0x17
        /*005a*/ 	.short	(.L_1302 - .L_1301)
.L_1301:
        /*005c*/ 	.word	0x00000000
        /*0060*/ 	.short	0x0001
        /*0062*/ 	.short	0x0008
        /*0064*/ 	.byte	0x00, 0xf0, 0x21, 0x00


	//----- nvinfo : EIATTR_KPARAM_INFO
	.align		4
.L_1302:
        /*0068*/ 	.byte	0x04, 0x17
        /*006a*/ 	.short	(.L_1304 - .L_1303)
.L_1303:
        /*006c*/ 	.word	0x00000000
        /*0070*/ 	.short	0x0000
        /*0072*/ 	.short	0x0000
        /*0074*/ 	.byte	0x00, 0xf0, 0x21, 0x00


	//----- nvinfo : EIATTR_SPARSE_MMA_MASK
	.align		4
.L_1304:
        /*0078*/ 	.byte	0x03, 0x50
        /*007a*/ 	.short	0x0000


	//----- nvinfo : EIATTR_MAXREG_COUNT
	.align		4
        /*007c*/ 	.byte	0x03, 0x1b
        /*007e*/ 	.short	0x00ff


	//----- nvinfo : EIATTR_NUM_BARRIERS
	.align		4
        /*0080*/ 	.byte	0x02, 0x4c
        /*0082*/ 	.byte	0x01
	.zero		1


	//----- nvinfo : EIATTR_ANNOTATIONS
	.align		4
        /*0084*/ 	.byte	0x04, 0x55
        /*0086*/ 	.short	(.L_1306 - .L_1305)


	//   ....[0]....
.L_1305:
        /*0088*/ 	.word	0x00000001
        /*008c*/ 	.byte	0x90, 0x4d, 0x00, 0x00, 0x01, 0x00, 0x00, 0x00, 0x70, 0x59, 0x00, 0x00


	//----- nvinfo : EIATTR_MERCURY_ISA_VERSION
	.align		4
.L_1306:
        /*0098*/ 	.byte	0x03, 0x5f
        /*009a*/ 	.short	0x0101


	//----- nvinfo : EIATTR_UNUSED_LOAD_BYTE_OFFSET
	.align		4
        /*009c*/ 	.byte	0x04, 0x44
        /*009e*/ 	.short	(.L_1308 - .L_1307)


	//   ....[0]....
.L_1307:
        /*00a0*/ 	.word	0x00005a60
        /*00a4*/ 	.word	0x0000fff0


	//----- nvinfo : EIATTR_COOP_GROUP_MASK_REGIDS
	.align		4
.L_1308:
        /*00a8*/ 	.byte	0x04, 0x29
        /*00aa*/ 	.short	(.L_1310 - .L_1309)


	//   ....[0]....
.L_1309:
        /*00ac*/ 	.word	0xffffffff


	//   ....[1]....
        /*00b0*/ 	.word	0xffffffff


	//   ....[2]....
        /*00b4*/ 	.word	0xffffffff


	//   ....[3]....
        /*00b8*/ 	.word	0xffffffff


	//   ....[4]....
        /*00bc*/ 	.word	0xffffffff


	//   ....[5]....
        /*00c0*/ 	.word	0xffffffff


	//   ....[6]....
        /*00c4*/ 	.word	0xffffffff


	//   ....[7]....
        /*00c8*/ 	.word	0xffffffff


	//   ....[8]....
        /*00cc*/ 	.word	0xffffffff


	//   ....[9]....
        /*00d0*/ 	.word	0xffffffff


	//   ....[10]....
        /*00d4*/ 	.word	0xffffffff


	//   ....[11]....
        /*00d8*/ 	.word	0xffffffff


	//   ....[12]....
        /*00dc*/ 	.word	0xffffffff


	//   ....[13]....
        /*00e0*/ 	.word	0xffffffff


	//   ....[14]....
        /*00e4*/ 	.word	0xffffffff


	//   ....[15]....
        /*00e8*/ 	.word	0xffffffff


	//   ....[16]....
        /*00ec*/ 	.word	0xffffffff


	//   ....[17]....
        /*00f0*/ 	.word	0xffffffff


	//   ....[18]....
        /*00f4*/ 	.word	0xffffffff


	//   ....[19]....
        /*00f8*/ 	.word	0xffffffff


	//   ....[20]....
        /*00fc*/ 	.word	0xffffffff


	//   ....[21]....
        /*0100*/ 	.word	0xffffffff


	//   ....[22]....
        /*0104*/ 	.word	0xffffffff


	//   ....[23]....
        /*0108*/ 	.word	0xffffffff


	//   ....[24]....
        /*010c*/ 	.word	0xffffffff


	//   ....[25]....
        /*0110*/ 	.word	0xffffffff


	//   ....[26]....
        /*0114*/ 	.word	0xffffffff


	//   ....[27]....
        /*0118*/ 	.word	0xffffffff


	//   ....[28]....
        /*011c*/ 	.word	0xffffffff


	//   ....[29]....
        /*0120*/ 	.word	0xffffffff


	//   ....[30]....
        /*0124*/ 	.word	0xffffffff


	//   ....[31]....
        /*0128*/ 	.word	0xffffffff


	//   ....[32]....
        /*012c*/ 	.word	0xffffffff


	//   ....[33]....
        /*0130*/ 	.word	0xffffffff


	//   ....[34]....
        /*0134*/ 	.word	0xffffffff


	//   ....[35]....
        /*0138*/ 	.word	0xffffffff


	//   ....[36]....
        /*013c*/ 	.word	0xffffffff


	//   ....[37]....
        /*0140*/ 	.word	0xffffffff


	//   ....[38]....
        /*0144*/ 	.word	0xffffffff


	//   ....[39]....
        /*0148*/ 	.word	0xffffffff


	//   ....[40]....
        /*014c*/ 	.word	0xffffffff


	//   ....[41]....
        /*0150*/ 	.word	0xffffffff


	//   ....[42]....
        /*0154*/ 	.word	0xffffffff


	//   ....[43]....
        /*0158*/ 	.word	0xffffffff


	//   ....[44]....
        /*015c*/ 	.word	0xffffffff


	//   ....[45]....
        /*0160*/ 	.word	0xffffffff


	//   ....[46]....
        /*0164*/ 	.word	0xffffffff


	//   ....[47]....
        /*0168*/ 	.word	0xffffffff


	//   ....[48]....
        /*016c*/ 	.word	0xffffffff


	//   ....[49]....
        /*0170*/ 	.word	0xffffffff


	//   ....[50]....
        /*0174*/ 	.word	0xffffffff


	//   ....[51]....
        /*0178*/ 	.word	0xffffffff


	//   ....[52]....
        /*017c*/ 	.word	0xffffffff


	//   ....[53]....
        /*0180*/ 	.word	0xffffffff


	//   ....[54]....
        /*0184*/ 	.word	0xffffffff


	//   ....[55]....
        /*0188*/ 	.word	0xffffffff


	//   ....[56]....
        /*018c*/ 	.word	0xffffffff


	//   ....[57]....
        /*0190*/ 	.word	0xffffffff


	//   ....[58]....
        /*0194*/ 	.word	0xffffffff


	//   ....[59]....
        /*0198*/ 	.word	0xffffffff


	//   ....[60]....
        /*019c*/ 	.word	0x05000014


	//   ....[61]....
        /*01a0*/ 	.word	0x05000014


	//   ....[62]....
        /*01a4*/ 	.word	0x05000014


	//   ....[63]....
        /*01a8*/ 	.word	0x05000014


	//   ....[64]....
        /*01ac*/ 	.word	0x05000014


	//   ....[65]....
        /*01b0*/ 	.word	0x05000014


	//   ....[66]....
        /*01b4*/ 	.word	0x05000014


	//   ....[67]....
        /*01b8*/ 	.word	0x05000014


	//   ....[68]....
        /*01bc*/ 	.word	0x05000014


	//   ....[69]....
        /*01c0*/ 	.word	0x05000014


	//   ....[70]....
        /*01c4*/ 	.word	0x05000014


	//   ....[71]....
        /*01c8*/ 	.word	0x05000014


	//   ....[72]....
        /*01cc*/ 	.word	0x05000014


	//   ....[73]....
        /*01d0*/ 	.word	0x05000014


	//   ....[74]....
        /*01d4*/ 	.word	0x05000014


	//   ....[75]....
        /*01d8*/ 	.word	0x05000014


	//   ....[76]....
        /*01dc*/ 	.word	0x05000014


	//   ....[77]....
        /*01e0*/ 	.word	0x05000014


	//   ....[78]....
        /*01e4*/ 	.word	0x05000014


	//   ....[79]....
        /*01e8*/ 	.word	0x05000014


	//   ....[80]....
        /*01ec*/ 	.word	0x05000014


	//   ....[81]....
        /*01f0*/ 	.word	0x05000014


	//   ....[82]....
        /*01f4*/ 	.word	0x05000014


	//   ....[83]....
        /*01f8*/ 	.word	0x05000014


	//   ....[84]....
        /*01fc*/ 	.word	0x05000014


	//   ....[85]....
        /*0200*/ 	.word	0x05000014


	//   ....[86]....
        /*0204*/ 	.word	0x05000014


	//   ....[87]....
        /*0208*/ 	.word	0x05000014


	//   ....[88]....
        /*020c*/ 	.word	0x05000014


	//   ....[89]....
        /*0210*/ 	.word	0x05000014


	//   ....[90]....
        /*0214*/ 	.word	0x05000014


	//   ....[91]....
        /*0218*/ 	.word	0x05000014


	//   ....[92]....
        /*021c*/ 	.word	0x05000014


	//   ....[93]....
        /*0220*/ 	.word	0x05000014


	//   ....[94]....
        /*0224*/ 	.word	0x05000014


	//   ....[95]....
        /*0228*/ 	.word	0x05000014


	//----- nvinfo : EIATTR_COOP_GROUP_INSTR_OFFSETS
	.align		4
.L_1310:
        /*022c*/ 	.byte	0x04, 0x28
        /*022e*/ 	.short	(.L_1312 - .L_1311)


	//   ....[0]....
.L_1311:
        /*0230*/ 	.word	0x00000340


	//   ....[1]....
        /*0234*/ 	.word	0x000006b0


	//   ....[2]....
        /*0238*/ 	.word	0x000006e0


	//   ....[3]....
        /*023c*/ 	.word	0x00000700


	//   ....[4]....
        /*0240*/ 	.word	0x00000720


	//   ....[5]....
        /*0244*/ 	.word	0x00000750


	//   ....[6]....
        /*0248*/ 	.word	0x000014e0


	//   ....[7]....
        /*024c*/ 	.word	0x00001800


	//   ....[8]....
        /*0250*/ 	.word	0x00001830


	//   ....[9]....
        /*0254*/ 	.word	0x00001850


	//   ....[10]....
        /*0258*/ 	.word	0x00001870


	//   ....[11]....
        /*025c*/ 	.word	0x00001890


	//   ....[12]....
        /*0260*/ 	.word	0x00001ab0


	//   ....[13]....
        /*0264*/ 	.word	0x00001b70


	//   ....[14]....
        /*0268*/ 	.word	0x00001bd0


	//   ....[15]....
        /*026c*/ 	.word	0x00001c20


	//   ....[16]....
        /*0270*/ 	.word	0x00001c90


	//   ....[17]....
        /*0274*/ 	.word	0x00001ce0


	//   ....[18]....
        /*0278*/ 	.word	0x00001d30


	//   ....[19]....
        /*027c*/ 	.word	0x00001d80


	//   ....[20]....
        /*0280*/ 	.word	0x00001dd0


	//   ....[21]....
        /*0284*/ 	.word	0x00001ea0


	//   ....[22]....
        /*0288*/ 	.word	0x00001f60


	//   ....[23]....
        /*028c*/ 	.word	0x00001fb0


	//   ....[24]....
        /*0290*/ 	.word	0x00002010


	//   ....[25]....
        /*0294*/ 	.word	0x00002030


	//   ....[26]....
        /*0298*/ 	.word	0x00002080


	//   ....[27]....
        /*029c*/ 	.word	0x000020c0


	//   ....[28]....
        /*02a0*/ 	.word	0x00002100


	//   ....[29]....
        /*02a4*/ 	.word	0x00002140


	//   ....[30]....
        /*02a8*/ 	.word	0x00003410


	//   ....[31]....
        /*02ac*/ 	.word	0x000038c0


	//   ....[32]....
        /*02b0*/ 	.word	0x000038f0


	//   ....[33]....
        /*02b4*/ 	.word	0x00003920


	//   ....[34]....
        /*02b8*/ 	.word	0x00003940


	//   ....[35]....
        /*02bc*/ 	.word	0x00003960


	//   ....[36]....
        /*02c0*/ 	.word	0x00004920


	//   ....[37]....
        /*02c4*/ 	.word	0x00004e00


	//   ....[38]....
        /*02c8*/ 	.word	0x00004e20


	//   ....[39]....
        /*02cc*/ 	.word	0x00004e40


	//   ....[40]....
        /*02d0*/ 	.word	0x00004e60


	//   ....[41]....
        /*02d4*/ 	.word	0x00004e80


	//   ....[42]....
        /*02d8*/ 	.word	0x000050c0


	//   ....[43]....
        /*02dc*/ 	.word	0x00005180


	//   ....[44]....
        /*02e0*/ 	.word	0x000051e0


	//   ....[45]....
        /*02e4*/ 	.word	0x00005270


	//   ....[46]....
        /*02e8*/ 	.word	0x000052c0


	//   ....[47]....
        /*02ec*/ 	.word	0x00005310


	//   ....[48]....
        /*02f0*/ 	.word	0x00005370


	//   ....[49]....
        /*02f4*/ 	.word	0x000053e0


	//   ....[50]....
        /*02f8*/ 	.word	0x00005420


	//   ....[51]....
        /*02fc*/ 	.word	0x000054c0


	//   ....[52]....
        /*0300*/ 	.word	0x00005590


	//   ....[53]....
        /*0304*/ 	.word	0x000055f0


	//   ....[54]....
        /*0308*/ 	.word	0x00005660


	//   ....[55]....
        /*030c*/ 	.word	0x000056b0


	//   ....[56]....
        /*0310*/ 	.word	0x000056f0


	//   ....[57]....
        /*0314*/ 	.word	0x00005730


	//   ....[58]....
        /*0318*/ 	.word	0x00005770


	//   ....[59]....
        /*031c*/ 	.word	0x000057b0


	//   ....[60]....
        /*0320*/ 	.word	0x00006660


	//   ....[61]....
        /*0324*/ 	.word	0x000066e0


	//   ....[62]....
        /*0328*/ 	.word	0x00006790


	//   ....[63]....
        /*032c*/ 	.word	0x00006880


	//   ....[64]....
        /*0330*/ 	.word	0x00006900


	//   ....[65]....
        /*0334*/ 	.word	0x00006990


	//   ....[66]....
        /*0338*/ 	.word	0x00006a20


	//   ....[67]....
        /*033c*/ 	.word	0x00006a90


	//   ....[68]....
        /*0340*/ 	.word	0x00006ac0


	//   ....[69]....
        /*0344*/ 	.word	0x00006b80


	//   ....[70]....
        /*0348*/ 	.word	0x00006c00


	//   ....[71]....
        /*034c*/ 	.word	0x00006c80


	//   ....[72]....
        /*0350*/ 	.word	0x00006d40


	//   ....[73]....
        /*0354*/ 	.word	0x00006dd0


	//   ....[74]....
        /*0358*/ 	.word	0x00006e50


	//   ....[75]....
        /*035c*/ 	.word	0x00006ec0


	//   ....[76]....
        /*0360*/ 	.word	0x00006f40


	//   ....[77]....
        /*0364*/ 	.word	0x00006f70


	//   ....[78]....
        /*0368*/ 	.word	0x00007000


	//   ....[79]....
        /*036c*/ 	.word	0x00007080


	//   ....[80]....
        /*0370*/ 	.word	0x00007100


	//   ....[81]....
        /*0374*/ 	.word	0x00007210


	//   ....[82]....
        /*0378*/ 	.word	0x00007290


	//   ....[83]....
        /*037c*/ 	.word	0x00007320


	//   ....[84]....
        /*0380*/ 	.word	0x000073b0


	//   ....[85]....
        /*0384*/ 	.word	0x00007430


	//   ....[86]....
        /*0388*/ 	.word	0x00007460


	//   ....[87]....
        /*038c*/ 	.word	0x00007550


	//   ....[88]....
        /*0390*/ 	.word	0x000075d0


	//   ....[89]....
        /*0394*/ 	.word	0x00007650


	//   ....[90]....
        /*0398*/ 	.word	0x00007720


	//   ....[91]....
        /*039c*/ 	.word	0x000077d0


	//   ....[92]....
        /*03a0*/ 	.word	0x00007850


	//   ....[93]....
        /*03a4*/ 	.word	0x000078d0


	//   ....[94]....
        /*03a8*/ 	.word	0x00007950


	//   ....[95]....
        /*03ac*/ 	.word	0x000079b0


	//----- nvinfo : EIATTR_VRC_CTA_INIT_COUNT
	.align		4
.L_1312:
        /*03b0*/ 	.byte	0x02, 0x4a
	.zero		1
	.zero		1


	//----- nvinfo : EIATTR_EXIT_INSTR_OFFSETS
	.align		4
        /*03b4*/ 	.byte	0x04, 0x1c
        /*03b6*/ 	.short	(.L_1314 - .L_1313)


	//   ....[0]....
.L_1313:
        /*03b8*/ 	.word	0x00001240


	//   ....[1]....
        /*03bc*/ 	.word	0x00002eb0


	//   ....[2]....
        /*03c0*/ 	.word	0x000065e0


	//   ....[3]....
        /*03c4*/ 	.word	0x00006610


	//----- nvinfo : EIATTR_MAX_THREADS
	.align		4
.L_1314:
        /*03c8*/ 	.byte	0x04, 0x05
        /*03ca*/ 	.short	(.L_1316 - .L_1315)
.L_1315:
        /*03cc*/ 	.word	0x00000040
        /*03d0*/ 	.word	0x00000001
        /*03d4*/ 	.word	0x00000001


	//----- nvinfo : EIATTR_CRS_STACK_SIZE
	.align		4
.L_1316:
        /*03d8*/ 	.byte	0x04, 0x1e
        /*03da*/ 	.short	(.L_1318 - .L_1317)
.L_1317:
        /*03dc*/ 	.word	0x00000000


	//----- nvinfo : EIATTR_CBANK_PARAM_SIZE
	.align		4
.L_1318:
        /*03e0*/ 	.byte	0x03, 0x19
        /*03e2*/ 	.short	0x0038


	//----- nvinfo : EIATTR_PARAM_CBANK
	.align		4
        /*03e4*/ 	.byte	0x04, 0x0a
        /*03e6*/ 	.short	(.L_1320 - .L_1319)
	.align		4
.L_1319:
        /*03e8*/ 	.word	index@(.nv.constant0._ZN6thrust24THRUST_300001_SM_1000_NS8cuda_cub4core6detail13_kernel_agentINS1_8__unique11UniqueAgentINS0_6detail15normal_iteratorINS0_10device_ptrIjEEEESB_N4cuda3std3__48equal_toIjEEiPiEEJSB_SB_SG_SH_iN3cub18CUB_300001_SM_100013ScanTileStateIiLb1EEEmEEEvDpT0_)
        /*03ec*/ 	.short	0x0380
        /*03ee*/ 	.short	0x0038


	//----- nvinfo : EIATTR_SW_WAR
	.align		4
.L_1320:
        /*03f0*/ 	.byte	0x04, 0x36
        /*03f2*/ 	.short	(.L_1322 - .L_1321)
.L_1321:
        /*03f4*/ 	.word	0x00000008
.L_1322:


//--------------------- .nv.info._ZN6thrust24THRUST_300001_SM_1000_NS8cuda_cub4core6detail13_kernel_agentINS1_8__unique9InitAgentIN3cub18CUB_300001_SM_100013ScanTileStateIiLb1EEEPiiEEJSA_mSB_EEEvDpT0_ --------------------------
	.section	.nv.info._ZN6thrust24THRUST_300001_SM_1000_NS8cuda_cub4core6detail13_kernel_agentINS1_8__unique9InitAgentIN3cub18CUB_300001_SM_100013ScanTileStateIiLb1EEEPiiEEJSA_mSB_EEEvDpT0_,"",@"SHT_CUDA_INFO"
	.sectionflags	@""
	.align	4


	//----- nvinfo : EIATTR_CUDA_API_VERSION
	.align		4
        /*0000*/ 	.byte	0x04, 0x37
        /*0002*/ 	.short	(.L_1324 - .L_1323)
.L_1323:
        /*0004*/ 	.word	0x00000082


	//----- nvinfo : EIATTR_KPARAM_INFO
	.align		4
.L_1324:
        /*0008*/ 	.byte	0x04, 0x17
        /*000a*/ 	.short	(.L_1326 - .L_1325)
.L_1325:
        /*000c*/ 	.word	0x00000000
        /*0010*/ 	.short	0x0002
        /*0012*/ 	.short	0x0010
        /*0014*/ 	.byte	0x00, 0xf5, 0x21, 0x00


	//----- nvinfo : EIATTR_KPARAM_INFO
	.align		4
.L_1326:
        /*0018*/ 	.byte	0x04, 0x17
        /*001a*/ 	.short	(.L_1328 - .L_1327)
.L_1327:
        /*001c*/ 	.word	0x00000000
        /*0020*/ 	.short	0x0001
        /*0022*/ 	.short	0x0008
        /*0024*/ 	.byte	0x00, 0xf0, 0x21, 0x00


	//----- nvinfo : EIATTR_KPARAM_INFO
	.align		4
.L_1328:
        /*0028*/ 	.byte	0x04, 0x17
        /*002a*/ 	.short	(.L_1330 - .L_1329)
.L_1329:
        /*002c*/ 	.word	0x00000000
        /*0030*/ 	.short	0x0000
        /*0032*/ 	.short	0x0000
        /*0034*/ 	.byte	0x00, 0xf0, 0x21, 0x00


	//----- nvinfo : EIATTR_SPARSE_MMA_MASK
	.align		4
.L_1330:
        /*0038*/ 	.byte	0x03, 0x50
        /*003a*/ 	.short	0x0000


	//----- nvinfo : EIATTR_MAXREG_COUNT
	.align		4
        /*003c*/ 	.byte	0x03, 0x1b
        /*003e*/ 	.short	0x00ff


	//----- nvinfo : EIATTR_MERCURY_ISA_VERSION
	.align		4
        /*0040*/ 	.byte	0x03, 0x5f
        /*0042*/ 	.short	0x0101


	//----- nvinfo : EIATTR_VRC_CTA_INIT_COUNT
	.align		4
        /*0044*/ 	.byte	0x02, 0x4a
	.zero		1
	.zero		1


	//----- nvinfo : EIATTR_EXIT_INSTR_OFFSETS
	.align		4
        /*0048*/ 	.byte	0x04, 0x1c
        /*004a*/ 	.short	(.L_1332 - .L_1331)


	//   ....[0]....
.L_1331:
        /*004c*/ 	.word	0x00000130


	//   ....[1]....
        /*0050*/ 	.word	0x00000160


	//----- nvinfo : EIATTR_MAX_THREADS
	.align		4
.L_1332:
        /*0054*/ 	.byte	0x04, 0x05
        /*0056*/ 	.short	(.L_1334 - .L_1333)
.L_1333:
        /*0058*/ 	.word	0x00000080
        /*005c*/ 	.word	0x00000001
        /*0060*/ 	.word	0x00000001


	//----- nvinfo : EIATTR_CBANK_PARAM_SIZE
	.align		4
.L_1334:
        /*0064*/ 	.byte	0x03, 0x19
        /*0066*/ 	.short	0x0018


	//----- nvinfo : EIATTR_PARAM_CBANK
	.align		4
        /*0068*/ 	.byte	0x04, 0x0a
        /*006a*/ 	.short	(.L_1336 - .L_1335)
	.align		4
.L_1335:
        /*006c*/ 	.word	index@(.nv.constant0._ZN6thrust24THRUST_300001_SM_1000_NS8cuda_cub4core6detail13_kernel_agentINS1_8__unique9InitAgentIN3cub18CUB_300001_SM_100013ScanTileStateIiLb1EEEPiiEEJSA_mSB_EEEvDpT0_)
        /*0070*/ 	.short	0x0380
        /*0072*/ 	.short	0x0018


	//----- nvinfo : EIATTR_SW_WAR
	.align		4
.L_1336:
        /*0074*/ 	.byte	0x04, 0x36
        /*0076*/ 	.short	(.L_1338 - .L_1337)
.L_1337:
        /*0078*/ 	.word	0x00000008
.L_1338:


//--------------------- .nv.callgraph             --------------------------
	.section	.nv.callgraph,"",@"SHT_CUDA_CALLGRAPH"
	.align	4
	.sectionentsize	8
	.align		4
        /*0000*/ 	.word	0x00000000
	.align		4
        /*0004*/ 	.word	0xffffffff
	.align		4
        /*0008*/ 	.word	0x00000000
	.align		4
        /*000c*/ 	.word	0xfffffffe
	.align		4
        /*0010*/ 	.word	0x00000000
	.align		4
        /*0014*/ 	.word	0xfffffffd
	.align		4
        /*0018*/ 	.word	0x00000000
	.align		4
        /*001c*/ 	.word	0xfffffffc


//--------------------- .nv.constant4             --------------------------
	.section	.nv.constant4,"a",@progbits
	.align	8
	.align		8
.nv.constant4:
        /*0000*/ 	.dword	_ZN34_INTERNAL_a4463160_4_k_cu_e8e9d5b84cuda3std3__45__cpo5beginE
	.align		8
        /*0008*/ 	.dword	_ZN34_INTERNAL_a4463160_4_k_cu_e8e9d5b84cuda3std3__45__cpo3endE
	.align		8
        /*0010*/ 	.dword	_ZN34_INTERNAL_a4463160_4_k_cu_e8e9d5b84cuda3std3__45__cpo6cbeginE
	.align		8
        /*0018*/ 	.dword	_ZN34_INTERNAL_a4463160_4_k_cu_e8e9d5b84cuda3std3__45__cpo4cendE
	.align		8
        /*0020*/ 	.dword	_ZN34_INTERNAL_a4463160_4_k_cu_e8e9d5b84cuda3std3__45__cpo6rbeginE
	.align		8
        /*0028*/ 	.dword	_ZN34_INTERNAL_a4463160_4_k_cu_e8e9d5b84cuda3std3__45__cpo4rendE
	.align		8
        /*0030*/ 	.dword	_ZN34_INTERNAL_a4463160_4_k_cu_e8e9d5b84cuda3std3__45__cpo7crbeginE
	.align		8
        /*0038*/ 	.dword	_ZN34_INTERNAL_a4463160_4_k_cu_e8e9d5b84cuda3std3__45__cpo5crendE
	.align		8
        /*0040*/ 	.dword	_ZN34_INTERNAL_a4463160_4_k_cu_e8e9d5b84cuda3std3__436_GLOBAL__N__a4463160_4_k_cu_e8e9d5b86ignoreE
	.align		8
        /*0048*/ 	.dword	_ZN34_INTERNAL_a4463160_4_k_cu_e8e9d5b84cuda3std3__419piecewise_constructE
	.align		8
        /*0050*/ 	.dword	_ZN34_INTERNAL_a4463160_4_k_cu_e8e9d5b84cuda3std3__48in_placeE
	.align		8
        /*0058*/ 	.dword	_ZN34_INTERNAL_a4463160_4_k_cu_e8e9d5b84cuda3std3__420unreachable_sentinelE
	.align		8
        /*0060*/ 	.dword	_ZN34_INTERNAL_a4463160_4_k_cu_e8e9d5b84cuda3std3__47nulloptE
	.align		8
        /*0068*/ 	.dword	_ZN34_INTERNAL_a4463160_4_k_cu_e8e9d5b84cuda3std3__48unexpectE
	.align		8
        /*0070*/ 	.dword	_ZN34_INTERNAL_a4463160_4_k_cu_e8e9d5b84cuda3std6ranges3__45__cpo4swapE
	.align		8
        /*0078*/ 	.dword	_ZN34_INTERNAL_a4463160_4_k_cu_e8e9d5b84cuda3std6ranges3__45__cpo9iter_moveE
	.align		8
        /*0080*/ 	.dword	_ZN34_INTERNAL_a4463160_4_k_cu_e8e9d5b84cuda3std6ranges3__45__cpo5beginE
	.align		8
        /*0088*/ 	.dword	_ZN34_INTERNAL_a4463160_4_k_cu_e8e9d5b84cuda3std6ranges3__45__cpo3endE
	.align		8
        /*0090*/ 	.dword	_ZN34_INTERNAL_a4463160_4_k_cu_e8e9d5b84cuda3std6ranges3__45__cpo6cbeginE
	.align		8
        /*0098*/ 	.dword	_ZN34_INTERNAL_a4463160_4_k_cu_e8e9d5b84cuda3std6ranges3__45__cpo4cendE
	.align		8
        /*00a0*/ 	.dword	_ZN34_INTERNAL_a4463160_4_k_cu_e8e9d5b84cuda3std6ranges3__45__cpo7advanceE
	.align		8
        /*00a8*/ 	.dword	_ZN34_INTERNAL_a4463160_4_k_cu_e8e9d5b84cuda3std6ranges3__45__cpo9iter_swapE
	.align		8
        /*00b0*/ 	.dword	_ZN34_INTERNAL_a4463160_4_k_cu_e8e9d5b84cuda3std6ranges3__45__cpo4nextE
	.align		8
        /*00b8*/ 	.dword	_ZN34_INTERNAL_a4463160_4_k_cu_e8e9d5b84cuda3std6ranges3__45__cpo4prevE
	.align		8
        /*00c0*/ 	.dword	_ZN34_INTERNAL_a4463160_4_k_cu_e8e9d5b84cuda3std6ranges3__45__cpo4dataE
	.align		8
        /*00c8*/ 	.dword	_ZN34_INTERNAL_a4463160_4_k_cu_e8e9d5b84cuda3std6ranges3__45__cpo5cdataE
	.align		8
        /*00d0*/ 	.dword	_ZN34_INTERNAL_a4463160_4_k_cu_e8e9d5b84cuda3std6ranges3__45__cpo4sizeE
	.align		8
        /*00d8*/ 	.dword	_ZN34_INTERNAL_a4463160_4_k_cu_e8e9d5b84cuda3std6ranges3__45__cpo5ssizeE
	.align		8
        /*00e0*/ 	.dword	_ZN34_INTERNAL_a4463160_4_k_cu_e8e9d5b84cuda3std6ranges3__45__cpo8distanceE
	.align		8
        /*00e8*/ 	.dword	_ZN34_INTERNAL_a4463160_4_k_cu_e8e9d5b86thrust24THRUST_300001_SM_1000_NS8cuda_cub3parE
	.align		8
        /*00f0*/ 	.dword	_ZN34_INTERNAL_a4463160_4_k_cu_e8e9d5b86thrust24THRUST_300001_SM_1000_NS8cuda_cub10par_nosyncE
	.align		8
        /*00f8*/ 	.dword	_ZN34_INTERNAL_a4463160_4_k_cu_e8e9d5b86thrust24THRUST_300001_SM_1000_NS6system6detail10sequential3seqE
	.align		8
        /*0100*/ 	.dword	_ZN34_INTERNAL_a4463160_4_k_cu_e8e9d5b86thrust24THRUST_300001_SM_1000_NS6system3cpp3parE
	.align		8
        /*0108*/ 	.dword	_ZN34_INTERNAL_a4463160_4_k_cu_e8e9d5b86thrust24THRUST_300001_SM_1000_NS12placeholders2_1E
	.align		8
        /*0110*/ 	.dword	_ZN34_INTERNAL_a4463160_4_k_cu_e8e9d5b86thrust24THRUST_300001_SM_1000_NS12placeholders2_2E
	.align		8
        /*0118*/ 	.dword	_ZN34_INTERNAL_a4463160_4_k_cu_e8e9d5b86thrust24THRUST_300001_SM_1000_NS12placeholders2_3E
	.align		8
        /*0120*/ 	.dword	_ZN34_INTERNAL_a4463160_4_k_cu_e8e9d5b86thrust24THRUST_300001_SM_1000_NS12placeholders2_4E
	.align		8
        /*0128*/ 	.dword	_ZN34_INTERNAL_a4463160_4_k_cu_e8e9d5b86thrust24THRUST_300001_SM_1000_NS12placeholders2_5E
	.align		8
        /*0130*/ 	.dword	_ZN34_INTERNAL_a4463160_4_k_cu_e8e9d5b86thrust24THRUST_300001_SM_1000_NS12placeholders2_6E
	.align		8
        /*0138*/ 	.dword	_ZN34_INTERNAL_a4463160_4_k_cu_e8e9d5b86thrust24THRUST_300001_SM_1000_NS12placeholders2_7E
	.align		8
        /*0140*/ 	.dword	_ZN34_INTERNAL_a4463160_4_k_cu_e8e9d5b86thrust24THRUST_300001_SM_1000_NS12placeholders2_8E
	.align		8
        /*0148*/ 	.dword	_ZN34_INTERNAL_a4463160_4_k_cu_e8e9d5b86thrust24THRUST_300001_SM_1000_NS12placeholders2_9E
	.align		8
        /*0150*/ 	.dword	_ZN34_INTERNAL_a4463160_4_k_cu_e8e9d5b86thrust24THRUST_300001_SM_1000_NS12placeholders3_10E
	.align		8
        /*0158*/ 	.dword	_ZN34_INTERNAL_a4463160_4_k_cu_e8e9d5b86thrust24THRUST_300001_SM_1000_NS3seqE
	.align		8
        /*0160*/ 	.dword	_ZN34_INTERNAL_a4463160_4_k_cu_e8e9d5b86thrust24THRUST_300001_SM_1000_NS6deviceE


//--------------------- .text._ZN3cub18CUB_300001_SM_10006detail10radix_sort29DeviceRadixSortOnesweepKernelINS1_5radix10policy_hubIjNS0_8NullTypeEyE10Policy1000ELNS0_9SortOrderE0EjS6_yiiNS1_21identity_decomposer_tEEEvPT5_SC_PT3_PKSD_PT1_PKSH_PT2_PKSL_T4_iiT6_ --------------------------
	.section	.text._ZN3cub18CUB_300001_SM_10006detail10radix_sort29DeviceRadixSortOnesweepKernelINS1_5radix10policy_hubIjNS0_8NullTypeEyE10Policy1000ELNS0_9SortOrderE0EjS6_yiiNS1_21identity_decomposer_tEEEvPT5_SC_PT3_PKSD_PT1_PKSH_PT2_PKSL_T4_iiT6_,"ax",@progbits
	.align	128
        .global         _ZN3cub18CUB_300001_SM_10006detail10radix_sort29DeviceRadixSortOnesweepKernelINS1_5radix10policy_hubIjNS0_8NullTypeEyE10Policy1000ELNS0_9SortOrderE0EjS6_yiiNS1_21identity_decomposer_tEEEvPT5_SC_PT3_PKSD_PT1_PKSH_PT2_PKSL_T4_iiT6_
        .type           _ZN3cub18CUB_300001_SM_10006detail10radix_sort29DeviceRadixSortOnesweepKernelINS1_5radix10policy_hubIjNS0_8NullTypeEyE10Policy1000ELNS0_9SortOrderE0EjS6_yiiNS1_21identity_decomposer_tEEEvPT5_SC_PT3_PKSD_PT1_PKSH_PT2_PKSL_T4_iiT6_,@function
        .size           _ZN3cub18CUB_300001_SM_10006detail10radix_sort29DeviceRadixSortOnesweepKernelINS1_5radix10policy_hubIjNS0_8NullTypeEyE10Policy1000ELNS0_9SortOrderE0EjS6_yiiNS1_21identity_decomposer_tEEEvPT5_SC_PT3_PKSD_PT1_PKSH_PT2_PKSL_T4_iiT6_,(.L_x_1724 - _ZN3cub18CUB_300001_SM_10006detail10radix_sort29DeviceRadixSortOnesweepKernelINS1_5radix10policy_hubIjNS0_8NullTypeEyE10Policy1000ELNS0_9SortOrderE0EjS6_yiiNS1_21identity_decomposer_tEEEvPT5_SC_PT3_PKSD_PT1_PKSH_PT2_PKSL_T4_iiT6_)
        .other          _ZN3cub18CUB_300001_SM_10006detail10radix_sort29DeviceRadixSortOnesweepKernelINS1_5radix10policy_hubIjNS0_8NullTypeEyE10Policy1000ELNS0_9SortOrderE0EjS6_yiiNS1_21identity_decomposer_tEEEvPT5_SC_PT3_PKSD_PT1_PKSH_PT2_PKSL_T4_iiT6_,@"STO_CUDA_ENTRY STV_DEFAULT"
_ZN3cub18CUB_300001_SM_10006detail10radix_sort29DeviceRadixSortOnesweepKernelINS1_5radix10policy_hubIjNS0_8NullTypeEyE10Policy1000ELNS0_9SortOrderE0EjS6_yiiNS1_21identity_decomposer_tEEEvPT5_SC_PT3_PKSD_PT1_PKSH_PT2_PKSL_T4_iiT6_:
.text._ZN3cub18CUB_300001_SM_10006detail10radix_sort29DeviceRadixSortOnesweepKernelINS1_5radix10policy_hubIjNS0_8NullTypeEyE10Policy1000ELNS0_9SortOrderE0EjS6_yiiNS1_21identity_decomposer_tEEEvPT5_SC_PT3_PKSD_PT1_PKSH_PT2_PKSL_T4_iiT6_:
[----:B------:R-:W0:Y:S01]  /*0000*/  LDC R1, c[0x0][0x37c] ;  /* 0x0000df00ff017b82 */ /* 0x000e220000000800 */
[----:B------:R-:W1:Y:S01]  /*0010*/  S2R R39, SR_TID.X ;  /* 0x0000000000277919 */ /* 0x000e620000002100 */
[----:B------:R-:W-:Y:S01]  /*0020*/  MOV R73, 0x400 ;  /* 0x0000040000497802 */ /* 0x000fe20000000f00 */
[----:B------:R-:W2:Y:S01]  /*0030*/  LDCU.64 UR6, c[0x0][0x358] ;  /* 0x00006b00ff0677ac */ /* 0x000ea20008000a00 */
[----:B------:R-:W-:Y:S01]  /*0040*/  BSSY.RECONVERGENT B0, `(.L_x_0) ;  /* 0x000000d000007945 */ /* 0x000fe20003800200 */
[----:B------:R-:W3:Y:S01]  /*0050*/  S2R R0, SR_CgaCtaId ;  /* 0x0000000000007919 */ /* 0x000ee20000008800 */
[----:B0-----:R-:W-:Y:S01]  /*0060*/  VIADD R1, R1, 0xfffffff0 ;  /* 0xfffffff001017836 */ /* 0x001fe20000000000 */
[----:B-1----:R-:W-:Y:S02]  /*0070*/  ISETP.NE.AND P0, PT, R39, RZ, PT ;  /* 0x000000ff2700720c */ /* 0x002fe40003f05270 */
[----:B---3--:R-:W-:-:S11]  /*0080*/  LEA R73, R0, R73, 0x18 ;  /* 0x0000004900497211 */ /* 0x008fd600078ec0ff */
[----:B--2---:R-:W-:Y:S05]  /*0090*/  @P0 BRA `(.L_x_1) ;  /* 0x00000000001c0947 */ /* 0x004fea0003800000 */
[----:B------:R-:W0:Y:S01]  /*00a0*/  LDC.64 R2, c[0x0][0x388] ;  /* 0x0000e200ff027b82 */ /* 0x000e220000000a00 */
[----:B------:R-:W-:-:S05]  /*00b0*/  IMAD.MOV.U32 R5, RZ, RZ, 0x1 ;  /* 0x00000001ff057424 */ /* 0x000fca00078e00ff */
[----:B0-----:R-:W2:Y:S02]  /*00c0*/  ATOMG.E.ADD.STRONG.GPU PT, R2, desc[UR6][R2.64], R5 ;  /* 0x80000005020279a8 */ /* 0x001ea400081ef106 */
[----:B------:R-:W0:Y:S01]  /*00d0*/  S2UR UR5, SR_CgaCtaId ;  /* 0x00000000000579c3 */ /* 0x000e220000008800 */
[----:B------:R-:W-:Y:S02]  /*00e0*/  UMOV UR4, 0x400 ;  /* 0x0000040000047882 */ /* 0x000fe40000000000 */
[----:B0-----:R-:W-:-:S09]  /*00f0*/  ULEA UR4, UR5, UR4, 0x18 ;  /* 0x0000000405047291 */ /* 0x001fd2000f8ec0ff */
[----:B--2---:R0:W-:Y:S03]  /*0100*/  STS [UR4+0x7200], R2 ;  /* 0x00720002ff007988 */ /* 0x0041e60008000804 */
.L_x_1:
[----:B------:R-:W-:Y:S05]  /*0110*/  BSYNC.RECONVERGENT B0 ;  /* 0x0000000000007941 */ /* 0x000fea0003800200 */
.L_x_0:
[----:B------:R-:W-:Y:S06]  /*0120*/  BAR.SYNC.DEFER_BLOCKING 0x0 ;  /* 0x0000000000007b1d */ /* 0x000fec0000010000 */
[----:B------:R-:W1:Y:S01]  /*0130*/  LDCU UR4, c[0x0][0x3c0] ;  /* 0x00007800ff0477ac */ /* 0x000e620008000800 */
[----:B------:R-:W2:Y:S01]  /*0140*/  S2R R9, SR_LANEID ;  /* 0x0000000000097919 */ /* 0x000ea20000000000 */
[----:B------:R-:W0:Y:S02]  /*0150*/  LDS R72, [R73+0x7200] ;  /* 0x0072000049487984 */ /* 0x000e240000000800 */
[----:B0-----:R-:W-:-:S04]  /*0160*/  IMAD R2, R72, 0x1c80, RZ ;  /* 0x00001c8048027824 */ /* 0x001fc800078e02ff */
[----:B------:R-:W-:Y:S01]  /*0170*/  VIADD R0, R2, 0x1c80 ;  /* 0x00001c8002007836 */ /* 0x000fe20000000000 */
[----:B------:R-:W-:-:S04]  /*0180*/  SHF.R.S32.HI R6, RZ, 0x1f, R2 ;  /* 0x0000001fff067819 */ /* 0x000fc80000011402 */
[----:B-1----:R-:W-:Y:S02]  /*0190*/  ISETP.GT.AND P0, PT, R0, UR4, PT ;  /* 0x0000000400007c0c */ /* 0x002fe4000bf04270 */
[----:B------:R-:W-:-:S11]  /*01a0*/  SHF.R.U32.HI R0, RZ, 0x5, R39 ;  /* 0x00000005ff007819 */ /* 0x000fd60000011627 */
[----:B--2---:R-:W-:Y:S05]  /*01b0*/  @P0 BRA `(.L_x_2) ;  /* 0x0000000000700947 */ /* 0x004fea0003800000 */
[----:B------:R-:W0:Y:S01]  /*01c0*/  LDCU.64 UR4, c[0x0][0x3a8] ;  /* 0x00007500ff0477ac */ /* 0x000e220008000a00 */
[C---:B------:R-:W-:Y:S02]  /*01d0*/  LOP3.LUT R3, R39.reuse, 0x1f, RZ, 0xc0, !PT ;  /* 0x0000001f27037812 */ /* 0x040fe400078ec0ff */
[----:B------:R-:W-:-:S05]  /*01e0*/  LOP3.LUT R4, R39, 0x3e0, RZ, 0xc0, !PT ;  /* 0x000003e027047812 */ /* 0x000fca00078ec0ff */
[----:B------:R-:W-:-:S05]  /*01f0*/  IMAD R3, R4, 0x13, R3 ;  /* 0x0000001304037824 */ /* 0x000fca00078e0203 */
[----:B------:R-:W-:-:S05]  /*0200*/  IADD3 R3, P0, PT, R2, R3, RZ ;  /* 0x0000000302037210 */ /* 0x000fca0007f1e0ff */
[----:B------:R-:W-:Y:S01]  /*0210*/  IMAD.X R6, RZ, RZ, R6, P0 ;  /* 0x000000ffff067224 */ /* 0x000fe200000e0606 */
[----:B0-----:R-:W-:-:S04]  /*0220*/  LEA R2, P0, R3, UR4, 0x2 ;  /* 0x0000000403027c11 */ /* 0x001fc8000f8010ff */
[----:B------:R-:W-:-:S05]  /*0230*/  LEA.HI.X R3, R3, UR5, R6, 0x2, P0 ;  /* 0x0000000503037c11 */ /* 0x000fca00080f1406 */
[----:B------:R0:W5:Y:S04]  /*0240*/  LDG.E R71, desc[UR6][R2.64] ;  /* 0x0000000602477981 */ /* 0x000168000c1e1900 */
        /* <DEDUP_REMOVED lines=17> */
[----:B------:R0:W5:Y:S01]  /*0360*/  LDG.E R53, desc[UR6][R2.64+0x900] ;  /* 0x0009000602357981 */ /* 0x000162000c1e1900 */
[----:B------:R-:W-:Y:S05]  /*0370*/  BRA `(.L_x_3) ;  /* 0x0000000400507947 */ /* 0x000fea0003800000 */
.L_x_2:
[----:B------:R-:W0:Y:S01]  /*0380*/  LDCU.64 UR8, c[0x0][0x3a8] ;  /* 0x00007500ff0877ac */ /* 0x000e220008000a00 */
[C---:B------:R-:W-:Y:S01]  /*0390*/  LOP3.LUT R3, R39.reuse, 0x1f, RZ, 0xc0, !PT ;  /* 0x0000001f27037812 */ /* 0x040fe200078ec0ff */
[----:B------:R-:W-:Y:S01]  /*03a0*/  IMAD.MOV.U32 R71, RZ, RZ, -0x1 ;  /* 0xffffffffff477424 */ /* 0x000fe200078e00ff */
[----:B------:R-:W-:Y:S01]  /*03b0*/  LOP3.LUT R4, R39, 0x3e0, RZ, 0xc0, !PT ;  /* 0x000003e027047812 */ /* 0x000fe200078ec0ff */
[----:B------:R-:W-:Y:S02]  /*03c0*/  IMAD.MOV.U32 R69, RZ, RZ, -0x1 ;  /* 0xffffffffff457424 */ /* 0x000fe400078e00ff */
[----:B------:R-:W-:Y:S02]  /*03d0*/  IMAD.MOV.U32 R70, RZ, RZ, -0x1 ;  /* 0xffffffffff467424 */ /* 0x000fe400078e00ff */
[----:B------:R-:W-:Y:S01]  /*03e0*/  IMAD R11, R4, 0x13, R3 ;  /* 0x00000013040b7824 */ /* 0x000fe200078e0203 */
[----:B------:R-:W-:-:S03]  /*03f0*/  IADD3 R4, PT, PT, -R2, UR4, RZ ;  /* 0x0000000402047c10 */ /* 0x000fc6000fffe1ff */
[C---:B------:R-:W-:Y:S01]  /*0400*/  VIADD R3, R11.reuse, 0x20 ;  /* 0x000000200b037836 */ /* 0x040fe20000000000 */
[----:B------:R-:W-:Y:S01]  /*0410*/  IADD3 R8, P0, PT, R2, R11, RZ ;  /* 0x0000000b02087210 */ /* 0x000fe20007f1e0ff */
[C---:B------:R-:W-:Y:S01]  /*0420*/  VIADD R5, R11.reuse, 0x40 ;  /* 0x000000400b057836 */ /* 0x040fe20000000000 */
[CC--:B------:R-:W-:Y:S01]  /*0430*/  ISETP.GE.AND P1, PT, R11.reuse, R4.reuse, PT ;  /* 0x000000040b00720c */ /* 0x0c0fe20003f26270 */
[----:B------:R-:W-:Y:S01]  /*0440*/  VIADD R7, R11, 0x60 ;  /* 0x000000600b077836 */ /* 0x000fe20000000000 */
[-C--:B------:R-:W-:Y:S01]  /*0450*/  ISETP.GE.AND P2, PT, R3, R4.reuse, PT ;  /* 0x000000040300720c */ /* 0x080fe20003f46270 */
[----:B------:R-:W-:Y:S01]  /*0460*/  VIADD R3, R11, 0x80 ;  /* 0x000000800b037836 */ /* 0x000fe20000000000 */
[-C--:B------:R-:W-:Y:S01]  /*0470*/  ISETP.GE.AND P3, PT, R5, R4.reuse, PT ;  /* 0x000000040500720c */ /* 0x080fe20003f66270 */
[----:B------:R-:W-:Y:S01]  /*0480*/  VIADD R5, R11, 0xa0 ;  /* 0x000000a00b057836 */ /* 0x000fe20000000000 */
[-C--:B------:R-:W-:Y:S01]  /*0490*/  ISETP.GE.AND P4, PT, R7, R4.reuse, PT ;  /* 0x000000040700720c */ /* 0x080fe20003f86270 */
[----:B------:R-:W-:Y:S01]  /*04a0*/  IMAD.X R13, RZ, RZ, R6, P0 ;  /* 0x000000ffff0d7224 */ /* 0x000fe200000e0606 */
[----:B0-----:R-:W-:Y:S01]  /*04b0*/  LEA R2, P0, R8, UR8, 0x2 ;  /* 0x0000000808027c11 */ /* 0x001fe2000f8010ff */
[----:B------:R-:W-:Y:S01]  /*04c0*/  VIADD R7, R11, 0xc0 ;  /* 0x000000c00b077836 */ /* 0x000fe20000000000 */
[----:B------:R-:W-:-:S02]  /*04d0*/  ISETP.GE.AND P5, PT, R3, R4, PT ;  /* 0x000000040300720c */ /* 0x000fc40003fa6270 */
[-C--:B------:R-:W-:Y:S01]  /*04e0*/  ISETP.GE.AND P6, PT, R5, R4.reuse, PT ;  /* 0x000000040500720c */ /* 0x080fe20003fc6270 */
[----:B------:R-:W-:Y:S01]  /*04f0*/  VIADD R5, R11, 0xe0 ;  /* 0x000000e00b057836 */ /* 0x000fe20000000000 */
[----:B------:R-:W-:Y:S01]  /*0500*/  LEA.HI.X R3, R8, UR9, R13, 0x2, P0 ;  /* 0x0000000908037c11 */ /* 0x000fe200080f140d */
[----:B------:R-:W-:Y:S01]  /*0510*/  IMAD.MOV.U32 R68, RZ, RZ, -0x1 ;  /* 0xffffffffff447424 */ /* 0x000fe200078e00ff */
[-C--:B------:R-:W-:Y:S01]  /*0520*/  ISETP.GE.AND P0, PT, R7, R4.reuse, PT ;  /* 0x000000040700720c */ /* 0x080fe20003f06270 */
[----:B------:R-:W-:Y:S02]  /*0530*/  VIADD R7, R11, 0x100 ;  /* 0x000001000b077836 */ /* 0x000fe40000000000 */
[----:B------:R1:W5:Y:S01]  /*0540*/  @!P1 LDG.E R71, desc[UR6][R2.64] ;  /* 0x0000000602479981 */ /* 0x000362000c1e1900 */
[-C--:B------:R-:W-:Y:S01]  /*0550*/  ISETP.GE.AND P1, PT, R5, R4.reuse, PT ;  /* 0x000000040500720c */ /* 0x080fe20003f26270 */
[----:B------:R-:W-:Y:S02]  /*0560*/  VIADD R5, R11, 0x120 ;  /* 0x000001200b057836 */ /* 0x000fe40000000000 */
[----:B------:R1:W5:Y:S03]  /*0570*/  @!P3 LDG.E R69, desc[UR6][R2.64+0x100] ;  /* 0x000100060245b981 */ /* 0x000366000c1e1900 */
[----:B------:R-:W-:Y:S01]  /*0580*/  ISETP.GE.AND P3, PT, R5, R4, PT ;  /* 0x000000040500720c */ /* 0x000fe20003f66270 */
[----:B------:R-:W-:Y:S01]  /*0590*/  VIADD R5, R11, 0x140 ;  /* 0x000001400b057836 */ /* 0x000fe20000000000 */
[----:B------:R1:W5:Y:S01]  /*05a0*/  @!P4 LDG.E R68, desc[UR6][R2.64+0x180] ;  /* 0x000180060244c981 */ /* 0x000362000c1e1900 */
[----:B------:R-:W-:-:S03]  /*05b0*/  IMAD.MOV.U32 R66, RZ, RZ, -0x1 ;  /* 0xffffffffff427424 */ /* 0x000fc600078e00ff */
[-C--:B------:R-:W-:Y:S01]  /*05c0*/  ISETP.GE.AND P4, PT, R5, R4.reuse, PT ;  /* 0x000000040500720c */ /* 0x080fe20003f86270 */
[----:B------:R-:W-:Y:S01]  /*05d0*/  VIADD R5, R11, 0x180 ;  /* 0x000001800b057836 */ /* 0x000fe20000000000 */
[----:B------:R1:W5:Y:S01]  /*05e0*/  @!P2 LDG.E R70, desc[UR6][R2.64+0x80] ;  /* 0x000080060246a981 */ /* 0x000362000c1e1900 */
[-C--:B------:R-:W-:Y:S01]  /*05f0*/  ISETP.GE.AND P2, PT, R7, R4.reuse, PT ;  /* 0x000000040700720c */ /* 0x080fe20003f46270 */
[----:B------:R-:W-:Y:S02]  /*0600*/  IMAD.MOV.U32 R65, RZ, RZ, -0x1 ;  /* 0xffffffffff417424 */ /* 0x000fe400078e00ff */
[----:B------:R1:W5:Y:S01]  /*0610*/  @!P6 LDG.E R66, desc[UR6][R2.64+0x280] ;  /* 0x000280060242e981 */ /* 0x000362000c1e1900 */
[-C--:B------:R-:W-:Y:S01]  /*0620*/  ISETP.GE.AND P6, PT, R5, R4.reuse, PT ;  /* 0x000000040500720c */ /* 0x080fe20003fc6270 */
[C---:B------:R-:W-:Y:S02]  /*0630*/  VIADD R5, R11.reuse, 0x1a0 ;  /* 0x000001a00b057836 */ /* 0x040fe40000000000 */
[----:B------:R-:W-:Y:S01]  /*0640*/  IMAD.MOV.U32 R67, RZ, RZ, -0x1 ;  /* 0xffffffffff437424 */ /* 0x000fe200078e00ff */
[----:B------:R1:W5:Y:S01]  /*0650*/  @!P0 LDG.E R65, desc[UR6][R2.64+0x300] ;  /* 0x0003000602418981 */ /* 0x000362000c1e1900 */
[----:B------:R-:W-:Y:S01]  /*0660*/  VIADD R7, R11, 0x160 ;  /* 0x000001600b077836 */ /* 0x000fe20000000000 */
[----:B------:R-:W-:Y:S01]  /*0670*/  ISETP.GE.AND P0, PT, R5, R4, PT ;  /* 0x000000040500720c */ /* 0x000fe20003f06270 */
[----:B------:R-:W-:-:S02]  /*0680*/  IMAD.MOV.U32 R63, RZ, RZ, -0x1 ;  /* 0xffffffffff3f7424 */ /* 0x000fc400078e00ff */
[----:B------:R-:W-:Y:S01]  /*0690*/  VIADD R5, R11, 0x1e0 ;  /* 0x000001e00b057836 */ /* 0x000fe20000000000 */
[----:B------:R1:W5:Y:S01]  /*06a0*/  @!P5 LDG.E R67, desc[UR6][R2.64+0x200] ;  /* 0x000200060243d981 */ /* 0x000362000c1e1900 */
[-C--:B------:R-:W-:Y:S01]  /*06b0*/  ISETP.GE.AND P5, PT, R7, R4.reuse, PT ;  /* 0x000000040700720c */ /* 0x080fe20003fa6270 */
[----:B------:R-:W-:Y:S02]  /*06c0*/  IMAD.MOV.U32 R64, RZ, RZ, -0x1 ;  /* 0xffffffffff407424 */ /* 0x000fe400078e00ff */
[----:B------:R1:W5:Y:S01]  /*06d0*/  @!P2 LDG.E R63, desc[UR6][R2.64+0x400] ;  /* 0x00040006023fa981 */ /* 0x000362000c1e1900 */
[----:B------:R-:W-:Y:S01]  /*06e0*/  IMAD.MOV.U32 R62, RZ, RZ, -0x1 ;  /* 0xffffffffff3e7424 */ /* 0x000fe200078e00ff */
[----:B------:R-:W-:Y:S01]  /*06f0*/  ISETP.GE.AND P2, PT, R5, R4, PT ;  /* 0x000000040500720c */ /* 0x000fe20003f46270 */
[C---:B------:R-:W-:Y:S01]  /*0700*/  VIADD R7, R11.reuse, 0x1c0 ;  /* 0x000001c00b077836 */ /* 0x040fe20000000000 */
[----:B------:R1:W5:Y:S01]  /*0710*/  @!P1 LDG.E R64, desc[UR6][R2.64+0x380] ;  /* 0x0003800602409981 */ /* 0x000362000c1e1900 */
[----:B------:R-:W-:-:S02]  /*0720*/  VIADD R5, R11, 0x200 ;  /* 0x000002000b057836 */ /* 0x000fc40000000000 */
[----:B------:R-:W-:Y:S01]  /*0730*/  IMAD.MOV.U32 R61, RZ, RZ, -0x1 ;  /* 0xffffffffff3d7424 */ /* 0x000fe200078e00ff */
[----:B------:R1:W5:Y:S01]  /*0740*/  @!P3 LDG.E R62, desc[UR6][R2.64+0x480] ;  /* 0x00048006023eb981 */ /* 0x000362000c1e1900 */
[----:B------:R-:W-:Y:S01]  /*0750*/  IMAD.MOV.U32 R60, RZ, RZ, -0x1 ;  /* 0xffffffffff3c7424 */ /* 0x000fe200078e00ff */
[-C--:B------:R-:W-:Y:S01]  /*0760*/  ISETP.GE.AND P1, PT, R7, R4.reuse, PT ;  /* 0x000000040700720c */ /* 0x080fe20003f26270 */
[----:B------:R-:W-:Y:S01]  /*0770*/  VIADD R7, R11, 0x220 ;  /* 0x000002200b077836 */ /* 0x000fe20000000000 */
[-C--:B------:R-:W-:Y:S01]  /*0780*/  ISETP.GE.AND P3, PT, R5, R4.reuse, PT ;  /* 0x000000040500720c */ /* 0x080fe20003f66270 */
[----:B------:R-:W-:Y:S01]  /*0790*/  VIADD R5, R11, 0x240 ;  /* 0x000002400b057836 */ /* 0x000fe20000000000 */
[----:B------:R1:W5:Y:S02]  /*07a0*/  @!P4 LDG.E R61, desc[UR6][R2.64+0x500] ;  /* 0x00050006023dc981 */ /* 0x000364000c1e1900 */
[-C--:B------:R-:W-:Y:S02]  /*07b0*/  ISETP.GE.AND P4, PT, R7, R4.reuse, PT ;  /* 0x000000040700720c */ /* 0x080fe40003f86270 */
[----:B------:R1:W5:Y:S01]  /*07c0*/  @!P5 LDG.E R60, desc[UR6][R2.64+0x580] ;  /* 0x00058006023cd981 */ /* 0x000362000c1e1900 */
[----:B------:R-:W-:Y:S01]  /*07d0*/  ISETP.GE.AND P5, PT, R5, R4, PT ;  /* 0x000000040500720c */ /* 0x000fe20003fa6270 */
[----:B------:R-:W-:-:S02]  /*07e0*/  IMAD.MOV.U32 R59, RZ, RZ, -0x1 ;  /* 0xffffffffff3b7424 */ /* 0x000fc400078e00ff */
[----:B------:R-:W-:Y:S02]  /*07f0*/  IMAD.MOV.U32 R58, RZ, RZ, -0x1 ;  /* 0xffffffffff3a7424 */ /* 0x000fe400078e00ff */
[----:B------:R-:W-:Y:S02]  /*0800*/  IMAD.MOV.U32 R57, RZ, RZ, -0x1 ;  /* 0xffffffffff397424 */ /* 0x000fe400078e00ff */
[----:B------:R-:W-:Y:S01]  /*0810*/  IMAD.MOV.U32 R56, RZ, RZ, -0x1 ;  /* 0xffffffffff387424 */ /* 0x000fe200078e00ff */
[----:B------:R1:W5:Y:S01]  /*0820*/  @!P6 LDG.E R59, desc[UR6][R2.64+0x600] ;  /* 0x00060006023be981 */ /* 0x000362000c1e1900 */
[----:B------:R-:W-:Y:S02]  /*0830*/  IMAD.MOV.U32 R55, RZ, RZ, -0x1 ;  /* 0xffffffffff377424 */ /* 0x000fe400078e00ff */
[----:B------:R-:W-:Y:S01]  /*0840*/  IMAD.MOV.U32 R54, RZ, RZ, -0x1 ;  /* 0xffffffffff367424 */ /* 0x000fe200078e00ff */
[----:B------:R1:W5:Y:S01]  /*0850*/  @!P0 LDG.E R58, desc[UR6][R2.64+0x680] ;  /* 0x00068006023a8981 */ /* 0x000362000c1e1900 */
[----:B------:R-:W-:-:S03]  /*0860*/  IMAD.MOV.U32 R53, RZ, RZ, -0x1 ;  /* 0xffffffffff357424 */ /* 0x000fc600078e00ff */
[----:B------:R1:W5:Y:S04]  /*0870*/  @!P1 LDG.E R57, desc[UR6][R2.64+0x700] ;  /* 0x0007000602399981 */ /* 0x000368000c1e1900 */
[----:B------:R1:W5:Y:S04]  /*0880*/  @!P2 LDG.E R56, desc[UR6][R2.64+0x780] ;  /* 0x000780060238a981 */ /* 0x000368000c1e1900 */
[----:B------:R1:W5:Y:S04]  /*0890*/  @!P3 LDG.E R55, desc[UR6][R2.64+0x800] ;  /* 0x000800060237b981 */ /* 0x000368000c1e1900 */
[----:B------:R1:W5:Y:S04]  /*08a0*/  @!P4 LDG.E R54, desc[UR6][R2.64+0x880] ;  /* 0x000880060236c981 */ /* 0x000368000c1e1900 */
[----:B------:R1:W5:Y:S02]  /*08b0*/  @!P5 LDG.E R53, desc[UR6][R2.64+0x900] ;  /* 0x000900060235d981 */ /* 0x000364000c1e1900 */
.L_x_3:
[----:B01----:R-:W-:Y:S01]  /*08c0*/  VIMNMX R2, PT, PT, R9, 0xe0, !PT ;  /* 0x000000e009027848 */ /* 0x003fe20007fe0100 */
[----:B------:R-:W0:Y:S01]  /*08d0*/  LDCU UR4, c[0x0][0x3c8] ;  /* 0x00007900ff0477ac */ /* 0x000e220008000800 */
[----:B------:R-:W-:Y:S01]  /*08e0*/  BSSY.RECONVERGENT B0, `(.L_x_4) ;  /* 0x0000025000007945 */ /* 0x000fe20003800200 */
[----:B------:R-:W-:Y:S01]  /*08f0*/  IMAD.SHL.U32 R0, R0, 0x400, RZ ;  /* 0x0000040000007824 */ /* 0x000fe200078e00ff */
[--C-:B------:R-:W-:Y:S01]  /*0900*/  IADD3 R2, PT, PT, R2, 0x1f, -R9.reuse ;  /* 0x0000001f02027810 */ /* 0x100fe20007ffe809 */
[----:B------:R-:W-:Y:S01]  /*0910*/  UMOV UR5, 0xffffffff ;  /* 0xffffffff00057882 */ /* 0x000fe20000000000 */
[----:B------:R-:W-:Y:S02]  /*0920*/  IMAD.MOV.U32 R5, RZ, RZ, R9 ;  /* 0x000000ffff057224 */ /* 0x000fe400078e0009 */
[C---:B------:R-:W-:Y:S02]  /*0930*/  ISETP.GE.U32.AND P0, PT, R2.reuse, 0x1e0, PT ;  /* 0x000001e00200780c */ /* 0x040fe40003f06070 */
[----:B------:R-:W-:-:S04]  /*0940*/  LEA.HI R3, R2, 0x1, RZ, 0x1b ;  /* 0x0000000102037811 */ /* 0x000fc800078fd8ff */
[----:B------:R-:W-:-:S04]  /*0950*/  LOP3.LUT R6, R3, 0xf, RZ, 0xc0, !PT ;  /* 0x0000000f03067812 */ /* 0x000fc800078ec0ff */
[----:B------:R-:W-:Y:S01]  /*0960*/  ISETP.NE.AND P1, PT, R6, RZ, PT ;  /* 0x000000ff0600720c */ /* 0x000fe20003f25270 */
[----:B0-----:R-:W-:Y:S02]  /*0970*/  USHF.L.U32 UR4, UR5, UR4, URZ ;  /* 0x0000000405047299 */ /* 0x001fe400080006ff */
[----:B------:R-:W-:Y:S10]  /*0980*/  @!P0 BRA `(.L_x_5) ;  /* 0x0000000000688947 */ /* 0x000ff40003800000 */
[----:B------:R-:W-:Y:S01]  /*0990*/  IMAD R4, R9, 0x4, R0 ;  /* 0x0000000409047824 */ /* 0x000fe200078e0200 */
[----:B------:R-:W-:Y:S01]  /*09a0*/  LOP3.LUT R2, R3, 0xffffff0, RZ, 0xc0, !PT ;  /* 0x0ffffff003027812 */ /* 0x000fe200078ec0ff */
[----:B------:R-:W-:-:S03]  /*09b0*/  IMAD.MOV.U32 R5, RZ, RZ, R9 ;  /* 0x000000ffff057224 */ /* 0x000fc600078e0009 */
[----:B------:R-:W-:Y:S01]  /*09c0*/  IADD3 R4, PT, PT, R4, 0x400, R73 ;  /* 0x0000040004047810 */ /* 0x000fe20007ffe049 */
[----:B------:R-:W-:-:S07]  /*09d0*/  IMAD.MOV R2, RZ, RZ, -R2 ;  /* 0x000000ffff027224 */ /* 0x000fce00078e0a02 */
.L_x_6:
[----:B------:R-:W-:Y:S01]  /*09e0*/  VIADD R2, R2, 0x10 ;  /* 0x0000001002027836 */ /* 0x000fe20000000000 */
[----:B------:R-:W-:Y:S01]  /*09f0*/  STS [R4+-0x400], RZ ;  /* 0xfffc00ff04007388 */ /* 0x000fe20000000800 */
[----:B------:R-:W-:-:S03]  /*0a00*/  VIADD R5, R5, 0x200 ;  /* 0x0000020005057836 */ /* 0x000fc60000000000 */
[----:B------:R-:W-:Y:S01]  /*0a10*/  ISETP.NE.AND P0, PT, R2, RZ, PT ;  /* 0x000000ff0200720c */ /* 0x000fe20003f05270 */
[----:B------:R-:W-:Y:S04]  /*0a20*/  STS [R4+-0x380], RZ ;  /* 0xfffc80ff04007388 */ /* 0x000fe80000000800 */
[----:B------:R-:W-:Y:S04]  /*0a30*/  STS [R4+-0x300], RZ ;  /* 0xfffd00ff04007388 */ /* 0x000fe80000000800 */
[----:B------:R-:W-:Y:S04]  /*0a40*/  STS [R4+-0x280], RZ ;  /* 0xfffd80ff04007388 */ /* 0x000fe80000000800 */
[----:B------:R-:W-:Y:S04]  /*0a50*/  STS [R4+-0x200], RZ ;  /* 0xfffe00ff04007388 */ /* 0x000fe80000000800 */
[----:B------:R-:W-:Y:S04]  /*0a60*/  STS [R4+-0x180], RZ ;  /* 0xfffe80ff04007388 */ /* 0x000fe80000000800 */
[----:B------:R-:W-:Y:S04]  /*0a70*/  STS [R4+-0x100], RZ ;  /* 0xffff00ff04007388 */ /* 0x000fe80000000800 */
[----:B------:R-:W-:Y:S04]  /*0a80*/  STS [R4+-0x80], RZ ;  /* 0xffff80ff04007388 */ /* 0x000fe80000000800 */
[----:B------:R-:W-:Y:S04]  /*0a90*/  STS [R4], RZ ;  /* 0x000000ff04007388 */ /* 0x000fe80000000800 */
[----:B------:R-:W-:Y:S04]  /*0aa0*/  STS [R4+0x80], RZ ;  /* 0x000080ff04007388 */ /* 0x000fe80000000800 */
[----:B------:R-:W-:Y:S04]  /*0ab0*/  STS [R4+0x100], RZ ;  /* 0x000100ff04007388 */ /* 0x000fe80000000800 */
[----:B------:R-:W-:Y:S04]  /*0ac0*/  STS [R4+0x180], RZ ;  /* 0x000180ff04007388 */ /* 0x000fe80000000800 */
[----:B------:R-:W-:Y:S04]  /*0ad0*/  STS [R4+0x200], RZ ;  /* 0x000200ff04007388 */ /* 0x000fe80000000800 */
[----:B------:R-:W-:Y:S04]  /*0ae0*/  STS [R4+0x280], RZ ;  /* 0x000280ff04007388 */ /* 0x000fe80000000800 */
[----:B------:R-:W-:Y:S04]  /*0af0*/  STS [R4+0x300], RZ ;  /* 0x000300ff04007388 */ /* 0x000fe80000000800 */
[----:B------:R0:W-:Y:S02]  /*0b00*/  STS [R4+0x380], RZ ;  /* 0x000380ff04007388 */ /* 0x0001e40000000800 */
[----:B0-----:R-:W-:Y:S01]  /*0b10*/  VIADD R4, R4, 0x800 ;  /* 0x0000080004047836 */ /* 0x001fe20000000000 */
[----:B------:R-:W-:Y:S06]  /*0b20*/  @P0 BRA `(.L_x_6) ;  /* 0xfffffffc00ac0947 */ /* 0x000fec000383ffff */
.L_x_5:
[----:B------:R-:W-:Y:S05]  /*0b30*/  BSYNC.RECONVERGENT B0 ;  /* 0x0000000000007941 */ /* 0x000fea0003800200 */
.L_x_4:
[----:B------:R-:W-:Y:S01]  /*0b40*/  BSSY.RECONVERGENT B0, `(.L_x_7) ;  /* 0x0000026000007945 */ /* 0x000fe20003800200 */
[----:B------:R-:W-:-:S03]  /*0b50*/  IMAD.IADD R2, R73, 0x1, R0 ;  /* 0x0000000149027824 */ /* 0x000fc600078e0200 */
[----:B------:R-:W-:Y:S05]  /*0b60*/  @!P1 BRA `(.L_x_8) ;  /* 0x00000000008c9947 */ /* 0x000fea0003800000 */
[----:B------:R-:W-:Y:S01]  /*0b70*/  ISETP.GE.U32.AND P0, PT, R6, 0x8, PT ;  /* 0x000000080600780c */ /* 0x000fe20003f06070 */
[----:B------:R-:W-:Y:S01]  /*0b80*/  BSSY.RECONVERGENT B1, `(.L_x_9) ;  /* 0x000000e000017945 */ /* 0x000fe20003800200 */
[----:B------:R-:W-:-:S04]  /*0b90*/  LOP3.LUT R7, R3, 0x7, RZ, 0xc0, !PT ;  /* 0x0000000703077812 */ /* 0x000fc800078ec0ff */
[----:B------:R-:W-:-:S07]  /*0ba0*/  ISETP.NE.AND P1, PT, R7, RZ, PT ;  /* 0x000000ff0700720c */ /* 0x000fce0003f25270 */
[----:B------:R-:W-:Y:S06]  /*0bb0*/  @!P0 BRA `(.L_x_10) ;  /* 0x0000000000288947 */ /* 0x000fec0003800000 */
[C---:B------:R-:W-:Y:S02]  /*0bc0*/  IMAD R4, R5.reuse, 0x4, R2 ;  /* 0x0000000405047824 */ /* 0x040fe400078e0202 */
[----:B------:R-:W-:-:S03]  /*0bd0*/  VIADD R5, R5, 0x100 ;  /* 0x0000010005057836 */ /* 0x000fc60000000000 */
[----:B------:R0:W-:Y:S04]  /*0be0*/  STS [R4], RZ ;  /* 0x000000ff04007388 */ /* 0x0001e80000000800 */
[----:B------:R0:W-:Y:S04]  /*0bf0*/  STS [R4+0x80], RZ ;  /* 0x000080ff04007388 */ /* 0x0001e80000000800 */
[----:B------:R0:W-:Y:S04]  /*0c00*/  STS [R4+0x100], RZ ;  /* 0x000100ff04007388 */ /* 0x0001e80000000800 */
[----:B------:R0:W-:Y:S04]  /*0c10*/  STS [R4+0x180], RZ ;  /* 0x000180ff04007388 */ /* 0x0001e80000000800 */
[----:B------:R0:W-:Y:S04]  /*0c20*/  STS [R4+0x200], RZ ;  /* 0x000200ff04007388 */ /* 0x0001e80000000800 */
[----:B------:R0:W-:Y:S04]  /*0c30*/  STS [R4+0x280], RZ ;  /* 0x000280ff04007388 */ /* 0x0001e80000000800 */
[----:B------:R0:W-:Y:S04]  /*0c40*/  STS [R4+0x300], RZ ;  /* 0x000300ff04007388 */ /* 0x0001e80000000800 */
[----:B------:R0:W-:Y:S02]  /*0c50*/  STS [R4+0x380], RZ ;  /* 0x000380ff04007388 */ /* 0x0001e40000000800 */
.L_x_10:
[----:B------:R-:W-:Y:S05]  /*0c60*/  BSYNC.RECONVERGENT B1 ;  /* 0x0000000000017941 */ /* 0x000fea0003800200 */
.L_x_9:
[----:B------:R-:W-:Y:S05]  /*0c70*/  @!P1 BRA `(.L_x_8) ;  /* 0x0000000000489947 */ /* 0x000fea0003800000 */
[----:B------:R-:W-:Y:S02]  /*0c80*/  ISETP.GE.U32.AND P0, PT, R7, 0x4, PT ;  /* 0x000000040700780c */ /* 0x000fe40003f06070 */
[----:B------:R-:W-:-:S04]  /*0c90*/  LOP3.LUT R3, R3, 0x3, RZ, 0xc0, !PT ;  /* 0x0000000303037812 */ /* 0x000fc800078ec0ff */
[----:B------:R-:W-:-:S07]  /*0ca0*/  ISETP.NE.AND P1, PT, R3, RZ, PT ;  /* 0x000000ff0300720c */ /* 0x000fce0003f25270 */
[C---:B------:R-:W-:Y:S02]  /*0cb0*/  @P0 IMAD R2, R5.reuse, 0x4, R2 ;  /* 0x0000000405020824 */ /* 0x040fe400078e0202 */
[----:B------:R-:W-:-:S03]  /*0cc0*/  @P0 VIADD R5, R5, 0x80 ;  /* 0x0000008005050836 */ /* 0x000fc60000000000 */
[----:B------:R1:W-:Y:S04]  /*0cd0*/  @P0 STS [R2], RZ ;  /* 0x000000ff02000388 */ /* 0x0003e80000000800 */
[----:B------:R1:W-:Y:S04]  /*0ce0*/  @P0 STS [R2+0x80], RZ ;  /* 0x000080ff02000388 */ /* 0x0003e80000000800 */
[----:B------:R1:W-:Y:S04]  /*0cf0*/  @P0 STS [R2+0x100], RZ ;  /* 0x000100ff02000388 */ /* 0x0003e80000000800 */
[----:B------:R1:W-:Y:S01]  /*0d00*/  @P0 STS [R2+0x180], RZ ;  /* 0x000180ff02000388 */ /* 0x0003e20000000800 */
[----:B------:R-:W-:Y:S05]  /*0d10*/  @!P1 BRA `(.L_x_8) ;  /* 0x0000000000209947 */ /* 0x000fea0003800000 */
[----:B------:R-:W-:Y:S02]  /*0d20*/  IMAD R0, R5, 0x4, R0 ;  /* 0x0000000405007824 */ /* 0x000fe400078e0200 */
[----:B------:R-:W-:Y:S02]  /*0d30*/  IMAD.MOV R3, RZ, RZ, -R3 ;  /* 0x000000ffff037224 */ /* 0x000fe400078e0a03 */
[----:B------:R-:W-:-:S07]  /*0d40*/  IMAD.IADD R0, R73, 0x1, R0 ;  /* 0x0000000149007824 */ /* 0x000fce00078e0200 */
.L_x_11:
[----:B------:R-:W-:Y:S01]  /*0d50*/  VIADD R3, R3, 0x1 ;  /* 0x0000000103037836 */ /* 0x000fe20000000000 */
[----:B------:R2:W-:Y:S04]  /*0d60*/  STS [R0], RZ ;  /* 0x000000ff00007388 */ /* 0x0005e80000000800 */
[----:B------:R-:W-:Y:S01]  /*0d70*/  ISETP.NE.AND P0, PT, R3, RZ, PT ;  /* 0x000000ff0300720c */ /* 0x000fe20003f05270 */
[----:B--2---:R-:W-:-:S12]  /*0d80*/  VIADD R0, R0, 0x80 ;  /* 0x0000008000007836 */ /* 0x004fd80000000000 */
[----:B------:R-:W-:Y:S05]  /*0d90*/  @P0 BRA `(.L_x_11) ;  /* 0xfffffffc00ec0947 */ /* 0x000fea000383ffff */
.L_x_8:
[----:B------:R-:W-:Y:S05]  /*0da0*/  BSYNC.RECONVERGENT B0 ;  /* 0x0000000000007941 */ /* 0x000fea0003800200 */
.L_x_7:
[----:B------:R-:W2:Y:S01]  /*0db0*/  LDCU UR5, c[0x0][0x3c4] ;  /* 0x00007880ff0577ac */ /* 0x000ea20008000800 */
[C---:B-1----:R-:W-:Y:S01]  /*0dc0*/  IMAD.SHL.U32 R2, R39.reuse, 0x20, RZ ;  /* 0x0000002027027824 */ /* 0x042fe200078e00ff */
[C---:B------:R-:W-:Y:S01]  /*0dd0*/  ISETP.GT.U32.AND P1, PT, R39.reuse, 0xff, PT ;  /* 0x000000ff2700780c */ /* 0x040fe20003f24070 */
[----:B------:R-:W-:Y:S01]  /*0de0*/  BSSY.RECONVERGENT B0, `(.L_x_12) ;  /* 0x000007c000007945 */ /* 0x000fe20003800200 */
[----:B------:R-:W-:Y:S02]  /*0df0*/  IMAD R0, R39, 0x4, R73 ;  /* 0x0000000427007824 */ /* 0x000fe400078e0249 */
[----:B0-----:R-:W-:Y:S01]  /*0e00*/  LOP3.LUT R4, R2, 0x7c00, RZ, 0xc0, !PT ;  /* 0x00007c0002047812 */ /* 0x001fe200078ec0ff */
[----:B------:R-:W-:Y:S01]  /*0e10*/  IMAD.MOV.U32 R52, RZ, RZ, RZ ;  /* 0x000000ffff347224 */ /* 0x000fe200078e00ff */
[----:B------:R-:W-:-:S03]  /*0e20*/  P2R R2, PR, RZ, 0x2 ;  /* 0x00000002ff027803 */ /* 0x000fc60000000000 */
[----:B------:R-:W-:Y:S02]  /*0e30*/  IMAD.IADD R15, R73, 0x1, R4 ;  /* 0x00000001490f7824 */ /* 0x000fe400078e0204 */
[----:B------:R0:W-:Y:S01]  /*0e40*/  STL [R1+0x8], R2 ;  /* 0x0000080201007387 */ /* 0x0001e20000100800 */
[----:B--2--5:R-:W-:Y:S02]  /*0e50*/  SHF.R.U32.HI R51, RZ, UR5, R71 ;  /* 0x00000005ff337c19 */ /* 0x024fe40008011647 */
[----:B------:R-:W-:Y:S02]  /*0e60*/  SHF.R.U32.HI R5, RZ, UR5, R70 ;  /* 0x00000005ff057c19 */ /* 0x000fe40008011646 */
[----:B------:R-:W-:Y:S01]  /*0e70*/  SHF.R.U32.HI R45, RZ, UR5, R64 ;  /* 0x00000005ff2d7c19 */ /* 0x000fe20008011640 */
[----:B0-----:R-:W0:Y:S01]  /*0e80*/  @!P1 LDC.64 R2, c[0x0][0x380] ;  /* 0x0000e000ff029b82 */ /* 0x001e220000000a00 */
[----:B------:R-:W-:Y:S02]  /*0e90*/  SHF.R.U32.HI R50, RZ, UR5, R69 ;  /* 0x00000005ff327c19 */ /* 0x000fe40008011645 */
[----:B------:R-:W-:-:S02]  /*0ea0*/  SHF.R.U32.HI R44, RZ, UR5, R63 ;  /* 0x00000005ff2c7c19 */ /* 0x000fc4000801163f */
[----:B------:R-:W-:Y:S02]  /*0eb0*/  SHF.R.U32.HI R49, RZ, UR5, R68 ;  /* 0x00000005ff317c19 */ /* 0x000fe40008011644 */
[----:B------:R-:W-:Y:S02]  /*0ec0*/  SHF.R.U32.HI R48, RZ, UR5, R67 ;  /* 0x00000005ff307c19 */ /* 0x000fe40008011643 */
[----:B------:R-:W-:Y:S02]  /*0ed0*/  LOP3.LUT R51, R51, UR4, RZ, 0x30, !PT ;  /* 0x0000000433337c12 */ /* 0x000fe4000f8e30ff */
[----:B------:R-:W-:Y:S02]  /*0ee0*/  SHF.R.U32.HI R47, RZ, UR5, R66 ;  /* 0x00000005ff2f7c19 */ /* 0x000fe40008011642 */
[----:B------:R-:W-:Y:S01]  /*0ef0*/  LOP3.LUT R4, R5, UR4, RZ, 0x30, !PT ;  /* 0x0000000405047c12 */ /* 0x000fe2000f8e30ff */
[----:B------:R-:W-:Y:S01]  /*0f00*/  IMAD R30, R51, 0x4, R15 ;  /* 0x00000004331e7824 */ /* 0x000fe200078e020f */
[----:B------:R-:W-:Y:S01]  /*0f10*/  LOP3.LUT R45, R45, UR4, RZ, 0x30, !PT ;  /* 0x000000042d2d7c12 */ /* 0x000fe2000f8e30ff */
[----:B------:R-:W-:Y:S01]  /*0f20*/  NOP ;  /* 0x0000000000007918 */ /* 0x000fe20000000000 */
[----:B------:R-:W-:Y:S01]  /*0f30*/  SHF.R.U32.HI R46, RZ, UR5, R65 ;  /* 0x00000005ff2e7c19 */ /* 0x000fe20008011641 */
[--C-:B------:R-:W-:Y:S01]  /*0f40*/  IMAD R31, R4, 0x4, R15.reuse ;  /* 0x00000004041f7824 */ /* 0x100fe200078e020f */
[----:B------:R-:W-:Y:S01]  /*0f50*/  LOP3.LUT R50, R50, UR4, RZ, 0x30, !PT ;  /* 0x0000000432327c12 */ /* 0x000fe2000f8e30ff */
[--C-:B------:R-:W-:Y:S01]  /*0f60*/  IMAD R7, R45, 0x4, R15.reuse ;  /* 0x000000042d077824 */ /* 0x100fe200078e020f */
[----:B------:R-:W-:Y:S01]  /*0f70*/  LOP3.LUT R44, R44, UR4, RZ, 0x30, !PT ;  /* 0x000000042c2c7c12 */ /* 0x000fe2000f8e30ff */
[----:B------:R1:W-:Y:S01]  /*0f80*/  ATOMS.POPC.INC.32 RZ, [R30+URZ] ;  /* 0x000000001eff7f8c */ /* 0x0003e2000d8000ff */
[----:B------:R-:W-:Y:S01]  /*0f90*/  LOP3.LUT R49, R49, UR4, RZ, 0x30, !PT ;  /* 0x0000000431317c12 */ /* 0x000fe2000f8e30ff */
[--C-:B------:R-:W-:Y:S01]  /*0fa0*/  IMAD R29, R50, 0x4, R15.reuse ;  /* 0x00000004321d7824 */ /* 0x100fe200078e020f */
[----:B------:R-:W-:Y:S01]  /*0fb0*/  LOP3.LUT R48, R48, UR4, RZ, 0x30, !PT ;  /* 0x0000000430307c12 */ /* 0x000fe2000f8e30ff */
[--C-:B------:R-:W-:Y:S01]  /*0fc0*/  IMAD R6, R44, 0x4, R15.reuse ;  /* 0x000000042c067824 */ /* 0x100fe200078e020f */
[----:B------:R-:W-:Y:S01]  /*0fd0*/  SHF.R.U32.HI R43, RZ, UR5, R62 ;  /* 0x00000005ff2b7c19 */ /* 0x000fe2000801163e */
[--C-:B------:R-:W-:Y:S01]  /*0fe0*/  IMAD R28, R49, 0x4, R15.reuse ;  /* 0x00000004311c7824 */ /* 0x100fe200078e020f */
[----:B------:R-:W-:Y:S01]  /*0ff0*/  LOP3.LUT R47, R47, UR4, RZ, 0x30, !PT ;  /* 0x000000042f2f7c12 */ /* 0x000fe2000f8e30ff */
[----:B------:R-:W-:Y:S01]  /*1000*/  IMAD R27, R48, 0x4, R15 ;  /* 0x00000004301b7824 */ /* 0x000fe200078e020f */
[----:B------:R-:W-:Y:S01]  /*1010*/  SHF.R.U32.HI R42, RZ, UR5, R61 ;  /* 0x00000005ff2a7c19 */ /* 0x000fe2000801163d */
[----:B------:R1:W-:Y:S01]  /*1020*/  STL [R1+0x4], R7 ;  /* 0x0000040701007387 */ /* 0x0003e20000100800 */
[----:B------:R-:W-:Y:S01]  /*1030*/  LOP3.LUT R46, R46, UR4, RZ, 0x30, !PT ;  /* 0x000000042e2e7c12 */ /* 0x000fe2000f8e30ff */
[----:B------:R-:W-:Y:S01]  /*1040*/  IMAD R26, R47, 0x4, R15 ;  /* 0x000000042f1a7824 */ /* 0x000fe200078e020f */
[----:B------:R-:W-:Y:S01]  /*1050*/  SHF.R.U32.HI R41, RZ, UR5, R60 ;  /* 0x00000005ff297c19 */ /* 0x000fe2000801163c */
[----:B------:R1:W-:Y:S01]  /*1060*/  ATOMS.POPC.INC.32 RZ, [R31+URZ] ;  /* 0x000000001fff7f8c */ /* 0x0003e2000d8000ff */
[----:B------:R-:W-:Y:S01]  /*1070*/  SHF.R.U32.HI R40, RZ, UR5, R59 ;  /* 0x00000005ff287c19 */ /* 0x000fe2000801163b */
[----:B------:R-:W-:Y:S01]  /*1080*/  IMAD R25, R46, 0x4, R15 ;  /* 0x000000042e197824 */ /* 0x000fe200078e020f */
[----:B------:R-:W-:Y:S01]  /*1090*/  SHF.R.U32.HI R37, RZ, UR5, R58 ;  /* 0x00000005ff257c19 */ /* 0x000fe2000801163a */
[----:B------:R1:W-:Y:S01]  /*10a0*/  STL [R1], R6 ;  /* 0x0000000601007387 */ /* 0x0003e20000100800 */
[----:B------:R-:W-:-:S02]  /*10b0*/  LOP3.LUT R43, R43, UR4, RZ, 0x30, !PT ;  /* 0x000000042b2b7c12 */ /* 0x000fc4000f8e30ff */
[----:B------:R-:W-:Y:S01]  /*10c0*/  SHF.R.U32.HI R36, RZ, UR5, R57 ;  /* 0x00000005ff247c19 */ /* 0x000fe20008011639 */
[----:B------:R1:W-:Y:S01]  /*10d0*/  ATOMS.POPC.INC.32 RZ, [R29+URZ] ;  /* 0x000000001dff7f8c */ /* 0x0003e2000d8000ff */
[----:B------:R-:W-:Y:S01]  /*10e0*/  LOP3.LUT R42, R42, UR4, RZ, 0x30, !PT ;  /* 0x000000042a2a7c12 */ /* 0x000fe2000f8e30ff */
[--C-:B------:R-:W-:Y:S01]  /*10f0*/  IMAD R24, R43, 0x4, R15.reuse ;  /* 0x000000042b187824 */ /* 0x100fe200078e020f */
[----:B------:R-:W-:Y:S01]  /*1100*/  SHF.R.U32.HI R35, RZ, UR5, R56 ;  /* 0x00000005ff237c19 */ /* 0x000fe20008011638 */
[----:B------:R1:W-:Y:S01]  /*1110*/  ATOMS.POPC.INC.32 RZ, [R28+URZ] ;  /* 0x000000001cff7f8c */ /* 0x0003e2000d8000ff */
[----:B------:R-:W-:Y:S01]  /*1120*/  LOP3.LUT R41, R41, UR4, RZ, 0x30, !PT ;  /* 0x0000000429297c12 */ /* 0x000fe2000f8e30ff */
[----:B------:R-:W-:Y:S01]  /*1130*/  IMAD R23, R42, 0x4, R15 ;  /* 0x000000042a177824 */ /* 0x000fe200078e020f */
        /* <DEDUP_REMOVED lines=12> */
[----:B------:R-:W-:Y:S01]  /*1200*/  LOP3.LUT R35, R35, UR4, RZ, 0x30, !PT ;  /* 0x0000000423237c12 */ /* 0x000fe2000f8e30ff */
[----:B------:R1:W-:Y:S01]  /*1210*/  ATOMS.POPC.INC.32 RZ, [R7+URZ] ;  /* 0x0000000007ff7f8c */ /* 0x0003e2000d8000ff */
[----:B------:R-:W-:Y:S01]  /*1220*/  LOP3.LUT R34, R34, UR4, RZ, 0x30, !PT ;  /* 0x0000000422227c12 */ /* 0x000fe2000f8e30ff */
[--C-:B------:R-:W-:Y:S01]  /*1230*/  IMAD R19, R36, 0x4, R15.reuse ;  /* 0x0000000424137824 */ /* 0x100fe200078e020f */
[----:B------:R-:W-:Y:S01]  /*1240*/  LOP3.LUT R33, R33, UR4, RZ, 0x30, !PT ;  /* 0x0000000421217c12 */ /* 0x000fe2000f8e30ff */
[----:B------:R1:W-:Y:S01]  /*1250*/  ATOMS.POPC.INC.32 RZ, [R6+URZ] ;  /* 0x0000000006ff7f8c */ /* 0x0003e2000d8000ff */
[----:B------:R-:W-:Y:S01]  /*1260*/  LOP3.LUT R32, R32, UR4, RZ, 0x30, !PT ;  /* 0x0000000420207c12 */ /* 0x000fe2000f8e30ff */
[----:B------:R-:W-:-:S02]  /*1270*/  IMAD R18, R35, 0x4, R15 ;  /* 0x0000000423127824 */ /* 0x000fc400078e020f */
[----:B------:R1:W-:Y:S01]  /*1280*/  ATOMS.POPC.INC.32 RZ, [R24+URZ] ;  /* 0x0000000018ff7f8c */ /* 0x0003e2000d8000ff */
[--C-:B------:R-:W-:Y:S02]  /*1290*/  IMAD R17, R34, 0x4, R15.reuse ;  /* 0x0000000422117824 */ /* 0x100fe400078e020f */
[--C-:B------:R-:W-:Y:S01]  /*12a0*/  IMAD R16, R33, 0x4, R15.reuse ;  /* 0x0000000421107824 */ /* 0x100fe200078e020f */
[----:B------:R1:W-:Y:S01]  /*12b0*/  ATOMS.POPC.INC.32 RZ, [R23+URZ] ;  /* 0x0000000017ff7f8c */ /* 0x0003e2000d8000ff */
[----:B------:R-:W-:-:S03]  /*12c0*/  IMAD R15, R32, 0x4, R15 ;  /* 0x00000004200f7824 */ /* 0x000fc600078e020f */
[----:B------:R1:W-:Y:S04]  /*12d0*/  ATOMS.POPC.INC.32 RZ, [R22+URZ] ;  /* 0x0000000016ff7f8c */ /* 0x0003e8000d8000ff */
[----:B------:R1:W-:Y:S04]  /*12e0*/  ATOMS.POPC.INC.32 RZ, [R21+URZ] ;  /* 0x0000000015ff7f8c */ /* 0x0003e8000d8000ff */
[----:B------:R1:W-:Y:S04]  /*12f0*/  ATOMS.POPC.INC.32 RZ, [R20+URZ] ;  /* 0x0000000014ff7f8c */ /* 0x0003e8000d8000ff */
[----:B------:R1:W-:Y:S04]  /*1300*/  ATOMS.POPC.INC.32 RZ, [R19+URZ] ;  /* 0x0000000013ff7f8c */ /* 0x0003e8000d8000ff */
[----:B------:R1:W-:Y:S04]  /*1310*/  ATOMS.POPC.INC.32 RZ, [R18+URZ] ;  /* 0x0000000012ff7f8c */ /* 0x0003e8000d8000ff */
[----:B------:R1:W-:Y:S04]  /*1320*/  ATOMS.POPC.INC.32 RZ, [R17+URZ] ;  /* 0x0000000011ff7f8c */ /* 0x0003e8000d8000ff */
[----:B------:R1:W-:Y:S04]  /*1330*/  ATOMS.POPC.INC.32 RZ, [R16+URZ] ;  /* 0x0000000010ff7f8c */ /* 0x0003e8000d8000ff */
[----:B------:R1:W-:Y:S01]  /*1340*/  ATOMS.POPC.INC.32 RZ, [R15+URZ] ;  /* 0x000000000fff7f8c */ /* 0x0003e2000d8000ff */
[----:B------:R-:W-:Y:S06]  /*1350*/  BAR.SYNC.DEFER_BLOCKING 0x0 ;  /* 0x0000000000007b1d */ /* 0x000fec0000010000 */
[----:B0-----:R-:W-:Y:S05]  /*1360*/  @P1 BRA `(.L_x_13) ;  /* 0x00000000008c1947 */ /* 0x001fea0003800000 */
[----:B------:R-:W-:Y:S04]  /*1370*/  LDS R13, [R0] ;  /* 0x00000000000d7984 */ /* 0x000fe80000000800 */
[----:B------:R-:W0:Y:S04]  /*1380*/  LDS R14, [R0+0x400] ;  /* 0x00040000000e7984 */ /* 0x000e280000000800 */
[----:B------:R-:W2:Y:S04]  /*1390*/  LDS R52, [R0+0x800] ;  /* 0x0008000000347984 */ /* 0x000ea80000000800 */
[----:B------:R-:W3:Y:S04]  /*13a0*/  LDS R74, [R0+0xc00] ;  /* 0x000c0000004a7984 */ /* 0x000ee80000000800 */
[----:B------:R-:W4:Y:S04]  /*13b0*/  LDS R12, [R0+0x1000] ;  /* 0x00100000000c7984 */ /* 0x000f280000000800 */
[----:B------:R-:W5:Y:S04]  /*13c0*/  LDS R11, [R0+0x1400] ;  /* 0x00140000000b7984 */ /* 0x000f680000000800 */
[----:B------:R-:W5:Y:S04]  /*13d0*/  LDS R4, [R0+0x1800] ;  /* 0x0018000000047984 */ /* 0x000f680000000800 */
[----:B------:R-:W5:Y:S04]  /*13e0*/  LDS R10, [R0+0x1c00] ;  /* 0x001c0000000a7984 */ /* 0x000f680000000800 */
[----:B------:R-:W5:Y:S04]  /*13f0*/  LDS R9, [R0+0x2000] ;  /* 0x0020000000097984 */ /* 0x000f680000000800 */
[----:B------:R-:W5:Y:S04]  /*1400*/  LDS R8, [R0+0x2400] ;  /* 0x0024000000087984 */ /* 0x000f680000000800 */
[----:B-1----:R-:W1:Y:S01]  /*1410*/  LDS R6, [R0+0x2800] ;  /* 0x0028000000067984 */ /* 0x002e620000000800 */
[----:B0-----:R-:W-:-:S03]  /*1420*/  IMAD.IADD R75, R13, 0x1, R14 ;  /* 0x000000010d4b7824 */ /* 0x001fc600078e020e */
[----:B------:R0:W-:Y:S01]  /*1430*/  STS [R0+0x400], R13 ;  /* 0x0004000d00007388 */ /* 0x0001e20000000800 */
[----:B--2---:R-:W-:-:S03]  /*1440*/  IMAD.IADD R7, R75, 0x1, R52 ;  /* 0x000000014b077824 */ /* 0x004fc600078e0234 */
[----:B------:R1:W-:Y:S01]  /*1450*/  STS [R0+0x800], R75 ;  /* 0x0008004b00007388 */ /* 0x0003e20000000800 */
[----:B---3--:R-:W-:-:S03]  /*1460*/  IMAD.IADD R5, R7, 0x1, R74 ;  /* 0x0000000107057824 */ /* 0x008fc600078e024a */
[----:B------:R-:W2:Y:S01]  /*1470*/  LDS R52, [R0+0x2c00] ;  /* 0x002c000000347984 */ /* 0x000ea20000000800 */
[----:B----4-:R-:W-:-:S03]  /*1480*/  IMAD.IADD R12, R5, 0x1, R12 ;  /* 0x00000001050c7824 */ /* 0x010fc600078e020c */
[----:B------:R3:W-:Y:S01]  /*1490*/  STS [R0+0xc00], R7 ;  /* 0x000c000700007388 */ /* 0x0007e20000000800 */
[----:B-----5:R-:W-:-:S03]  /*14a0*/  IMAD.IADD R11, R12, 0x1, R11 ;  /* 0x000000010c0b7824 */ /* 0x020fc600078e020b */
[----:B------:R3:W-:Y:S01]  /*14b0*/  STS [R0+0x1000], R5 ;  /* 0x0010000500007388 */ /* 0x0007e20000000800 */
[----:B------:R-:W-:-:S03]  /*14c0*/  IMAD.IADD R77, R11, 0x1, R4 ;  /* 0x000000010b4d7824 */ /* 0x000fc600078e0204 */
[----:B------:R3:W-:Y:S01]  /*14d0*/  STS [R0+0x1400], R12 ;  /* 0x0014000c00007388 */ /* 0x0007e20000000800 */
[----:B------:R-:W-:-:S03]  /*14e0*/  IMAD.IADD R10, R77, 0x1, R10 ;  /* 0x000000014d0a7824 */ /* 0x000fc600078e020a */
[----:B------:R3:W-:Y:S01]  /*14f0*/  STS [R0+0x1800], R11 ;  /* 0x0018000b00007388 */ /* 0x0007e20000000800 */
[----:B------:R-:W-:-:S03]  /*1500*/  IMAD.IADD R9, R10, 0x1, R9 ;  /* 0x000000010a097824 */ /* 0x000fc600078e0209 */
[----:B------:R3:W-:Y:S01]  /*1510*/  STS [R0+0x1c00], R77 ;  /* 0x001c004d00007388 */ /* 0x0007e20000000800 */
[----:B0-----:R-:W-:-:S03]  /*1520*/  IMAD.IADD R13, R9, 0x1, R8 ;  /* 0x00000001090d7824 */ /* 0x001fc600078e0208 */
[----:B------:R3:W-:Y:S01]  /*1530*/  STS [R0+0x2000], R10 ;  /* 0x0020000a00007388 */ /* 0x0007e20000000800 */
[----:B-1----:R-:W-:-:S03]  /*1540*/  IMAD.IADD R75, R13, 0x1, R6 ;  /* 0x000000010d4b7824 */ /* 0x002fc600078e0206 */
[----:B------:R3:W-:Y:S04]  /*1550*/  STS [R0+0x2400], R9 ;  /* 0x0024000900007388 */ /* 0x0007e80000000800 */
[----:B------:R3:W-:Y:S04]  /*1560*/  STS [R0+0x2800], R13 ;  /* 0x0028000d00007388 */ /* 0x0007e80000000800 */
[----:B------:R3:W-:Y:S04]  /*1570*/  STS [R0], RZ ;  /* 0x000000ff00007388 */ /* 0x0007e80000000800 */
[----:B------:R3:W-:Y:S01]  /*1580*/  STS [R0+0x2c00], R75 ;  /* 0x002c004b00007388 */ /* 0x0007e20000000800 */
[----:B--2---:R-:W-:-:S07]  /*1590*/  IMAD.IADD R52, R75, 0x1, R52 ;  /* 0x000000014b347824 */ /* 0x004fce00078e0234 */
.L_x_13:
[----:B------:R-:W-:Y:S05]  /*15a0*/  BSYNC.RECONVERGENT B0 ;  /* 0x0000000000007941 */ /* 0x000fea0003800200 */
.L_x_12:
[----:B------:R-:W-:Y:S01]  /*15b0*/  ISETP.NE.AND P0, PT, R52, 0x1c80, PT ;  /* 0x00001c803400780c */ /* 0x000fe20003f05270 */
[----:B---3--:R-:W-:-:S03]  /*15c0*/  @!P1 IMAD R5, R72, 0x100, R39 ;  /* 0x0000010048059824 */ /* 0x008fc600078e0227 */
[----:B------:R-:W-:Y:S01]  /*15d0*/  ISETP.LT.U32.AND P0, PT, R39, 0x100, !P0 ;  /* 0x000001002700780c */ /* 0x000fe20004701070 */
[----:B------:R-:W-:Y:S01]  /*15e0*/  @!P1 IMAD.WIDE R2, R5, 0x4, R2 ;  /* 0x0000000405029825 */ /* 0x000fe200078e0202 */
[----:B------:R-:W-:-:S05]  /*15f0*/  @!P1 LOP3.LUT R5, R52, 0x40000000, RZ, 0xfc, !PT ;  /* 0x4000000034059812 */ /* 0x000fca00078efcff */
[----:B------:R0:W-:Y:S06]  /*1600*/  @!P1 STG.E.STRONG.SYS desc[UR6][R2.64], R5 ;  /* 0x0000000502009986 */ /* 0x0001ec000c115906 */
[----:B------:R-:W-:Y:S06]  /*1610*/  BAR.RED.OR.DEFER_BLOCKING 0x0, P0 ;  /* 0x0000000000007b1d */ /* 0x000fec0000014800 */
[----:B------:R-:W2:Y:S02]  /*1620*/  B2R.RESULT RZ, P0 ;  /* 0x0000000000ff731c */ /* 0x000ea40000004000 */
[----:B0-2---:R-:W-:Y:S05]  /*1630*/  @!P0 BRA `(.L_x_14) ;  /* 0x0000000800ac8947 */ /* 0x005fea0003800000 */
[----:B------:R-:W-:Y:S01]  /*1640*/  BSSY B1, `(.L_x_15) ;  /* 0x0000033000017945 */ /* 0x000fe20003800000 */
[----:B-1----:R-:W-:-:S03]  /*1650*/  IMAD R7, R39, 0x8, R73 ;  /* 0x0000000827077824 */ /* 0x002fc600078e0249 */
[----:B------:R-:W-:Y:S05]  /*1660*/  @P1 BRA `(.L_x_16) ;  /* 0x0000000000c01947 */ /* 0x000fea0003800000 */
[----:B------:R-:W0:Y:S02]  /*1670*/  LDCU.64 UR8, c[0x0][0x398] ;  /* 0x00007300ff0877ac */ /* 0x000e240008000a00 */
[----:B0-----:R-:W-:-:S04]  /*1680*/  LEA R4, P0, R39, UR8, 0x3 ;  /* 0x0000000827047c11 */ /* 0x001fc8000f8018ff */
[----:B------:R-:W-:-:S05]  /*1690*/  LEA.HI.X R5, R39, UR9, RZ, 0x3, P0 ;  /* 0x0000000927057c11 */ /* 0x000fca00080f1cff */
[----:B------:R-:W2:Y:S01]  /*16a0*/  LDG.E.64 R2, desc[UR6][R4.64] ;  /* 0x0000000604027981 */ /* 0x000ea2000c1e1b00 */
[----:B------:R-:W-:-:S04]  /*16b0*/  ISETP.GT.U32.AND P0, PT, R39, R51, PT ;  /* 0x000000332700720c */ /* 0x000fc80003f04070 */
[----:B------:R-:W-:-:S04]  /*16c0*/  SEL R9, RZ, 0x1c80, !P0 ;  /* 0x00001c80ff097807 */ /* 0x000fc80004000000 */
[----:B--2---:R-:W-:Y:S01]  /*16d0*/  IADD3 R2, P0, PT, R2, -R9, RZ ;  /* 0x8000000902027210 */ /* 0x004fe20007f1e0ff */
[----:B------:R-:W-:-:S03]  /*16e0*/  IMAD.MOV.U32 R9, RZ, RZ, R52 ;  /* 0x000000ffff097224 */ /* 0x000fc600078e0034 */
[----:B------:R-:W-:Y:S02]  /*16f0*/  IADD3.X R3, PT, PT, R3, -0x1, RZ, P0, !PT ;  /* 0xffffffff03037810 */ /* 0x000fe400007fe4ff */
[----:B------:R-:W-:-:S03]  /*1700*/  ISETP.GE.AND P0, PT, R72, 0x1, PT ;  /* 0x000000014800780c */ /* 0x000fc60003f06270 */
[----:B------:R0:W-:Y:S10]  /*1710*/  STS.64 [R7+0x7200], R2 ;  /* 0x0072000207007388 */ /* 0x0001f40000000a00 */
[----:B------:R-:W-:Y:S05]  /*1720*/  @!P0 BRA `(.L_x_17) ;  /* 0x00000000006c8947 */ /* 0x000fea0003800000 */
[----:B------:R-:W-:Y:S01]  /*1730*/  BSSY B0, `(.L_x_18) ;  /* 0x0000019000007945 */ /* 0x000fe20003800000 */
[----:B------:R-:W-:Y:S02]  /*1740*/  IMAD.MOV.U32 R0, RZ, RZ, -0x1 ;  /* 0xffffffffff007424 */ /* 0x000fe400078e00ff */
[----:B------:R-:W-:Y:S02]  /*1750*/  IMAD.MOV.U32 R4, RZ, RZ, R72 ;  /* 0x000000ffff047224 */ /* 0x000fe400078e0048 */
[----:B------:R-:W-:-:S07]  /*1760*/  IMAD.MOV.U32 R9, RZ, RZ, R52 ;  /* 0x000000ffff097224 */ /* 0x000fce00078e0034 */
.L_x_22:
[----:B0-----:R-:W0:Y:S01]  /*1770*/  LDC.64 R2, c[0x0][0x380] ;  /* 0x0000e000ff027b82 */ /* 0x001e220000000a00 */
[----:B------:R-:W-:Y:S01]  /*1780*/  VIADD R11, R4, 0xffffffff ;  /* 0xffffffff040b7836 */ /* 0x000fe20000000000 */
[----:B------:R-:W-:Y:S03]  /*1790*/  BSSY B2, `(.L_x_19) ;  /* 0x0000008000027945 */ /* 0x000fe60003800000 */
[----:B------:R-:W-:-:S04]  /*17a0*/  IMAD R5, R11, 0x100, R39 ;  /* 0x000001000b057824 */ /* 0x000fc800078e0227 */
[----:B0-----:R-:W-:-:S07]  /*17b0*/  IMAD.WIDE R2, R5, 0x4, R2 ;  /* 0x0000000405027825 */ /* 0x001fce00078e0202 */
.L_x_20:
[----:B------:R-:W-:Y:S05]  /*17c0*/  YIELD ;  /* 0x0000000000007946 */ /* 0x000fea0003800000 */
[----:B------:R0:W-:Y:S06]  /*17d0*/  MEMBAR.SC.CTA ;  /* 0x0000000000007992 */ /* 0x0001ec0000000000 */
[----:B0-----:R-:W2:Y:S02]  /*17e0*/  LDG.E.STRONG.SYS R5, desc[UR6][R2.64] ;  /* 0x0000000602057981 */ /* 0x001ea4000c1f5900 */
[----:B--2---:R-:W-:-:S13]  /*17f0*/  ISETP.NE.AND P0, PT, R5, RZ, PT ;  /* 0x000000ff0500720c */ /* 0x004fda0003f05270 */
[----:B------:R-:W-:Y:S05]  /*1800*/  @!P0 BRA `(.L_x_20) ;  /* 0xfffffffc00ec8947 */ /* 0x000fea000383ffff */
[----:B------:R-:W-:Y:S05]  /*1810*/  BSYNC B2 ;  /* 0x0000000000027941 */ /* 0x000fea0003800000 */
.L_x_19:
[----:B------:R-:W-:Y:S01]  /*1820*/  BSSY.RECONVERGENT B2, `(.L_x_21) ;  /* 0x0000006000027945 */ /* 0x000fe20003800200 */
[C---:B------:R-:W-:Y:S02]  /*1830*/  ISETP.GT.AND P0, PT, R5.reuse, -0x1, PT ;  /* 0xffffffff0500780c */ /* 0x040fe40003f04270 */
[----:B------:R-:W-:Y:S01]  /*1840*/  LOP3.LUT R2, R5, 0x3fffffff, RZ, 0xc0, !PT ;  /* 0x3fffffff05027812 */ /* 0x000fe200078ec0ff */
[----:B------:R-:W-:Y:S05]  /*1850*/  WARPSYNC.EXCLUSIVE R0 ;  /* 0x0000000000007348 */ /* 0x000fea0003a00000 */
[----:B------:R-:W-:-:S05]  /*1860*/  IMAD.IADD R9, R2, 0x1, R9 ;  /* 0x0000000102097824 */ /* 0x000fca00078e0209 */
[----:B------:R-:W-:-:S07]  /*1870*/  VOTE.ANY R0, PT, P0 ;  /* 0x0000000000007806 */ /* 0x000fce00000e0100 */
[----:B------:R-:W-:Y:S05]  /*1880*/  BSYNC.RECONVERGENT B2 ;  /* 0x0000000000027941 */ /* 0x000fea0003800200 */
.L_x_21:
[----:B------:R-:W-:Y:S01]  /*1890*/  ISETP.GT.U32.AND P1, PT, R4, 0x1, PT ;  /* 0x000000010400780c */ /* 0x000fe20003f24070 */
[----:B------:R-:W-:-:S12]  /*18a0*/  IMAD.MOV.U32 R4, RZ, RZ, R11 ;  /* 0x000000ffff047224 */ /* 0x000fd800078e000b */
[----:B------:R-:W-:Y:S05]  /*18b0*/  @P0 BRA P1, `(.L_x_22) ;  /* 0xfffffffc00ac0947 */ /* 0x000fea000083ffff */
[----:B------:R-:W-:Y:S05]  /*18c0*/  BSYNC B0 ;  /* 0x0000000000007941 */ /* 0x000fea0003800000 */
.L_x_18:
[----:B------:R1:W2:Y:S02]  /*18d0*/  LDS.64 R2, [R7+0x7200] ;  /* 0x0072000007027984 */ /* 0x0002a40000000a00 */
.L_x_17:
[----:B------:R-:W3:Y:S01]  /*18e0*/  LDC.64 R4, c[0x0][0x380] ;  /* 0x0000e000ff047b82 */ /* 0x000ee20000000a00 */
[C---:B------:R-:W-:Y:S01]  /*18f0*/  IMAD.IADD R11, R9.reuse, 0x1, -R52 ;  /* 0x00000001090b7824 */ /* 0x040fe200078e0a34 */
[----:B------:R-:W-:Y:S01]  /*1900*/  LOP3.LUT R9, R9, 0x80000000, RZ, 0xfc, !PT ;  /* 0x8000000009097812 */ /* 0x000fe200078efcff */
[----:B------:R-:W-:-:S03]  /*1910*/  IMAD R13, R72, 0x100, R39 ;  /* 0x00000100480d7824 */ /* 0x000fc600078e0227 */
[----:B0-2---:R-:W-:-:S04]  /*1920*/  IADD3 R2, P0, PT, R11, R2, RZ ;  /* 0x000000020b027210 */ /* 0x005fc80007f1e0ff */
[----:B------:R-:W-:-:S05]  /*1930*/  LEA.HI.X.SX32 R3, R11, R3, 0x1, P0 ;  /* 0x000000030b037211 */ /* 0x000fca00000f0eff */
[----:B------:R0:W-:Y:S01]  /*1940*/  STS.64 [R7+0x7200], R2 ;  /* 0x0072000207007388 */ /* 0x0001e20000000a00 */
[----:B---3--:R-:W-:-:S05]  /*1950*/  IMAD.WIDE R4, R13, 0x4, R4 ;  /* 0x000000040d047825 */ /* 0x008fca00078e0204 */
[----:B------:R0:W-:Y:S02]  /*1960*/  STG.E.STRONG.SYS desc[UR6][R4.64], R9 ;  /* 0x0000000904007986 */ /* 0x0001e4000c115906 */
.L_x_16:
[----:B------:R-:W-:Y:S05]  /*1970*/  BSYNC B1 ;  /* 0x0000000000017941 */ /* 0x000fea0003800000 */
.L_x_15:
[----:B0-----:R-:W0:Y:S01]  /*1980*/  LDC.64 R4, c[0x0][0x390] ;  /* 0x0000e400ff047b82 */ /* 0x001e220000000a00 */
[----:B------:R-:W-:Y:S02]  /*1990*/  IMAD.MOV.U32 R3, RZ, RZ, 0x1c80 ;  /* 0x00001c80ff037424 */ /* 0x000fe400078e00ff */
[----:B------:R-:W-:Y:S02]  /*19a0*/  IMAD R73, R51, 0x8, R73 ;  /* 0x0000000833497824 */ /* 0x000fe400078e0249 */
[----:B------:R-:W-:-:S03]  /*19b0*/  IMAD R0, R72, R3, 0x1c80 ;  /* 0x00001c8048007424 */ /* 0x000fc600078e0203 */
[----:B------:R-:W2:Y:S01]  /*19c0*/  LDC R11, c[0x0][0x3c0] ;  /* 0x0000f000ff0b7b82 */ /* 0x000ea20000000800 */
[----:B0-----:R-:W-:Y:S02]  /*19d0*/  ISETP.EQ.U32.AND P1, PT, R4, RZ, PT ;  /* 0x000000ff0400720c */ /* 0x001fe40003f22070 */
[----:B--2---:R-:W-:-:S04]  /*19e0*/  ISETP.GE.AND P0, PT, R0, R11, PT ;  /* 0x0000000b0000720c */ /* 0x004fc80003f06270 */
[----:B------:R-:W-:-:S04]  /*19f0*/  ISETP.EQ.OR.EX P0, PT, R5, RZ, !P0, P1 ;  /* 0x000000ff0500720c */ /* 0x000fc80004702710 */
[----:B------:R-:W-:-:S13]  /*1a00*/  ISETP.GT.U32.OR P0, PT, R39, 0xff, P0 ;  /* 0x000000ff2700780c */ /* 0x000fda0000704470 */
[----:B------:R-:W-:Y:S05]  /*1a10*/  @P0 BRA `(.L_x_23) ;  /* 0x0000000000240947 */ /* 0x000fea0003800000 */
[----:B------:R-:W0:Y:S01]  /*1a20*/  LDS.64 R2, [R7+0x7200] ;  /* 0x0072000007027984 */ /* 0x000e220000000a00 */
[C---:B------:R-:W-:Y:S02]  /*1a30*/  ISETP.GT.U32.AND P0, PT, R39.reuse, R51, PT ;  /* 0x000000332700720c */ /* 0x040fe40003f04070 */
[C---:B------:R-:W-:Y:S02]  /*1a40*/  LEA R4, P2, R39.reuse, R4, 0x3 ;  /* 0x0000000427047211 */ /* 0x040fe400078418ff */
[----:B------:R-:W-:Y:S02]  /*1a50*/  SEL R13, RZ, 0x1c80, !P0 ;  /* 0x00001c80ff0d7807 */ /* 0x000fe40004000000 */
[--C-:B------:R-:W-:Y:S02]  /*1a60*/  SHF.R.S32.HI R9, RZ, 0x1f, R52.reuse ;  /* 0x0000001fff097819 */ /* 0x100fe40000011434 */
[----:B------:R-:W-:Y:S02]  /*1a70*/  LEA.HI.X R5, R39, R5, RZ, 0x3, P2 ;  /* 0x0000000527057211 */ /* 0x000fe400010f1cff */
[----:B0-----:R-:W-:-:S04]  /*1a80*/  IADD3 R2, P0, P1, R2, R13, R52 ;  /* 0x0000000d02027210 */ /* 0x001fc8000791e034 */
[----:B------:R-:W-:-:S05]  /*1a90*/  IADD3.X R3, PT, PT, R3, RZ, R9, P0, P1 ;  /* 0x000000ff03037210 */ /* 0x000fca00007e2409 */
[----:B------:R0:W-:Y:S04]  /*1aa0*/  STG.E.64 desc[UR6][R4.64], R2 ;  /* 0x0000000204007986 */ /* 0x0001e8000c101b06 */
.L_x_23:
[----:B------:R-:W-:Y:S05]  /*1ab0*/  WARPSYNC.ALL ;  /* 0x0000000000007948 */ /* 0x000fea0003800000 */
[----:B------:R-:W-:Y:S01]  /*1ac0*/  BAR.SYNC.DEFER_BLOCKING 0x0 ;  /* 0x0000000000007b1d */ /* 0x000fe20000010000 */
[----:B------:R-:W-:-:S05]  /*1ad0*/  ISETP.GT.AND P0, PT, R0, R11, PT ;  /* 0x0000000b0000720c */ /* 0x000fca0003f04270 */
[----:B0-----:R0:W2:Y:S08]  /*1ae0*/  LDS.64 R2, [R73+0x7200] ;  /* 0x0072000049027984 */ /* 0x0010b00000000a00 */
[----:B0-----:R-:W-:Y:S05]  /*1af0*/  @P0 BRA `(.L_x_24) ;  /* 0x0000000000700947 */ /* 0x001fea0003800000 */
[----:B------:R-:W0:Y:S01]  /*1b00*/  LDCU.64 UR8, c[0x0][0x3a0] ;  /* 0x00007400ff0877ac */ /* 0x000e220008000a00 */
[C---:B------:R-:W-:Y:S02]  /*1b10*/  LOP3.LUT R5, R39.reuse, 0x3e0, RZ, 0xc0, !PT ;  /* 0x000003e027057812 */ /* 0x040fe400078ec0ff */
[----:B------:R-:W-:-:S05]  /*1b20*/  LOP3.LUT R38, R39, 0x1f, RZ, 0xc0, !PT ;  /* 0x0000001f27267812 */ /* 0x000fca00078ec0ff */
[----:B------:R-:W-:-:S05]  /*1b30*/  IMAD R5, R5, 0x13, R38 ;  /* 0x0000001305057824 */ /* 0x000fca00078e0226 */
[----:B--2---:R-:W-:-:S05]  /*1b40*/  IADD3 R0, P0, PT, R5, R2, RZ ;  /* 0x0000000205007210 */ /* 0x004fca0007f1e0ff */
[----:B------:R-:W-:Y:S01]  /*1b50*/  IMAD.X R3, RZ, RZ, R3, P0 ;  /* 0x000000ffff037224 */ /* 0x000fe200000e0603 */
[----:B0-----:R-:W-:-:S04]  /*1b60*/  LEA R2, P0, R0, UR8, 0x2 ;  /* 0x0000000800027c11 */ /* 0x001fc8000f8010ff */
[----:B------:R-:W-:-:S05]  /*1b70*/  LEA.HI.X R3, R0, UR9, R3, 0x2, P0 ;  /* 0x0000000900037c11 */ /* 0x000fca00080f1403 */
[----:B------:R-:W-:Y:S04]  /*1b80*/  STG.E desc[UR6][R2.64], R71 ;  /* 0x0000004702007986 */ /* 0x000fe8000c101906 */
        /* <DEDUP_REMOVED lines=17> */
[----:B------:R-:W-:Y:S01]  /*1ca0*/  STG.E desc[UR6][R2.64+0x900], R53 ;  /* 0x0009003502007986 */ /* 0x000fe2000c101906 */
[----:B------:R-:W-:Y:S05]  /*1cb0*/  EXIT ;  /* 0x000000000000794d */ /* 0x000fea0003800000 */
.L_x_24:
[----:B------:R-:W0:Y:S01]  /*1cc0*/  LDCU.64 UR8, c[0x0][0x3a0] ;  /* 0x00007400ff0877ac */ /* 0x000e220008000a00 */
[C---:B------:R-:W-:Y:S01]  /*1cd0*/  LOP3.LUT R5, R39.reuse, 0x3e0, RZ, 0xc0, !PT ;  /* 0x000003e027057812 */ /* 0x040fe200078ec0ff */
[----:B------:R-:W-:Y:S01]  /*1ce0*/  IMAD R72, R72, -0x1c80, R11 ;  /* 0xffffe38048487824 */ /* 0x000fe200078e020b */
[----:B------:R-:W-:-:S05]  /*1cf0*/  LOP3.LUT R38, R39, 0x1f, RZ, 0xc0, !PT ;  /* 0x0000001f27267812 */ /* 0x000fca00078ec0ff */
[----:B------:R-:W-:-:S04]  /*1d00*/  IMAD R5, R5, 0x13, R38 ;  /* 0x0000001305057824 */ /* 0x000fc800078e0226 */
[C---:B-1----:R-:W-:Y:S01]  /*1d10*/  VIADD R7, R5.reuse, 0x20 ;  /* 0x0000002005077836 */ /* 0x042fe20000000000 */
[C---:B--2---:R-:W-:Y:S01]  /*1d20*/  IADD3 R0, P0, PT, R5.reuse, R2, RZ ;  /* 0x0000000205007210 */ /* 0x044fe20007f1e0ff */
[C---:B------:R-:W-:Y:S01]  /*1d30*/  VIADD R9, R5.reuse, 0x40 ;  /* 0x0000004005097836 */ /* 0x040fe20000000000 */
[CC--:B------:R-:W-:Y:S01]  /*1d40*/  ISETP.GE.AND P1, PT, R5.reuse, R72.reuse, PT ;  /* 0x000000480500720c */ /* 0x0c0fe20003f26270 */
[----:B------:R-:W-:Y:S01]  /*1d50*/  VIADD R11, R5, 0x60 ;  /* 0x00000060050b7836 */ /* 0x000fe20000000000 */
[-C--:B------:R-:W-:Y:S01]  /*1d60*/  ISETP.GE.AND P2, PT, R7, R72.reuse, PT ;  /* 0x000000480700720c */ /* 0x080fe20003f46270 */
[----:B------:R-:W-:Y:S01]  /*1d70*/  IMAD.X R3, RZ, RZ, R3, P0 ;  /* 0x000000ffff037224 */ /* 0x000fe200000e0603 */
[C---:B0-----:R-:W-:Y:S01]  /*1d80*/  LEA R2, P0, R0.reuse, UR8, 0x2 ;  /* 0x0000000800027c11 */ /* 0x041fe2000f8010ff */
[----:B------:R-:W-:Y:S01]  /*1d90*/  VIADD R7, R5, 0x80 ;  /* 0x0000008005077836 */ /* 0x000fe20000000000 */
[----:B------:R-:W-:Y:S01]  /*1da0*/  ISETP.GE.AND P3, PT, R9, R72, PT ;  /* 0x000000480900720c */ /* 0x000fe20003f66270 */
[----:B------:R-:W-:Y:S01]  /*1db0*/  VIADD R9, R5, 0xa0 ;  /* 0x000000a005097836 */ /* 0x000fe20000000000 */
[----:B------:R-:W-:-:S02]  /*1dc0*/  LEA.HI.X R3, R0, UR9, R3, 0x2, P0 ;  /* 0x0000000900037c11 */ /* 0x000fc400080f1403 */
[-C--:B------:R-:W-:Y:S01]  /*1dd0*/  ISETP.GE.AND P5, PT, R7, R72.reuse, PT ;  /* 0x000000480700720c */ /* 0x080fe20003fa6270 */
[----:B------:R-:W-:Y:S01]  /*1de0*/  VIADD R7, R5, 0xe0 ;  /* 0x000000e005077836 */ /* 0x000fe20000000000 */
[-C--:B------:R-:W-:Y:S01]  /*1df0*/  ISETP.GE.AND P4, PT, R11, R72.reuse, PT ;  /* 0x000000480b00720c */ /* 0x080fe20003f86270 */
[----:B------:R-:W-:Y:S01]  /*1e00*/  VIADD R11, R5, 0xc0 ;  /* 0x000000c0050b7836 */ /* 0x000fe20000000000 */
[----:B------:R0:W-:Y:S01]  /*1e10*/  @!P1 STG.E desc[UR6][R2.64], R71 ;  /* 0x0000004702009986 */ /* 0x0001e2000c101906 */
[-C--:B------:R-:W-:Y:S01]  /*1e20*/  ISETP.GE.AND P6, PT, R9, R72.reuse, PT ;  /* 0x000000480900720c */ /* 0x080fe20003fc6270 */
[----:B------:R-:W-:Y:S01]  /*1e30*/  VIADD R9, R5, 0x100 ;  /* 0x0000010005097836 */ /* 0x000fe20000000000 */
[-C--:B------:R-:W-:Y:S01]  /*1e40*/  ISETP.GE.AND P1, PT, R7, R72.reuse, PT ;  /* 0x000000480700720c */ /* 0x080fe20003f26270 */
[----:B------:R-:W-:Y:S01]  /*1e50*/  VIADD R7, R5, 0x120 ;  /* 0x0000012005077836 */ /* 0x000fe20000000000 */
[-C--:B------:R-:W-:Y:S01]  /*1e60*/  ISETP.GE.AND P0, PT, R11, R72.reuse, PT ;  /* 0x000000480b00720c */ /* 0x080fe20003f06270 */
[----:B------:R0:W-:Y:S01]  /*1e70*/  @!P2 STG.E desc[UR6][R2.64+0x80], R70 ;  /* 0x000080460200a986 */ /* 0x0001e2000c101906 */
[----:B------:R-:W-:Y:S01]  /*1e80*/  ISETP.GE.AND P2, PT, R9, R72, PT ;  /* 0x000000480900720c */ /* 0x000fe20003f46270 */
[----:B------:R-:W-:-:S02]  /*1e90*/  VIADD R9, R5, 0x140 ;  /* 0x0000014005097836 */ /* 0x000fc40000000000 */
[----:B------:R0:W-:Y:S01]  /*1ea0*/  @!P3 STG.E desc[UR6][R2.64+0x100], R69 ;  /* 0x000100450200b986 */ /* 0x0001e2000c101906 */
[-C--:B------:R-:W-:Y:S01]  /*1eb0*/  ISETP.GE.AND P3, PT, R7, R72.reuse, PT ;  /* 0x000000480700720c */ /* 0x080fe20003f66270 */
[----:B------:R-:W-:Y:S02]  /*1ec0*/  VIADD R7, R5, 0x160 ;  /* 0x0000016005077836 */ /* 0x000fe40000000000 */
[----:B------:R0:W-:Y:S01]  /*1ed0*/  @!P4 STG.E desc[UR6][R2.64+0x180], R68 ;  /* 0x000180440200c986 */ /* 0x0001e2000c101906 */
[-C--:B------:R-:W-:Y:S01]  /*1ee0*/  ISETP.GE.AND P4, PT, R9, R72.reuse, PT ;  /* 0x000000480900720c */ /* 0x080fe20003f86270 */
[----:B------:R-:W-:Y:S02]  /*1ef0*/  VIADD R9, R5, 0x180 ;  /* 0x0000018005097836 */ /* 0x000fe40000000000 */
        /* <DEDUP_REMOVED lines=14> */
[C---:B------:R-:W-:Y:S02]  /*1fe0*/  VIADD R7, R5.reuse, 0x220 ;  /* 0x0000022005077836 */ /* 0x040fe40000000000 */
[----:B------:R-:W-:Y:S01]  /*1ff0*/  VIADD R5, R5, 0x240 ;  /* 0x0000024005057836 */ /* 0x000fe20000000000 */
[----:B------:R0:W-:Y:S01]  /*2000*/  @!P3 STG.E desc[UR6][R2.64+0x480], R62 ;  /* 0x0004803e0200b986 */ /* 0x0001e2000c101906 */
[----:B------:R-:W-:-:S03]  /*2010*/  ISETP.GE.AND P3, PT, R9, R72, PT ;  /* 0x000000480900720c */ /* 0x000fc60003f66270 */
[----:B------:R0:W-:Y:S01]  /*2020*/  @!P4 STG.E desc[UR6][R2.64+0x500], R61 ;  /* 0x0005003d0200c986 */ /* 0x0001e2000c101906 */
[----:B------:R-:W-:-:S03]  /*2030*/  ISETP.GE.AND P4, PT, R7, R72, PT ;  /* 0x000000480700720c */ /* 0x000fc60003f86270 */
[----:B------:R0:W-:Y:S01]  /*2040*/  @!P5 STG.E desc[UR6][R2.64+0x580], R60 ;  /* 0x0005803c0200d986 */ /* 0x0001e2000c101906 */
[----:B------:R-:W-:-:S03]  /*2050*/  ISETP.GE.AND P5, PT, R5, R72, PT ;  /* 0x000000480500720c */ /* 0x000fc60003fa6270 */
[----:B------:R0:W-:Y:S04]  /*2060*/  @!P6 STG.E desc[UR6][R2.64+0x600], R59 ;  /* 0x0006003b0200e986 */ /* 0x0001e8000c101906 */
[----:B------:R0:W-:Y:S04]  /*2070*/  @!P0 STG.E desc[UR6][R2.64+0x680], R58 ;  /* 0x0006803a02008986 */ /* 0x0001e8000c101906 */
[----:B------:R0:W-:Y:S04]  /*2080*/  @!P1 STG.E desc[UR6][R2.64+0x700], R57 ;  /* 0x0007003902009986 */ /* 0x0001e8000c101906 */
[----:B------:R0:W-:Y:S04]  /*2090*/  @!P2 STG.E desc[UR6][R2.64+0x780], R56 ;  /* 0x000780380200a986 */ /* 0x0001e8000c101906 */
[----:B------:R0:W-:Y:S04]  /*20a0*/  @!P3 STG.E desc[UR6][R2.64+0x800], R55 ;  /* 0x000800370200b986 */ /* 0x0001e8000c101906 */
[----:B------:R0:W-:Y:S01]  /*20b0*/  @!P4 STG.E desc[UR6][R2.64+0x880], R54 ;  /* 0x000880360200c986 */ /* 0x0001e2000c101906 */
[----:B------:R-:W-:Y:S05]  /*20c0*/  @P5 EXIT ;  /* 0x000000000000594d */ /* 0x000fea0003800000 */
[----:B------:R-:W-:Y:S01]  /*20d0*/  STG.E desc[UR6][R2.64+0x900], R53 ;  /* 0x0009003502007986 */ /* 0x000fe2000c101906 */
[----:B------:R-:W-:Y:S05]  /*20e0*/  EXIT ;  /* 0x000000000000794d */ /* 0x000fea0003800000 */
.L_x_14:
[----:B------:R-:W-:Y:S01]  /*20f0*/  IMAD.MOV.U32 R38, RZ, RZ, RZ ;  /* 0x000000ffff267224 */ /* 0x000fe200078e00ff */
[C---:B------:R-:W-:Y:S01]  /*2100*/  ISETP.GT.U32.AND P0, PT, R39.reuse, 0x1f, PT ;  /* 0x0000001f2700780c */ /* 0x040fe20003f04070 */
[----:B------:R-:W-:Y:S05]  /*2110*/  WARPSYNC.ALL ;  /* 0x0000000000007948 */ /* 0x000fea0003800000 */
[----:B------:R-:W-:-:S04]  /*2120*/  IMAD.HI.U32 R0, R39, 0x15555556, R38 ;  /* 0x1555555627007827 */ /* 0x000fc800078e0026 */
[----:B------:R-:W-:-:S05]  /*2130*/  IMAD R3, R0, 0x4, R73 ;  /* 0x0000000400037824 */ /* 0x000fca00078e0249 */
[----:B------:R0:W-:Y:S01]  /*2140*/  STS [R3+0x3410], R52 ;  /* 0x0034103403007388 */ /* 0x0001e20000000800 */
[----:B------:R-:W-:Y:S06]  /*2150*/  BAR.SYNC.DEFER_BLOCKING 0x0 ;  /* 0x0000000000007b1d */ /* 0x000fec0000010000 */
[----:B------:R-:W-:Y:S05]  /*2160*/  @P0 BRA `(.L_x_25) ;  /* 0x0000000000e40947 */ /* 0x000fea0003800000 */
[C-C-:B------:R-:W-:Y:S01]  /*2170*/  IMAD R0, R39.reuse, 0x34, R73.reuse ;  /* 0x0000003427007824 */ /* 0x140fe200078e0249 */
[----:B------:R-:W-:Y:S01]  /*2180*/  UMOV UR5, 0xffffffff ;  /* 0xffffffff00057882 */ /* 0x000fe20000000000 */
[C-C-:B------:R-:W-:Y:S02]  /*2190*/  IMAD R4, R39.reuse, 0x34, R73.reuse ;  /* 0x0000003427047824 */ /* 0x140fe400078e0249 */
[----:B0-----:R-:W-:Y:S01]  /*21a0*/  IMAD R3, R39, 0x34, R73 ;  /* 0x0000003427037824 */ /* 0x001fe200078e0249 */
[----:B------:R-:W-:Y:S04]  /*21b0*/  LDS R14, [R0+0x3410] ;  /* 0x00341000000e7984 */ /* 0x000fe80000000800 */
[----:B------:R-:W-:Y:S04]  /*21c0*/  LDS R13, [R0+0x3414] ;  /* 0x00341400000d7984 */ /* 0x000fe80000000800 */
[----:B------:R-:W0:Y:S04]  /*21d0*/  LDS R12, [R0+0x3418] ;  /* 0x00341800000c7984 */ /* 0x000e280000000800 */
[----:B------:R-:W-:Y:S04]  /*21e0*/  LDS R11, [R0+0x341c] ;  /* 0x00341c00000b7984 */ /* 0x000fe80000000800 */
[----:B------:R-:W2:Y:S04]  /*21f0*/  LDS R10, [R0+0x3420] ;  /* 0x00342000000a7984 */ /* 0x000ea80000000800 */
[----:B------:R-:W-:Y:S04]  /*2200*/  LDS R9, [R0+0x3424] ;  /* 0x0034240000097984 */ /* 0x000fe80000000800 */
[----:B------:R-:W3:Y:S04]  /*2210*/  LDS R8, [R0+0x3428] ;  /* 0x0034280000087984 */ /* 0x000ee80000000800 */
[----:B-1----:R-:W-:Y:S04]  /*2220*/  LDS R7, [R0+0x342c] ;  /* 0x00342c0000077984 */ /* 0x002fe80000000800 */
[----:B------:R-:W1:Y:S04]  /*2230*/  LDS R6, [R0+0x3430] ;  /* 0x0034300000067984 */ /* 0x000e680000000800 */
[----:B------:R-:W-:Y:S04]  /*2240*/  LDS R5, [R0+0x3434] ;  /* 0x0034340000057984 */ /* 0x000fe80000000800 */
[----:B------:R-:W4:Y:S04]  /*2250*/  LDS R4, [R4+0x3438] ;  /* 0x0034380004047984 */ /* 0x000f280000000800 */
[----:B------:R-:W5:Y:S01]  /*2260*/  LDS R2, [R3+0x343c] ;  /* 0x00343c0003027984 */ /* 0x000f620000000800 */
[----:B0-----:R-:W-:-:S04]  /*2270*/  IADD3 R74, PT, PT, R12, R13, R14 ;  /* 0x0000000d0c4a7210 */ /* 0x001fc80007ffe00e */
[----:B--2---:R-:W-:-:S04]  /*2280*/  IADD3 R74, PT, PT, R10, R74, R11 ;  /* 0x0000004a0a4a7210 */ /* 0x004fc80007ffe00b */
[----:B---3--:R-:W-:-:S04]  /*2290*/  IADD3 R74, PT, PT, R8, R74, R9 ;  /* 0x0000004a084a7210 */ /* 0x008fc80007ffe009 */
[----:B-1----:R-:W-:-:S04]  /*22a0*/  IADD3 R74, PT, PT, R6, R74, R7 ;  /* 0x0000004a064a7210 */ /* 0x002fc80007ffe007 */
[----:B----4-:R-:W-:-:S05]  /*22b0*/  IADD3 R75, PT, PT, R4, R74, R5 ;  /* 0x0000004a044b7210 */ /* 0x010fca0007ffe005 */
[----:B-----5:R-:W-:Y:S01]  /*22c0*/  IMAD.IADD R2, R2, 0x1, R75 ;  /* 0x0000000102027824 */ /* 0x020fe200078e024b */
[----:B------:R-:W-:Y:S06]  /*22d0*/  BRA.DIV UR5, `(.L_x_26) ;  /* 0x0000005a05807947 */ /* 0x000fec000b800000 */
[----:B------:R-:W0:Y:S02]  /*22e0*/  SHFL.UP P0, R77, R2, 0x1, RZ ;  /* 0x04200000024d7989 */ /* 0x000e2400000000ff */
[----:B0-----:R-:W-:-:S05]  /*22f0*/  @P0 IMAD.IADD R77, R2, 0x1, R77 ;  /* 0x00000001024d0824 */ /* 0x001fca00078e024d */
[----:B------:R-:W0:Y:S02]  /*2300*/  SHFL.UP P0, R74, R77, 0x2, RZ ;  /* 0x044000004d4a7989 */ /* 0x000e2400000000ff */
[----:B0-----:R-:W-:-:S05]  /*2310*/  @P0 IMAD.IADD R74, R77, 0x1, R74 ;  /* 0x000000014d4a0824 */ /* 0x001fca00078e024a */
[----:B------:R-:W0:Y:S02]  /*2320*/  SHFL.UP P0, R77, R74, 0x4, RZ ;  /* 0x048000004a4d7989 */ /* 0x000e2400000000ff */
[----:B0-----:R-:W-:-:S05]  /*2330*/  @P0 IMAD.IADD R77, R74, 0x1, R77 ;  /* 0x000000014a4d0824 */ /* 0x001fca00078e024d */
[----:B------:R-:W0:Y:S02]  /*2340*/  SHFL.UP P0, R74, R77, 0x8, RZ ;  /* 0x050000004d4a7989 */ /* 0x000e2400000000ff */
[----:B0-----:R-:W-:-:S05]  /*2350*/  @P0 IMAD.IADD R74, R77, 0x1, R74 ;  /* 0x000000014d4a0824 */ /* 0x001fca00078e024a */
[----:B------:R0:W1:Y:S02]  /*2360*/  SHFL.UP P0, R0, R74, 0x10, RZ ;  /* 0x060000004a007989 */ /* 0x00006400000000ff */
.L_x_118:
[----:B-1----:R-:W-:-:S04]  /*2370*/  @P0 IMAD.IADD R0, R74, 0x1, R0 ;  /* 0x000000014a000824 */ /* 0x002fc800078e0200 */
[----:B------:R-:W-:-:S04]  /*2380*/  IMAD.IADD R2, R0, 0x1, -R2 ;  /* 0x0000000100027824 */ /* 0x000fc800078e0a02 */
[----:B------:R-:W-:Y:S01]  /*2390*/  IMAD.IADD R14, R14, 0x1, R2 ;  /* 0x000000010e0e7824 */ /* 0x000fe200078e0202 */
[----:B------:R2:W-:Y:S03]  /*23a0*/  STS [R3+0x3410], R2 ;  /* 0x0034100203007388 */ /* 0x0005e60000000800 */
        /* <DEDUP_REMOVED lines=19> */
[----:B------:R2:W-:Y:S04]  /*24e0*/  STS [R3+0x3438], R5 ;  /* 0x0034380503007388 */ /* 0x0005e80000000800 */
[----:B------:R2:W-:Y:S02]  /*24f0*/  STS [R3+0x343c], R4 ;  /* 0x00343c0403007388 */ /* 0x0005e40000000800 */
.L_x_25:
[----:B------:R-:W3:Y:S01]  /*2500*/  LDL R0, [R1+0x8] ;  /* 0x0000080001007983 */ /* 0x000ee20000100800 */
[----:B------:R-:W-:Y:S05]  /*2510*/  WARPSYNC.ALL ;  /* 0x0000000000007948 */ /* 0x000fea0003800000 */
[----:B--2---:R-:W-:Y:S01]  /*2520*/  IMAD.MOV.U32 R2, RZ, RZ, RZ ;  /* 0x000000ffff027224 */ /* 0x004fe200078e00ff */
[----:B------:R-:W-:Y:S01]  /*2530*/  BSSY.RECONVERGENT B0, `(.L_x_27) ;  /* 0x000002d000007945 */ /* 0x000fe20003800200 */
[----:B0-----:R-:W-:Y:S02]  /*2540*/  IMAD.MOV.U32 R3, RZ, RZ, R39 ;  /* 0x000000ffff037224 */ /* 0x001fe400078e0027 */
[----:B------:R-:W-:-:S04]  /*2550*/  IMAD.HI.U32 R2, R39, 0x15555556, R2 ;  /* 0x1555555627027827 */ /* 0x000fc800078e0002 */
[--C-:B------:R-:W-:Y:S01]  /*2560*/  IMAD R2, R2, 0x4, R73.reuse ;  /* 0x0000000402027824 */ /* 0x100fe200078e0249 */
[----:B------:R-:W-:Y:S06]  /*2570*/  BAR.SYNC.DEFER_BLOCKING 0x0 ;  /* 0x0000000000007b1d */ /* 0x000fec0000010000 */
[----:B------:R0:W2:Y:S01]  /*2580*/  LDS R3, [R2+0x3410] ;  /* 0x0034100002037984 */ /* 0x0000a20000000800 */
[----:B---3--:R-:W-:Y:S01]  /*2590*/  ISETP.NE.AND P0, PT, R0, RZ, PT ;  /* 0x000000ff0000720c */ /* 0x008fe20003f05270 */
[----:B------:R-:W-:-:S12]  /*25a0*/  IMAD R0, R39, 0x4, R73 ;  /* 0x0000000427007824 */ /* 0x000fd800078e0249 */
[----:B0-2---:R-:W-:Y:S05]  /*25b0*/  @P0 BRA `(.L_x_28) ;  /* 0x0000000000900947 */ /* 0x005fea0003800000 */
[----:B------:R-:W0:Y:S04]  /*25c0*/  LDS R10, [R0] ;  /* 0x00000000000a7984 */ /* 0x000e280000000800 */
[----:B------:R-:W2:Y:S04]  /*25d0*/  LDS R9, [R0+0x400] ;  /* 0x0004000000097984 */ /* 0x000ea80000000800 */
[----:B------:R-:W3:Y:S04]  /*25e0*/  LDS R8, [R0+0x800] ;  /* 0x0008000000087984 */ /* 0x000ee80000000800 */
[----:B-1----:R-:W1:Y:S04]  /*25f0*/  LDS R6, [R0+0xc00] ;  /* 0x000c000000067984 */ /* 0x002e680000000800 */
[----:B------:R-:W4:Y:S04]  /*2600*/  LDS R4, [R0+0x1000] ;  /* 0x0010000000047984 */ /* 0x000f280000000800 */
[----:B------:R-:W5:Y:S04]  /*2610*/  LDS R2, [R0+0x1400] ;  /* 0x0014000000027984 */ /* 0x000f680000000800 */
[----:B------:R-:W5:Y:S04]  /*2620*/  LDS R5, [R0+0x1c00] ;  /* 0x001c000000057984 */ /* 0x000f680000000800 */
[----:B------:R-:W5:Y:S04]  /*2630*/  LDS R12, [R0+0x2000] ;  /* 0x00200000000c7984 */ /* 0x000f680000000800 */
[----:B------:R-:W5:Y:S04]  /*2640*/  LDS R76, [R0+0x2400] ;  /* 0x00240000004c7984 */ /* 0x000f680000000800 */
[----:B------:R-:W5:Y:S01]  /*2650*/  LDS R74, [R0+0x2800] ;  /* 0x00280000004a7984 */ /* 0x000f620000000800 */
[----:B0-----:R-:W-:-:S03]  /*2660*/  IMAD.IADD R7, R3, 0x1, R10 ;  /* 0x0000000103077824 */ /* 0x001fc600078e020a */
[----:B------:R-:W0:Y:S01]  /*2670*/  LDS R14, [R0+0x2c00] ;  /* 0x002c0000000e7984 */ /* 0x000e220000000800 */
[----:B--2---:R-:W-:-:S03]  /*2680*/  IMAD.IADD R9, R3, 0x1, R9 ;  /* 0x0000000103097824 */ /* 0x004fc600078e0209 */
[----:B------:R-:W2:Y:S01]  /*2690*/  LDS R10, [R0+0x1800] ;  /* 0x00180000000a7984 */ /* 0x000ea20000000800 */
[----:B---3--:R-:W-:-:S03]  /*26a0*/  IMAD.IADD R11, R3, 0x1, R8 ;  /* 0x00000001030b7824 */ /* 0x008fc600078e0208 */
[----:B------:R4:W-:Y:S01]  /*26b0*/  STS [R0], R7 ;  /* 0x0000000700007388 */ /* 0x0009e20000000800 */
[----:B-1----:R-:W-:-:S03]  /*26c0*/  IMAD.IADD R13, R3, 0x1, R6 ;  /* 0x00000001030d7824 */ /* 0x002fc600078e0206 */
[----:B------:R1:W-:Y:S04]  /*26d0*/  STS [R0+0x400], R9 ;  /* 0x0004000900007388 */ /* 0x0003e80000000800 */
[----:B------:R3:W-:Y:S01]  /*26e0*/  STS [R0+0x800], R11 ;  /* 0x0008000b00007388 */ /* 0x0007e20000000800 */
[----:B----4-:R-:W-:-:S03]  /*26f0*/  IMAD.IADD R7, R3, 0x1, R4 ;  /* 0x0000000103077824 */ /* 0x010fc600078e0204 */
[----:B------:R0:W-:Y:S01]  /*2700*/  STS [R0+0xc00], R13 ;  /* 0x000c000d00007388 */ /* 0x0001e20000000800 */
[C---:B-----5:R-:W-:Y:S02]  /*2710*/  IMAD.IADD R75, R3.reuse, 0x1, R2 ;  /* 0x00000001034b7824 */ /* 0x060fe400078e0202 */
[C---:B------:R-:W-:Y:S01]  /*2720*/  IMAD.IADD R5, R3.reuse, 0x1, R5 ;  /* 0x0000000103057824 */ /* 0x040fe200078e0205 */
[----:B------:R4:W-:Y:S01]  /*2730*/  STS [R0+0x1000], R7 ;  /* 0x0010000700007388 */ /* 0x0009e20000000800 */
[----:B------:R-:W-:-:S03]  /*2740*/  IMAD.IADD R12, R3, 0x1, R12 ;  /* 0x00000001030c7824 */ /* 0x000fc600078e020c */
[----:B------:R4:W-:Y:S01]  /*2750*/  STS [R0+0x1400], R75 ;  /* 0x0014004b00007388 */ /* 0x0009e20000000800 */
[----:B-1----:R-:W-:-:S03]  /*2760*/  IMAD.IADD R9, R3, 0x1, R76 ;  /* 0x0000000103097824 */ /* 0x002fc600078e024c */
[----:B------:R4:W-:Y:S01]  /*2770*/  STS [R0+0x1c00], R5 ;  /* 0x001c000500007388 */ /* 0x0009e20000000800 */
[----:B---3--:R-:W-:-:S03]  /*2780*/  IMAD.IADD R11, R3, 0x1, R74 ;  /* 0x00000001030b7824 */ /* 0x008fc600078e024a */
[----:B------:R4:W-:Y:S01]  /*2790*/  STS [R0+0x2000], R12 ;  /* 0x0020000c00007388 */ /* 0x0009e20000000800 */
[----:B0-----:R-:W-:-:S03]  /*27a0*/  IMAD.IADD R13, R3, 0x1, R14 ;  /* 0x00000001030d7824 */ /* 0x001fc600078e020e */
[----:B------:R4:W-:Y:S01]  /*27b0*/  STS [R0+0x2400], R9 ;  /* 0x0024000900007388 */ /* 0x0009e20000000800 */
[----:B--2---:R-:W-:-:S03]  /*27c0*/  IMAD.IADD R77, R3, 0x1, R10 ;  /* 0x00000001034d7824 */ /* 0x004fc600078e020a */
[----:B------:R4:W-:Y:S04]  /*27d0*/  STS [R0+0x2800], R11 ;  /* 0x0028000b00007388 */ /* 0x0009e80000000800 */
[----:B------:R4:W-:Y:S04]  /*27e0*/  STS [R0+0x1800], R77 ;  /* 0x0018004d00007388 */ /* 0x0009e80000000800 */
[----:B------:R4:W-:Y:S02]  /*27f0*/  STS [R0+0x2c00], R13 ;  /* 0x002c000d00007388 */ /* 0x0009e40000000800 */
.L_x_28:
[----:B------:R-:W-:Y:S05]  /*2800*/  BSYNC.RECONVERGENT B0 ;  /* 0x0000000000007941 */ /* 0x000fea0003800200 */
.L_x_27:
[----:B------:R-:W-:Y:S01]  /*2810*/  BAR.SYNC.DEFER_BLOCKING 0x0 ;  /* 0x0000000000007b1d */ /* 0x000fe20000010000 */
[----:B------:R-:W-:-:S05]  /*2820*/  R2P PR, R51, 0x7f ;  /* 0x0000007f33007804 */ /* 0x000fca0000000000 */
[----:B------:R-:W-:Y:S01]  /*2830*/  BSSY.RECONVERGENT B0, `(.L_x_29) ;  /* 0x0000022000007945 */ /* 0x000fe20003800200 */
[----:B------:R-:W0:Y:S07]  /*2840*/  S2R R4, SR_LANEID ;  /* 0x0000000000047919 */ /* 0x000e2e0000000000 */
[----:B------:R-:W-:Y:S02]  /*2850*/  VOTE.ANY R2, PT, P0 ;  /* 0x0000000000027806 */ /* 0x000fe400000e0100 */
[----:B----4-:R-:W-:-:S02]  /*2860*/  VOTE.ANY R5, PT, P1 ;  /* 0x0000000000057806 */ /* 0x010fc400008e0100 */
[----:B------:R-:W-:Y:S02]  /*2870*/  @!P0 LOP3.LUT R2, RZ, R2, RZ, 0x33, !PT ;  /* 0x00000002ff028212 */ /* 0x000fe400078e33ff */
[----:B-1----:R-:W-:Y:S02]  /*2880*/  VOTE.ANY R7, PT, P2 ;  /* 0x0000000000077806 */ /* 0x002fe400010e0100 */
[----:B------:R-:W-:Y:S02]  /*2890*/  @!P1 LOP3.LUT R5, RZ, R5, RZ, 0x33, !PT ;  /* 0x00000005ff059212 */ /* 0x000fe400078e33ff */
[----:B------:R-:W-:Y:S02]  /*28a0*/  VOTE.ANY R9, PT, P3 ;  /* 0x0000000000097806 */ /* 0x000fe400018e0100 */
[----:B------:R-:W-:Y:S02]  /*28b0*/  @!P2 LOP3.LUT R7, RZ, R7, RZ, 0x33, !PT ;  /* 0x00000007ff07a212 */ /* 0x000fe400078e33ff */
[----:B------:R-:W-:-:S02]  /*28c0*/  LOP3.LUT R2, R5, R2, RZ, 0xc0, !PT ;  /* 0x0000000205027212 */ /* 0x000fc400078ec0ff */
[----:B------:R-:W-:Y:S02]  /*28d0*/  @!P3 LOP3.LUT R9, RZ, R9, RZ, 0x33, !PT ;  /* 0x00000009ff09b212 */ /* 0x000fe400078e33ff */
[----:B------:R-:W-:Y:S02]  /*28e0*/  LOP3.LUT R2, R7, R2, RZ, 0xc0, !PT ;  /* 0x0000000207027212 */ /* 0x000fe400078ec0ff */
[----:B------:R-:W-:Y:S02]  /*28f0*/  VOTE.ANY R5, PT, P4 ;  /* 0x0000000000057806 */ /* 0x000fe400020e0100 */
[----:B------:R-:W-:Y:S02]  /*2900*/  LOP3.LUT R2, R9, R2, RZ, 0xc0, !PT ;  /* 0x0000000209027212 */ /* 0x000fe400078ec0ff */
[----:B------:R-:W-:Y:S02]  /*2910*/  @!P4 LOP3.LUT R5, RZ, R5, RZ, 0x33, !PT ;  /* 0x00000005ff05c212 */ /* 0x000fe400078e33ff */
[----:B------:R-:W-:-:S02]  /*2920*/  VOTE.ANY R7, PT, P5 ;  /* 0x0000000000077806 */ /* 0x000fc400028e0100 */
[----:B------:R-:W-:Y:S02]  /*2930*/  LOP3.LUT R2, R5, R2, RZ, 0xc0, !PT ;  /* 0x0000000205027212 */ /* 0x000fe400078ec0ff */
[----:B------:R-:W-:Y:S02]  /*2940*/  LOP3.LUT P0, RZ, R51, 0x80, RZ, 0xc0, !PT ;  /* 0x0000008033ff7812 */ /* 0x000fe4000780c0ff */
[----:B------:R-:W-:Y:S02]  /*2950*/  @!P5 LOP3.LUT R7, RZ, R7, RZ, 0x33, !PT ;  /* 0x00000007ff07d212 */ /* 0x000fe400078e33ff */
[----:B------:R-:W-:Y:S02]  /*2960*/  VOTE.ANY R6, PT, P6 ;  /* 0x0000000000067806 */ /* 0x000fe400030e0100 */
[----:B------:R-:W-:Y:S02]  /*2970*/  LOP3.LUT R7, R7, R2, RZ, 0xc0, !PT ;  /* 0x0000000207077212 */ /* 0x000fe400078ec0ff */
[----:B------:R-:W1:Y:S01]  /*2980*/  S2R R2, SR_LEMASK ;  /* 0x0000000000027919 */ /* 0x000e620000003a00 */
[----:B------:R-:W-:-:S04]  /*2990*/  @!P6 LOP3.LUT R6, RZ, R6, RZ, 0x33, !PT ;  /* 0x00000006ff06e212 */ /* 0x000fc800078e33ff */
[----:B------:R-:W-:Y:S02]  /*29a0*/  VOTE.ANY R8, PT, P0 ;  /* 0x0000000000087806 */ /* 0x000fe400000e0100 */
[----:B------:R-:W-:Y:S02]  /*29b0*/  LOP3.LUT R7, R6, R7, RZ, 0xc0, !PT ;  /* 0x0000000706077212 */ /* 0x000fe400078ec0ff */
[----:B------:R-:W-:-:S04]  /*29c0*/  @!P0 LOP3.LUT R8, RZ, R8, RZ, 0x33, !PT ;  /* 0x00000008ff088212 */ /* 0x000fc800078e33ff */
[----:B------:R-:W-:Y:S01]  /*29d0*/  LOP3.LUT R9, R8, R7, RZ, 0xc0, !PT ;  /* 0x0000000708097212 */ /* 0x000fe200078ec0ff */
[----:B------:R-:W-:-:S03]  /*29e0*/  IMAD.MOV.U32 R8, RZ, RZ, RZ ;  /* 0x000000ffff087224 */ /* 0x000fc600078e00ff */
[----:B------:R-:W0:Y:S01]  /*29f0*/  FLO.U32 R7, R9 ;  /* 0x0000000900077300 */ /* 0x000e2200000e0000 */
[----:B-1----:R-:W-:Y:S02]  /*2a00*/  LOP3.LUT R5, R2, R9, RZ, 0xc0, !PT ;  /* 0x0000000902057212 */ /* 0x002fe400078ec0ff */
[----:B0-----:R-:W-:-:S05]  /*2a10*/  ISETP.NE.AND P0, PT, R4, R7, PT ;  /* 0x000000070400720c */ /* 0x001fca0003f05270 */
[----:B------:R-:W0:Y:S08]  /*2a20*/  POPC R5, R5 ;  /* 0x0000000500057309 */ /* 0x000e300000000000 */
[----:B------:R-:W-:Y:S05]  /*2a30*/  @P0 BRA `(.L_x_30) ;  /* 0x0000000000040947 */ /* 0x000fea0003800000 */
[----:B0-----:R1:W2:Y:S02]  /*2a40*/  ATOMS.ADD R8, [R30], R5 ;  /* 0x000000051e08738c */ /* 0x0012a40000000000 */
.L_x_30:
[----:B------:R-:W-:Y:S05]  /*2a50*/  BSYNC.RECONVERGENT B0 ;  /* 0x0000000000007941 */ /* 0x000fea0003800200 */
.L_x_29:
[----:B------:R-:W3:Y:S01]  /*2a60*/  LDCU UR5, c[0x0][0x3c4] ;  /* 0x00007880ff0577ac */ /* 0x000ee20008000800 */
[----:B--2---:R2:W4:Y:S01]  /*2a70*/  SHFL.IDX PT, R8, R8, R7, 0x1f ;  /* 0x00001f0708087589 */ /* 0x00452200000e0000 */
[----:B------:R-:W-:Y:S01]  /*2a80*/  BSSY.RECONVERGENT B0, `(.L_x_31) ;  /* 0x0000023000007945 */ /* 0x000fe20003800200 */
[----:B------:R-:W-:Y:S01]  /*2a90*/  IMAD.MOV.U32 R12, RZ, RZ, RZ ;  /* 0x000000ffff0c7224 */ /* 0x000fe200078e00ff */
[----:B---3--:R-:W-:-:S04]  /*2aa0*/  SHF.R.U32.HI R6, RZ, UR5, R70 ;  /* 0x00000005ff067c19 */ /* 0x008fc80008011646 */
[----:B------:R-:W-:-:S04]  /*2ab0*/  LOP3.LUT R10, R6, UR4, RZ, 0x30, !PT ;  /* 0x00000004060a7c12 */ /* 0x000fc8000f8e30ff */
[----:B------:R-:W-:-:S13]  /*2ac0*/  R2P PR, R10, 0x7f ;  /* 0x0000007f0a007804 */ /* 0x000fda0000000000 */
[----:B------:R-:W-:Y:S02]  /*2ad0*/  VOTE.ANY R6, PT, P0 ;  /* 0x0000000000067806 */ /* 0x000fe400000e0100 */
[----:B------:R-:W-:Y:S02]  /*2ae0*/  VOTE.ANY R9, PT, P1 ;  /* 0x0000000000097806 */ /* 0x000fe400008e0100 */
[----:B------:R-:W-:Y:S02]  /*2af0*/  @!P0 LOP3.LUT R6, RZ, R6, RZ, 0x33, !PT ;  /* 0x00000006ff068212 */ /* 0x000fe400078e33ff */
[----:B------:R-:W-:Y:S02]  /*2b00*/  @!P1 LOP3.LUT R9, RZ, R9, RZ, 0x33, !PT ;  /* 0x00000009ff099212 */ /* 0x000fe400078e33ff */
[----:B------:R-:W-:Y:S02]  /*2b10*/  VOTE.ANY R11, PT, P2 ;  /* 0x00000000000b7806 */ /* 0x000fe400010e0100 */
[----:B------:R-:W-:-:S02]  /*2b20*/  LOP3.LUT R6, R9, R6, RZ, 0xc0, !PT ;  /* 0x0000000609067212 */ /* 0x000fc400078ec0ff */
[----:B------:R-:W-:Y:S02]  /*2b30*/  @!P2 LOP3.LUT R11, RZ, R11, RZ, 0x33, !PT ;  /* 0x0000000bff0ba212 */ /* 0x000fe400078e33ff */
[----:B------:R-:W-:Y:S02]  /*2b40*/  VOTE.ANY R9, PT, P3 ;  /* 0x0000000000097806 */ /* 0x000fe400018e0100 */
[----:B------:R-:W-:Y:S02]  /*2b50*/  LOP3.LUT R6, R11, R6, RZ, 0xc0, !PT ;  /* 0x000000060b067212 */ /* 0x000fe400078ec0ff */
[----:B------:R-:W-:Y:S02]  /*2b60*/  @!P3 LOP3.LUT R9, RZ, R9, RZ, 0x33, !PT ;  /* 0x00000009ff09b212 */ /* 0x000fe400078e33ff */
[----:B------:R-:W-:Y:S02]  /*2b70*/  LOP3.LUT P0, RZ, R10, 0x80, RZ, 0xc0, !PT ;  /* 0x000000800aff7812 */ /* 0x000fe4000780c0ff */
[----:B------:R-:W-:-:S02]  /*2b80*/  VOTE.ANY R11, PT, P4 ;  /* 0x00000000000b7806 */ /* 0x000fc400020e0100 */
[----:B------:R-:W-:Y:S02]  /*2b90*/  LOP3.LUT R6, R9, R6, RZ, 0xc0, !PT ;  /* 0x0000000609067212 */ /* 0x000fe400078ec0ff */
[----:B------:R-:W-:Y:S02]  /*2ba0*/  VOTE.ANY R9, PT, P5 ;  /* 0x0000000000097806 */ /* 0x000fe400028e0100 */
[----:B------:R-:W-:Y:S02]  /*2bb0*/  @!P4 LOP3.LUT R11, RZ, R11, RZ, 0x33, !PT ;  /* 0x0000000bff0bc212 */ /* 0x000fe400078e33ff */
[----:B------:R-:W-:Y:S02]  /*2bc0*/  @!P5 LOP3.LUT R9, RZ, R9, RZ, 0x33, !PT ;  /* 0x00000009ff09d212 */ /* 0x000fe400078e33ff */
[----:B------:R-:W-:Y:S02]  /*2bd0*/  LOP3.LUT R6, R11, R6, RZ, 0xc0, !PT ;  /* 0x000000060b067212 */ /* 0x000fe400078ec0ff */
[----:B------:R-:W-:-:S02]  /*2be0*/  VOTE.ANY R11, PT, P6 ;  /* 0x00000000000b7806 */ /* 0x000fc400030e0100 */
[----:B------:R-:W-:Y:S02]  /*2bf0*/  LOP3.LUT R6, R9, R6, RZ, 0xc0, !PT ;  /* 0x0000000609067212 */ /* 0x000fe400078ec0ff */
[----:B------:R-:W-:Y:S02]  /*2c00*/  VOTE.ANY R9, PT, P0 ;  /* 0x0000000000097806 */ /* 0x000fe400000e0100 */
[----:B------:R-:W-:Y:S02]  /*2c10*/  @!P6 LOP3.LUT R11, RZ, R11, RZ, 0x33, !PT ;  /* 0x0000000bff0be212 */ /* 0x000fe400078e33ff */
[----:B------:R-:W-:Y:S02]  /*2c20*/  @!P0 LOP3.LUT R9, RZ, R9, RZ, 0x33, !PT ;  /* 0x00000009ff098212 */ /* 0x000fe400078e33ff */
[----:B------:R-:W-:-:S04]  /*2c30*/  LOP3.LUT R6, R11, R6, RZ, 0xc0, !PT ;  /* 0x000000060b067212 */ /* 0x000fc800078ec0ff */
[----:B------:R-:W-:-:S04]  /*2c40*/  LOP3.LUT R11, R9, R6, RZ, 0xc0, !PT ;  /* 0x00000006090b7212 */ /* 0x000fc800078ec0ff */
[----:B------:R-:W3:Y:S01]  /*2c50*/  FLO.U32 R9, R11 ;  /* 0x0000000b00097300 */ /* 0x000ee200000e0000 */
[----:B------:R-:W-:-:S07]  /*2c60*/  LOP3.LUT R6, R2, R11, RZ, 0xc0, !PT ;  /* 0x0000000b02067212 */ /* 0x000fce00078ec0ff */
[----:B------:R-:W0:Y:S01]  /*2c70*/  POPC R6, R6 ;  /* 0x0000000600067309 */ /* 0x000e220000000000 */
[----:B---3--:R-:W-:-:S13]  /*2c80*/  ISETP.NE.AND P0, PT, R4, R9, PT ;  /* 0x000000090400720c */ /* 0x008fda0003f05270 */
[----:B0-2-4-:R-:W-:Y:S05]  /*2c90*/  @P0 BRA `(.L_x_32) ;  /* 0x0000000000040947 */ /* 0x015fea0003800000 */
[----:B------:R0:W2:Y:S02]  /*2ca0*/  ATOMS.ADD R12, [R31], R6 ;  /* 0x000000061f0c738c */ /* 0x0000a40000000000 */
.L_x_32:
[----:B------:R-:W-:Y:S05]  /*2cb0*/  BSYNC.RECONVERGENT B0 ;  /* 0x0000000000007941 */ /* 0x000fea0003800200 */
.L_x_31:
[----:B------:R-:W-:Y:S01]  /*2cc0*/  R2P PR, R50, 0x7f ;  /* 0x0000007f32007804 */ /* 0x000fe20000000000 */
[----:B------:R-:W-:-:S12]  /*2cd0*/  BSSY.RECONVERGENT B0, `(.L_x_33) ;  /* 0x0000021000007945 */ /* 0x000fd80003800200 */
        /* <DEDUP_REMOVED lines=22> */
[----:B------:R-:W-:Y:S01]  /*2e40*/  LOP3.LUT R7, R14, R7, RZ, 0xc0, !PT ;  /* 0x000000070e077212 */ /* 0x000fe200078ec0ff */
[----:B------:R-:W-:-:S03]  /*2e50*/  IMAD.MOV.U32 R14, RZ, RZ, RZ ;  /* 0x000000ffff0e7224 */ /* 0x000fc600078e00ff */
[----:B------:R-:W-:Y:S02]  /*2e60*/  LOP3.LUT R13, R10, R7, RZ, 0xc0, !PT ;  /* 0x000000070a0d7212 */ /* 0x000fe400078ec0ff */
[----:B--2---:R2:W3:Y:S02]  /*2e70*/  SHFL.IDX PT, R7, R12, R9, 0x1f ;  /* 0x00001f090c077589 */ /* 0x0044e400000e0000 */
[----:B------:R-:W4:Y:S01]  /*2e80*/  FLO.U32 R11, R13 ;  /* 0x0000000d000b7300 */ /* 0x000f2200000e0000 */
[----:B------:R-:W-:-:S07]  /*2e90*/  LOP3.LUT R10, R2, R13, RZ, 0xc0, !PT ;  /* 0x0000000d020a7212 */ /* 0x000fce00078ec0ff */
[----:B------:R-:W0:Y:S01]  /*2ea0*/  POPC R10, R10 ;  /* 0x0000000a000a7309 */ /* 0x000e220000000000 */
[----:B----4-:R-:W-:-:S13]  /*2eb0*/  ISETP.NE.AND P0, PT, R4, R11, PT ;  /* 0x0000000b0400720c */ /* 0x010fda0003f05270 */
[----:B0-23--:R-:W-:Y:S05]  /*2ec0*/  @P0 BRA `(.L_x_34) ;  /* 0x0000000000040947 */ /* 0x00dfea0003800000 */
[----:B------:R0:W2:Y:S02]  /*2ed0*/  ATOMS.ADD R14, [R29], R10 ;  /* 0x0000000a1d0e738c */ /* 0x0000a40000000000 */
.L_x_34:
[----:B------:R-:W-:Y:S05]  /*2ee0*/  BSYNC.RECONVERGENT B0 ;  /* 0x0000000000007941 */ /* 0x000fea0003800200 */
.L_x_33:
[----:B------:R-:W-:Y:S01]  /*2ef0*/  R2P PR, R49, 0x7f ;  /* 0x0000007f31007804 */ /* 0x000fe20000000000 */
[----:B--2---:R2:W3:Y:S01]  /*2f00*/  SHFL.IDX PT, R11, R14, R11, 0x1f ;  /* 0x00001f0b0e0b7589 */ /* 0x0044e200000e0000 */
[----:B------:R-:W-:Y:S11]  /*2f10*/  BSSY.RECONVERGENT B0, `(.L_x_35) ;  /* 0x0000020000007945 */ /* 0x000ff60003800200 */
[----:B------:R-:W-:-:S02]  /*2f20*/  VOTE.ANY R9, PT, P0 ;  /* 0x0000000000097806 */ /* 0x000fc400000e0100 */
[----:B------:R-:W-:Y:S02]  /*2f30*/  VOTE.ANY R12, PT, P1 ;  /* 0x00000000000c7806 */ /* 0x000fe400008e0100 */
[----:B------:R-:W-:Y:S02]  /*2f40*/  @!P0 LOP3.LUT R9, RZ, R9, RZ, 0x33, !PT ;  /* 0x00000009ff098212 */ /* 0x000fe400078e33ff */
[----:B------:R-:W-:Y:S02]  /*2f50*/  @!P1 LOP3.LUT R12, RZ, R12, RZ, 0x33, !PT ;  /* 0x0000000cff0c9212 */ /* 0x000fe400078e33ff */
[----:B-1----:R-:W-:Y:S02]  /*2f60*/  VOTE.ANY R30, PT, P2 ;  /* 0x00000000001e7806 */ /* 0x002fe400010e0100 */
[----:B------:R-:W-:Y:S02]  /*2f70*/  LOP3.LUT R9, R12, R9, RZ, 0xc0, !PT ;  /* 0x000000090c097212 */ /* 0x000fe400078ec0ff */
[----:B------:R-:W-:-:S02]  /*2f80*/  @!P2 LOP3.LUT R30, RZ, R30, RZ, 0x33, !PT ;  /* 0x0000001eff1ea212 */ /* 0x000fc400078e33ff */
[----:B------:R-:W-:Y:S02]  /*2f90*/  VOTE.ANY R12, PT, P3 ;  /* 0x00000000000c7806 */ /* 0x000fe400018e0100 */
[----:B------:R-:W-:Y:S02]  /*2fa0*/  LOP3.LUT R9, R30, R9, RZ, 0xc0, !PT ;  /* 0x000000091e097212 */ /* 0x000fe400078ec0ff */
[----:B------:R-:W-:Y:S02]  /*2fb0*/  @!P3 LOP3.LUT R12, RZ, R12, RZ, 0x33, !PT ;  /* 0x0000000cff0cb212 */ /* 0x000fe400078e33ff */
[----:B------:R-:W-:Y:S02]  /*2fc0*/  LOP3.LUT P0, RZ, R49, 0x80, RZ, 0xc0, !PT ;  /* 0x0000008031ff7812 */ /* 0x000fe4000780c0ff */
[----:B------:R-:W-:Y:S02]  /*2fd0*/  VOTE.ANY R30, PT, P4 ;  /* 0x00000000001e7806 */ /* 0x000fe400020e0100 */
[----:B------:R-:W-:-:S02]  /*2fe0*/  LOP3.LUT R9, R12, R9, RZ, 0xc0, !PT ;  /* 0x000000090c097212 */ /* 0x000fc400078ec0ff */
[----:B------:R-:W-:Y:S02]  /*2ff0*/  VOTE.ANY R12, PT, P5 ;  /* 0x00000000000c7806 */ /* 0x000fe400028e0100 */
[----:B------:R-:W-:Y:S02]  /*3000*/  @!P4 LOP3.LUT R30, RZ, R30, RZ, 0x33, !PT ;  /* 0x0000001eff1ec212 */ /* 0x000fe400078e33ff */
[----:B------:R-:W-:Y:S02]  /*3010*/  @!P5 LOP3.LUT R12, RZ, R12, RZ, 0x33, !PT ;  /* 0x0000000cff0cd212 */ /* 0x000fe400078e33ff */
[----:B------:R-:W-:Y:S02]  /*3020*/  LOP3.LUT R9, R30, R9, RZ, 0xc0, !PT ;  /* 0x000000091e097212 */ /* 0x000fe400078ec0ff */
[----:B------:R-:W-:Y:S02]  /*3030*/  VOTE.ANY R30, PT, P6 ;  /* 0x00000000001e7806 */ /* 0x000fe400030e0100 */
[----:B------:R-:W-:-:S02]  /*3040*/  LOP3.LUT R9, R12, R9, RZ, 0xc0, !PT ;  /* 0x000000090c097212 */ /* 0x000fc400078ec0ff */
[----:B------:R-:W-:Y:S02]  /*3050*/  VOTE.ANY R12, PT, P0 ;  /* 0x00000000000c7806 */ /* 0x000fe400000e0100 */
[----:B------:R-:W-:Y:S02]  /*3060*/  @!P6 LOP3.LUT R30, RZ, R30, RZ, 0x33, !PT ;  /* 0x0000001eff1ee212 */ /* 0x000fe400078e33ff */
[----:B------:R-:W-:Y:S02]  /*3070*/  @!P0 LOP3.LUT R12, RZ, R12, RZ, 0x33, !PT ;  /* 0x0000000cff0c8212 */ /* 0x000fe400078e33ff */
[----:B------:R-:W-:Y:S01]  /*3080*/  LOP3.LUT R9, R30, R9, RZ, 0xc0, !PT ;  /* 0x000000091e097212 */ /* 0x000fe200078ec0ff */
[----:B------:R-:W-:-:S03]  /*3090*/  IMAD.MOV.U32 R30, RZ, RZ, RZ ;  /* 0x000000ffff1e7224 */ /* 0x000fc600078e00ff */
[----:B0-----:R-:W-:-:S04]  /*30a0*/  LOP3.LUT R29, R12, R9, RZ, 0xc0, !PT ;  /* 0x000000090c1d7212 */ /* 0x001fc800078ec0ff */
[----:B------:R-:W0:Y:S01]  /*30b0*/  FLO.U32 R13, R29 ;  /* 0x0000001d000d7300 */ /* 0x000e2200000e0000 */
[----:B------:R-:W-:-:S07]  /*30c0*/  LOP3.LUT R9, R2, R29, RZ, 0xc0, !PT ;  /* 0x0000001d02097212 */ /* 0x000fce00078ec0ff */
[----:B------:R-:W1:Y:S01]  /*30d0*/  POPC R9, R9 ;  /* 0x0000000900097309 */ /* 0x000e620000000000 */
[----:B0-----:R-:W-:-:S13]  /*30e0*/  ISETP.NE.AND P0, PT, R4, R13, PT ;  /* 0x0000000d0400720c */ /* 0x001fda0003f05270 */
[----:B-123--:R-:W-:Y:S05]  /*30f0*/  @P0 BRA `(.L_x_36) ;  /* 0x0000000000040947 */ /* 0x00efea0003800000 */
[----:B------:R0:W1:Y:S02]  /*3100*/  ATOMS.ADD R30, [R28], R9 ;  /* 0x000000091c1e738c */ /* 0x0000640000000000 */
.L_x_36:
[----:B------:R-:W-:Y:S05]  /*3110*/  BSYNC.RECONVERGENT B0 ;  /* 0x0000000000007941 */ /* 0x000fea0003800200 */
.L_x_35:
[----:B------:R-:W-:Y:S01]  /*3120*/  R2P PR, R48, 0x7f ;  /* 0x0000007f30007804 */ /* 0x000fe20000000000 */
[----:B-1----:R1:W2:Y:S01]  /*3130*/  SHFL.IDX PT, R14, R30, R13, 0x1f ;  /* 0x00001f0d1e0e7589 */ /* 0x0022a200000e0000 */
[----:B------:R-:W-:Y:S01]  /*3140*/  BSSY.RECONVERGENT B0, `(.L_x_37) ;  /* 0x0000020000007945 */ /* 0x000fe20003800200 */
[----:B0-----:R-:W-:-:S10]  /*3150*/  IMAD.MOV.U32 R28, RZ, RZ, RZ ;  /* 0x000000ffff1c7224 */ /* 0x001fd400078e00ff */
        /* <DEDUP_REMOVED lines=24> */
[----:B------:R-:W0:Y:S01]  /*32e0*/  FLO.U32 R29, R31 ;  /* 0x0000001f001d7300 */ /* 0x000e2200000e0000 */
[----:B------:R-:W-:-:S07]  /*32f0*/  LOP3.LUT R12, R2, R31, RZ, 0xc0, !PT ;  /* 0x0000001f020c7212 */ /* 0x000fce00078ec0ff */
[----:B------:R-:W3:Y:S01]  /*3300*/  POPC R12, R12 ;  /* 0x0000000c000c7309 */ /* 0x000ee20000000000 */
[----:B0-----:R-:W-:-:S13]  /*3310*/  ISETP.NE.AND P0, PT, R4, R29, PT ;  /* 0x0000001d0400720c */ /* 0x001fda0003f05270 */
[----:B-123--:R-:W-:Y:S05]  /*3320*/  @P0 BRA `(.L_x_38) ;  /* 0x0000000000040947 */ /* 0x00efea0003800000 */
[----:B------:R0:W1:Y:S02]  /*3330*/  ATOMS.ADD R28, [R27], R12 ;  /* 0x0000000c1b1c738c */ /* 0x0000640000000000 */
.L_x_38:
[----:B------:R-:W-:Y:S05]  /*3340*/  BSYNC.RECONVERGENT B0 ;  /* 0x0000000000007941 */ /* 0x000fea0003800200 */
.L_x_37:
[----:B------:R-:W-:Y:S01]  /*3350*/  R2P PR, R47, 0x7f ;  /* 0x0000007f2f007804 */ /* 0x000fe20000000000 */
[----:B01----:R0:W1:Y:S01]  /*3360*/  SHFL.IDX PT, R27, R28, R29, 0x1f ;  /* 0x00001f1d1c1b7589 */ /* 0x00306200000e0000 */
[----:B------:R-:W-:Y:S11]  /*3370*/  BSSY.RECONVERGENT B0, `(.L_x_39) ;  /* 0x0000020000007945 */ /* 0x000ff60003800200 */
[----:B------:R-:W-:-:S02]  /*3380*/  VOTE.ANY R13, PT, P0 ;  /* 0x00000000000d7806 */ /* 0x000fc400000e0100 */
[----:B------:R-:W-:Y:S02]  /*3390*/  VOTE.ANY R30, PT, P1 ;  /* 0x00000000001e7806 */ /* 0x000fe400008e0100 */
[----:B------:R-:W-:Y:S02]  /*33a0*/  @!P0 LOP3.LUT R13, RZ, R13, RZ, 0x33, !PT ;  /* 0x0000000dff0d8212 */ /* 0x000fe400078e33ff */
[----:B------:R-:W-:Y:S02]  /*33b0*/  @!P1 LOP3.LUT R30, RZ, R30, RZ, 0x33, !PT ;  /* 0x0000001eff1e9212 */ /* 0x000fe400078e33ff */
[----:B------:R-:W-:Y:S02]  /*33c0*/  VOTE.ANY R48, PT, P2 ;  /* 0x0000000000307806 */ /* 0x000fe400010e0100 */
        /* <DEDUP_REMOVED lines=17> */
[----:B------:R-:W-:-:S04]  /*34e0*/  LOP3.LUT R13, R48, R13, RZ, 0xc0, !PT ;  /* 0x0000000d300d7212 */ /* 0x000fc800078ec0ff */
[----:B------:R-:W-:Y:S01]  /*34f0*/  LOP3.LUT R47, R30, R13, RZ, 0xc0, !PT ;  /* 0x0000000d1e2f7212 */ /* 0x000fe200078ec0ff */
[----:B------:R-:W-:-:S03]  /*3500*/  IMAD.MOV.U32 R30, RZ, RZ, RZ ;  /* 0x000000ffff1e7224 */ /* 0x000fc600078e00ff */
[----:B------:R-:W2:Y:S01]  /*3510*/  FLO.U32 R31, R47 ;  /* 0x0000002f001f7300 */ /* 0x000ea200000e0000 */
[----:B------:R-:W-:-:S07]  /*3520*/  LOP3.LUT R13, R2, R47, RZ, 0xc0, !PT ;  /* 0x0000002f020d7212 */ /* 0x000fce00078ec0ff */
[----:B------:R-:W3:Y:S01]  /*3530*/  POPC R13, R13 ;  /* 0x0000000d000d7309 */ /* 0x000ee20000000000 */
[----:B--2---:R-:W-:-:S13]  /*3540*/  ISETP.NE.AND P0, PT, R4, R31, PT ;  /* 0x0000001f0400720c */ /* 0x004fda0003f05270 */
[----:B01-3--:R-:W-:Y:S05]  /*3550*/  @P0 BRA `(.L_x_40) ;  /* 0x0000000000040947 */ /* 0x00bfea0003800000 */
[----:B------:R0:W1:Y:S02]  /*3560*/  ATOMS.ADD R30, [R26], R13 ;  /* 0x0000000d1a1e738c */ /* 0x0000640000000000 */
.L_x_40:
[----:B------:R-:W-:Y:S05]  /*3570*/  BSYNC.RECONVERGENT B0 ;  /* 0x0000000000007941 */ /* 0x000fea0003800200 */
.L_x_39:
[----:B------:R-:W-:Y:S01]  /*3580*/  R2P PR, R46, 0x7f ;  /* 0x0000007f2e007804 */ /* 0x000fe20000000000 */
[----:B-1----:R1:W2:Y:S01]  /*3590*/  SHFL.IDX PT, R28, R30, R31, 0x1f ;  /* 0x00001f1f1e1c7589 */ /* 0x0022a200000e0000 */
[----:B------:R-:W-:Y:S11]  /*35a0*/  BSSY.RECONVERGENT B0, `(.L_x_41) ;  /* 0x0000020000007945 */ /* 0x000ff60003800200 */
[----:B0-----:R-:W-:-:S02]  /*35b0*/  VOTE.ANY R26, PT, P0 ;  /* 0x00000000001a7806 */ /* 0x001fc400000e0100 */
        /* <DEDUP_REMOVED lines=9> */
[----:B------:R-:W-:Y:S01]  /*3650*/  LOP3.LUT P0, RZ, R46, 0x80, RZ, 0xc0, !PT ;  /* 0x000000802eff7812 */ /* 0x000fe2000780c0ff */
[----:B------:R-:W-:Y:S01]  /*3660*/  IMAD.MOV.U32 R46, RZ, RZ, RZ ;  /* 0x000000ffff2e7224 */ /* 0x000fe200078e00ff */
        /* <DEDUP_REMOVED lines=19> */
.L_x_42:
[----:B------:R-:W-:Y:S05]  /*37a0*/  BSYNC.RECONVERGENT B0 ;  /* 0x0000000000007941 */ /* 0x000fea0003800200 */
.L_x_41:
        /* <DEDUP_REMOVED lines=27> */
[----:B------:R-:W-:-:S04]  /*3960*/  LOP3.LUT R45, R30, R25, RZ, 0xc0, !PT ;  /* 0x000000191e2d7212 */ /* 0x000fc800078ec0ff */
[----:B------:R-:W0:Y:S01]  /*3970*/  FLO.U32 R31, R45 ;  /* 0x0000002d001f7300 */ /* 0x000e2200000e0000 */
[----:B------:R-:W-:-:S07]  /*3980*/  LOP3.LUT R25, R2, R45, RZ, 0xc0, !PT ;  /* 0x0000002d02197212 */ /* 0x000fce00078ec0ff */
[----:B------:R-:W3:Y:S01]  /*3990*/  POPC R25, R25 ;  /* 0x0000001900197309 */ /* 0x000ee20000000000 */
[----:B0-----:R-:W-:-:S13]  /*39a0*/  ISETP.NE.AND P0, PT, R4, R31, PT ;  /* 0x0000001f0400720c */ /* 0x001fda0003f05270 */
[----:B-123--:R-:W-:Y:S05]  /*39b0*/  @P0 BRA `(.L_x_44) ;  /* 0x0000000000080947 */ /* 0x00efea0003800000 */
[----:B------:R-:W2:Y:S04]  /*39c0*/  LDL.LU R47, [R1+0x4] ;  /* 0x00000400012f7983 */ /* 0x000ea80000300800 */
[----:B--2---:R0:W1:Y:S02]  /*39d0*/  ATOMS.ADD R48, [R47], R25 ;  /* 0x000000192f30738c */ /* 0x0040640000000000 */
.L_x_44:
[----:B------:R-:W-:Y:S05]  /*39e0*/  BSYNC.RECONVERGENT B0 ;  /* 0x0000000000007941 */ /* 0x000fea0003800200 */
.L_x_43:
[----:B------:R-:W-:Y:S01]  /*39f0*/  R2P PR, R44, 0x7f ;  /* 0x0000007f2c007804 */ /* 0x000fe20000000000 */
[----:B------:R-:W-:Y:S01]  /*3a00*/  BSSY.RECONVERGENT B0, `(.L_x_45) ;  /* 0x0000022000007945 */ /* 0x000fe20003800200 */
[----:B------:R-:W-:-:S11]  /*3a10*/  IMAD.MOV.U32 R46, RZ, RZ, RZ ;  /* 0x000000ffff2e7224 */ /* 0x000fd600078e00ff */
[----:B------:R-:W-:Y:S02]  /*3a20*/  VOTE.ANY R30, PT, P0 ;  /* 0x00000000001e7806 */ /* 0x000fe400000e0100 */
[----:B------:R-:W-:Y:S02]  /*3a30*/  VOTE.ANY R45, PT, P1 ;  /* 0x00000000002d7806 */ /* 0x000fe400008e0100 */
[----:B------:R-:W-:Y:S02]  /*3a40*/  @!P0 LOP3.LUT R30, RZ, R30, RZ, 0x33, !PT ;  /* 0x0000001eff1e8212 */ /* 0x000fe400078e33ff */
[----:B------:R-:W-:Y:S02]  /*3a50*/  @!P1 LOP3.LUT R45, RZ, R45, RZ, 0x33, !PT ;  /* 0x0000002dff2d9212 */ /* 0x000fe400078e33ff */
[----:B0-----:R-:W-:Y:S02]  /*3a60*/  VOTE.ANY R47, PT, P2 ;  /* 0x00000000002f7806 */ /* 0x001fe400010e0100 */
[----:B------:R-:W-:-:S02]  /*3a70*/  LOP3.LUT R30, R45, R30, RZ, 0xc0, !PT ;  /* 0x0000001e2d1e7212 */ /* 0x000fc400078ec0ff */
[----:B------:R-:W-:Y:S02]  /*3a80*/  @!P2 LOP3.LUT R47, RZ, R47, RZ, 0x33, !PT ;  /* 0x0000002fff2fa212 */ /* 0x000fe400078e33ff */
[----:B------:R-:W-:Y:S02]  /*3a90*/  VOTE.ANY R45, PT, P3 ;  /* 0x00000000002d7806 */ /* 0x000fe400018e0100 */
[----:B------:R-:W-:Y:S02]  /*3aa0*/  LOP3.LUT R30, R47, R30, RZ, 0xc0, !PT ;  /* 0x0000001e2f1e7212 */ /* 0x000fe400078ec0ff */
[----:B------:R-:W-:Y:S02]  /*3ab0*/  @!P3 LOP3.LUT R45, RZ, R45, RZ, 0x33, !PT ;  /* 0x0000002dff2db212 */ /* 0x000fe400078e33ff */
[----:B------:R-:W-:Y:S02]  /*3ac0*/  LOP3.LUT P0, RZ, R44, 0x80, RZ, 0xc0, !PT ;  /* 0x000000802cff7812 */ /* 0x000fe4000780c0ff */
[----:B------:R-:W-:Y:S01]  /*3ad0*/  VOTE.ANY R47, PT, P4 ;  /* 0x00000000002f7806 */ /* 0x000fe200020e0100 */
[----:B-1----:R0:W1:Y:S01]  /*3ae0*/  SHFL.IDX PT, R44, R48, R31, 0x1f ;  /* 0x00001f1f302c7589 */ /* 0x00206200000e0000 */
        /* <DEDUP_REMOVED lines=12> */
[----:B------:R-:W2:Y:S01]  /*3bb0*/  FLO.U32 R45, R47 ;  /* 0x0000002f002d7300 */ /* 0x000ea200000e0000 */
[----:B------:R-:W-:-:S07]  /*3bc0*/  LOP3.LUT R30, R2, R47, RZ, 0xc0, !PT ;  /* 0x0000002f021e7212 */ /* 0x000fce00078ec0ff */
[----:B------:R-:W3:Y:S01]  /*3bd0*/  POPC R30, R30 ;  /* 0x0000001e001e7309 */ /* 0x000ee20000000000 */
[----:B--2---:R-:W-:-:S13]  /*3be0*/  ISETP.NE.AND P0, PT, R4, R45, PT ;  /* 0x0000002d0400720c */ /* 0x004fda0003f05270 */
[----:B01-3--:R-:W-:Y:S05]  /*3bf0*/  @P0 BRA `(.L_x_46) ;  /* 0x0000000000080947 */ /* 0x00bfea0003800000 */
[----:B------:R-:W2:Y:S04]  /*3c00*/  LDL.LU R49, [R1] ;  /* 0x0000000001317983 */ /* 0x000ea80000300800 */
[----:B--2---:R0:W1:Y:S02]  /*3c10*/  ATOMS.ADD R46, [R49], R30 ;  /* 0x0000001e312e738c */ /* 0x0040640000000000 */
.L_x_46:
[----:B------:R-:W-:Y:S05]  /*3c20*/  BSYNC.RECONVERGENT B0 ;  /* 0x0000000000007941 */ /* 0x000fea0003800200 */
.L_x_45:
        /* <DEDUP_REMOVED lines=13> */
[----:B------:R-:W-:Y:S01]  /*3d00*/  VOTE.ANY R50, PT, P4 ;  /* 0x0000000000327806 */ /* 0x000fe200020e0100 */
[----:B-1----:R1:W2:Y:S01]  /*3d10*/  SHFL.IDX PT, R43, R46, R45, 0x1f ;  /* 0x00001f2d2e2b7589 */ /* 0x0022a200000e0000 */
        /* <DEDUP_REMOVED lines=11> */
[----:B0-----:R-:W-:Y:S01]  /*3dd0*/  LOP3.LUT R49, R48, R31, RZ, 0xc0, !PT ;  /* 0x0000001f30317212 */ /* 0x001fe200078ec0ff */
[----:B------:R-:W-:-:S03]  /*3de0*/  IMAD.MOV.U32 R48, RZ, RZ, RZ ;  /* 0x000000ffff307224 */ /* 0x000fc600078e00ff */
[----:B------:R-:W0:Y:S01]  /*3df0*/  FLO.U32 R47, R49 ;  /* 0x00000031002f7300 */ /* 0x000e2200000e0000 */
[----:B------:R-:W-:-:S07]  /*3e00*/  LOP3.LUT R31, R2, R49, RZ, 0xc0, !PT ;  /* 0x00000031021f7212 */ /* 0x000fce00078ec0ff */
[----:B------:R-:W3:Y:S01]  /*3e10*/  POPC R31, R31 ;  /* 0x0000001f001f7309 */ /* 0x000ee20000000000 */
[----:B0-----:R-:W-:-:S13]  /*3e20*/  ISETP.NE.AND P0, PT, R4, R47, PT ;  /* 0x0000002f0400720c */ /* 0x001fda0003f05270 */
[----:B-123--:R-:W-:Y:S05]  /*3e30*/  @P0 BRA `(.L_x_48) ;  /* 0x0000000000040947 */ /* 0x00efea0003800000 */
[----:B------:R0:W1:Y:S02]  /*3e40*/  ATOMS.ADD R48, [R24], R31 ;  /* 0x0000001f1830738c */ /* 0x0000640000000000 */
.L_x_48:
[----:B------:R-:W-:Y:S05]  /*3e50*/  BSYNC.RECONVERGENT B0 ;  /* 0x0000000000007941 */ /* 0x000fea0003800200 */
.L_x_47:
[----:B------:R-:W-:Y:S01]  /*3e60*/  R2P PR, R42, 0x7f ;  /* 0x0000007f2a007804 */ /* 0x000fe20000000000 */
[----:B------:R-:W-:Y:S01]  /*3e70*/  BSSY.RECONVERGENT B0, `(.L_x_49) ;  /* 0x0000021000007945 */ /* 0x000fe20003800200 */
[----:B------:R-:W-:-:S11]  /*3e80*/  IMAD.MOV.U32 R46, RZ, RZ, RZ ;  /* 0x000000ffff2e7224 */ /* 0x000fd600078e00ff */
[----:B0-----:R-:W-:Y:S02]  /*3e90*/  VOTE.ANY R24, PT, P0 ;  /* 0x0000000000187806 */ /* 0x001fe400000e0100 */
        /* <DEDUP_REMOVED lines=29> */
[----:B------:R0:W1:Y:S02]  /*4070*/  ATOMS.ADD R46, [R23], R24 ;  /* 0x00000018172e738c */ /* 0x0000640000000000 */
.L_x_50:
[----:B------:R-:W-:Y:S05]  /*4080*/  BSYNC.RECONVERGENT B0 ;  /* 0x0000000000007941 */ /* 0x000fea0003800200 */
.L_x_49:
[----:B------:R-:W-:Y:S01]  /*4090*/  R2P PR, R41, 0x7f ;  /* 0x0000007f29007804 */ /* 0x000fe20000000000 */
[----:B------:R-:W-:-:S12]  /*40a0*/  BSSY.RECONVERGENT B0, `(.L_x_51) ;  /* 0x0000021000007945 */ /* 0x000fd80003800200 */
        /* <DEDUP_REMOVED lines=23> */
[----:B------:R-:W-:Y:S01]  /*4220*/  LOP3.LUT R49, R48, R23, RZ, 0xc0, !PT ;  /* 0x0000001730317212 */ /* 0x000fe200078ec0ff */
[----:B------:R-:W-:Y:S01]  /*4230*/  IMAD.MOV.U32 R48, RZ, RZ, RZ ;  /* 0x000000ffff307224 */ /* 0x000fe200078e00ff */
[----:B-1----:R0:W1:Y:S02]  /*4240*/  SHFL.IDX PT, R23, R46, R45, 0x1f ;  /* 0x00001f2d2e177589 */ /* 0x00206400000e0000 */
[----:B------:R-:W2:Y:S01]  /*4250*/  FLO.U32 R47, R49 ;  /* 0x00000031002f7300 */ /* 0x000ea200000e0000 */
[----:B------:R-:W-:-:S07]  /*4260*/  LOP3.LUT R41, R2, R49, RZ, 0xc0, !PT ;  /* 0x0000003102297212 */ /* 0x000fce00078ec0ff */
[----:B------:R-:W3:Y:S01]  /*4270*/  POPC R41, R41 ;  /* 0x0000002900297309 */ /* 0x000ee20000000000 */
[----:B--2---:R-:W-:-:S13]  /*4280*/  ISETP.NE.AND P0, PT, R4, R47, PT ;  /* 0x0000002f0400720c */ /* 0x004fda0003f05270 */
[----:B01-3--:R-:W-:Y:S05]  /*4290*/  @P0 BRA `(.L_x_52) ;  /* 0x0000000000040947 */ /* 0x00bfea0003800000 */
[----:B------:R0:W1:Y:S02]  /*42a0*/  ATOMS.ADD R48, [R22], R41 ;  /* 0x000000291630738c */ /* 0x0000640000000000 */
.L_x_52:
[----:B------:R-:W-:Y:S05]  /*42b0*/  BSYNC.RECONVERGENT B0 ;  /* 0x0000000000007941 */ /* 0x000fea0003800200 */
.L_x_51:
        /* <DEDUP_REMOVED lines=34> */
.L_x_54:
[----:B------:R-:W-:Y:S05]  /*44e0*/  BSYNC.RECONVERGENT B0 ;  /* 0x0000000000007941 */ /* 0x000fea0003800200 */
.L_x_53:
        /* <DEDUP_REMOVED lines=34> */
.L_x_56:
[----:B------:R-:W-:Y:S05]  /*4710*/  BSYNC.RECONVERGENT B0 ;  /* 0x0000000000007941 */ /* 0x000fea0003800200 */
.L_x_55:
        /* <DEDUP_REMOVED lines=34> */
.L_x_58:
[----:B------:R-:W-:Y:S05]  /*4940*/  BSYNC.RECONVERGENT B0 ;  /* 0x0000000000007941 */ /* 0x000fea0003800200 */
.L_x_57:
        /* <DEDUP_REMOVED lines=34> */
.L_x_60:
[----:B------:R-:W-:Y:S05]  /*4b70*/  BSYNC.RECONVERGENT B0 ;  /* 0x0000000000007941 */ /* 0x000fea0003800200 */
.L_x_59:
        /* <DEDUP_REMOVED lines=26> */
[----:B------:R-:W-:Y:S02]  /*4d20*/  LOP3.LUT R49, R45, R18, RZ, 0xc0, !PT ;  /* 0x000000122d317212 */ /* 0x000fe400078ec0ff */
[----:B-1----:R0:W1:Y:S02]  /*4d30*/  SHFL.IDX PT, R18, R48, R47, 0x1f ;  /* 0x00001f2f30127589 */ /* 0x00206400000e0000 */
[----:B------:R-:W2:Y:S01]  /*4d40*/  FLO.U32 R45, R49 ;  /* 0x00000031002d7300 */ /* 0x000ea200000e0000 */
[----:B------:R-:W-:-:S07]  /*4d50*/  LOP3.LUT R34, R2, R49, RZ, 0xc0, !PT ;  /* 0x0000003102227212 */ /* 0x000fce00078ec0ff */
[----:B------:R-:W3:Y:S01]  /*4d60*/  POPC R34, R34 ;  /* 0x0000002200227309 */ /* 0x000ee20000000000 */
[----:B--2---:R-:W-:-:S13]  /*4d70*/  ISETP.NE.AND P0, PT, R4, R45, PT ;  /* 0x0000002d0400720c */ /* 0x004fda0003f05270 */
[----:B01-3--:R-:W-:Y:S05]  /*4d80*/  @P0 BRA `(.L_x_62) ;  /* 0x0000000000040947 */ /* 0x00bfea0003800000 */
[----:B------:R0:W1:Y:S02]  /*4d90*/  ATOMS.ADD R46, [R17], R34 ;  /* 0x00000022112e738c */ /* 0x0000640000000000 */
.L_x_62:
[----:B------:R-:W-:Y:S05]  /*4da0*/  BSYNC.RECONVERGENT B0 ;  /* 0x0000000000007941 */ /* 0x000fea0003800200 */
.L_x_61:
        /* <DEDUP_REMOVED lines=28> */
[----:B------:R-:W0:Y:S01]  /*4f70*/  FLO.U32 R33, R47 ;  /* 0x0000002f00217300 */ /* 0x000e2200000e0000 */
[----:B------:R-:W-:-:S07]  /*4f80*/  LOP3.LUT R17, R2, R47, RZ, 0xc0, !PT ;  /* 0x0000002f02117212 */ /* 0x000fce00078ec0ff */
[----:B------:R-:W3:Y:S01]  /*4f90*/  POPC R17, R17 ;  /* 0x0000001100117309 */ /* 0x000ee20000000000 */
[----:B0-----:R-:W-:-:S13]  /*4fa0*/  ISETP.NE.AND P0, PT, R4, R33, PT ;  /* 0x000000210400720c */ /* 0x001fda0003f05270 */
[----:B-123--:R-:W-:Y:S05]  /*4fb0*/  @P0 BRA `(.L_x_64) ;  /* 0x0000000000040947 */ /* 0x00efea0003800000 */
[----:B------:R0:W1:Y:S02]  /*4fc0*/  ATOMS.ADD R48, [R16], R17 ;  /* 0x000000111030738c */ /* 0x0000640000000000 */
.L_x_64:
[----:B------:R-:W-:Y:S05]  /*4fd0*/  BSYNC.RECONVERGENT B0 ;  /* 0x0000000000007941 */ /* 0x000fea0003800200 */
.L_x_63:
[----:B------:R-:W-:Y:S01]  /*4fe0*/  R2P PR, R32, 0x7f ;  /* 0x0000007f20007804 */ /* 0x000fe20000000000 */
[----:B-1----:R1:W2:Y:S01]  /*4ff0*/  SHFL.IDX PT, R48, R48, R33, 0x1f ;  /* 0x00001f2130307589 */ /* 0x0022a200000e0000 */
[----:B------:R-:W-:Y:S01]  /*5000*/  BSSY.RECONVERGENT B0, `(.L_x_65) ;  /* 0x0000021000007945 */ /* 0x000fe20003800200 */
[----:B------:R-:W-:Y:S02]  /*5010*/  IMAD.IADD R8, R5, 0x1, R8 ;  /* 0x0000000105087824 */ /* 0x000fe400078e0208 */
[----:B------:R-:W-:-:S08]  /*5020*/  IMAD.MOV.U32 R5, RZ, RZ, RZ ;  /* 0x000000ffff057224 */ /* 0x000fd000078e00ff */
        /* <DEDUP_REMOVED lines=30> */
.L_x_66:
[----:B------:R-:W-:Y:S05]  /*5210*/  BSYNC.RECONVERGENT B0 ;  /* 0x0000000000007941 */ /* 0x000fea0003800200 */
.L_x_65:
[----:B------:R-:W2:Y:S01]  /*5220*/  LDL.LU R4, [R1+0x8] ;  /* 0x0000080001047983 */ /* 0x000ea20000300800 */
[----:B------:R-:W-:Y:S01]  /*5230*/  IMAD.IADD R6, R6, 0x1, R7 ;  /* 0x0000000106067824 */ /* 0x000fe200078e0207 */
[----:B------:R-:W-:Y:S01]  /*5240*/  BSSY B1, `(.L_x_67) ;  /* 0x000006c000017945 */ /* 0x000fe20003800000 */
[----:B------:R-:W-:Y:S01]  /*5250*/  IMAD.IADD R10, R10, 0x1, R11 ;  /* 0x000000010a0a7824 */ /* 0x000fe200078e020b */
[----:B-1----:R-:W0:Y:S01]  /*5260*/  SHFL.IDX PT, R5, R5, R16, 0x1f ;  /* 0x00001f1005057589 */ /* 0x002e2200000e0000 */
[----:B------:R-:W-:Y:S02]  /*5270*/  IMAD.IADD R14, R9, 0x1, R14 ;  /* 0x00000001090e7824 */ /* 0x000fe400078e020e */
[--C-:B------:R-:W-:Y:S01]  /*5280*/  IMAD R8, R8, 0x4, R73.reuse ;  /* 0x0000000408087824 */ /* 0x100fe200078e0249 */
[----:B------:R-:W-:Y:S01]  /*5290*/  BAR.SYNC.DEFER_BLOCKING 0x0 ;  /* 0x0000000000007b1d */ /* 0x000fe20000010000 */
[----:B------:R-:W-:Y:S02]  /*52a0*/  IMAD.IADD R28, R13, 0x1, R28 ;  /* 0x000000010d1c7824 */ /* 0x000fe400078e021c */
[----:B------:R-:W-:-:S02]  /*52b0*/  IMAD R7, R6, 0x4, R73 ;  /* 0x0000000406077824 */ /* 0x000fc400078e0249 */
[----:B------:R-:W-:Y:S02]  /*52c0*/  IMAD.IADD R26, R26, 0x1, R29 ;  /* 0x000000011a1a7824 */ /* 0x000fe400078e021d */
[--C-:B------:R-:W-:Y:S02]  /*52d0*/  IMAD R10, R10, 0x4, R73.reuse ;  /* 0x000000040a0a7824 */ /* 0x100fe400078e0249 */
[----:B------:R-:W-:Y:S02]  /*52e0*/  IMAD.IADD R44, R25, 0x1, R44 ;  /* 0x00000001192c7824 */ /* 0x000fe400078e022c */
[----:B------:R-:W-:Y:S02]  /*52f0*/  IMAD R9, R14, 0x4, R73 ;  /* 0x000000040e097824 */ /* 0x000fe400078e0249 */
[----:B------:R-:W-:Y:S02]  /*5300*/  IMAD.IADD R42, R31, 0x1, R42 ;  /* 0x000000011f2a7824 */ /* 0x000fe400078e022a */
[----:B------:R-:W-:-:S02]  /*5310*/  IMAD.IADD R24, R24, 0x1, R23 ;  /* 0x0000000118187824 */ /* 0x000fc400078e0217 */
[----:B------:R-:W-:Y:S02]  /*5320*/  IMAD R6, R26, 0x4, R73 ;  /* 0x000000041a067824 */ /* 0x000fe400078e0249 */
[----:B------:R-:W-:Y:S02]  /*5330*/  IMAD.IADD R40, R41, 0x1, R40 ;  /* 0x0000000129287824 */ /* 0x000fe400078e0228 */
[----:B0-----:R-:W-:Y:S02]  /*5340*/  IMAD.IADD R2, R2, 0x1, R5 ;  /* 0x0000000102027824 */ /* 0x001fe400078e0205 */
[--C-:B------:R-:W-:Y:S01]  /*5350*/  IMAD R5, R28, 0x4, R73.reuse ;  /* 0x000000041c057824 */ /* 0x100fe200078e0249 */
[----:B------:R0:W-:Y:S01]  /*5360*/  STS [R8+-0x4], R71 ;  /* 0xfffffc4708007388 */ /* 0x0001e20000000800 */
[----:B------:R-:W-:Y:S02]  /*5370*/  IMAD R11, R44, 0x4, R73 ;  /* 0x000000042c0b7824 */ /* 0x000fe400078e0249 */
[----:B------:R-:W-:Y:S01]  /*5380*/  IMAD.IADD R22, R22, 0x1, R37 ;  /* 0x0000000116167824 */ /* 0x000fe200078e0225 */
[----:B------:R1:W-:Y:S01]  /*5390*/  STS [R7+-0x4], R70 ;  /* 0xfffffc4607007388 */ /* 0x0003e20000000800 */
[----:B------:R-:W-:-:S02]  /*53a0*/  IMAD.IADD R36, R21, 0x1, R36 ;  /* 0x0000000115247824 */ /* 0x000fc400078e0224 */
[----:B------:R-:W-:Y:S01]  /*53b0*/  IMAD.IADD R20, R20, 0x1, R35 ;  /* 0x0000000114147824 */ /* 0x000fe200078e0223 */
[----:B------:R3:W-:Y:S01]  /*53c0*/  STS [R10+-0x4], R69 ;  /* 0xfffffc450a007388 */ /* 0x0007e20000000800 */
[----:B------:R-:W-:Y:S02]  /*53d0*/  IMAD.IADD R18, R19, 0x1, R18 ;  /* 0x0000000113127824 */ /* 0x000fe400078e0212 */
[----:B0-----:R-:W-:Y:S01]  /*53e0*/  IMAD R8, R24, 0x4, R73 ;  /* 0x0000000418087824 */ /* 0x001fe200078e0249 */
[----:B------:R0:W-:Y:S01]  /*53f0*/  STS [R9+-0x4], R68 ;  /* 0xfffffc4409007388 */ /* 0x0001e20000000800 */
[----:B------:R-:W-:Y:S02]  /*5400*/  IMAD.IADD R34, R34, 0x1, R45 ;  /* 0x0000000122227824 */ /* 0x000fe400078e022d */
[----:B-1----:R-:W-:Y:S02]  /*5410*/  IMAD R7, R42, 0x4, R73 ;  /* 0x000000042a077824 */ /* 0x002fe400078e0249 */
[----:B------:R-:W-:-:S02]  /*5420*/  IMAD.IADD R48, R17, 0x1, R48 ;  /* 0x0000000111307824 */ /* 0x000fc400078e0230 */
[--C-:B---3--:R-:W-:Y:S02]  /*5430*/  IMAD R10, R22, 0x4, R73.reuse ;  /* 0x00000004160a7824 */ /* 0x108fe400078e0249 */
[--C-:B------:R-:W-:Y:S02]  /*5440*/  IMAD R13, R36, 0x4, R73.reuse ;  /* 0x00000004240d7824 */ /* 0x100fe400078e0249 */
[--C-:B0-----:R-:W-:Y:S02]  /*5450*/  IMAD R9, R40, 0x4, R73.reuse ;  /* 0x0000000428097824 */ /* 0x101fe400078e0249 */
[----:B------:R-:W-:Y:S01]  /*5460*/  IMAD R2, R2, 0x4, R73 ;  /* 0x0000000402027824 */ /* 0x000fe200078e0249 */
[----:B--2---:R-:W-:Y:S01]  /*5470*/  ISETP.NE.AND P0, PT, R4, RZ, PT ;  /* 0x000000ff0400720c */ /* 0x004fe20003f05270 */
[----:B------:R-:W-:Y:S02]  /*5480*/  IMAD.IADD R4, R12, 0x1, R27 ;  /* 0x000000010c047824 */ /* 0x000fe400078e021b */
[----:B------:R-:W-:-:S02]  /*5490*/  IMAD.IADD R12, R30, 0x1, R43 ;  /* 0x000000011e0c7824 */ /* 0x000fc400078e022b */
[--C-:B------:R-:W-:Y:S02]  /*54a0*/  IMAD R4, R4, 0x4, R73.reuse ;  /* 0x0000000404047824 */ /* 0x100fe400078e0249 */
[----:B------:R-:W-:-:S03]  /*54b0*/  IMAD R12, R12, 0x4, R73 ;  /* 0x000000040c0c7824 */ /* 0x000fc600078e0249 */
[----:B------:R0:W-:Y:S04]  /*54c0*/  STS [R4+-0x4], R67 ;  /* 0xfffffc4304007388 */ /* 0x0001e80000000800 */
[----:B------:R1:W-:Y:S04]  /*54d0*/  STS [R5+-0x4], R66 ;  /* 0xfffffc4205007388 */ /* 0x0003e80000000800 */
[----:B------:R2:W-:Y:S01]  /*54e0*/  STS [R6+-0x4], R65 ;  /* 0xfffffc4106007388 */ /* 0x0005e20000000800 */
[----:B0-----:R-:W-:-:S03]  /*54f0*/  IMAD R4, R20, 0x4, R73 ;  /* 0x0000000414047824 */ /* 0x001fc600078e0249 */
[----:B------:R0:W-:Y:S01]  /*5500*/  STS [R11+-0x4], R64 ;  /* 0xfffffc400b007388 */ /* 0x0001e20000000800 */
[----:B-1----:R-:W-:-:S03]  /*5510*/  IMAD R5, R18, 0x4, R73 ;  /* 0x0000000412057824 */ /* 0x002fc600078e0249 */
[----:B------:R-:W-:Y:S01]  /*5520*/  STS [R12+-0x4], R63 ;  /* 0xfffffc3f0c007388 */ /* 0x000fe20000000800 */
[----:B--2---:R-:W-:-:S03]  /*5530*/  IMAD R6, R34, 0x4, R73 ;  /* 0x0000000422067824 */ /* 0x004fc600078e0249 */
[----:B------:R-:W-:Y:S01]  /*5540*/  STS [R7+-0x4], R62 ;  /* 0xfffffc3e07007388 */ /* 0x000fe20000000800 */
[----:B0-----:R-:W-:-:S03]  /*5550*/  IMAD R11, R48, 0x4, R73 ;  /* 0x00000004300b7824 */ /* 0x001fc600078e0249 */
[----:B------:R-:W-:Y:S04]  /*5560*/  STS [R8+-0x4], R61 ;  /* 0xfffffc3d08007388 */ /* 0x000fe80000000800 */
[----:B------:R-:W-:Y:S04]  /*5570*/  STS [R9+-0x4], R60 ;  /* 0xfffffc3c09007388 */ /* 0x000fe80000000800 */
[----:B------:R-:W-:Y:S04]  /*5580*/  STS [R10+-0x4], R59 ;  /* 0xfffffc3b0a007388 */ /* 0x000fe80000000800 */
[----:B------:R0:W-:Y:S04]  /*5590*/  STS [R13+-0x4], R58 ;  /* 0xfffffc3a0d007388 */ /* 0x0001e80000000800 */
[----:B------:R1:W-:Y:S04]  /*55a0*/  STS [R4+-0x4], R57 ;  /* 0xfffffc3904007388 */ /* 0x0003e80000000800 */
[----:B------:R1:W-:Y:S01]  /*55b0*/  STS [R5+-0x4], R56 ;  /* 0xfffffc3805007388 */ /* 0x0003e20000000800 */
[----:B0-----:R-:W-:-:S03]  /*55c0*/  IMAD R13, R39, 0x8, R73 ;  /* 0x00000008270d7824 */ /* 0x001fc600078e0249 */
[----:B------:R1:W-:Y:S04]  /*55d0*/  STS [R6+-0x4], R55 ;  /* 0xfffffc3706007388 */ /* 0x0003e80000000800 */
[----:B------:R1:W-:Y:S04]  /*55e0*/  STS [R11+-0x4], R54 ;  /* 0xfffffc360b007388 */ /* 0x0003e80000000800 */
[----:B------:R1:W-:Y:S01]  /*55f0*/  STS [R2+-0x4], R53 ;  /* 0xfffffc3502007388 */ /* 0x0003e20000000800 */
[----:B------:R-:W-:Y:S05]  /*5600*/  @P0 BRA `(.L_x_68) ;  /* 0x0000000000bc0947 */ /* 0x000fea0003800000 */
[----:B------:R-:W1:Y:S02]  /*5610*/  LDCU.64 UR8, c[0x0][0x398] ;  /* 0x00007300ff0877ac */ /* 0x000e640008000a00 */
[----:B-1----:R-:W-:-:S04]  /*5620*/  LEA R6, P0, R39, UR8, 0x3 ;  /* 0x0000000827067c11 */ /* 0x002fc8000f8018ff */
[----:B------:R-:W-:-:S05]  /*5630*/  LEA.HI.X R7, R39, UR9, RZ, 0x3, P0 ;  /* 0x0000000927077c11 */ /* 0x000fca00080f1cff */
[----:B------:R-:W2:Y:S01]  /*5640*/  LDG.E.64 R4, desc[UR6][R6.64] ;  /* 0x0000000606047981 */ /* 0x000ea2000c1e1b00 */
[----:B------:R-:W-:Y:S02]  /*5650*/  SHF.R.S32.HI R9, RZ, 0x1f, R3 ;  /* 0x0000001fff097819 */ /* 0x000fe40000011403 */
[----:B--2---:R-:W-:-:S05]  /*5660*/  IADD3 R4, P0, PT, -R3, R4, RZ ;  /* 0x0000000403047210 */ /* 0x004fca0007f1e1ff */
[----:B------:R-:W-:Y:S01]  /*5670*/  IMAD.X R5, R5, 0x1, ~R9, P0 ;  /* 0x0000000105057824 */ /* 0x000fe200000e0e09 */
[----:B------:R-:W-:Y:S01]  /*5680*/  ISETP.GE.AND P0, PT, R72, 0x1, PT ;  /* 0x000000014800780c */ /* 0x000fe20003f06270 */
[----:B------:R-:W-:-:S03]  /*5690*/  IMAD.MOV.U32 R9, RZ, RZ, R52 ;  /* 0x000000ffff097224 */ /* 0x000fc600078e0034 */
[----:B------:R0:W-:Y:S09]  /*56a0*/  STS.64 [R13+0x7200], R4 ;  /* 0x007200040d007388 */ /* 0x0001f20000000a00 */
[----:B------:R-:W-:Y:S05]  /*56b0*/  @!P0 BRA `(.L_x_69) ;  /* 0x00000000006c8947 */ /* 0x000fea0003800000 */
[----:B------:R-:W-:Y:S01]  /*56c0*/  BSSY B0, `(.L_x_70) ;  /* 0x0000019000007945 */ /* 0x000fe20003800000 */
[----:B------:R-:W-:Y:S02]  /*56d0*/  IMAD.MOV.U32 R2, RZ, RZ, -0x1 ;  /* 0xffffffffff027424 */ /* 0x000fe400078e00ff */
[----:B------:R-:W-:Y:S02]  /*56e0*/  IMAD.MOV.U32 R6, RZ, RZ, R72 ;  /* 0x000000ffff067224 */ /* 0x000fe400078e0048 */
[----:B------:R-:W-:-:S07]  /*56f0*/  IMAD.MOV.U32 R9, RZ, RZ, R52 ;  /* 0x000000ffff097224 */ /* 0x000fce00078e0034 */
.L_x_74:
[----:B0-----:R-:W0:Y:S01]  /*5700*/  LDC.64 R4, c[0x0][0x380] ;  /* 0x0000e000ff047b82 */ /* 0x001e220000000a00 */
[----:B------:R-:W-:Y:S01]  /*5710*/  VIADD R11, R6, 0xffffffff ;  /* 0xffffffff060b7836 */ /* 0x000fe20000000000 */
[----:B------:R-:W-:Y:S03]  /*5720*/  BSSY B2, `(.L_x_71) ;  /* 0x0000008000027945 */ /* 0x000fe60003800000 */
[----:B------:R-:W-:-:S04]  /*5730*/  IMAD R7, R11, 0x100, R39 ;  /* 0x000001000b077824 */ /* 0x000fc800078e0227 */
[----:B0-----:R-:W-:-:S07]  /*5740*/  IMAD.WIDE R4, R7, 0x4, R4 ;  /* 0x0000000407047825 */ /* 0x001fce00078e0204 */
.L_x_72:
[----:B------:R-:W-:Y:S05]  /*5750*/  YIELD ;  /* 0x0000000000007946 */ /* 0x000fea0003800000 */
[----:B------:R0:W-:Y:S06]  /*5760*/  MEMBAR.SC.CTA ;  /* 0x0000000000007992 */ /* 0x0001ec0000000000 */
[----:B0-----:R-:W2:Y:S02]  /*5770*/  LDG.E.STRONG.SYS R7, desc[UR6][R4.64] ;  /* 0x0000000604077981 */ /* 0x001ea4000c1f5900 */
[----:B--2---:R-:W-:-:S13]  /*5780*/  ISETP.NE.AND P0, PT, R7, RZ, PT ;  /* 0x000000ff0700720c */ /* 0x004fda0003f05270 */
[----:B------:R-:W-:Y:S05]  /*5790*/  @!P0 BRA `(.L_x_72) ;  /* 0xfffffffc00ec8947 */ /* 0x000fea000383ffff */
[----:B------:R-:W-:Y:S05]  /*57a0*/  BSYNC B2 ;  /* 0x0000000000027941 */ /* 0x000fea0003800000 */
.L_x_71:
[----:B------:R-:W-:Y:S01]  /*57b0*/  BSSY.RECONVERGENT B2, `(.L_x_73) ;  /* 0x0000006000027945 */ /* 0x000fe20003800200 */
[C---:B------:R-:W-:Y:S02]  /*57c0*/  ISETP.GT.AND P0, PT, R7.reuse, -0x1, PT ;  /* 0xffffffff0700780c */ /* 0x040fe40003f04270 */
[----:B------:R-:W-:Y:S01]  /*57d0*/  LOP3.LUT R4, R7, 0x3fffffff, RZ, 0xc0, !PT ;  /* 0x3fffffff07047812 */ /* 0x000fe200078ec0ff */
[----:B------:R-:W-:Y:S05]  /*57e0*/  WARPSYNC.EXCLUSIVE R2 ;  /* 0x0000000002007348 */ /* 0x000fea0003a00000 */
[----:B------:R-:W-:-:S05]  /*57f0*/  IMAD.IADD R9, R4, 0x1, R9 ;  /* 0x0000000104097824 */ /* 0x000fca00078e0209 */
[----:B------:R-:W-:-:S07]  /*5800*/  VOTE.ANY R2, PT, P0 ;  /* 0x0000000000027806 */ /* 0x000fce00000e0100 */
[----:B------:R-:W-:Y:S05]  /*5810*/  BSYNC.RECONVERGENT B2 ;  /* 0x0000000000027941 */ /* 0x000fea0003800200 */
.L_x_73:
[----:B------:R-:W-:Y:S01]  /*5820*/  ISETP.GT.U32.AND P1, PT, R6, 0x1, PT ;  /* 0x000000010600780c */ /* 0x000fe20003f24070 */
[----:B------:R-:W-:-:S12]  /*5830*/  IMAD.MOV.U32 R6, RZ, RZ, R11 ;  /* 0x000000ffff067224 */ /* 0x000fd800078e000b */
[----:B------:R-:W-:Y:S05]  /*5840*/  @P0 BRA P1, `(.L_x_74) ;  /* 0xfffffffc00ac0947 */ /* 0x000fea000083ffff */
[----:B------:R-:W-:Y:S05]  /*5850*/  BSYNC B0 ;  /* 0x0000000000007941 */ /* 0x000fea0003800000 */
.L_x_70:
[----:B------:R1:W2:Y:S02]  /*5860*/  LDS.64 R4, [R13+0x7200] ;  /* 0x007200000d047984 */ /* 0x0002a40000000a00 */
.L_x_69:
        /* <DEDUP_REMOVED lines=9> */
.L_x_68:
[----:B------:R-:W-:Y:S05]  /*5900*/  BSYNC B1 ;  /* 0x0000000000017941 */ /* 0x000fea0003800000 */
.L_x_67:
[----:B0-----:R-:W0:Y:S01]  /*5910*/  LDC.64 R8, c[0x0][0x390] ;  /* 0x0000e400ff087b82 */ /* 0x001e220000000a00 */
[----:B-1----:R-:W-:-:S04]  /*5920*/  IMAD.MOV.U32 R5, RZ, RZ, 0x1c80 ;  /* 0x00001c80ff057424 */ /* 0x002fc800078e00ff */
[----:B------:R-:W-:-:S03]  /*5930*/  IMAD R5, R72, R5, 0x1c80 ;  /* 0x00001c8048057424 */ /* 0x000fc600078e0205 */
[----:B------:R-:W1:Y:S01]  /*5940*/  LDC R6, c[0x0][0x3c0] ;  /* 0x0000f000ff067b82 */ /* 0x000e620000000800 */
[----:B0-----:R-:W-:Y:S02]  /*5950*/  ISETP.EQ.U32.AND P1, PT, R8, RZ, PT ;  /* 0x000000ff0800720c */ /* 0x001fe40003f22070 */
[CC--:B-1----:R-:W-:Y:S02]  /*5960*/  ISETP.GE.AND P0, PT, R5.reuse, R6.reuse, PT ;  /* 0x000000060500720c */ /* 0x0c2fe40003f06270 */
[----:B------:R-:W-:Y:S02]  /*5970*/  ISETP.GT.AND P3, PT, R5, R6, PT ;  /* 0x000000060500720c */ /* 0x000fe40003f64270 */
[----:B------:R-:W-:-:S04]  /*5980*/  ISETP.EQ.OR.EX P0, PT, R9, RZ, !P0, P1 ;  /* 0x000000ff0900720c */ /* 0x000fc80004702710 */
[----:B------:R-:W-:-:S13]  /*5990*/  ISETP.GT.U32.OR P0, PT, R39, 0xff, P0 ;  /* 0x000000ff2700780c */ /* 0x000fda0000704470 */
[----:B------:R-:W-:Y:S05]  /*59a0*/  @P0 BRA `(.L_x_75) ;  /* 0x0000000000200947 */ /* 0x000fea0003800000 */
[----:B------:R-:W0:Y:S01]  /*59b0*/  LDS.64 R4, [R13+0x7200] ;  /* 0x007200000d047984 */ /* 0x000e220000000a00 */
[--C-:B------:R-:W-:Y:S02]  /*59c0*/  SHF.R.S32.HI R7, RZ, 0x1f, R52.reuse ;  /* 0x0000001fff077819 */ /* 0x100fe40000011434 */
[C---:B------:R-:W-:Y:S02]  /*59d0*/  LEA R2, P2, R39.reuse, R8, 0x3 ;  /* 0x0000000827027211 */ /* 0x040fe400078418ff */
[----:B0-----:R-:W-:Y:S02]  /*59e0*/  IADD3 R52, P0, P1, R4, R3, R52 ;  /* 0x0000000304347210 */ /* 0x001fe4000791e034 */
[----:B------:R-:W-:Y:S02]  /*59f0*/  SHF.R.S32.HI R4, RZ, 0x1f, R3 ;  /* 0x0000001fff047819 */ /* 0x000fe40000011403 */
[----:B------:R-:W-:Y:S02]  /*5a00*/  LEA.HI.X R3, R39, R9, RZ, 0x3, P2 ;  /* 0x0000000927037211 */ /* 0x000fe400010f1cff */
[----:B------:R-:W-:-:S05]  /*5a10*/  IADD3.X R53, PT, PT, R5, R4, R7, P0, P1 ;  /* 0x0000000405357210 */ /* 0x000fca00007e2407 */
[----:B------:R0:W-:Y:S02]  /*5a20*/  STG.E.64 desc[UR6][R2.64], R52 ;  /* 0x0000003402007986 */ /* 0x0001e4000c101b06 */
.L_x_75:
[----:B------:R-:W-:Y:S05]  /*5a30*/  WARPSYNC.ALL ;  /* 0x0000000000007948 */ /* 0x000fea0003800000 */
[----:B------:R-:W-:Y:S06]  /*5a40*/  BAR.SYNC.DEFER_BLOCKING 0x0 ;  /* 0x0000000000007b1d */ /* 0x000fec0000010000 */
[----:B------:R-:W-:Y:S05]  /*5a50*/  @P3 BRA `(.L_x_76) ;  /* 0x0000000c00503947 */ /* 0x000fea0003800000 */
[----:B------:R-:W0:Y:S01]  /*5a60*/  LDS R9, [R0] ;  /* 0x0000000000097984 */ /* 0x000e220000000800 */
[----:B------:R-:W0:Y:S01]  /*5a70*/  LDCU UR5, c[0x0][0x3c4] ;  /* 0x00007880ff0577ac */ /* 0x000e220008000800 */
[----:B------:R-:W1:Y:S01]  /*5a80*/  LDCU.64 UR8, c[0x0][0x3a0] ;  /* 0x00007400ff0877ac */ /* 0x000e620008000a00 */
[----:B0-----:R-:W-:-:S04]  /*5a90*/  SHF.R.U32.HI R2, RZ, UR5, R9 ;  /* 0x00000005ff027c19 */ /* 0x001fc80008011609 */
[----:B------:R-:W-:-:S05]  /*5aa0*/  LOP3.LUT R2, R2, UR4, RZ, 0x30, !PT ;  /* 0x0000000402027c12 */ /* 0x000fca000f8e30ff */
[----:B------:R-:W-:-:S06]  /*5ab0*/  IMAD R3, R2, 0x8, R73 ;  /* 0x0000000802037824 */ /* 0x000fcc00078e0249 */
[----:B------:R-:W0:Y:S02]  /*5ac0*/  LDS.64 R2, [R3+0x7200] ;  /* 0x0072000003027984 */ /* 0x000e240000000a00 */
[----:B0-----:R-:W-:-:S05]  /*5ad0*/  IADD3 R2, P0, PT, R2, R39, RZ ;  /* 0x0000002702027210 */ /* 0x001fca0007f1e0ff */
[----:B------:R-:W-:Y:S01]  /*5ae0*/  IMAD.X R5, RZ, RZ, R3, P0 ;  /* 0x000000ffff057224 */ /* 0x000fe200000e0603 */
[----:B-1----:R-:W-:-:S04]  /*5af0*/  LEA R4, P0, R2, UR8, 0x2 ;  /* 0x0000000802047c11 */ /* 0x002fc8000f8010ff */
[----:B------:R-:W-:-:S05]  /*5b00*/  LEA.HI.X R5, R2, UR9, R5, 0x2, P0 ;  /* 0x0000000902057c11 */ /* 0x000fca00080f1405 */
[----:B------:R-:W-:Y:S01]  /*5b10*/  STG.E desc[UR6][R4.64], R9 ;  /* 0x0000000904007986 */ /* 0x000fe2000c101906 */
[----:B------:R-:W-:-:S03]  /*5b20*/  NOP ;  /* 0x0000000000007918 */ /* 0x000fc60000000000 */
[----:B------:R-:W0:Y:S02]  /*5b30*/  LDS R11, [R0+0x600] ;  /* 0x00060000000b7984 */ /* 0x000e240000000800 */
[----:B0-----:R-:W-:-:S04]  /*5b40*/  SHF.R.U32.HI R2, RZ, UR5, R11 ;  /* 0x00000005ff027c19 */ /* 0x001fc8000801160b */
[----:B------:R-:W-:-:S05]  /*5b50*/  LOP3.LUT R2, R2, UR4, RZ, 0x30, !PT ;  /* 0x0000000402027c12 */ /* 0x000fca000f8e30ff */
[----:B------:R-:W-:-:S06]  /*5b60*/  IMAD R3, R2, 0x8, R73 ;  /* 0x0000000802037824 */ /* 0x000fcc00078e0249 */
[----:B------:R-:W0:Y:S02]  /*5b70*/  LDS.64 R2, [R3+0x7200] ;  /* 0x0072000003027984 */ /* 0x000e240000000a00 */
[----:B0-----:R-:W-:-:S05]  /*5b80*/  IADD3 R2, P0, PT, R2, R39, RZ ;  /* 0x0000002702027210 */ /* 0x001fca0007f1e0ff */
[----:B------:R-:W-:Y:S01]  /*5b90*/  IMAD.X R7, RZ, RZ, R3, P0 ;  /* 0x000000ffff077224 */ /* 0x000fe200000e0603 */
[----:B------:R-:W-:-:S04]  /*5ba0*/  LEA R6, P0, R2, UR8, 0x2 ;  /* 0x0000000802067c11 */ /* 0x000fc8000f8010ff */
[----:B------:R-:W-:-:S05]  /*5bb0*/  LEA.HI.X R7, R2, UR9, R7, 0x2, P0 ;  /* 0x0000000902077c11 */ /* 0x000fca00080f1407 */
[----:B------:R-:W-:Y:S01]  /*5bc0*/  STG.E desc[UR6][R6.64+0x600], R11 ;  /* 0x0006000b06007986 */ /* 0x000fe2000c101906 */
[----:B------:R-:W-:-:S03]  /*5bd0*/  NOP ;  /* 0x0000000000007918 */ /* 0x000fc60000000000 */
[----:B------:R-:W0:Y:S02]  /*5be0*/  LDS R9, [R0+0xc00] ;  /* 0x000c000000097984 */ /* 0x000e240000000800 */
[----:B0-----:R-:W-:-:S04]  /*5bf0*/  SHF.R.U32.HI R2, RZ, UR5, R9 ;  /* 0x00000005ff027c19 */ /* 0x001fc80008011609 */
[----:B------:R-:W-:-:S05]  /*5c00*/  LOP3.LUT R2, R2, UR4, RZ, 0x30, !PT ;  /* 0x0000000402027c12 */ /* 0x000fca000f8e30ff */
[----:B------:R-:W-:-:S05]  /*5c10*/  IMAD R8, R2, 0x8, R73 ;  /* 0x0000000802087824 */ /* 0x000fca00078e0249 */
        /* <DEDUP_REMOVED lines=182> */
[----:B------:R-:W-:Y:S01]  /*6780*/  NOP ;  /* 0x0000000000007918 */ /* 0x000fe20000000000 */
[----:B------:R-:W-:Y:S05]  /*6790*/  EXIT ;  /* 0x000000000000794d */ /* 0x000fea0003800000 */
.L_x_76:
[----:B0-----:R-:W-:Y:S01]  /*67a0*/  IMAD R3, R72, -0x1c80, R6 ;  /* 0xffffe38048037824 */ /* 0x001fe200078e0206 */
[----:B------:R-:W-:Y:S01]  /*67b0*/  BSSY.RECONVERGENT B0, `(.L_x_77) ;  /* 0x000001c000007945 */ /* 0x000fe20003800200 */
[C---:B------:R-:W-:Y:S02]  /*67c0*/  VIADD R6, R39.reuse, 0x480 ;  /* 0x0000048027067836 */ /* 0x040fe40000000000 */
[C---:B------:R-:W-:Y:S01]  /*67d0*/  VIADD R2, R39.reuse, 0x180 ;  /* 0x0000018027027836 */ /* 0x040fe20000000000 */
[CC--:B------:R-:W-:Y:S01]  /*67e0*/  ISETP.GE.AND P1, PT, R39.reuse, R3.reuse, PT ;  /* 0x000000032700720c */ /* 0x0c0fe20003f26270 */
[C---:B------:R-:W-:Y:S01]  /*67f0*/  VIADD R4, R39.reuse, 0x300 ;  /* 0x0000030027047836 */ /* 0x040fe20000000000 */
[-C--:B------:R-:W-:Y:S01]  /*6800*/  ISETP.GE.AND P4, PT, R6, R3.reuse, PT ;  /* 0x000000030600720c */ /* 0x080fe20003f86270 */
[C---:B------:R-:W-:Y:S01]  /*6810*/  VIADD R6, R39.reuse, 0x900 ;  /* 0x0000090027067836 */ /* 0x040fe20000000000 */
[-C--:B------:R-:W-:Y:S01]  /*6820*/  ISETP.GE.AND P2, PT, R2, R3.reuse, PT ;  /* 0x000000030200720c */ /* 0x080fe20003f46270 */
[C---:B------:R-:W-:Y:S01]  /*6830*/  VIADD R2, R39.reuse, 0x600 ;  /* 0x0000060027027836 */ /* 0x040fe20000000000 */
[-C--:B------:R-:W-:Y:S01]  /*6840*/  ISETP.GE.AND P3, PT, R4, R3.reuse, PT ;  /* 0x000000030400720c */ /* 0x080fe20003f66270 */
[C---:B------:R-:W-:Y:S01]  /*6850*/  VIADD R4, R39.reuse, 0x780 ;  /* 0x0000078027047836 */ /* 0x040fe20000000000 */
[-C--:B------:R-:W-:Y:S01]  /*6860*/  ISETP.GE.AND P0, PT, R6, R3.reuse, PT ;  /* 0x000000030600720c */ /* 0x080fe20003f06270 */
[----:B------:R-:W-:Y:S01]  /*6870*/  VIADD R6, R39, 0xa80 ;  /* 0x00000a8027067836 */ /* 0x000fe20000000000 */
[----:B------:R-:W-:-:S02]  /*6880*/  ISETP.GE.AND P5, PT, R2, R3, PT ;  /* 0x000000030200720c */ /* 0x000fc40003fa6270 */
[----:B------:R-:W-:Y:S01]  /*6890*/  ISETP.GE.AND P6, PT, R4, R3, PT ;  /* 0x000000030400720c */ /* 0x000fe20003fc6270 */
[----:B------:R-:W-:-:S12]  /*68a0*/  @P1 BRA `(.L_x_78) ;  /* 0x0000000000301947 */ /* 0x000fd80003800000 */
[----:B------:R-:W0:Y:S01]  /*68b0*/  LDS R7, [R0] ;  /* 0x0000000000077984 */ /* 0x000e220000000800 */
[----:B------:R-:W0:Y:S01]  /*68c0*/  LDCU UR5, c[0x0][0x3c4] ;  /* 0x00007880ff0577ac */ /* 0x000e220008000800 */
[----:B------:R-:W1:Y:S01]  /*68d0*/  LDCU.64 UR8, c[0x0][0x3a0] ;  /* 0x00007400ff0877ac */ /* 0x000e620008000a00 */
[----:B0-----:R-:W-:-:S04]  /*68e0*/  SHF.R.U32.HI R2, RZ, UR5, R7 ;  /* 0x00000005ff027c19 */ /* 0x001fc80008011607 */
[----:B------:R-:W-:-:S05]  /*68f0*/  LOP3.LUT R2, R2, UR4, RZ, 0x30, !PT ;  /* 0x0000000402027c12 */ /* 0x000fca000f8e30ff */
[----:B------:R-:W-:-:S05]  /*6900*/  IMAD R2, R2, 0x8, R73 ;  /* 0x0000000802027824 */ /* 0x000fca00078e0249 */
[----:B------:R-:W0:Y:S02]  /*6910*/  LDS.64 R4, [R2+0x7200] ;  /* 0x0072000002047984 */ /* 0x000e240000000a00 */
[----:B0-----:R-:W-:-:S05]  /*6920*/  IADD3 R8, P1, PT, R4, R39, RZ ;  /* 0x0000002704087210 */ /* 0x001fca0007f3e0ff */
[----:B------:R-:W-:Y:S01]  /*6930*/  IMAD.X R5, RZ, RZ, R5, P1 ;  /* 0x000000ffff057224 */ /* 0x000fe200008e0605 */
[----:B-1----:R-:W-:-:S04]  /*6940*/  LEA R4, P1, R8, UR8, 0x2 ;  /* 0x0000000808047c11 */ /* 0x002fc8000f8210ff */
[----:B------:R-:W-:-:S05]  /*6950*/  LEA.HI.X R5, R8, UR9, R5, 0x2, P1 ;  /* 0x0000000908057c11 */ /* 0x000fca00088f1405 */
[----:B------:R0:W-:Y:S04]  /*6960*/  STG.E desc[UR6][R4.64], R7 ;  /* 0x0000000704007986 */ /* 0x0001e8000c101906 */
.L_x_78:
[----:B------:R-:W-:Y:S05]  /*6970*/  BSYNC.RECONVERGENT B0 ;  /* 0x0000000000007941 */ /* 0x000fea0003800200 */
.L_x_77:
[----:B------:R-:W-:Y:S01]  /*6980*/  NOP ;  /* 0x0000000000007918 */ /* 0x000fe20000000000 */
[----:B------:R-:W-:Y:S01]  /*6990*/  BSSY.RECONVERGENT B0, `(.L_x_79) ;  /* 0x0000010000007945 */ /* 0x000fe20003800200 */
[----:B------:R-:W-:Y:S02]  /*69a0*/  ISETP.GE.AND P1, PT, R6, R3, PT ;  /* 0x000000030600720c */ /* 0x000fe40003f26270 */
[----:B------:R-:W-:Y:S01]  /*69b0*/  LOP3.LUT R6, R39, 0xc00, RZ, 0xfc, !PT ;  /* 0x00000c0027067812 */ /* 0x000fe200078efcff */
[----:B------:R-:W-:Y:S10]  /*69c0*/  @P2 BRA `(.L_x_80) ;  /* 0x0000000000302947 */ /* 0x000ff40003800000 */
[----:B0-----:R-:W0:Y:S01]  /*69d0*/  LDS R7, [R0+0x600] ;  /* 0x0006000000077984 */ /* 0x001e220000000800 */
        /* <DEDUP_REMOVED lines=11> */
.L_x_80:
[----:B------:R-:W-:Y:S05]  /*6a90*/  BSYNC.RECONVERGENT B0 ;  /* 0x0000000000007941 */ /* 0x000fea0003800200 */
.L_x_79:
[----:B------:R-:W-:Y:S01]  /*6aa0*/  NOP ;  /* 0x0000000000007918 */ /* 0x000fe20000000000 */
[----:B------:R-:W-:Y:S01]  /*6ab0*/  BSSY.RECONVERGENT B0, `(.L_x_81) ;  /* 0x0000010000007945 */ /* 0x000fe20003800200 */
[----:B------:R-:W-:Y:S01]  /*6ac0*/  ISETP.GE.AND P2, PT, R6, R3, PT ;  /* 0x000000030600720c */ /* 0x000fe20003f46270 */
[----:B------:R-:W-:Y:S02]  /*6ad0*/  VIADD R6, R39, 0xd80 ;  /* 0x00000d8027067836 */ /* 0x000fe40000000000 */
[----:B------:R-:W-:Y:S10]  /*6ae0*/  @P3 BRA `(.L_x_82) ;  /* 0x0000000000303947 */ /* 0x000ff40003800000 */
[----:B01----:R-:W0:Y:S01]  /*6af0*/  LDS R7, [R0+0xc00] ;  /* 0x000c000000077984 */ /* 0x003e220000000800 */
        /* <DEDUP_REMOVED lines=11> */
.L_x_82:
[----:B------:R-:W-:Y:S05]  /*6bb0*/  BSYNC.RECONVERGENT B0 ;  /* 0x0000000000007941 */ /* 0x000fea0003800200 */
.L_x_81:
[----:B------:R-:W-:Y:S01]  /*6bc0*/  NOP ;  /* 0x0000000000007918 */ /* 0x000fe20000000000 */
[----:B------:R-:W-:Y:S01]  /*6bd0*/  BSSY.RECONVERGENT B0, `(.L_x_83) ;  /* 0x0000010000007945 */ /* 0x000fe20003800200 */
[----:B------:R-:W-:Y:S01]  /*6be0*/  ISETP.GE.AND P3, PT, R6, R3, PT ;  /* 0x000000030600720c */ /* 0x000fe20003f66270 */
[----:B------:R-:W-:Y:S02]  /*6bf0*/  VIADD R6, R39, 0xf00 ;  /* 0x00000f0027067836 */ /* 0x000fe40000000000 */
[----:B------:R-:W-:Y:S10]  /*6c00*/  @P4 BRA `(.L_x_84) ;  /* 0x0000000000304947 */ /* 0x000ff40003800000 */
[----:B012---:R-:W0:Y:S01]  /*6c10*/  LDS R7, [R0+0x1200] ;  /* 0x0012000000077984 */ /* 0x007e220000000800 */
        /* <DEDUP_REMOVED lines=11> */
.L_x_84:
[----:B------:R-:W-:Y:S05]  /*6cd0*/  BSYNC.RECONVERGENT B0 ;  /* 0x0000000000007941 */ /* 0x000fea0003800200 */
.L_x_83:
[----:B------:R-:W-:Y:S01]  /*6ce0*/  NOP ;  /* 0x0000000000007918 */ /* 0x000fe20000000000 */
[----:B------:R-:W-:Y:S01]  /*6cf0*/  BSSY.RECONVERGENT B0, `(.L_x_85) ;  /* 0x0000010000007945 */ /* 0x000fe20003800200 */
[----:B------:R-:W-:Y:S01]  /*6d00*/  ISETP.GE.AND P4, PT, R6, R3, PT ;  /* 0x000000030600720c */ /* 0x000fe20003f86270 */
[----:B------:R-:W-:Y:S02]  /*6d10*/  VIADD R6, R39, 0x1080 ;  /* 0x0000108027067836 */ /* 0x000fe40000000000 */
[----:B------:R-:W-:Y:S10]  /*6d20*/  @P5 BRA `(.L_x_86) ;  /* 0x0000000000305947 */ /* 0x000ff40003800000 */
[----:B0123--:R-:W0:Y:S01]  /*6d30*/  LDS R7, [R0+0x1800] ;  /* 0x0018000000077984 */ /* 0x00fe220000000800 */
        /* <DEDUP_REMOVED lines=11> */
.L_x_86:
[----:B------:R-:W-:Y:S05]  /*6df0*/  BSYNC.RECONVERGENT B0 ;  /* 0x0000000000007941 */ /* 0x000fea0003800200 */
.L_x_85:
[----:B------:R-:W-:Y:S01]  /*6e00*/  NOP ;  /* 0x0000000000007918 */ /* 0x000fe20000000000 */
[----:B------:R-:W-:Y:S01]  /*6e10*/  BSSY.RECONVERGENT B0, `(.L_x_87) ;  /* 0x0000010000007945 */ /* 0x000fe20003800200 */
[----:B------:R-:W-:Y:S01]  /*6e20*/  ISETP.GE.AND P5, PT, R6, R3, PT ;  /* 0x000000030600720c */ /* 0x000fe20003fa6270 */
[----:B------:R-:W-:Y:S02]  /*6e30*/  VIADD R6, R39, 0x1200 ;  /* 0x0000120027067836 */ /* 0x000fe40000000000 */
[----:B------:R-:W-:Y:S10]  /*6e40*/  @P6 BRA `(.L_x_88) ;  /* 0x0000000000306947 */ /* 0x000ff40003800000 */
[----:B01234-:R-:W0:Y:S01]  /*6e50*/  LDS R7, [R0+0x1e00] ;  /* 0x001e000000077984 */ /* 0x01fe220000000800 */
        /* <DEDUP_REMOVED lines=11> */
.L_x_88:
[----:B------:R-:W-:Y:S05]  /*6f10*/  BSYNC.RECONVERGENT B0 ;  /* 0x0000000000007941 */ /* 0x000fea0003800200 */
.L_x_87:
        /* <DEDUP_REMOVED lines=17> */
.L_x_90:
[----:B------:R-:W-:Y:S05]  /*7030*/  BSYNC.RECONVERGENT B0 ;  /* 0x0000000000007941 */ /* 0x000fea0003800200 */
.L_x_89:
        /* <DEDUP_REMOVED lines=17> */
.L_x_92:
[----:B------:R-:W-:Y:S05]  /*7150*/  BSYNC.RECONVERGENT B0 ;  /* 0x0000000000007941 */ /* 0x000fea0003800200 */
.L_x_91:
        /* <DEDUP_REMOVED lines=17> */
.L_x_94:
[----:B------:R-:W-:Y:S05]  /*7270*/  BSYNC.RECONVERGENT B0 ;  /* 0x0000000000007941 */ /* 0x000fea0003800200 */
.L_x_93:
[----:B------:R-:W-:Y:S01]  /*7280*/  NOP ;  /* 0x0000000000007918 */ /* 0x000fe20000000000 */
[----:B------:R-:W-:Y:S01]  /*7290*/  BSSY.RECONVERGENT B0, `(.L_x_95) ;  /* 0x0000010000007945 */ /* 0x000fe20003800200 */
[----:B------:R-:W-:Y:S02]  /*72a0*/  ISETP.GE.AND P2, PT, R6, R3, PT ;  /* 0x000000030600720c */ /* 0x000fe40003f46270 */
[----:B------:R-:W-:Y:S01]  /*72b0*/  LOP3.LUT R6, R39, 0x1800, RZ, 0xfc, !PT ;  /* 0x0000180027067812 */ /* 0x000fe200078efcff */
        /* <DEDUP_REMOVED lines=13> */
.L_x_96:
[----:B------:R-:W-:Y:S05]  /*7390*/  BSYNC.RECONVERGENT B0 ;  /* 0x0000000000007941 */ /* 0x000fea0003800200 */
.L_x_95:
        /* <DEDUP_REMOVED lines=17> */
.L_x_98:
[----:B------:R-:W-:Y:S05]  /*74b0*/  BSYNC.RECONVERGENT B0 ;  /* 0x0000000000007941 */ /* 0x000fea0003800200 */
.L_x_97:
[----:B------:R-:W-:Y:S01]  /*74c0*/  NOP ;  /* 0x0000000000007918 */ /* 0x000fe20000000000 */
[----:B------:R-:W-:Y:S01]  /*74d0*/  BSSY.RECONVERGENT B0, `(.L_x_99) ;  /* 0x000000f000007945 */ /* 0x000fe20003800200 */
[----:B------:R-:W-:-:S03]  /*74e0*/  ISETP.GE.AND P4, PT, R6, R3, PT ;  /* 0x000000030600720c */ /* 0x000fc60003f86270 */
        /* <DEDUP_REMOVED lines=13> */
.L_x_100:
[----:B------:R-:W-:Y:S05]  /*75c0*/  BSYNC.RECONVERGENT B0 ;  /* 0x0000000000007941 */ /* 0x000fea0003800200 */
.L_x_99:
[----:B------:R-:W-:Y:S01]  /*75d0*/  NOP ;  /* 0x0000000000007918 */ /* 0x000fe20000000000 */
[----:B------:R-:W-:Y:S04]  /*75e0*/  BSSY.RECONVERGENT B0, `(.L_x_101) ;  /* 0x000000e000007945 */ /* 0x000fe80003800200 */
[----:B------:R-:W-:Y:S05]  /*75f0*/  @P6 BRA `(.L_x_102) ;  /* 0x0000000000306947 */ /* 0x000fea0003800000 */
        /* <DEDUP_REMOVED lines=12> */
.L_x_102:
[----:B------:R-:W-:Y:S05]  /*76c0*/  BSYNC.RECONVERGENT B0 ;  /* 0x0000000000007941 */ /* 0x000fea0003800200 */
.L_x_101:
        /* <DEDUP_REMOVED lines=15> */
.L_x_104:
[----:B------:R-:W-:Y:S05]  /*77c0*/  BSYNC.RECONVERGENT B0 ;  /* 0x0000000000007941 */ /* 0x000fea0003800200 */
.L_x_103:
        /* <DEDUP_REMOVED lines=15> */
.L_x_106:
[----:B------:R-:W-:Y:S05]  /*78c0*/  BSYNC.RECONVERGENT B0 ;  /* 0x0000000000007941 */ /* 0x000fea0003800200 */
.L_x_105:
        /* <DEDUP_REMOVED lines=15> */
.L_x_108:
[----:B------:R-:W-:Y:S05]  /*79c0*/  BSYNC.RECONVERGENT B0 ;  /* 0x0000000000007941 */ /* 0x000fea0003800200 */
.L_x_107:
        /* <DEDUP_REMOVED lines=15> */
.L_x_110:
[----:B------:R-:W-:Y:S05]  /*7ac0*/  BSYNC.RECONVERGENT B0 ;  /* 0x0000000000007941 */ /* 0x000fea0003800200 */
.L_x_109:
        /* <DEDUP_REMOVED lines=15> */
.L_x_112:
[----:B------:R-:W-:Y:S05]  /*7bc0*/  BSYNC.RECONVERGENT B0 ;  /* 0x0000000000007941 */ /* 0x000fea0003800200 */
.L_x_111:
[----:B------:R-:W-:Y:S01]  /*7bd0*/  NOP ;  /* 0x0000000000007918 */ /* 0x000fe20000000000 */
[----:B01234-:R-:W0:Y:S01]  /*7be0*/  LDS R7, [R0+0x6c00] ;  /* 0x006c000000077984 */ /* 0x01fe220000000800 */
[----:B------:R-:W0:Y:S02]  /*7bf0*/  LDCU UR5, c[0x0][0x3c4] ;  /* 0x00007880ff0577ac */ /* 0x000e240008000800 */
[----:B0-----:R-:W-:-:S04]  /*7c00*/  SHF.R.U32.HI R2, RZ, UR5, R7 ;  /* 0x00000005ff027c19 */ /* 0x001fc80008011607 */
[----:B------:R-:W-:-:S05]  /*7c10*/  LOP3.LUT R2, R2, UR4, RZ, 0x30, !PT ;  /* 0x0000000402027c12 */ /* 0x000fca000f8e30ff */
[----:B------:R-:W-:Y:S02]  /*7c20*/  IMAD R4, R2, 0x8, R73 ;  /* 0x0000000802047824 */ /* 0x000fe400078e0249 */
[----:B------:R-:W-:-:S04]  /*7c30*/  VIADD R2, R39, 0x1b00 ;  /* 0x00001b0027027836 */ /* 0x000fc80000000000 */
[----:B------:R-:W0:Y:S01]  /*7c40*/  LDS.64 R4, [R4+0x7200] ;  /* 0x0072000004047984 */ /* 0x000e220000000a00 */
[----:B------:R-:W-:-:S13]  /*7c50*/  ISETP.GE.AND P0, PT, R2, R3, PT ;  /* 0x000000030200720c */ /* 0x000fda0003f06270 */
[----:B------:R-:W1:Y:S01]  /*7c60*/  @!P0 LDC.64 R2, c[0x0][0x3a0] ;  /* 0x0000e800ff028b82 */ /* 0x000e620000000a00 */
[----:B0-----:R-:W-:-:S05]  /*7c70*/  IADD3 R38, P1, PT, R4, R39, RZ ;  /* 0x0000002704267210 */ /* 0x001fca0007f3e0ff */
[----:B------:R-:W-:Y:S01]  /*7c80*/  IMAD.X R5, RZ, RZ, R5, P1 ;  /* 0x000000ffff057224 */ /* 0x000fe200008e0605 */
[----:B-1----:R-:W-:-:S04]  /*7c90*/  @!P0 LEA R2, P1, R38, R2, 0x2 ;  /* 0x0000000226028211 */ /* 0x002fc800078210ff */
[----:B------:R-:W-:-:S05]  /*7ca0*/  @!P0 LEA.HI.X R3, R38, R3, R5, 0x2, P1 ;  /* 0x0000000326038211 */ /* 0x000fca00008f1405 */
[----:B------:R-:W-:Y:S01]  /*7cb0*/  @!P0 STG.E desc[UR6][R2.64+0x6c00], R7 ;  /* 0x006c000702008986 */ /* 0x000fe2000c101906 */
[----:B------:R-:W-:Y:S01]  /*7cc0*/  NOP ;  /* 0x0000000000007918 */ /* 0x000fe20000000000 */
[----:B------:R-:W-:Y:S05]  /*7cd0*/  EXIT ;  /* 0x000000000000794d */ /* 0x000fea0003800000 */
.L_x_26:
[----:B------:R-:W-:Y:S02]  /*7ce0*/  IMAD.MOV.U32 R0, RZ, RZ, 0x1 ;  /* 0x00000001ff007424 */ /* 0x000fe400078e00ff */
[----:B------:R-:W-:Y:S02]  /*7cf0*/  IMAD.MOV.U32 R77, RZ, RZ, R2 ;  /* 0x000000ffff4d7224 */ /* 0x000fe400078e0002 */
[----:B------:R-:W-:Y:S02]  /*7d00*/  IMAD.MOV.U32 R75, RZ, RZ, RZ ;  /* 0x000000ffff4b7224 */ /* 0x000fe400078e00ff */
[----:B------:R-:W-:-:S07]  /*7d10*/  IMAD.MOV.U32 R76, RZ, RZ, -0x1 ;  /* 0xffffffffff4c7424 */ /* 0x000fce00078e00ff */
[----:B------:R-:W-:Y:S05]  /*7d20*/  WARPSYNC.COLLECTIVE R76, `(.L_x_113) ;  /* 0x000000004c087348 */ /* 0x000fea0003c00000 */
[----:B------:R0:W1:Y:S02]  /*7d30*/  SHFL.UP P0, R0, R77, R0, R75 ;  /* 0x040000004d007389 */ /* 0x000064000000004b */
[----:B01----:R-:W-:Y:S05]  /*7d40*/  ENDCOLLECTIVE ;  /* 0x000000000000791b */ /* 0x003fea0003800000 */
.L_x_113:
[----:B------:R-:W-:Y:S02]  /*7d50*/  IMAD.MOV.U32 R77, RZ, RZ, R0 ;  /* 0x000000ffff4d7224 */ /* 0x000fe400078e0000 */
[----:B------:R-:W-:Y:S02]  /*7d60*/  IMAD.MOV.U32 R0, RZ, RZ, 0x2 ;  /* 0x00000002ff007424 */ /* 0x000fe400078e00ff */
[----:B------:R-:W-:-:S07]  /*7d70*/  @P0 IMAD.IADD R77, R2, 0x1, R77 ;  /* 0x00000001024d0824 */ /* 0x000fce00078e024d */
[----:B------:R-:W-:Y:S05]  /*7d80*/  WARPSYNC.COLLECTIVE R76, `(.L_x_114) ;  /* 0x000000004c087348 */ /* 0x000fea0003c00000 */
[----:B------:R0:W1:Y:S02]  /*7d90*/  SHFL.UP P0, R0, R77, R0, R75 ;  /* 0x040000004d007389 */ /* 0x000064000000004b */
[----:B01----:R-:W-:Y:S05]  /*7da0*/  ENDCOLLECTIVE ;  /* 0x000000000000791b */ /* 0x003fea0003800000 */
.L_x_114:
[----:B------:R-:W-:Y:S02]  /*7db0*/  IMAD.MOV.U32 R74, RZ, RZ, R0 ;  /* 0x000000ffff4a7224 */ /* 0x000fe400078e0000 */
[----:B------:R-:W-:Y:S02]  /*7dc0*/  IMAD.MOV.U32 R0, RZ, RZ, 0x4 ;  /* 0x00000004ff007424 */ /* 0x000fe400078e00ff */
[----:B------:R-:W-:-:S04]  /*7dd0*/  @P0 IMAD.IADD R74, R77, 0x1, R74 ;  /* 0x000000014d4a0824 */ /* 0x000fc800078e024a */
[----:B------:R-:W-:-:S07]  /*7de0*/  IMAD.MOV.U32 R77, RZ, RZ, R74 ;  /* 0x000000ffff4d7224 */ /* 0x000fce00078e004a */
[----:B------:R-:W-:Y:S05]  /*7df0*/  WARPSYNC.COLLECTIVE R76, `(.L_x_115) ;  /* 0x000000004c087348 */ /* 0x000fea0003c00000 */
[----:B------:R0:W1:Y:S02]  /*7e00*/  SHFL.UP P0, R0, R77, R0, R75 ;  /* 0x040000004d007389 */ /* 0x000064000000004b */
[----:B01----:R-:W-:Y:S05]  /*7e10*/  ENDCOLLECTIVE ;  /* 0x000000000000791b */ /* 0x003fea0003800000 */
.L_x_115:
[----:B------:R-:W-:Y:S02]  /*7e20*/  IMAD.MOV.U32 R77, RZ, RZ, R0 ;  /* 0x000000ffff4d7224 */ /* 0x000fe400078e0000 */
[----:B------:R-:W-:Y:S02]  /*7e30*/  IMAD.MOV.U32 R0, RZ, RZ, 0x8 ;  /* 0x00000008ff007424 */ /* 0x000fe400078e00ff */
[----:B------:R-:W-:-:S07]  /*7e40*/  @P0 IMAD.IADD R77, R74, 0x1, R77 ;  /* 0x000000014a4d0824 */ /* 0x000fce00078e024d */
[----:B------:R-:W-:Y:S05]  /*7e50*/  WARPSYNC.COLLECTIVE R76, `(.L_x_116) ;  /* 0x000000004c087348 */ /* 0x000fea0003c00000 */
[----:B------:R0:W1:Y:S02]  /*7e60*/  SHFL.UP P0, R0, R77, R0, R75 ;  /* 0x040000004d007389 */ /* 0x000064000000004b */
[----:B01----:R-:W-:Y:S05]  /*7e70*/  ENDCOLLECTIVE ;  /* 0x000000000000791b */ /* 0x003fea0003800000 */
.L_x_116:
[----:B------:R-:W-:Y:S02]  /*7e80*/  IMAD.MOV.U32 R74, RZ, RZ, R0 ;  /* 0x000000ffff4a7224 */ /* 0x000fe400078e0000 */
[----:B------:R-:W-:Y:S02]  /*7e90*/  IMAD.MOV.U32 R0, RZ, RZ, 0x10 ;  /* 0x00000010ff007424 */ /* 0x000fe400078e00ff */
[----:B------:R-:W-:-:S04]  /*7ea0*/  @P0 IMAD.IADD R74, R77, 0x1, R74 ;  /* 0x000000014d4a0824 */ /* 0x000fc800078e024a */
[----:B------:R-:W-:-:S07]  /*7eb0*/  IMAD.MOV.U32 R77, RZ, RZ, R74 ;  /* 0x000000ffff4d7224 */ /* 0x000fce00078e004a */
[----:B------:R-:W-:Y:S05]  /*7ec0*/  WARPSYNC.COLLECTIVE R76, `(.L_x_117) ;  /* 0x000000004c087348 */ /* 0x000fea0003c00000 */
[----:B------:R0:W1:Y:S02]  /*7ed0*/  SHFL.UP P0, R0, R77, R0, R75 ;  /* 0x040000004d007389 */ /* 0x000064000000004b */
[----:B01----:R-:W-:Y:S05]  /*7ee0*/  ENDCOLLECTIVE ;  /* 0x000000000000791b */ /* 0x003fea0003800000 */
.L_x_117:
[----:B------:R-:W-:Y:S05]  /*7ef0*/  BRA `(.L_x_118) ;  /* 0xffffffa4001c7947 */ /* 0x000fea000383ffff */
.L_x_119:
[----:B------:R-:W-:-:S00]  /*7f00*/  BRA `(.L_x_119) ;  /* 0xfffffffc00fc7947 */ /* 0x000fc0000383ffff */
[----:B------:R-:W-:-:S00]  /*7f10*/  NOP ;  /* 0x0000000000007918 */ /* 0x000fc00000000000 */
        /* <DEDUP_REMOVED lines=14> */
.L_x_1724:


//--------------------- .text._ZN3cub18CUB_300001_SM_10006detail10radix_sort33DeviceRadixSortExclusiveSumKernelINS1_5radix10policy_hubIjNS0_8NullTypeEyE10Policy1000EyEEvPT0_ --------------------------
	.section	.text._ZN3cub18CUB_300001_SM_10006detail10radix_sort33DeviceRadixSortExclusiveSumKernelINS1_5radix10policy_hubIjNS0_8NullTypeEyE10Policy1000EyEEvPT0_,"ax",@progbits
	.align	128
        .global         _ZN3cub18CUB_300001_SM_10006detail10radix_sort33DeviceRadixSortExclusiveSumKernelINS1_5radix10policy_hubIjNS0_8NullTypeEyE10Policy1000EyEEvPT0_
        .type           _ZN3cub18CUB_300001_SM_10006detail10radix_sort33DeviceRadixSortExclusiveSumKernelINS1_5radix10policy_hubIjNS0_8NullTypeEyE10Policy1000EyEEvPT0_,@function
        .size           _ZN3cub18CUB_300001_SM_10006detail10radix_sort33DeviceRadixSortExclusiveSumKernelINS1_5radix10policy_hubIjNS0_8NullTypeEyE10Policy1000EyEEvPT0_,(.L_x_1725 - _ZN3cub18CUB_300001_SM_10006detail10radix_sort33DeviceRadixSortExclusiveSumKernelINS1_5radix10policy_hubIjNS0_8NullTypeEyE10Policy1000EyEEvPT0_)
        .other          _ZN3cub18CUB_300001_SM_10006detail10radix_sort33DeviceRadixSortExclusiveSumKernelINS1_5radix10policy_hubIjNS0_8NullTypeEyE10Policy1000EyEEvPT0_,@"STO_CUDA_ENTRY STV_DEFAULT"
_ZN3cub18CUB_300001_SM_10006detail10radix_sort33DeviceRadixSortExclusiveSumKernelINS1_5radix10policy_hubIjNS0_8NullTypeEyE10Policy1000EyEEvPT0_:
.text._ZN3cub18CUB_300001_SM_10006detail10radix_sort33DeviceRadixSortExclusiveSumKernelINS1_5radix10policy_hubIjNS0_8NullTypeEyE10Policy1000EyEEvPT0_:
[----:B------:R-:W-:Y:S01]  /*0000*/  LDC R1, c[0x0][0x37c] ;  /* 0x0000df00ff017b82 */ /* 0x000fe20000000800 */
[----:B------:R-:W0:Y:S07]  /*0010*/  S2R R18, SR_TID.X ;  /* 0x0000000000127919 */ /* 0x000e2e0000002100 */
[----:B------:R-:W1:Y:S01]  /*0020*/  LDC.64 R16, c[0x0][0x380] ;  /* 0x0000e000ff107b82 */ /* 0x000e620000000a00 */
[----:B------:R-:W2:Y:S01]  /*0030*/  LDCU.64 UR4, c[0x0][0x358] ;  /* 0x00006b00ff0477ac */ /* 0x000ea20008000a00 */
[----:B------:R-:W3:Y:S01]  /*0040*/  S2R R5, SR_CTAID.X ;  /* 0x0000000000057919 */ /* 0x000ee20000002500 */
[----:B0-----:R-:W-:Y:S01]  /*0050*/  ISETP.GT.U32.AND P1, PT, R18, 0xff, PT ;  /* 0x000000ff1200780c */ /* 0x001fe20003f24070 */
[----:B---3--:R-:W-:-:S04]  /*0060*/  IMAD R5, R5, 0x100, R18 ;  /* 0x0000010005057824 */ /* 0x008fc800078e0212 */
[----:B-1----:R-:W-:-:S08]  /*0070*/  IMAD.WIDE R16, R5, 0x8, R16 ;  /* 0x0000000805107825 */ /* 0x002fd000078e0210 */
[----:B--2---:R-:W2:Y:S01]  /*0080*/  @!P1 LDG.E.64 R2, desc[UR4][R16.64] ;  /* 0x0000000410029981 */ /* 0x004ea2000c1e1b00 */
[----:B------:R-:W-:Y:S02]  /*0090*/  MOV R0, 0x400 ;  /* 0x0000040000007802 */ /* 0x000fe40000000f00 */
[C---:B------:R-:W-:Y:S01]  /*00a0*/  ISETP.GT.U32.AND P0, PT, R18.reuse, 0x1f, PT ;  /* 0x0000001f1200780c */ /* 0x040fe20003f04070 */
[----:B------:R-:W0:Y:S02]  /*00b0*/  S2R R5, SR_CgaCtaId ;  /* 0x0000000000057919 */ /* 0x000e240000008800 */
[----:B0-----:R-:W-:Y:S02]  /*00c0*/  LEA R5, R5, R0, 0x18 ;  /* 0x0000000005057211 */ /* 0x001fe400078ec0ff */
[----:B------:R-:W-:-:S05]  /*00d0*/  LEA.HI R0, R18, R18, RZ, 0x1d ;  /* 0x0000001212007211 */ /* 0x000fca00078fe8ff */
[----:B------:R-:W-:-:S05]  /*00e0*/  IMAD R0, R0, 0x8, R5 ;  /* 0x0000000800007824 */ /* 0x000fca00078e0205 */
[----:B--2---:R0:W-:Y:S01]  /*00f0*/  STS.64 [R0+0x10], R2 ;  /* 0x0000100200007388 */ /* 0x0041e20000000a00 */
[----:B------:R-:W-:Y:S06]  /*0100*/  BAR.SYNC.DEFER_BLOCKING 0x0 ;  /* 0x0000000000007b1d */ /* 0x000fec0000010000 */
[----:B------:R-:W-:Y:S05]  /*0110*/  @P0 BRA `(.L_x_120) ;  /* 0x0000000400240947 */ /* 0x000fea0003800000 */
[----:B------:R-:W-:Y:S01]  /*0120*/  IMAD R18, R18, 0x48, R5 ;  /* 0x0000004812127824 */ /* 0x000fe200078e0205 */
[----:B------:R-:W-:-:S04]  /*0130*/  UMOV UR6, 0xffffffff ;  /* 0xffffffff00067882 */ /* 0x000fc80000000000 */
[----:B------:R-:W-:Y:S04]  /*0140*/  LDS.64 R14, [R18+0x10] ;  /* 0x00001000120e7984 */ /* 0x000fe80000000a00 */
[----:B------:R-:W-:Y:S04]  /*0150*/  LDS.64 R12, [R18+0x18] ;  /* 0x00001800120c7984 */ /* 0x000fe80000000a00 */
[----:B------:R-:W1:Y:S04]  /*0160*/  LDS.64 R10, [R18+0x20] ;  /* 0x00002000120a7984 */ /* 0x000e680000000a00 */
[----:B------:R-:W-:Y:S04]  /*0170*/  LDS.64 R8, [R18+0x28] ;  /* 0x0000280012087984 */ /* 0x000fe80000000a00 */
[----:B------:R-:W2:Y:S04]  /*0180*/  LDS.64 R6, [R18+0x30] ;  /* 0x0000300012067984 */ /* 0x000ea80000000a00 */
[----:B------:R-:W-:Y:S04]  /*0190*/  LDS.64 R4, [R18+0x38] ;  /* 0x0000380012047984 */ /* 0x000fe80000000a00 */
[----:B0-----:R-:W0:Y:S04]  /*01a0*/  LDS.64 R2, [R18+0x40] ;  /* 0x0000400012027984 */ /* 0x001e280000000a00 */
[----:B------:R-:W3:Y:S01]  /*01b0*/  LDS.64 R20, [R18+0x48] ;  /* 0x0000480012147984 */ /* 0x000ee20000000a00 */
[----:B-1----:R-:W-:-:S04]  /*01c0*/  IADD3 R19, P3, P4, R10, R12, R14 ;  /* 0x0000000c0a137210 */ /* 0x002fc80007c7e00e */
[----:B------:R-:W-:Y:S02]  /*01d0*/  IADD3.X R23, PT, PT, R11, R13, R15, P3, P4 ;  /* 0x0000000d0b177210 */ /* 0x000fe40001fe840f */
[----:B--2---:R-:W-:-:S04]  /*01e0*/  IADD3 R19, P0, P2, R6, R19, R8 ;  /* 0x0000001306137210 */ /* 0x004fc80007a1e008 */
[----:B------:R-:W-:Y:S02]  /*01f0*/  IADD3.X R23, PT, PT, R7, R23, R9, P0, P2 ;  /* 0x0000001707177210 */ /* 0x000fe400007e4409 */
[----:B0-----:R-:W-:-:S04]  /*0200*/  IADD3 R19, P3, P4, R2, R19, R4 ;  /* 0x0000001302137210 */ /* 0x001fc80007c7e004 */
[----:B---3--:R-:W-:Y:S02]  /*0210*/  IADD3 R20, P0, PT, R20, R19, RZ ;  /* 0x0000001314147210 */ /* 0x008fe40007f1e0ff */
[----:B------:R-:W-:-:S05]  /*0220*/  IADD3.X R19, PT, PT, R3, R23, R5, P3, P4 ;  /* 0x0000001703137210 */ /* 0x000fca0001fe8405 */
[----:B------:R-:W-:Y:S01]  /*0230*/  IMAD.X R19, R21, 0x1, R19, P0 ;  /* 0x0000000115137824 */ /* 0x000fe200000e0613 */
[----:B------:R-:W-:Y:S06]  /*0240*/  BRA.DIV UR6, `(.L_x_121) ;  /* 0x0000000206f07947 */ /* 0x000fec000b800000 */
[----:B------:R-:W0:Y:S04]  /*0250*/  SHFL.UP PT, R27, R20, 0x1, RZ ;  /* 0x04200000141b7989 */ /* 0x000e2800000e00ff */
[----:B------:R-:W1:Y:S01]  /*0260*/  SHFL.UP P0, R25, R19, 0x1, RZ ;  /* 0x0420000013197989 */ /* 0x000e6200000000ff */
[----:B0-----:R-:W-:-:S04]  /*0270*/  IADD3 R22, P2, PT, R27, R20, RZ ;  /* 0x000000141b167210 */ /* 0x001fc80007f5e0ff */
[----:B-1----:R-:W-:Y:S01]  /*0280*/  SEL R27, R22, R27, P0 ;  /* 0x0000001b161b7207 */ /* 0x002fe20000000000 */
[----:B------:R-:W-:-:S04]  /*0290*/  IMAD.X R26, R25, 0x1, R19, P2 ;  /* 0x00000001191a7824 */ /* 0x000fc800010e0613 */
[----:B------:R-:W0:Y:S01]  /*02a0*/  SHFL.UP PT, R28, R27, 0x2, RZ ;  /* 0x044000001b1c7989 */ /* 0x000e2200000e00ff */
[----:B------:R-:W-:-:S05]  /*02b0*/  SEL R26, R26, R25, P0 ;  /* 0x000000191a1a7207 */ /* 0x000fca0000000000 */
[----:B------:R-:W1:Y:S01]  /*02c0*/  SHFL.UP P0, R25, R26, 0x2, RZ ;  /* 0x044000001a197989 */ /* 0x000e6200000000ff */
[----:B0-----:R-:W-:-:S05]  /*02d0*/  IADD3 R21, P2, PT, R28, R27, RZ ;  /* 0x0000001b1c157210 */ /* 0x001fca0007f5e0ff */
[----:B-1----:R-:W-:Y:S01]  /*02e0*/  IMAD.X R22, R25, 0x1, R26, P2 ;  /* 0x0000000119167824 */ /* 0x002fe200010e061a */
[----:B------:R-:W-:-:S04]  /*02f0*/  SEL R28, R21, R28, P0 ;  /* 0x0000001c151c7207 */ /* 0x000fc80000000000 */
[----:B------:R-:W-:Y:S01]  /*0300*/  SEL R29, R22, R25, P0 ;  /* 0x00000019161d7207 */ /* 0x000fe20000000000 */
        /* <DEDUP_REMOVED lines=12> */
[----:B------:R0:W1:Y:S04]  /*03d0*/  SHFL.UP PT, R28, R27, 0x10, RZ ;  /* 0x060000001b1c7989 */ /* 0x00006800000e00ff */
[----:B------:R0:W2:Y:S02]  /*03e0*/  SHFL.UP P0, R25, R26, 0x10, RZ ;  /* 0x060000001a197989 */ /* 0x0000a400000000ff */
.L_x_132:
[----:B-1----:R-:W-:-:S04]  /*03f0*/  IADD3 R21, P2, PT, R28, R27, RZ ;  /* 0x0000001b1c157210 */ /* 0x002fc80007f5e0ff */
[----:B--2---:R-:W-:Y:S01]  /*0400*/  SEL R21, R21, R28, P0 ;  /* 0x0000001c15157207 */ /* 0x004fe20000000000 */
[----:B------:R-:W-:-:S05]  /*0410*/  IMAD.X R22, R25, 0x1, R26, P2 ;  /* 0x0000000119167824 */ /* 0x000fca00010e061a */
[----:B------:R-:W-:Y:S02]  /*0420*/  SEL R22, R22, R25, P0 ;  /* 0x0000001916167207 */ /* 0x000fe40000000000 */
[----:B------:R-:W-:-:S05]  /*0430*/  IADD3 R20, P0, PT, R21, -R20, RZ ;  /* 0x8000001415147210 */ /* 0x000fca0007f1e0ff */
[----:B------:R-:W-:Y:S01]  /*0440*/  IMAD.X R21, R22, 0x1, ~R19, P0 ;  /* 0x0000000116157824 */ /* 0x000fe200000e0e13 */
[----:B------:R-:W-:-:S04]  /*0450*/  IADD3 R14, P0, PT, R14, R20, RZ ;  /* 0x000000140e0e7210 */ /* 0x000fc80007f1e0ff */
[----:B------:R1:W-:Y:S01]  /*0460*/  STS.64 [R18+0x10], R20 ;  /* 0x0000101412007388 */ /* 0x0003e20000000a00 */
[----:B------:R-:W-:Y:S01]  /*0470*/  IMAD.X R15, R15, 0x1, R21, P0 ;  /* 0x000000010f0f7824 */ /* 0x000fe200000e0615 */
        /* <DEDUP_REMOVED lines=17> */
[----:B------:R-:W-:-:S05]  /*0590*/  IMAD.X R3, R3, 0x1, R5, P0 ;  /* 0x0000000103037824 */ /* 0x000fca00000e0605 */
[----:B------:R1:W-:Y:S03]  /*05a0*/  STS.64 [R18+0x48], R2 ;  /* 0x0000480212007388 */ /* 0x0003e60000000a00 */
.L_x_120:
[----:B------:R-:W-:Y:S05]  /*05b0*/  WARPSYNC.ALL ;  /* 0x0000000000007948 */ /* 0x000fea0003800000 */
[----:B------:R-:W-:Y:S06]  /*05c0*/  BAR.SYNC.DEFER_BLOCKING 0x0 ;  /* 0x0000000000007b1d */ /* 0x000fec0000010000 */
[----:B------:R-:W-:Y:S05]  /*05d0*/  @P1 EXIT ;  /* 0x000000000000194d */ /* 0x000fea0003800000 */
[----:B01----:R-:W0:Y:S04]  /*05e0*/  LDS.64 R2, [R0+0x10] ;  /* 0x0000100000027984 */ /* 0x003e280000000a00 */
[----:B0-----:R-:W-:Y:S01]  /*05f0*/  STG.E.64 desc[UR4][R16.64], R2 ;  /* 0x0000000210007986 */ /* 0x001fe2000c101b04 */
[----:B------:R-:W-:Y:S05]  /*0600*/  EXIT ;  /* 0x000000000000794d */ /* 0x000fea0003800000 */
.L_x_121:
[----:B------:R-:W-:Y:S02]  /*0610*/  IMAD.MOV.U32 R24, RZ, RZ, R20 ;  /* 0x000000ffff187224 */ /* 0x000fe400078e0014 */
[----:B------:R-:W-:Y:S02]  /*0620*/  IMAD.MOV.U32 R23, RZ, RZ, 0x1 ;  /* 0x00000001ff177424 */ /* 0x000fe400078e00ff */
[----:B------:R-:W-:Y:S02]  /*0630*/  IMAD.MOV.U32 R22, RZ, RZ, RZ ;  /* 0x000000ffff167224 */ /* 0x000fe400078e00ff */
[----:B------:R-:W-:-:S07]  /*0640*/  IMAD.MOV.U32 R21, RZ, RZ, -0x1 ;  /* 0xffffffffff157424 */ /* 0x000fce00078e00ff */
[----:B------:R-:W-:Y:S05]  /*0650*/  WARPSYNC.COLLECTIVE R21, `(.L_x_122) ;  /* 0x0000000015087348 */ /* 0x000fea0003c00000 */
[----:B------:R0:W1:Y:S02]  /*0660*/  SHFL.UP P0, R25, R24, R23, R22 ;  /* 0x0400001718197389 */ /* 0x0000640000000016 */
[----:B01----:R-:W-:Y:S05]  /*0670*/  ENDCOLLECTIVE ;  /* 0x000000000000791b */ /* 0x003fea0003800000 */
.L_x_122:
[----:B------:R-:W-:Y:S02]  /*0680*/  IMAD.MOV.U32 R24, RZ, RZ, R19 ;  /* 0x000000ffff187224 */ /* 0x000fe400078e0013 */
[----:B------:R-:W-:-:S07]  /*0690*/  IMAD.MOV.U32 R27, RZ, RZ, R25 ;  /* 0x000000ffff1b7224 */ /* 0x000fce00078e0019 */
[----:B------:R-:W-:Y:S05]  /*06a0*/  WARPSYNC.COLLECTIVE R21, `(.L_x_123) ;  /* 0x0000000015087348 */ /* 0x000fea0003c00000 */
[----:B------:R0:W1:Y:S02]  /*06b0*/  SHFL.UP P0, R25, R24, R23, R22 ;  /* 0x0400001718197389 */ /* 0x0000640000000016 */
[----:B01----:R-:W-:Y:S05]  /*06c0*/  ENDCOLLECTIVE ;  /* 0x000000000000791b */ /* 0x003fea0003800000 */
.L_x_123:
[----:B------:R-:W-:Y:S01]  /*06d0*/  IADD3 R26, P2, PT, R27, R20, RZ ;  /* 0x000000141b1a7210 */ /* 0x000fe20007f5e0ff */
[----:B------:R-:W-:-:S03]  /*06e0*/  IMAD.MOV.U32 R23, RZ, RZ, 0x2 ;  /* 0x00000002ff177424 */ /* 0x000fc600078e00ff */
[----:B------:R-:W-:Y:S01]  /*06f0*/  SEL R27, R26, R27, P0 ;  /* 0x0000001b1a1b7207 */ /* 0x000fe20000000000 */
[----:B------:R-:W-:-:S04]  /*0700*/  IMAD.X R26, R25, 0x1, R19, P2 ;  /* 0x00000001191a7824 */ /* 0x000fc800010e0613 */
[----:B------:R-:W-:Y:S01]  /*0710*/  IMAD.MOV.U32 R24, RZ, RZ, R27 ;  /* 0x000000ffff187224 */ /* 0x000fe200078e001b */
[----:B------:R-:W-:-:S07]  /*0720*/  SEL R26, R26, R25, P0 ;  /* 0x000000191a1a7207 */ /* 0x000fce0000000000 */
[----:B------:R-:W-:Y:S05]  /*0730*/  WARPSYNC.COLLECTIVE R21, `(.L_x_124) ;  /* 0x0000000015087348 */ /* 0x000fea0003c00000 */
[----:B------:R0:W1:Y:S02]  /*0740*/  SHFL.UP P0, R25, R24, R23, R22 ;  /* 0x0400001718197389 */ /* 0x0000640000000016 */
[----:B01----:R-:W-:Y:S05]  /*0750*/  ENDCOLLECTIVE ;  /* 0x000000000000791b */ /* 0x003fea0003800000 */
.L_x_124:
[----:B------:R-:W-:Y:S02]  /*0760*/  IMAD.MOV.U32 R24, RZ, RZ, R26 ;  /* 0x000000ffff187224 */ /* 0x000fe400078e001a */
[----:B------:R-:W-:-:S07]  /*0770*/  IMAD.MOV.U32 R28, RZ, RZ, R25 ;  /* 0x000000ffff1c7224 */ /* 0x000fce00078e0019 */
[----:B------:R-:W-:Y:S05]  /*0780*/  WARPSYNC.COLLECTIVE R21, `(.L_x_125) ;  /* 0x0000000015087348 */ /* 0x000fea0003c00000 */
[----:B------:R0:W1:Y:S02]  /*0790*/  SHFL.UP P0, R25, R24, R23, R22 ;  /* 0x0400001718197389 */ /* 0x0000640000000016 */
[----:B01----:R-:W-:Y:S05]  /*07a0*/  ENDCOLLECTIVE ;  /* 0x000000000000791b */ /* 0x003fea0003800000 */
.L_x_125:
        /* <DEDUP_REMOVED lines=9> */
.L_x_126:
[----:B------:R-:W-:Y:S02]  /*0840*/  IMAD.MOV.U32 R24, RZ, RZ, R29 ;  /* 0x000000ffff187224 */ /* 0x000fe400078e001d */
[----:B------:R-:W-:-:S07]  /*0850*/  IMAD.MOV.U32 R27, RZ, RZ, R25 ;  /* 0x000000ffff1b7224 */ /* 0x000fce00078e0019 */
[----:B------:R-:W-:Y:S05]  /*0860*/  WARPSYNC.COLLECTIVE R21, `(.L_x_127) ;  /* 0x0000000015087348 */ /* 0x000fea0003c00000 */
[----:B------:R0:W1:Y:S02]  /*0870*/  SHFL.UP P0, R25, R24, R23, R22 ;  /* 0x0400001718197389 */ /* 0x0000640000000016 */
[----:B01----:R-:W-:Y:S05]  /*0880*/  ENDCOLLECTIVE ;  /* 0x000000000000791b */ /* 0x003fea0003800000 */
.L_x_127:
        /* <DEDUP_REMOVED lines=9> */
.L_x_128:
[----:B------:R-:W-:Y:S02]  /*0920*/  IMAD.MOV.U32 R24, RZ, RZ, R29 ;  /* 0x000000ffff187224 */ /* 0x000fe400078e001d */
[----:B------:R-:W-:-:S07]  /*0930*/  IMAD.MOV.U32 R27, RZ, RZ, R25 ;  /* 0x000000ffff1b7224 */ /* 0x000fce00078e0019 */
[----:B------:R-:W-:Y:S05]  /*0940*/  WARPSYNC.COLLECTIVE R21, `(.L_x_129) ;  /* 0x0000000015087348 */ /* 0x000fea0003c00000 */
[----:B------:R0:W1:Y:S02]  /*0950*/  SHFL.UP P0, R25, R24, R23, R22 ;  /* 0x0400001718197389 */ /* 0x0000640000000016 */
[----:B01----:R-:W-:Y:S05]  /*0960*/  ENDCOLLECTIVE ;  /* 0x000000000000791b */ /* 0x003fea0003800000 */
.L_x_129:
        /* <DEDUP_REMOVED lines=9> */
.L_x_130:
[----:B------:R-:W-:Y:S02]  /*0a00*/  IMAD.MOV.U32 R24, RZ, RZ, R26 ;  /* 0x000000ffff187224 */ /* 0x000fe400078e001a */
[----:B------:R-:W-:-:S07]  /*0a10*/  IMAD.MOV.U32 R28, RZ, RZ, R25 ;  /* 0x000000ffff1c7224 */ /* 0x000fce00078e0019 */
[----:B------:R-:W-:Y:S05]  /*0a20*/  WARPSYNC.COLLECTIVE R21, `(.L_x_131) ;  /* 0x0000000015087348 */ /* 0x000fea0003c00000 */
[----:B------:R0:W1:Y:S02]  /*0a30*/  SHFL.UP P0, R25, R24, R23, R22 ;  /* 0x0400001718197389 */ /* 0x0000640000000016 */
[----:B01----:R-:W-:Y:S05]  /*0a40*/  ENDCOLLECTIVE ;  /* 0x000000000000791b */ /* 0x003fea0003800000 */
.L_x_131:
[----:B------:R-:W-:Y:S05]  /*0a50*/  BRA `(.L_x_132) ;  /* 0xfffffff800647947 */ /* 0x000fea000383ffff */
.L_x_133:
        /* <DEDUP_REMOVED lines=10> */
.L_x_1725:


//--------------------- .text._ZN3cub18CUB_300001_SM_10006detail10radix_sort30DeviceRadixSortHistogramKernelINS1_5radix10policy_hubIjNS0_8NullTypeEyE10Policy1000ELNS0_9SortOrderE0EjyNS1_21identity_decomposer_tEEEvPT2_PKT1_SB_iiT3_ --------------------------
	.section	.text._ZN3cub18CUB_300001_SM_10006detail10radix_sort30DeviceRadixSortHistogramKernelINS1_5radix10policy_hubIjNS0_8NullTypeEyE10Policy1000ELNS0_9SortOrderE0EjyNS1_21identity_decomposer_tEEEvPT2_PKT1_SB_iiT3_,"ax",@progbits
	.align	128
        .global         _ZN3cub18CUB_300001_SM_10006detail10radix_sort30DeviceRadixSortHistogramKernelINS1_5radix10policy_hubIjNS0_8NullTypeEyE10Policy1000ELNS0_9SortOrderE0EjyNS1_21identity_decomposer_tEEEvPT2_PKT1_SB_iiT3_
        .type           _ZN3cub18CUB_300001_SM_10006detail10radix_sort30DeviceRadixSortHistogramKernelINS1_5radix10policy_hubIjNS0_8NullTypeEyE10Policy1000ELNS0_9SortOrderE0EjyNS1_21identity_decomposer_tEEEvPT2_PKT1_SB_iiT3_,@function
        .size           _ZN3cub18CUB_300001_SM_10006detail10radix_sort30DeviceRadixSortHistogramKernelINS1_5radix10policy_hubIjNS0_8NullTypeEyE10Policy1000ELNS0_9SortOrderE0EjyNS1_21identity_decomposer_tEEEvPT2_PKT1_SB_iiT3_,(.L_x_1726 - _ZN3cub18CUB_300001_SM_10006detail10radix_sort30DeviceRadixSortHistogramKernelINS1_5radix10policy_hubIjNS0_8NullTypeEyE10Policy1000ELNS0_9SortOrderE0EjyNS1_21identity_decomposer_tEEEvPT2_PKT1_SB_iiT3_)
        .other          _ZN3cub18CUB_300001_SM_10006detail10radix_sort30DeviceRadixSortHistogramKernelINS1_5radix10policy_hubIjNS0_8NullTypeEyE10Policy1000ELNS0_9SortOrderE0EjyNS1_21identity_decomposer_tEEEvPT2_PKT1_SB_iiT3_,@"STO_CUDA_ENTRY STV_DEFAULT"
_ZN3cub18CUB_300001_SM_10006detail10radix_sort30DeviceRadixSortHistogramKernelINS1_5radix10policy_hubIjNS0_8NullTypeEyE10Policy1000ELNS0_9SortOrderE0EjyNS1_21identity_decomposer_tEEEvPT2_PKT1_SB_iiT3_:
.text._ZN3cub18CUB_300001_SM_10006detail10radix_sort30DeviceRadixSortHistogramKernelINS1_5radix10policy_hubIjNS0_8NullTypeEyE10Policy1000ELNS0_9SortOrderE0EjyNS1_21identity_decomposer_tEEEvPT2_PKT1_SB_iiT3_:
[----:B------:R-:W-:Y:S01]  /*0000*/  LDC R1, c[0x0][0x37c] ;  /* 0x0000df00ff017b82 */ /* 0x000fe20000000800 */
[----:B------:R-:W0:Y:S02]  /*0010*/  LDCU.64 UR4, c[0x0][0x390] ;  /* 0x00007200ff0477ac */ /* 0x000e240008000a00 */
[----:B0-----:R-:W-:-:S04]  /*0020*/  ISETP.NE.U32.AND P0, PT, RZ, UR4, PT ;  /* 0x00000004ff007c0c */ /* 0x001fc8000bf05070 */
[----:B------:R-:W-:-:S13]  /*0030*/  ISETP.NE.AND.EX P0, PT, RZ, UR5, PT, P0 ;  /* 0x00000005ff007c0c */ /* 0x000fda000bf05300 */
[----:B------:R-:W-:Y:S05]  /*0040*/  @!P0 EXIT ;  /* 0x000000000000894d */ /* 0x000fea0003800000 */
[----:B------:R-:W0:Y:S01]  /*0050*/  S2R R18, SR_TID.X ;  /* 0x0000000000127919 */ /* 0x000e220000002100 */
[----:B------:R-:W1:Y:S01]  /*0060*/  LDCU.64 UR4, c[0x0][0x398] ;  /* 0x00007300ff0477ac */ /* 0x000e620008000a00 */
[----:B------:R-:W2:Y:S01]  /*0070*/  S2UR UR7, SR_CgaCtaId ;  /* 0x00000000000779c3 */ /* 0x000ea20000008800 */
[----:B------:R-:W-:Y:S01]  /*0080*/  UMOV UR6, 0x400 ;  /* 0x0000040000067882 */ /* 0x000fe20000000000 */
[----:B------:R-:W3:Y:S06]  /*0090*/  LDCU.64 UR18, c[0x0][0x358] ;  /* 0x00006b00ff1277ac */ /* 0x000eec0008000a00 */
[----:B------:R-:W4:Y:S01]  /*00a0*/  S2UR UR8, SR_CTAID.X ;  /* 0x00000000000879c3 */ /* 0x000f220000002500 */
[----:B------:R-:W0:Y:S01]  /*00b0*/  LDCU UR21, c[0x0][0x370] ;  /* 0x00006e00ff1577ac */ /* 0x000e220008000800 */
[----:B-1----:R-:W-:-:S04]  /*00c0*/  UIADD3 UR4, UPT, UPT, UR5, 0x7, -UR4 ;  /* 0x0000000705047890 */ /* 0x002fc8000fffe804 */
[----:B------:R-:W-:Y:S02]  /*00d0*/  UISETP.GE.AND UP0, UPT, UR4, 0x8, UPT ;  /* 0x000000080400788c */ /* 0x000fe4000bf06270 */
[----:B------:R-:W-:Y:S02]  /*00e0*/  USHF.R.S32.HI UR5, URZ, 0x1f, UR4 ;  /* 0x0000001fff057899 */ /* 0x000fe40008011404 */
[----:B--2---:R-:W-:Y:S02]  /*00f0*/  ULEA UR6, UR7, UR6, 0x18 ;  /* 0x0000000607067291 */ /* 0x004fe4000f8ec0ff */
[----:B------:R-:W-:Y:S01]  /*0100*/  PLOP3.LUT P0, PT, PT, PT, UP0, 0x80, 0x8 ;  /* 0x000000000008781c */ /* 0x000fe20003f0f008 */
[----:B------:R-:W-:Y:S01]  /*0110*/  ULEA.HI UR5, UR5, UR4, URZ, 0x3 ;  /* 0x0000000405057291 */ /* 0x000fe2000f8f18ff */
[C---:B0-----:R-:W-:Y:S02]  /*0120*/  VIADD R19, R18.reuse, 0x80 ;  /* 0x0000008012137836 */ /* 0x041fe40000000000 */
[C---:B------:R-:W-:Y:S01]  /*0130*/  ISETP.GT.U32.OR P0, PT, R18.reuse, 0xff, !P0 ;  /* 0x000000ff1200780c */ /* 0x040fe20004704470 */
[----:B------:R-:W-:Y:S01]  /*0140*/  USHF.R.S32.HI UR5, URZ, 0x3, UR5 ;  /* 0x00000003ff057899 */ /* 0x000fe20008011405 */
[C---:B------:R-:W-:Y:S01]  /*0150*/  VIADD R20, R18.reuse, 0x100 ;  /* 0x0000010012147836 */ /* 0x040fe20000000000 */
[C---:B------:R-:W-:Y:S01]  /*0160*/  IADD3 R25, PT, PT, R18.reuse, 0x500, RZ ;  /* 0x0000050012197810 */ /* 0x040fe20007ffe0ff */
[C---:B------:R-:W-:Y:S01]  /*0170*/  VIADD R21, R18.reuse, 0x180 ;  /* 0x0000018012157836 */ /* 0x040fe20000000000 */
[----:B------:R-:W-:Y:S01]  /*0180*/  P2R R28, PR, RZ, 0x1 ;  /* 0x00000001ff1c7803 */ /* 0x000fe20000000000 */
[C---:B------:R-:W-:Y:S01]  /*0190*/  VIADD R22, R18.reuse, 0x200 ;  /* 0x0000020012167836 */ /* 0x040fe20000000000 */
[C---:B------:R-:W-:Y:S01]  /*01a0*/  LEA R27, R18.reuse, UR6, 0x2 ;  /* 0x00000006121b7c11 */ /* 0x040fe2000f8e10ff */
[C---:B------:R-:W-:Y:S01]  /*01b0*/  VIADD R23, R18.reuse, 0x280 ;  /* 0x0000028012177836 */ /* 0x040fe20000000000 */
[----:B----4-:R-:W-:Y:S01]  /*01c0*/  USHF.L.U32 UR8, UR8, 0xb, URZ ;  /* 0x0000000b08087899 */ /* 0x010fe200080006ff */
[C---:B------:R-:W-:Y:S01]  /*01d0*/  VIADD R24, R18.reuse, 0x300 ;  /* 0x0000030012187836 */ /* 0x040fe20000000000 */
[----:B------:R-:W-:Y:S01]  /*01e0*/  ULOP3.LUT UR20, UR5, 0x7, URZ, 0xc0, !UPT ;  /* 0x0000000705147892 */ /* 0x000fe2000f8ec0ff */
[----:B------:R-:W-:Y:S01]  /*01f0*/  VIADD R26, R18, 0x780 ;  /* 0x00000780121a7836 */ /* 0x000fe20000000000 */
[----:B------:R-:W-:Y:S01]  /*0200*/  ULOP3.LUT UR9, UR5, 0x3, URZ, 0xc0, !UPT ;  /* 0x0000000305097892 */ /* 0x000fe2000f8ec0ff */
[----:B------:R-:W-:Y:S01]  /*0210*/  UMOV UR6, URZ ;  /* 0x000000ff00067c82 */ /* 0x000fe20008000000 */
[----:B---3--:R-:W-:-:S10]  /*0220*/  UMOV UR7, URZ ;  /* 0x000000ff00077c82 */ /* 0x008fd40008000000 */
.L_x_217:
[----:B------:R-:W-:Y:S01]  /*0230*/  ISETP.NE.AND P0, PT, R28, RZ, PT ;  /* 0x000000ff1c00720c */ /* 0x000fe20003f05270 */
[----:B------:R-:W-:-:S12]  /*0240*/  BSSY.RECONVERGENT B0, `(.L_x_134) ;  /* 0x0000082000007945 */ /* 0x000fd80003800200 */
[----:B0-2345:R-:W-:Y:S05]  /*0250*/  @P0 BRA `(.L_x_135) ;  /* 0x0000000800000947 */ /* 0x03dfea0003800000 */
[----:B------:R-:W0:Y:S02]  /*0260*/  LDC.64 R2, c[0x0][0x398] ;  /* 0x0000e600ff027b82 */ /* 0x000e240000000a00 */
[----:B0-----:R-:W-:-:S04]  /*0270*/  IADD3 R2, PT, PT, R3, 0x7, -R2 ;  /* 0x0000000703027810 */ /* 0x001fc80007ffe802 */
[----:B------:R-:W-:-:S04]  /*0280*/  SHF.R.S32.HI R3, RZ, 0x1f, R2 ;  /* 0x0000001fff037819 */ /* 0x000fc80000011402 */
[----:B------:R-:W-:-:S04]  /*0290*/  LEA.HI R3, R3, R2, RZ, 0x3 ;  /* 0x0000000203037211 */ /* 0x000fc800078f18ff */
[----:B------:R-:W-:-:S04]  /*02a0*/  SHF.R.S32.HI R3, RZ, 0x3, R3 ;  /* 0x00000003ff037819 */ /* 0x000fc80000011403 */
[C---:B------:R-:W-:Y:S01]  /*02b0*/  LOP3.LUT R5, R3.reuse, 0xffffff0, RZ, 0xc0, !PT ;  /* 0x0ffffff003057812 */ /* 0x040fe200078ec0ff */
[----:B------:R-:W-:-:S05]  /*02c0*/  VIADD R0, R3, 0xffffffff ;  /* 0xffffffff03007836 */ /* 0x000fca0000000000 */
[----:B------:R-:W-:Y:S01]  /*02d0*/  ISETP.GE.U32.AND P0, PT, R0, 0xf, PT ;  /* 0x0000000f0000780c */ /* 0x000fe20003f06070 */
[----:B------:R-:W-:-:S12]  /*02e0*/  IMAD.MOV.U32 R0, RZ, RZ, RZ ;  /* 0x000000ffff007224 */ /* 0x000fd800078e00ff */
[----:B------:R-:W-:Y:S05]  /*02f0*/  @!P0 BRA `(.L_x_136) ;  /* 0x00000000005c8947 */ /* 0x000fea0003800000 */
[----:B------:R-:W-:Y:S02]  /*0300*/  IMAD.MOV R2, RZ, RZ, -R5 ;  /* 0x000000ffff027224 */ /* 0x000fe400078e0a05 */
[----:B------:R-:W-:-:S07]  /*0310*/  VIADD R0, R27, 0x2000 ;  /* 0x000020001b007836 */ /* 0x000fce0000000000 */
.L_x_137:
[----:B------:R-:W-:Y:S01]  /*0320*/  VIADD R2, R2, 0x10 ;  /* 0x0000001002027836 */ /* 0x000fe20000000000 */
[----:B------:R-:W-:Y:S04]  /*0330*/  STS [R0+-0x2000], RZ ;  /* 0xffe000ff00007388 */ /* 0x000fe80000000800 */
        /* <DEDUP_REMOVED lines=16> */
[----:B0-----:R-:W-:Y:S01]  /*0440*/  IADD3 R0, PT, PT, R0, 0x4000, RZ ;  /* 0x0000400000007810 */ /* 0x001fe20007ffe0ff */
[----:B------:R-:W-:Y:S06]  /*0450*/  @P1 BRA `(.L_x_137) ;  /* 0xfffffffc00b01947 */ /* 0x000fec000383ffff */
[----:B------:R-:W-:-:S07]  /*0460*/  IMAD.MOV.U32 R0, RZ, RZ, R5 ;  /* 0x000000ffff007224 */ /* 0x000fce00078e0005 */
.L_x_136:
[----:B------:R-:W-:Y:S01]  /*0470*/  LOP3.LUT R2, R3, 0xf, RZ, 0xc0, !PT ;  /* 0x0000000f03027812 */ /* 0x000fe200078ec0ff */
[----:B------:R-:W-:-:S03]  /*0480*/  IMAD.U32 R4, RZ, RZ, UR20 ;  /* 0x00000014ff047e24 */ /* 0x000fc6000f8e00ff */
[C---:B------:R-:W-:Y:S01]  /*0490*/  ISETP.NE.AND P1, PT, R2.reuse, RZ, PT ;  /* 0x000000ff0200720c */ /* 0x040fe20003f25270 */
[----:B------:R-:W-:Y:S02]  /*04a0*/  VIADD R2, R2, 0xffffffff ;  /* 0xffffffff02027836 */ /* 0x000fe40000000000 */
[----:B------:R-:W-:-:S10]  /*04b0*/  VIADD R4, R4, 0xffffffff ;  /* 0xffffffff04047836 */ /* 0x000fd40000000000 */
[----:B------:R-:W-:Y:S05]  /*04c0*/  @!P1 BRA `(.L_x_138) ;  /* 0x00000000007c9947 */ /* 0x000fea0003800000 */
[----:B------:R-:W-:Y:S01]  /*04d0*/  ISETP.GE.U32.AND P2, PT, R2, 0x7, PT ;  /* 0x000000070200780c */ /* 0x000fe20003f46070 */
[----:B------:R-:W-:-:S12]  /*04e0*/  UISETP.NE.AND UP0, UPT, UR20, URZ, UPT ;  /* 0x000000ff1400728c */ /* 0x000fd8000bf05270 */
[----:B------:R-:W-:Y:S05]  /*04f0*/  @!P2 BRA `(.L_x_139) ;  /* 0x000000000028a947 */ /* 0x000fea0003800000 */
        /* <DEDUP_REMOVED lines=10> */
.L_x_139:
[----:B------:R-:W-:Y:S05]  /*05a0*/  BRA.U !UP0, `(.L_x_138) ;  /* 0x0000000108447547 */ /* 0x000fea000b800000 */
[----:B------:R-:W-:Y:S01]  /*05b0*/  ISETP.GE.U32.AND P2, PT, R4, 0x3, PT ;  /* 0x000000030400780c */ /* 0x000fe20003f46070 */
[----:B------:R-:W-:-:S12]  /*05c0*/  UISETP.NE.AND UP0, UPT, UR9, URZ, UPT ;  /* 0x000000ff0900728c */ /* 0x000fd8000bf05270 */
[C---:B0-----:R-:W-:Y:S01]  /*05d0*/  @P2 LEA R3, R0.reuse, R27, 0xa ;  /* 0x0000001b00032211 */ /* 0x041fe200078e50ff */
[----:B------:R-:W-:-:S04]  /*05e0*/  @P2 VIADD R0, R0, 0x4 ;  /* 0x0000000400002836 */ /* 0x000fc80000000000 */
[----:B------:R1:W-:Y:S04]  /*05f0*/  @P2 STS [R3], RZ ;  /* 0x000000ff03002388 */ /* 0x0003e80000000800 */
[----:B------:R1:W-:Y:S04]  /*0600*/  @P2 STS [R3+0x400], RZ ;  /* 0x000400ff03002388 */ /* 0x0003e80000000800 */
[----:B------:R1:W-:Y:S04]  /*0610*/  @P2 STS [R3+0x800], RZ ;  /* 0x000800ff03002388 */ /* 0x0003e80000000800 */
[----:B------:R1:W-:Y:S01]  /*0620*/  @P2 STS [R3+0xc00], RZ ;  /* 0x000c00ff03002388 */ /* 0x0003e20000000800 */
[----:B------:R-:W-:Y:S05]  /*0630*/  BRA.U !UP0, `(.L_x_138) ;  /* 0x0000000108207547 */ /* 0x000fea000b800000 */
[----:B------:R-:W-:Y:S01]  /*0640*/  IMAD R0, R0, 0x400, R27 ;  /* 0x0000040000007824 */ /* 0x000fe200078e021b */
[----:B------:R-:W-:-:S04]  /*0650*/  UISETP.NE.AND UP0, UPT, UR9, 0x1, UPT ;  /* 0x000000010900788c */ /* 0x000fc8000bf05270 */
[----:B------:R2:W-:Y:S05]  /*0660*/  STS [R0], RZ ;  /* 0x000000ff00007388 */ /* 0x0005ea0000000800 */
[----:B------:R-:W-:Y:S05]  /*0670*/  BRA.U !UP0, `(.L_x_138) ;  /* 0x0000000108107547 */ /* 0x000fea000b800000 */
[----:B------:R-:W-:Y:S01]  /*0680*/  UISETP.NE.AND UP0, UPT, UR9, 0x2, UPT ;  /* 0x000000020900788c */ /* 0x000fe2000bf05270 */
[----:B------:R3:W-:Y:S05]  /*0690*/  STS [R0+0x400], RZ ;  /* 0x000400ff00007388 */ /* 0x0007ea0000000800 */
[----:B------:R-:W-:-:S13]  /*06a0*/  PLOP3.LUT P2, PT, PT, PT, UP0, 0x80, 0x8 ;  /* 0x000000000008781c */ /* 0x000fda0003f4f008 */
[----:B------:R3:W-:Y:S02]  /*06b0*/  @P2 STS [R0+0x800], RZ ;  /* 0x000800ff00002388 */ /* 0x0007e40000000800 */
.L_x_138:
[----:B------:R-:W-:-:S13]  /*06c0*/  ISETP.GT.U32.AND P2, PT, R18, 0x7f, PT ;  /* 0x0000007f1200780c */ /* 0x000fda0003f44070 */
[----:B------:R-:W-:Y:S05]  /*06d0*/  @P2 BRA `(.L_x_135) ;  /* 0x0000000000e02947 */ /* 0x000fea0003800000 */
[----:B--23--:R-:W-:Y:S01]  /*06e0*/  IMAD.MOV.U32 R0, RZ, RZ, RZ ;  /* 0x000000ffff007224 */ /* 0x00cfe200078e00ff */
[----:B------:R-:W-:Y:S06]  /*06f0*/  @!P0 BRA `(.L_x_140) ;  /* 0x0000000000588947 */ /* 0x000fec0003800000 */
[----:B------:R-:W-:-:S07]  /*0700*/  IMAD.MOV.U32 R0, RZ, RZ, RZ ;  /* 0x000000ffff007224 */ /* 0x000fce00078e00ff */
.L_x_141:
[C---:B012---:R-:W-:Y:S02]  /*0710*/  IMAD R3, R0.reuse, 0x400, R27 ;  /* 0x0000040000037824 */ /* 0x047fe400078e021b */
[----:B------:R-:W-:-:S03]  /*0720*/  VIADD R0, R0, 0x10 ;  /* 0x0000001000007836 */ /* 0x000fc60000000000 */
[----:B------:R2:W-:Y:S02]  /*0730*/  STS [R3+0x200], RZ ;  /* 0x000200ff03007388 */ /* 0x0005e40000000800 */
[----:B------:R-:W-:Y:S02]  /*0740*/  ISETP.NE.AND P0, PT, R0, R5, PT ;  /* 0x000000050000720c */ /* 0x000fe40003f05270 */
[----:B------:R2:W-:Y:S04]  /*0750*/  STS [R3+0x600], RZ ;  /* 0x000600ff03007388 */ /* 0x0005e80000000800 */
        /* <DEDUP_REMOVED lines=13> */
[----:B------:R2:W-:Y:S01]  /*0830*/  STS [R3+0x3e00], RZ ;  /* 0x003e00ff03007388 */ /* 0x0005e20000000800 */
[----:B------:R-:W-:Y:S05]  /*0840*/  @P0 BRA `(.L_x_141) ;  /* 0xfffffffc00b00947 */ /* 0x000fea000383ffff */
[----:B------:R-:W-:-:S07]  /*0850*/  MOV R0, R5 ;  /* 0x0000000500007202 */ /* 0x000fce0000000f00 */
.L_x_140:
[----:B------:R-:W-:Y:S05]  /*0860*/  @!P1 BRA `(.L_x_135) ;  /* 0x00000000007c9947 */ /* 0x000fea0003800000 */
[----:B------:R-:W-:Y:S01]  /*0870*/  ISETP.GE.U32.AND P0, PT, R2, 0x7, PT ;  /* 0x000000070200780c */ /* 0x000fe20003f06070 */
[----:B------:R-:W-:-:S12]  /*0880*/  UISETP.NE.AND UP0, UPT, UR20, URZ, UPT ;  /* 0x000000ff1400728c */ /* 0x000fd8000bf05270 */
[----:B------:R-:W-:Y:S05]  /*0890*/  @!P0 BRA `(.L_x_142) ;  /* 0x0000000000288947 */ /* 0x000fea0003800000 */
[C---:B------:R-:W-:Y:S02]  /*08a0*/  IMAD R2, R0.reuse, 0x400, R27 ;  /* 0x0000040000027824 */ /* 0x040fe400078e021b */
[----:B------:R-:W-:-:S03]  /*08b0*/  VIADD R0, R0, 0x8 ;  /* 0x0000000800007836 */ /* 0x000fc60000000000 */
[----:B------:R3:W-:Y:S04]  /*08c0*/  STS [R2+0x200], RZ ;  /* 0x000200ff02007388 */ /* 0x0007e80000000800 */
[----:B------:R3:W-:Y:S04]  /*08d0*/  STS [R2+0x600], RZ ;  /* 0x000600ff02007388 */ /* 0x0007e80000000800 */
[----:B------:R3:W-:Y:S04]  /*08e0*/  STS [R2+0xa00], RZ ;  /* 0x000a00ff02007388 */ /* 0x0007e80000000800 */
[----:B------:R3:W-:Y:S04]  /*08f0*/  STS [R2+0xe00], RZ ;  /* 0x000e00ff02007388 */ /* 0x0007e80000000800 */
[----:B------:R3:W-:Y:S04]  /*0900*/  STS [R2+0x1200], RZ ;  /* 0x001200ff02007388 */ /* 0x0007e80000000800 */
[----:B------:R3:W-:Y:S04]  /*0910*/  STS [R2+0x1600], RZ ;  /* 0x001600ff02007388 */ /* 0x0007e80000000800 */
[----:B------:R3:W-:Y:S04]  /*0920*/  STS [R2+0x1a00], RZ ;  /* 0x001a00ff02007388 */ /* 0x0007e80000000800 */
[----:B------:R3:W-:Y:S02]  /*0930*/  STS [R2+0x1e00], RZ ;  /* 0x001e00ff02007388 */ /* 0x0007e40000000800 */
.L_x_142:
[----:B------:R-:W-:Y:S05]  /*0940*/  BRA.U !UP0, `(.L_x_135) ;  /* 0x0000000108447547 */ /* 0x000fea000b800000 */
[----:B------:R-:W-:Y:S01]  /*0950*/  ISETP.GE.U32.AND P0, PT, R4, 0x3, PT ;  /* 0x000000030400780c */ /* 0x000fe20003f06070 */
[----:B------:R-:W-:-:S12]  /*0960*/  UISETP.NE.AND UP0, UPT, UR9, URZ, UPT ;  /* 0x000000ff0900728c */ /* 0x000fd8000bf05270 */
[C---:B---3--:R-:W-:Y:S02]  /*0970*/  @P0 IMAD R2, R0.reuse, 0x400, R27 ;  /* 0x0000040000020824 */ /* 0x048fe400078e021b */
[----:B------:R-:W-:-:S03]  /*0980*/  @P0 VIADD R0, R0, 0x4 ;  /* 0x0000000400000836 */ /* 0x000fc60000000000 */
[----:B------:R4:W-:Y:S04]  /*0990*/  @P0 STS [R2+0x200], RZ ;  /* 0x000200ff02000388 */ /* 0x0009e80000000800 */
[----:B------:R4:W-:Y:S04]  /*09a0*/  @P0 STS [R2+0x600], RZ ;  /* 0x000600ff02000388 */ /* 0x0009e80000000800 */
[----:B------:R4:W-:Y:S04]  /*09b0*/  @P0 STS [R2+0xa00], RZ ;  /* 0x000a00ff02000388 */ /* 0x0009e80000000800 */
[----:B------:R4:W-:Y:S01]  /*09c0*/  @P0 STS [R2+0xe00], RZ ;  /* 0x000e00ff02000388 */ /* 0x0009e20000000800 */
[----:B------:R-:W-:Y:S05]  /*09d0*/  BRA.U !UP0, `(.L_x_135) ;  /* 0x0000000108207547 */ /* 0x000fea000b800000 */
[----:B------:R-:W-:Y:S01]  /*09e0*/  IMAD R0, R0, 0x400, R27 ;  /* 0x0000040000007824 */ /* 0x000fe200078e021b */
[----:B------:R-:W-:-:S04]  /*09f0*/  UISETP.NE.AND UP0, UPT, UR9, 0x1, UPT ;  /* 0x000000010900788c */ /* 0x000fc8000bf05270 */
[----:B------:R3:W-:Y:S05]  /*0a00*/  STS [R0+0x200], RZ ;  /* 0x000200ff00007388 */ /* 0x0007ea0000000800 */
[----:B------:R-:W-:Y:S05]  /*0a10*/  BRA.U !UP0, `(.L_x_135) ;  /* 0x0000000108107547 */ /* 0x000fea000b800000 */
[----:B------:R-:W-:Y:S01]  /*0a20*/  UISETP.NE.AND UP0, UPT, UR9, 0x2, UPT ;  /* 0x000000020900788c */ /* 0x000fe2000bf05270 */
[----:B------:R0:W-:Y:S05]  /*0a30*/  STS [R0+0x600], RZ ;  /* 0x000600ff00007388 */ /* 0x0001ea0000000800 */
[----:B------:R-:W-:-:S13]  /*0a40*/  PLOP3.LUT P0, PT, PT, PT, UP0, 0x80, 0x8 ;  /* 0x000000000008781c */ /* 0x000fda0003f0f008 */
[----:B------:R0:W-:Y:S02]  /*0a50*/  @P0 STS [R0+0xa00], RZ ;  /* 0x000a00ff00000388 */ /* 0x0001e40000000800 */
.L_x_135:
[----:B------:R-:W-:Y:S05]  /*0a60*/  BSYNC.RECONVERGENT B0 ;  /* 0x0000000000007941 */ /* 0x000fea0003800200 */
.L_x_134:
[----:B------:R-:W5:Y:S01]  /*0a70*/  LDCU.64 UR10, c[0x0][0x390] ;  /* 0x00007200ff0a77ac */ /* 0x000f620008000a00 */
[----:B------:R-:W-:Y:S02]  /*0a80*/  USHF.L.U32 UR4, UR6, 0x1e, URZ ;  /* 0x0000001e06047899 */ /* 0x000fe400080006ff */
[----:B------:R-:W-:Y:S02]  /*0a90*/  USHF.L.U64.HI UR5, UR6, 0x1e, UR7 ;  /* 0x0000001e06057899 */ /* 0x000fe40008010207 */
[----:B-----5:R-:W-:-:S04]  /*0aa0*/  UIADD3 UR4, UP0, UPT, -UR4, UR10, URZ ;  /* 0x0000000a04047290 */ /* 0x020fc8000ff1e1ff */
[----:B------:R-:W-:Y:S02]  /*0ab0*/  UIADD3.X UR5, UPT, UPT, ~UR5, UR11, URZ, UP0, !UPT ;  /* 0x0000000b05057290 */ /* 0x000fe400087fe5ff */
[----:B------:R-:W-:-:S04]  /*0ac0*/  UISETP.LT.U32.AND UP0, UPT, UR4, 0x40000000, UPT ;  /* 0x400000000400788c */ /* 0x000fc8000bf01070 */
[----:B------:R-:W-:-:S04]  /*0ad0*/  UISETP.LT.U32.AND.EX UP0, UPT, UR5, URZ, UPT, UP0 ;  /* 0x000000ff0500728c */ /* 0x000fc8000bf01100 */
[----:B------:R-:W-:Y:S02]  /*0ae0*/  USEL UR11, UR4, 0x40000000, UP0 ;  /* 0x40000000040b7887 */ /* 0x000fe40008000000 */
[----:B------:R-:W-:Y:S02]  /*0af0*/  USEL UR12, UR5, URZ, UP0 ;  /* 0x000000ff050c7287 */ /* 0x000fe40008000000 */
[----:B------:R-:W-:-:S04]  /*0b00*/  UISETP.GT.U32.AND UP0, UPT, UR11, UR8, UPT ;  /* 0x000000080b00728c */ /* 0x000fc8000bf04070 */
[----:B------:R-:W-:Y:S01]  /*0b10*/  UISETP.GT.U32.AND.EX UP0, UPT, UR12, URZ, UPT, UP0 ;  /* 0x000000ff0c00728c */ /* 0x000fe2000bf04100 */
[----:B------:R-:W-:Y:S08]  /*0b20*/  BAR.SYNC.DEFER_BLOCKING 0x0 ;  /* 0x0000000000007b1d */ /* 0x000ff00000010000 */
[----:B------:R-:W-:Y:S06]  /*0b30*/  BAR.SYNC.DEFER_BLOCKING 0x0 ;  /* 0x0000000000007b1d */ /* 0x000fec0000010000 */
[----:B------:R-:W-:Y:S05]  /*0b40*/  BRA.U !UP0, `(.L_x_143) ;  /* 0x0000000908d87547 */ /* 0x000fea000b800000 */
[----:B------:R-:W-:Y:S01]  /*0b50*/  UMOV UR10, UR8 ;  /* 0x00000008000a7c82 */ /* 0x000fe20008000000 */
[----:B------:R-:W-:-:S05]  /*0b60*/  UMOV UR5, URZ ;  /* 0x000000ff00057c82 */ /* 0x000fca0008000000 */
.L_x_148:
[----:B-----5:R-:W5:Y:S01]  /*0b70*/  LDCU.64 UR16, c[0x0][0x390] ;  /* 0x00007200ff1077ac */ /* 0x020f620008000a00 */
[----:B------:R-:W-:Y:S02]  /*0b80*/  USHF.L.U32 UR13, UR6, 0x1e, URZ ;  /* 0x0000001e060d7899 */ /* 0x000fe400080006ff */
[----:B------:R-:W-:Y:S02]  /*0b90*/  USHF.L.U64.HI UR14, UR6, 0x1e, UR7 ;  /* 0x0000001e060e7899 */ /* 0x000fe40008010207 */
[----:B------:R-:W-:-:S04]  /*0ba0*/  UIADD3 UR13, UP0, UPT, UR10, UR13, URZ ;  /* 0x0000000d0a0d7290 */ /* 0x000fc8000ff1e0ff */
[----:B------:R-:W-:Y:S02]  /*0bb0*/  UIADD3.X UR14, UPT, UPT, UR5, UR14, URZ, UP0, !UPT ;  /* 0x0000000e050e7290 */ /* 0x000fe400087fe4ff */
[----:B------:R-:W-:Y:S02]  /*0bc0*/  ULEA UR10, UP0, UR21, UR10, 0xb ;  /* 0x0000000a150a7291 */ /* 0x000fe4000f8058ff */
[----:B-----5:R-:W-:Y:S02]  /*0bd0*/  UIADD3 UR15, UP1, UPT, -UR13, UR16, URZ ;  /* 0x000000100d0f7290 */ /* 0x020fe4000ff3e1ff */
[----:B------:R-:W-:Y:S02]  /*0be0*/  UIADD3.X UR5, UPT, UPT, URZ, UR5, URZ, UP0, !UPT ;  /* 0x00000005ff057290 */ /* 0x000fe400087fe4ff */
[----:B------:R-:W-:Y:S02]  /*0bf0*/  UIADD3.X UR4, UPT, UPT, ~UR14, UR17, URZ, UP1, !UPT ;  /* 0x000000110e047290 */ /* 0x000fe40008ffe5ff */
[----:B------:R-:W-:-:S02]  /*0c00*/  UISETP.GE.U32.AND UP1, UPT, UR15, 0x800, UPT ;  /* 0x000008000f00788c */ /* 0x000fc4000bf26070 */
[----:B------:R-:W-:Y:S02]  /*0c10*/  UISETP.GE.U32.AND UP0, UPT, UR10, UR11, UPT ;  /* 0x0000000b0a00728c */ /* 0x000fe4000bf06070 */
[----:B------:R-:W-:Y:S02]  /*0c20*/  UISETP.GE.U32.AND.EX UP1, UPT, UR4, URZ, UPT, UP1 ;  /* 0x000000ff0400728c */ /* 0x000fe4000bf26110 */
[----:B------:R-:W-:-:S07]  /*0c30*/  UISETP.GE.U32.AND.EX UP0, UPT, UR5, UR12, UPT, UP0 ;  /* 0x0000000c0500728c */ /* 0x000fce000bf06100 */
[----:B012---:R-:W-:Y:S05]  /*0c40*/  BRA.U !UP1, `(.L_x_144) ;  /* 0x0000000109587547 */ /* 0x007fea000b800000 */
[----:B------:R-:W4:Y:S01]  /*0c50*/  LDCU.64 UR16, c[0x0][0x388] ;  /* 0x00007100ff1077ac */ /* 0x000f220008000a00 */
[----:B0-23--:R-:W-:-:S05]  /*0c60*/  IADD3 R0, P0, PT, R18, UR13, RZ ;  /* 0x0000000d12007c10 */ /* 0x00dfca000ff1e0ff */
[----:B-1----:R-:W-:Y:S01]  /*0c70*/  IMAD.X R3, RZ, RZ, UR14, P0 ;  /* 0x0000000eff037e24 */ /* 0x002fe200080e06ff */
[----:B----4-:R-:W-:-:S04]  /*0c80*/  LEA R14, P0, R0, UR16, 0x2 ;  /* 0x00000010000e7c11 */ /* 0x010fc8000f8010ff */
        /* <DEDUP_REMOVED lines=18> */
.L_x_144:
[C---:B------:R-:W-:Y:S01]  /*0db0*/  ISETP.GE.AND P5, PT, R18.reuse, UR15, PT ;  /* 0x0000000f12007c0c */ /* 0x040fe2000bfa6270 */
[----:B------:R-:W4:Y:S01]  /*0dc0*/  LDCU.64 UR16, c[0x0][0x388] ;  /* 0x00007100ff1077ac */ /* 0x000f220008000a00 */
[----:B0-23--:R-:W-:Y:S01]  /*0dd0*/  IADD3 R0, P0, PT, R18, UR13, RZ ;  /* 0x0000000d12007c10 */ /* 0x00dfe2000ff1e0ff */
[----:B------:R-:W-:Y:S01]  /*0de0*/  IMAD.MOV.U32 R17, RZ, RZ, -0x1 ;  /* 0xffffffffff117424 */ /* 0x000fe200078e00ff */
[----:B------:R-:W0:Y:S01]  /*0df0*/  S2R R18, SR_TID.X ;  /* 0x0000000000127919 */ /* 0x000e220000002100 */
[----:B------:R-:W-:Y:S01]  /*0e00*/  ISETP.GE.AND P2, PT, R19, UR15, PT ;  /* 0x0000000f13007c0c */ /* 0x000fe2000bf46270 */
[----:B------:R-:W-:Y:S01]  /*0e10*/  IMAD.MOV.U32 R16, RZ, RZ, -0x1 ;  /* 0xffffffffff107424 */ /* 0x000fe200078e00ff */
[----:B-1----:R-:W-:Y:S02]  /*0e20*/  IADD3.X R3, PT, PT, RZ, UR14, RZ, P0, !PT ;  /* 0x0000000eff037c10 */ /* 0x002fe400087fe4ff */
[----:B------:R-:W-:Y:S02]  /*0e30*/  ISETP.GE.AND P3, PT, R20, UR15, PT ;  /* 0x0000000f14007c0c */ /* 0x000fe4000bf66270 */
[----:B------:R-:W-:-:S02]  /*0e40*/  ISETP.GE.AND P4, PT, R21, UR15, PT ;  /* 0x0000000f15007c0c */ /* 0x000fc4000bf86270 */
[----:B----4-:R-:W-:-:S04]  /*0e50*/  LEA R14, P0, R0, UR16, 0x2 ;  /* 0x00000010000e7c11 */ /* 0x010fc8000f8010ff */
[----:B------:R-:W-:Y:S01]  /*0e60*/  LEA.HI.X R15, R0, UR17, R3, 0x2, P0 ;  /* 0x00000011000f7c11 */ /* 0x000fe200080f1403 */
[----:B------:R-:W-:Y:S02]  /*0e70*/  IMAD.MOV.U32 R13, RZ, RZ, -0x1 ;  /* 0xffffffffff0d7424 */ /* 0x000fe400078e00ff */
[----:B------:R-:W-:Y:S02]  /*0e80*/  IMAD.MOV.U32 R12, RZ, RZ, -0x1 ;  /* 0xffffffffff0c7424 */ /* 0x000fe400078e00ff */
[----:B------:R1:W5:Y:S01]  /*0e90*/  @!P5 LDG.E R17, desc[UR18][R14.64] ;  /* 0x000000120e11d981 */ /* 0x000362000c1e1900 */
[----:B------:R-:W-:-:S03]  /*0ea0*/  ISETP.GE.AND P5, PT, R22, UR15, PT ;  /* 0x0000000f16007c0c */ /* 0x000fc6000bfa6270 */
[----:B------:R1:W5:Y:S01]  /*0eb0*/  @!P2 LDG.E R16, desc[UR18][R14.64+0x200] ;  /* 0x000200120e10a981 */ /* 0x000362000c1e1900 */
[C---:B0-----:R-:W-:Y:S01]  /*0ec0*/  LOP3.LUT R0, R18.reuse, 0x400, RZ, 0xfc, !PT ;  /* 0x0000040012007812 */ /* 0x041fe200078efcff */
[----:B------:R-:W-:Y:S01]  /*0ed0*/  VIADD R2, R18, 0x380 ;  /* 0x0000038012027836 */ /* 0x000fe20000000000 */
[----:B------:R-:W-:Y:S01]  /*0ee0*/  ISETP.GE.AND P2, PT, R23, UR15, PT ;  /* 0x0000000f17007c0c */ /* 0x000fe2000bf46270 */
[----:B------:R1:W5:Y:S01]  /*0ef0*/  @!P3 LDG.E R13, desc[UR18][R14.64+0x400] ;  /* 0x000400120e0db981 */ /* 0x000362000c1e1900 */
[----:B------:R-:W-:Y:S01]  /*0f00*/  ISETP.GE.AND P1, PT, R0, UR15, PT ;  /* 0x0000000f00007c0c */ /* 0x000fe2000bf26270 */
[----:B------:R-:W-:Y:S01]  /*0f10*/  VIADD R0, R18, 0x480 ;  /* 0x0000048012007836 */ /* 0x000fe20000000000 */
[----:B------:R-:W-:Y:S01]  /*0f20*/  ISETP.GE.AND P0, PT, R2, UR15, PT ;  /* 0x0000000f02007c0c */ /* 0x000fe2000bf06270 */
[----:B------:R1:W5:Y:S01]  /*0f30*/  @!P4 LDG.E R12, desc[UR18][R14.64+0x600] ;  /* 0x000600120e0cc981 */ /* 0x000362000c1e1900 */
[----:B------:R-:W-:Y:S01]  /*0f40*/  ISETP.GE.AND P3, PT, R24, UR15, PT ;  /* 0x0000000f18007c0c */ /* 0x000fe2000bf66270 */
[----:B------:R-:W-:Y:S01]  /*0f50*/  IMAD.MOV.U32 R10, RZ, RZ, -0x1 ;  /* 0xffffffffff0a7424 */ /* 0x000fe200078e00ff */
[----:B------:R-:W-:-:S02]  /*0f60*/  ISETP.GE.AND P4, PT, R0, UR15, PT ;  /* 0x0000000f00007c0c */ /* 0x000fc4000bf86270 */
[----:B------:R-:W-:Y:S01]  /*0f70*/  MOV R11, 0xffffffff ;  /* 0xffffffff000b7802 */ /* 0x000fe20000000f00 */
[C---:B------:R-:W-:Y:S02]  /*0f80*/  VIADD R0, R18.reuse, 0x580 ;  /* 0x0000058012007836 */ /* 0x040fe40000000000 */
[----:B------:R-:W-:Y:S01]  /*0f90*/  VIADD R2, R18, 0x600 ;  /* 0x0000060012027836 */ /* 0x000fe20000000000 */
[----:B------:R1:W5:Y:S01]  /*0fa0*/  @!P2 LDG.E R10, desc[UR18][R14.64+0xa00] ;  /* 0x000a00120e0aa981 */ /* 0x000362000c1e1900 */
[----:B------:R-:W-:Y:S01]  /*0fb0*/  IMAD.MOV.U32 R9, RZ, RZ, -0x1 ;  /* 0xffffffffff097424 */ /* 0x000fe200078e00ff */
[----:B------:R-:W-:Y:S01]  /*0fc0*/  MOV R7, 0xffffffff ;  /* 0xffffffff00077802 */ /* 0x000fe20000000f00 */
[----:B------:R-:W-:Y:S01]  /*0fd0*/  IMAD.MOV.U32 R8, RZ, RZ, -0x1 ;  /* 0xffffffffff087424 */ /* 0x000fe200078e00ff */
[----:B------:R1:W5:Y:S01]  /*0fe0*/  @!P5 LDG.E R11, desc[UR18][R14.64+0x800] ;  /* 0x000800120e0bd981 */ /* 0x000362000c1e1900 */
[----:B------:R-:W-:Y:S01]  /*0ff0*/  IMAD.MOV.U32 R6, RZ, RZ, -0x1 ;  /* 0xffffffffff067424 */ /* 0x000fe200078e00ff */
[----:B------:R-:W-:Y:S01]  /*1000*/  ISETP.GE.AND P5, PT, R0, UR15, PT ;  /* 0x0000000f00007c0c */ /* 0x000fe2000bfa6270 */
[----:B------:R-:W-:Y:S01]  /*1010*/  VIADD R0, R18, 0x680 ;  /* 0x0000068012007836 */ /* 0x000fe20000000000 */
[----:B------:R-:W-:Y:S01]  /*1020*/  ISETP.GE.AND P2, PT, R2, UR15, PT ;  /* 0x0000000f02007c0c */ /* 0x000fe2000bf46270 */
[----:B------:R-:W-:Y:S01]  /*1030*/  VIADD R2, R18, 0x700 ;  /* 0x0000070012027836 */ /* 0x000fe20000000000 */
[----:B------:R1:W5:Y:S01]  /*1040*/  @!P3 LDG.E R9, desc[UR18][R14.64+0xc00] ;  /* 0x000c00120e09b981 */ /* 0x000362000c1e1900 */
[----:B------:R-:W-:-:S03]  /*1050*/  ISETP.GE.AND P3, PT, R25, UR15, PT ;  /* 0x0000000f19007c0c */ /* 0x000fc6000bf66270 */
[----:B------:R1:W5:Y:S01]  /*1060*/  @!P0 LDG.E R8, desc[UR18][R14.64+0xe00] ;  /* 0x000e00120e088981 */ /* 0x000362000c1e1900 */
[----:B------:R-:W-:-:S03]  /*1070*/  ISETP.GE.AND P0, PT, R0, UR15, PT ;  /* 0x0000000f00007c0c */ /* 0x000fc6000bf06270 */
[----:B------:R1:W5:Y:S01]  /*1080*/  @!P1 LDG.E R7, desc[UR18][R14.64+0x1000] ;  /* 0x001000120e079981 */ /* 0x000362000c1e1900 */
[----:B------:R-:W-:-:S03]  /*1090*/  ISETP.GE.AND P1, PT, R2, UR15, PT ;  /* 0x0000000f02007c0c */ /* 0x000fc6000bf26270 */
[----:B------:R1:W5:Y:S01]  /*10a0*/  @!P4 LDG.E R6, desc[UR18][R14.64+0x1200] ;  /* 0x001200120e06c981 */ /* 0x000362000c1e1900 */
[----:B------:R-:W-:Y:S01]  /*10b0*/  ISETP.GE.AND P4, PT, R26, UR15, PT ;  /* 0x0000000f1a007c0c */ /* 0x000fe2000bf86270 */
[----:B------:R-:W-:Y:S01]  /*10c0*/  IMAD.MOV.U32 R5, RZ, RZ, -0x1 ;  /* 0xffffffffff057424 */ /* 0x000fe200078e00ff */
[----:B------:R-:W-:Y:S01]  /*10d0*/  MOV R0, 0xffffffff ;  /* 0xffffffff00007802 */ /* 0x000fe20000000f00 */
[----:B------:R-:W-:Y:S02]  /*10e0*/  IMAD.MOV.U32 R4, RZ, RZ, -0x1 ;  /* 0xffffffffff047424 */ /* 0x000fe400078e00ff */
        /* <DEDUP_REMOVED lines=9> */
.L_x_145:
[----:B------:R-:W2:Y:S02]  /*1180*/  LDCU.64 UR16, c[0x0][0x398] ;  /* 0x00007300ff1077ac */ /* 0x000ea40008000a00 */
[----:B--2---:R-:W-:-:S09]  /*1190*/  UISETP.GT.AND UP1, UPT, UR17, UR16, UPT ;  /* 0x000000101100728c */ /* 0x004fd2000bf24270 */
[----:B------:R-:W-:Y:S05]  /*11a0*/  BRA.U !UP1, `(.L_x_146) ;  /* 0x00000005093c7547 */ /* 0x000fea000b800000 */
[----:B------:R-:W2:Y:S01]  /*11b0*/  S2UR UR13, SR_CgaCtaId ;  /* 0x00000000000d79c3 */ /* 0x000ea20000008800 */
[----:B------:R-:W-:Y:S01]  /*11c0*/  UMOV UR4, 0x400 ;  /* 0x0000040000047882 */ /* 0x000fe20000000000 */
[----:B------:R-:W3:Y:S01]  /*11d0*/  LDCU UR14, c[0x0][0x398] ;  /* 0x00007300ff0e77ac */ /* 0x000ee20008000800 */
[----:B--2---:R-:W-:-:S03]  /*11e0*/  ULEA UR13, UR13, UR4, 0x18 ;  /* 0x000000040d0d7291 */ /* 0x004fc6000f8ec0ff */
[----:B---3--:R-:W-:-:S09]  /*11f0*/  UMOV UR4, URZ ;  /* 0x000000ff00047c82 */ /* 0x008fd20008000000 */
.L_x_147:
[----:B012---:R-:W-:Y:S01]  /*1200*/  IMAD R14, RZ, RZ, -UR14 ;  /* 0x8000000eff0e7e24 */ /* 0x007fe2000f8e02ff */
[----:B------:R-:W-:Y:S01]  /*1210*/  ULEA UR15, UR4, UR13, 0xa ;  /* 0x0000000d040f7291 */ /* 0x000fe2000f8e50ff */
[----:B------:R-:W-:Y:S01]  /*1220*/  IMAD.U32 R15, RZ, RZ, UR17 ;  /* 0x00000011ff0f7e24 */ /* 0x000fe2000f8e00ff */
[----:B------:R-:W-:-:S04]  /*1230*/  UIADD3 UR4, UPT, UPT, UR4, 0x1, URZ ;  /* 0x0000000104047890 */ /* 0x000fc8000fffe0ff */
[----:B------:R-:W-:Y:S01]  /*1240*/  VIADDMNMX R14, R14, R15, 0x8, PT ;  /* 0x000000080e0e7446 */ /* 0x000fe2000380010f */
[----:B------:R-:W-:-:S05]  /*1250*/  IMAD.MOV.U32 R15, RZ, RZ, -0x1 ;  /* 0xffffffffff0f7424 */ /* 0x000fca00078e00ff */
[----:B------:R-:W-:Y:S02]  /*1260*/  SHF.L.U32 R14, R15, R14, RZ ;  /* 0x0000000e0f0e7219 */ /* 0x000fe400000006ff */
[----:B-----5:R-:W-:-:S04]  /*1270*/  SHF.R.U32.HI R15, RZ, UR14, R17 ;  /* 0x0000000eff0f7c19 */ /* 0x020fc80008011611 */
[----:B------:R-:W-:-:S04]  /*1280*/  LOP3.LUT R15, R15, R14, RZ, 0x30, !PT ;  /* 0x0000000e0f0f7212 */ /* 0x000fc800078e30ff */
[----:B------:R-:W-:-:S05]  /*1290*/  LEA R15, R15, UR15, 0x2 ;  /* 0x0000000f0f0f7c11 */ /* 0x000fca000f8e10ff */
[----:B------:R0:W-:Y:S02]  /*12a0*/  ATOMS.POPC.INC.32 RZ, [R15+URZ] ;  /* 0x000000000fff7f8c */ /* 0x0001e4000d8000ff */
[----:B0-----:R-:W-:-:S04]  /*12b0*/  SHF.R.U32.HI R15, RZ, UR14, R16 ;  /* 0x0000000eff0f7c19 */ /* 0x001fc80008011610 */
        /* <DEDUP_REMOVED lines=55> */
[----:B0-----:R-:W-:Y:S01]  /*1630*/  SHF.R.U32.HI R15, RZ, UR14, R29 ;  /* 0x0000000eff0f7c19 */ /* 0x001fe2000801161d */
[----:B------:R-:W-:-:S03]  /*1640*/  UIADD3 UR14, UPT, UPT, UR14, 0x8, URZ ;  /* 0x000000080e0e7890 */ /* 0x000fc6000fffe0ff */
[----:B------:R-:W-:Y:S01]  /*1650*/  LOP3.LUT R14, R15, R14, RZ, 0x30, !PT ;  /* 0x0000000e0f0e7212 */ /* 0x000fe200078e30ff */
[----:B------:R-:W-:-:S03]  /*1660*/  UISETP.GE.AND UP1, UPT, UR14, UR17, UPT ;  /* 0x000000110e00728c */ /* 0x000fc6000bf26270 */
[----:B------:R-:W-:-:S05]  /*1670*/  LEA R14, R14, UR15, 0x2 ;  /* 0x0000000f0e0e7c11 */ /* 0x000fca000f8e10ff */
[----:B------:R2:W-:Y:S01]  /*1680*/  ATOMS.POPC.INC.32 RZ, [R14+URZ] ;  /* 0x000000000eff7f8c */ /* 0x0005e2000d8000ff */
[----:B------:R-:W-:Y:S05]  /*1690*/  BRA.U !UP1, `(.L_x_147) ;  /* 0xfffffff909d87547 */ /* 0x000fea000b83ffff */
.L_x_146:
[----:B------:R-:W-:Y:S05]  /*16a0*/  BRA.U !UP0, `(.L_x_148) ;  /* 0xfffffff508307547 */ /* 0x000fea000b83ffff */
.L_x_143:
[----:B------:R-:W-:Y:S01]  /*16b0*/  BAR.SYNC.DEFER_BLOCKING 0x0 ;  /* 0x0000000000007b1d */ /* 0x000fe20000010000 */
[----:B------:R-:W-:-:S05]  /*16c0*/  ISETP.NE.AND P0, PT, R28, RZ, PT ;  /* 0x000000ff1c00720c */ /* 0x000fca0003f05270 */
[----:B------:R-:W-:Y:S08]  /*16d0*/  BSSY.RECONVERGENT B0, `(.L_x_149) ;  /* 0x000016e000007945 */ /* 0x000ff00003800200 */
[----:B------:R-:W-:Y:S05]  /*16e0*/  @P0 BRA `(.L_x_150) ;  /* 0x0000001400b00947 */ /* 0x000fea0003800000 */
[----:B012345:R-:W0:Y:S01]  /*16f0*/  LDC.64 R2, c[0x0][0x398] ;  /* 0x0000e600ff027b82 */ /* 0x03fe220000000a00 */
[----:B------:R-:W-:Y:S01]  /*1700*/  IMAD.MOV.U32 R7, RZ, RZ, RZ ;  /* 0x000000ffff077224 */ /* 0x000fe200078e00ff */
[----:B0-----:R-:W-:-:S04]  /*1710*/  IADD3 R2, PT, PT, R3, 0x7, -R2 ;  /* 0x0000000703027810 */ /* 0x001fc80007ffe802 */
[----:B------:R-:W-:-:S04]  /*1720*/  SHF.R.S32.HI R3, RZ, 0x1f, R2 ;  /* 0x0000001fff037819 */ /* 0x000fc80000011402 */
[----:B------:R-:W-:-:S04]  /*1730*/  LEA.HI R0, R3, R2, RZ, 0x3 ;  /* 0x0000000203007211 */ /* 0x000fc800078f18ff */
[----:B------:R-:W-:-:S04]  /*1740*/  SHF.R.S32.HI R0, RZ, 0x3, R0 ;  /* 0x00000003ff007819 */ /* 0x000fc80000011400 */
[C---:B------:R-:W-:Y:S01]  /*1750*/  LOP3.LUT R9, R0.reuse, 0xffffff8, RZ, 0xc0, !PT ;  /* 0x0ffffff800097812 */ /* 0x040fe200078ec0ff */
[----:B------:R-:W-:-:S05]  /*1760*/  VIADD R8, R0, 0xffffffff ;  /* 0xffffffff00087836 */ /* 0x000fca0000000000 */
[----:B------:R-:W-:-:S13]  /*1770*/  ISETP.GE.U32.AND P0, PT, R8, 0x7, PT ;  /* 0x000000070800780c */ /* 0x000fda0003f06070 */
[----:B------:R-:W-:Y:S05]  /*1780*/  @!P0 BRA `(.L_x_151) ;  /* 0x00000004006c8947 */ /* 0x000fea0003800000 */
[----:B------:R-:W0:Y:S01]  /*1790*/  LDC.64 R2, c[0x0][0x380] ;  /* 0x0000e000ff027b82 */ /* 0x000e220000000a00 */
[----:B------:R-:W-:-:S07]  /*17a0*/  HFMA2 R11, -RZ, RZ, 0, 0 ;  /* 0x00000000ff0b7431 */ /* 0x000fce00000001ff */
.L_x_168:
[----:B------:R-:W-:Y:S01]  /*17b0*/  IMAD R29, R11, 0x400, R27 ;  /* 0x000004000b1d7824 */ /* 0x000fe200078e021b */
[----:B------:R-:W-:Y:S04]  /*17c0*/  BSSY.RECONVERGENT B1, `(.L_x_152) ;  /* 0x000000a000017945 */ /* 0x000fe80003800200 */
[----:B01234-:R-:W1:Y:S04]  /*17d0*/  LDS R4, [R29] ;  /* 0x000000001d047984 */ /* 0x01fe680000000800 */
[----:B------:R2:W3:Y:S04]  /*17e0*/  LDS R17, [R29+0x400] ;  /* 0x000400001d117984 */ /* 0x0004e80000000800 */
[----:B------:R2:W4:Y:S01]  /*17f0*/  LDS R15, [R29+0x800] ;  /* 0x000800001d0f7984 */ /* 0x0005220000000800 */
[----:B-1----:R-:W-:-:S13]  /*1800*/  ISETP.NE.AND P0, PT, R4, RZ, PT ;  /* 0x000000ff0400720c */ /* 0x002fda0003f05270 */
[----:B--234-:R-:W-:Y:S05]  /*1810*/  @!P0 BRA `(.L_x_153) ;  /* 0x0000000000108947 */ /* 0x01cfea0003800000 */
[----:B------:R-:W-:Y:S02]  /*1820*/  IMAD R7, R11, 0x100, R18 ;  /* 0x000001000b077824 */ /* 0x000fe400078e0212 */
[----:B------:R-:W-:Y:S02]  /*1830*/  IMAD.MOV.U32 R5, RZ, RZ, RZ ;  /* 0x000000ffff057224 */ /* 0x000fe400078e00ff */
[----:B0-----:R-:W-:-:S05]  /*1840*/  IMAD.WIDE.U32 R6, R7, 0x8, R2 ;  /* 0x0000000807067825 */ /* 0x001fca00078e0002 */
[----:B------:R1:W-:Y:S02]  /*1850*/  REDG.E.ADD.64.STRONG.GPU desc[UR18][R6.64], R4 ;  /* 0x000000040600798e */ /* 0x0003e4000c12e512 */
.L_x_153:
[----:B------:R-:W-:Y:S05]  /*1860*/  BSYNC.RECONVERGENT B1 ;  /* 0x0000000000017941 */ /* 0x000fea0003800200 */
.L_x_152:
[----:B------:R-:W2:Y:S01]  /*1870*/  LDS R10, [R29+0xc00] ;  /* 0x000c00001d0a7984 */ /* 0x000ea20000000800 */
[----:B------:R-:W-:Y:S01]  /*1880*/  ISETP.NE.AND P6, PT, R17, RZ, PT ;  /* 0x000000ff1100720c */ /* 0x000fe20003fc5270 */
[----:B------:R-:W-:Y:S01]  /*1890*/  BSSY.RECONVERGENT B1, `(.L_x_154) ;  /* 0x0000012000017945 */ /* 0x000fe20003800200 */
[----:B------:R-:W-:Y:S01]  /*18a0*/  ISETP.NE.AND P0, PT, R15, RZ, PT ;  /* 0x000000ff0f00720c */ /* 0x000fe20003f05270 */
[----:B------:R-:W3:Y:S04]  /*18b0*/  LDS R12, [R29+0x1000] ;  /* 0x001000001d0c7984 */ /* 0x000ee80000000800 */
[----:B------:R-:W4:Y:S04]  /*18c0*/  LDS R14, [R29+0x1400] ;  /* 0x001400001d0e7984 */ /* 0x000f280000000800 */
[----:B------:R-:W5:Y:S04]  /*18d0*/  LDS R16, [R29+0x1800] ;  /* 0x001800001d107984 */ /* 0x000f680000000800 */
[----:B------:R-:W0:Y:S01]  /*18e0*/  LDS R13, [R29+0x1c00] ;  /* 0x001c00001d0d7984 */ /* 0x000e220000000800 */
[----:B--2---:R-:W-:-:S02]  /*18f0*/  ISETP.NE.AND P1, PT, R10, RZ, PT ;  /* 0x000000ff0a00720c */ /* 0x004fc40003f25270 */
[----:B---3--:R-:W-:Y:S02]  /*1900*/  ISETP.NE.AND P2, PT, R12, RZ, PT ;  /* 0x000000ff0c00720c */ /* 0x008fe40003f45270 */
[----:B----4-:R-:W-:Y:S02]  /*1910*/  ISETP.NE.AND P3, PT, R14, RZ, PT ;  /* 0x000000ff0e00720c */ /* 0x010fe40003f65270 */
[----:B-----5:R-:W-:Y:S02]  /*1920*/  ISETP.NE.AND P4, PT, R16, RZ, PT ;  /* 0x000000ff1000720c */ /* 0x020fe40003f85270 */
[----:B0-----:R-:W-:Y:S01]  /*1930*/  ISETP.NE.AND P5, PT, R13, RZ, PT ;  /* 0x000000ff0d00720c */ /* 0x001fe20003fa5270 */
[----:B------:R-:W-:-:S12]  /*1940*/  @!P6 BRA `(.L_x_155) ;  /* 0x000000000018e947 */ /* 0x000fd80003800000 */
[----:B-1----:R-:W-:Y:S01]  /*1950*/  IMAD R7, R11, 0x100, R18 ;  /* 0x000001000b077824 */ /* 0x002fe200078e0212 */
[----:B------:R-:W-:Y:S01]  /*1960*/  MOV R5, RZ ;  /* 0x000000ff00057202 */ /* 0x000fe20000000f00 */
[----:B------:R-:W-:Y:S02]  /*1970*/  IMAD.MOV.U32 R4, RZ, RZ, R17 ;  /* 0x000000ffff047224 */ /* 0x000fe400078e0011 */
[----:B------:R-:W-:-:S04]  /*1980*/  VIADD R7, R7, 0x100 ;  /* 0x0000010007077836 */ /* 0x000fc80000000000 */
[----:B------:R-:W-:-:S05]  /*1990*/  IMAD.WIDE.U32 R6, R7, 0x8, R2 ;  /* 0x0000000807067825 */ /* 0x000fca00078e0002 */
[----:B------:R0:W-:Y:S02]  /*19a0*/  REDG.E.ADD.64.STRONG.GPU desc[UR18][R6.64], R4 ;  /* 0x000000040600798e */ /* 0x0001e4000c12e512 */
.L_x_155:
[----:B------:R-:W-:Y:S05]  /*19b0*/  BSYNC.RECONVERGENT B1 ;  /* 0x0000000000017941 */ /* 0x000fea0003800200 */
.L_x_154:
[----:B------:R-:W-:Y:S04]  /*19c0*/  BSSY.RECONVERGENT B1, `(.L_x_156) ;  /* 0x0000008000017945 */ /* 0x000fe80003800200 */
[----:B------:R-:W-:Y:S05]  /*19d0*/  @!P0 BRA `(.L_x_157) ;  /* 0x0000000000188947 */ /* 0x000fea0003800000 */
[----:B01----:R-:W-:Y:S02]  /*19e0*/  IMAD R5, R11, 0x100, R18 ;  /* 0x000001000b057824 */ /* 0x003fe400078e0212 */
[----:B------:R-:W-:Y:S02]  /*19f0*/  IMAD.MOV.U32 R6, RZ, RZ, R15 ;  /* 0x000000ffff067224 */ /* 0x000fe400078e000f */
[----:B------:R-:W-:Y:S02]  /*1a00*/  VIADD R5, R5, 0x200 ;  /* 0x0000020005057836 */ /* 0x000fe40000000000 */
[----:B------:R-:W-:Y:S02]  /*1a10*/  IMAD.MOV.U32 R7, RZ, RZ, RZ ;  /* 0x000000ffff077224 */ /* 0x000fe400078e00ff */
[----:B------:R-:W-:-:S05]  /*1a20*/  IMAD.WIDE.U32 R4, R5, 0x8, R2 ;  /* 0x0000000805047825 */ /* 0x000fca00078e0002 */
[----:B------:R2:W-:Y:S02]  /*1a30*/  REDG.E.ADD.64.STRONG.GPU desc[UR18][R4.64], R6 ;  /* 0x000000060400798e */ /* 0x0005e4000c12e512 */
.L_x_157:
[----:B------:R-:W-:Y:S05]  /*1a40*/  BSYNC.RECONVERGENT B1 ;  /* 0x0000000000017941 */ /* 0x000fea0003800200 */
.L_x_156:
[----:B------:R-:W-:Y:S04]  /*1a50*/  BSSY.RECONVERGENT B1, `(.L_x_158) ;  /* 0x0000008000017945 */ /* 0x000fe80003800200 */
[----:B------:R-:W-:Y:S05]  /*1a60*/  @!P1 BRA `(.L_x_159) ;  /* 0x0000000000189947 */ /* 0x000fea0003800000 */
[----:B012---:R-:W-:Y:S01]  /*1a70*/  IMAD R5, R11, 0x100, R18 ;  /* 0x000001000b057824 */ /* 0x007fe200078e0212 */
[----:B------:R-:W-:Y:S01]  /*1a80*/  MOV R6, R10 ;  /* 0x0000000a00067202 */ /* 0x000fe20000000f00 */
[----:B------:R-:W-:Y:S02]  /*1a90*/  IMAD.MOV.U32 R7, RZ, RZ, RZ ;  /* 0x000000ffff077224 */ /* 0x000fe400078e00ff */
[----:B------:R-:W-:-:S04]  /*1aa0*/  VIADD R5, R5, 0x300 ;  /* 0x0000030005057836 */ /* 0x000fc80000000000 */
[----:B------:R-:W-:-:S05]  /*1ab0*/  IMAD.WIDE.U32 R4, R5, 0x8, R2 ;  /* 0x0000000805047825 */ /* 0x000fca00078e0002 */
[----:B------:R3:W-:Y:S02]  /*1ac0*/  REDG.E.ADD.64.STRONG.GPU desc[UR18][R4.64], R6 ;  /* 0x000000060400798e */ /* 0x0007e4000c12e512 */
.L_x_159:
[----:B------:R-:W-:Y:S05]  /*1ad0*/  BSYNC.RECONVERGENT B1 ;  /* 0x0000000000017941 */ /* 0x000fea0003800200 */
.L_x_158:
[----:B------:R-:W-:Y:S04]  /*1ae0*/  BSSY.RECONVERGENT B1, `(.L_x_160) ;  /* 0x0000008000017945 */ /* 0x000fe80003800200 */
[----:B------:R-:W-:Y:S05]  /*1af0*/  @!P2 BRA `(.L_x_161) ;  /* 0x000000000018a947 */ /* 0x000fea0003800000 */
[----:B0123--:R-:W-:Y:S02]  /*1b00*/  IMAD R5, R11, 0x100, R18 ;  /* 0x000001000b057824 */ /* 0x00ffe400078e0212 */
[----:B------:R-:W-:Y:S02]  /*1b10*/  IMAD.MOV.U32 R6, RZ, RZ, R12 ;  /* 0x000000ffff067224 */ /* 0x000fe400078e000c */
[----:B------:R-:W-:Y:S02]  /*1b20*/  VIADD R5, R5, 0x400 ;  /* 0x0000040005057836 */ /* 0x000fe40000000000 */
[----:B------:R-:W-:Y:S02]  /*1b30*/  IMAD.MOV.U32 R7, RZ, RZ, RZ ;  /* 0x000000ffff077224 */ /* 0x000fe400078e00ff */
[----:B------:R-:W-:-:S05]  /*1b40*/  IMAD.WIDE.U32 R4, R5, 0x8, R2 ;  /* 0x0000000805047825 */ /* 0x000fca00078e0002 */
[----:B------:R4:W-:Y:S02]  /*1b50*/  REDG.E.ADD.64.STRONG.GPU desc[UR18][R4.64], R6 ;  /* 0x000000060400798e */ /* 0x0009e4000c12e512 */
.L_x_161:
[----:B------:R-:W-:Y:S05]  /*1b60*/  BSYNC.RECONVERGENT B1 ;  /* 0x0000000000017941 */ /* 0x000fea0003800200 */
.L_x_160:
[----:B------:R-:W-:Y:S04]  /*1b70*/  BSSY.RECONVERGENT B1, `(.L_x_162) ;  /* 0x0000007000017945 */ /* 0x000fe80003800200 */
[----:B------:R-:W-:Y:S05]  /*1b80*/  @!P3 BRA `(.L_x_163) ;  /* 0x000000000014b947 */ /* 0x000fea0003800000 */
[----:B01234-:R-:W-:Y:S02]  /*1b90*/  IMAD R5, R11, 0x100, R18 ;  /* 0x000001000b057824 */ /* 0x01ffe400078e0212 */
[----:B------:R-:W-:-:S03]  /*1ba0*/  IMAD.MOV.U32 R15, RZ, RZ, RZ ;  /* 0x000000ffff0f7224 */ /* 0x000fc600078e00ff */
[----:B------:R-:W-:-:S05]  /*1bb0*/  IADD3 R5, PT, PT, R5, 0x500, RZ ;  /* 0x0000050005057810 */ /* 0x000fca0007ffe0ff */
[----:B------:R-:W-:-:S05]  /*1bc0*/  IMAD.WIDE.U32 R4, R5, 0x8, R2 ;  /* 0x0000000805047825 */ /* 0x000fca00078e0002 */
[----:B------:R0:W-:Y:S02]  /*1bd0*/  REDG.E.ADD.64.STRONG.GPU desc[UR18][R4.64], R14 ;  /* 0x0000000e0400798e */ /* 0x0001e4000c12e512 */
.L_x_163:
[----:B------:R-:W-:Y:S05]  /*1be0*/  BSYNC.RECONVERGENT B1 ;  /* 0x0000000000017941 */ /* 0x000fea0003800200 */
.L_x_162:
[----:B------:R-:W-:Y:S04]  /*1bf0*/  BSSY.RECONVERGENT B1, `(.L_x_164) ;  /* 0x0000007000017945 */ /* 0x000fe80003800200 */
[----:B------:R-:W-:Y:S05]  /*1c00*/  @!P4 BRA `(.L_x_165) ;  /* 0x000000000014c947 */ /* 0x000fea0003800000 */
[----:B01234-:R-:W-:Y:S02]  /*1c10*/  IMAD R5, R11, 0x100, R18 ;  /* 0x000001000b057824 */ /* 0x01ffe400078e0212 */
[----:B------:R-:W-:Y:S02]  /*1c20*/  IMAD.MOV.U32 R17, RZ, RZ, RZ ;  /* 0x000000ffff117224 */ /* 0x000fe400078e00ff */
[----:B------:R-:W-:-:S04]  /*1c30*/  VIADD R5, R5, 0x600 ;  /* 0x0000060005057836 */ /* 0x000fc80000000000 */
[----:B------:R-:W-:-:S05]  /*1c40*/  IMAD.WIDE.U32 R4, R5, 0x8, R2 ;  /* 0x0000000805047825 */ /* 0x000fca00078e0002 */
[----:B------:R0:W-:Y:S02]  /*1c50*/  REDG.E.ADD.64.STRONG.GPU desc[UR18][R4.64], R16 ;  /* 0x000000100400798e */ /* 0x0001e4000c12e512 */
.L_x_165:
[----:B------:R-:W-:Y:S05]  /*1c60*/  BSYNC.RECONVERGENT B1 ;  /* 0x0000000000017941 */ /* 0x000fea0003800200 */
.L_x_164:
[----:B------:R-:W-:Y:S04]  /*1c70*/  BSSY.RECONVERGENT B1, `(.L_x_166) ;  /* 0x0000008000017945 */ /* 0x000fe80003800200 */
[----:B------:R-:W-:Y:S05]  /*1c80*/  @!P5 BRA `(.L_x_167) ;  /* 0x000000000018d947 */ /* 0x000fea0003800000 */
[----:B01234-:R-:W-:Y:S01]  /*1c90*/  IMAD R5, R11, 0x100, R18 ;  /* 0x000001000b057824 */ /* 0x01ffe200078e0212 */
[----:B------:R-:W-:Y:S01]  /*1ca0*/  MOV R6, R13 ;  /* 0x0000000d00067202 */ /* 0x000fe20000000f00 */
[----:B------:R-:W-:Y:S02]  /*1cb0*/  IMAD.MOV.U32 R7, RZ, RZ, RZ ;  /* 0x000000ffff077224 */ /* 0x000fe400078e00ff */
[----:B------:R-:W-:-:S04]  /*1cc0*/  VIADD R5, R5, 0x700 ;  /* 0x0000070005057836 */ /* 0x000fc80000000000 */
[----:B------:R-:W-:-:S05]  /*1cd0*/  IMAD.WIDE.U32 R4, R5, 0x8, R2 ;  /* 0x0000000805047825 */ /* 0x000fca00078e0002 */
[----:B------:R0:W-:Y:S02]  /*1ce0*/  REDG.E.ADD.64.STRONG.GPU desc[UR18][R4.64], R6 ;  /* 0x000000060400798e */ /* 0x0001e4000c12e512 */
.L_x_167:
[----:B------:R-:W-:Y:S05]  /*1cf0*/  BSYNC.RECONVERGENT B1 ;  /* 0x0000000000017941 */ /* 0x000fea0003800200 */
.L_x_166:
[----:B------:R-:W-:-:S05]  /*1d00*/  VIADD R11, R11, 0x8 ;  /* 0x000000080b0b7836 */ /* 0x000fca0000000000 */
[----:B------:R-:W-:-:S13]  /*1d10*/  ISETP.NE.AND P0, PT, R11, R9, PT ;  /* 0x000000090b00720c */ /* 0x000fda0003f05270 */
[----:B------:R-:W-:Y:S05]  /*1d20*/  @P0 BRA `(.L_x_168) ;  /* 0xfffffff800a00947 */ /* 0x000fea000383ffff */
[----:B01234-:R-:W-:-:S07]  /*1d30*/  IMAD.MOV.U32 R7, RZ, RZ, R9 ;  /* 0x000000ffff077224 */ /* 0x01ffce00078e0009 */
.L_x_151:
[----:B------:R-:W-:Y:S01]  /*1d40*/  UISETP.NE.AND UP0, UPT, UR20, URZ, UPT ;  /* 0x000000ff1400728c */ /* 0x000fe2000bf05270 */
[----:B------:R-:W-:Y:S01]  /*1d50*/  IMAD.U32 R2, RZ, RZ, UR9 ;  /* 0x00000009ff027e24 */ /* 0x000fe2000f8e00ff */
[----:B------:R-:W-:Y:S01]  /*1d60*/  LOP3.LUT R11, R0, 0x1, RZ, 0xc0, !PT ;  /* 0x00000001000b7812 */ /* 0x000fe200078ec0ff */
[----:B------:R-:W-:-:S03]  /*1d70*/  IMAD.U32 R10, RZ, RZ, UR20 ;  /* 0x00000014ff0a7e24 */ /* 0x000fc6000f8e00ff */
[----:B------:R-:W-:Y:S01]  /*1d80*/  IADD3 R0, PT, PT, R2, -0x1, RZ ;  /* 0xffffffff02007810 */ /* 0x000fe20007ffe0ff */
[----:B------:R-:W-:Y:S02]  /*1d90*/  VIADD R10, R10, 0xffffffff ;  /* 0xffffffff0a0a7836 */ /* 0x000fe40000000000 */
[----:B------:R-:W-:Y:S05]  /*1da0*/  BRA.U !UP0, `(.L_x_169) ;  /* 0x00000005086c7547 */ /* 0x000fea000b800000 */
[----:B------:R-:W-:-:S13]  /*1db0*/  ISETP.GE.U32.AND P0, PT, R10, 0x3, PT ;  /* 0x000000030a00780c */ /* 0x000fda0003f06070 */
[----:B------:R-:W-:Y:S05]  /*1dc0*/  @!P0 BRA `(.L_x_170) ;  /* 0x0000000000bc8947 */ /* 0x000fea0003800000 */
[----:B------:R-:W-:Y:S01]  /*1dd0*/  IMAD R2, R7, 0x400, R27 ;  /* 0x0000040007027824 */ /* 0x000fe200078e021b */
[----:B------:R-:W-:Y:S04]  /*1de0*/  BSSY.RECONVERGENT B1, `(.L_x_171) ;  /* 0x0000010000017945 */ /* 0x000fe80003800200 */
[----:B------:R-:W0:Y:S04]  /*1df0*/  LDS R13, [R2] ;  /* 0x00000000020d7984 */ /* 0x000e280000000800 */
[----:B------:R-:W1:Y:S04]  /*1e00*/  LDS R14, [R2+0x400] ;  /* 0x00040000020e7984 */ /* 0x000e680000000800 */
[----:B------:R-:W2:Y:S04]  /*1e10*/  LDS R6, [R2+0x800] ;  /* 0x0008000002067984 */ /* 0x000ea80000000800 */
[----:B------:R-:W3:Y:S01]  /*1e20*/  LDS R12, [R2+0xc00] ;  /* 0x000c0000020c7984 */ /* 0x000ee20000000800 */
[----:B0-----:R-:W-:-:S02]  /*1e30*/  ISETP.NE.AND P0, PT, R13, RZ, PT ;  /* 0x000000ff0d00720c */ /* 0x001fc40003f05270 */
[----:B-1----:R-:W-:Y:S02]  /*1e40*/  ISETP.NE.AND P1, PT, R14, RZ, PT ;  /* 0x000000ff0e00720c */ /* 0x002fe40003f25270 */
[----:B--2---:R-:W-:Y:S02]  /*1e50*/  ISETP.NE.AND P2, PT, R6, RZ, PT ;  /* 0x000000ff0600720c */ /* 0x004fe40003f45270 */
[----:B---3--:R-:W-:-:S07]  /*1e60*/  ISETP.NE.AND P3, PT, R12, RZ, PT ;  /* 0x000000ff0c00720c */ /* 0x008fce0003f65270 */
[----:B------:R-:W-:Y:S06]  /*1e70*/  @!P0 BRA `(.L_x_172) ;  /* 0x0000000000188947 */ /* 0x000fec0003800000 */
[----:B------:R-:W0:Y:S01]  /*1e80*/  LDC.64 R4, c[0x0][0x380] ;  /* 0x0000e000ff047b82 */ /* 0x000e220000000a00 */
[----:B------:R-:W-:Y:S02]  /*1e90*/  IMAD R3, R7, 0x100, R18 ;  /* 0x0000010007037824 */ /* 0x000fe400078e0212 */
[----:B------:R-:W-:Y:S02]  /*1ea0*/  IMAD.MOV.U32 R2, RZ, RZ, R13 ;  /* 0x000000ffff027224 */ /* 0x000fe400078e000d */
[----:B0-----:R-:W-:-:S04]  /*1eb0*/  IMAD.WIDE.U32 R4, R3, 0x8, R4 ;  /* 0x0000000803047825 */ /* 0x001fc800078e0004 */
[----:B------:R-:W-:-:S05]  /*1ec0*/  IMAD.MOV.U32 R3, RZ, RZ, RZ ;  /* 0x000000ffff037224 */ /* 0x000fca00078e00ff */
[----:B------:R0:W-:Y:S02]  /*1ed0*/  REDG.E.ADD.64.STRONG.GPU desc[UR18][R4.64], R2 ;  /* 0x000000020400798e */ /* 0x0001e4000c12e512 */
.L_x_172:
[----:B------:R-:W-:Y:S05]  /*1ee0*/  BSYNC.RECONVERGENT B1 ;  /* 0x0000000000017941 */ /* 0x000fea0003800200 */
.L_x_171:
[----:B------:R-:W-:Y:S04]  /*1ef0*/  BSSY.RECONVERGENT B1, `(.L_x_173) ;  /* 0x0000008000017945 */ /* 0x000fe80003800200 */
[----:B------:R-:W-:Y:S05]  /*1f00*/  @!P1 BRA `(.L_x_174) ;  /* 0x0000000000189947 */ /* 0x000fea0003800000 */
[----:B0-----:R-:W0:Y:S01]  /*1f10*/  LDC.64 R2, c[0x0][0x380] ;  /* 0x0000e000ff027b82 */ /* 0x001e220000000a00 */
[----:B------:R-:W-:Y:S02]  /*1f20*/  IMAD R5, R7, 0x100, R18 ;  /* 0x0000010007057824 */ /* 0x000fe400078e0212 */
[----:B------:R-:W-:Y:S02]  /*1f30*/  HFMA2 R15, -RZ, RZ, 0, 0 ;  /* 0x00000000ff0f7431 */ /* 0x000fe400000001ff */
[----:B------:R-:W-:-:S04]  /*1f40*/  VIADD R5, R5, 0x100 ;  /* 0x0000010005057836 */ /* 0x000fc80000000000 */
[----:B0-----:R-:W-:-:S05]  /*1f50*/  IMAD.WIDE.U32 R2, R5, 0x8, R2 ;  /* 0x0000000805027825 */ /* 0x001fca00078e0002 */
[----:B------:R1:W-:Y:S02]  /*1f60*/  REDG.E.ADD.64.STRONG.GPU desc[UR18][R2.64], R14 ;  /* 0x0000000e0200798e */ /* 0x0003e4000c12e512 */
.L_x_174:
[----:B------:R-:W-:Y:S05]  /*1f70*/  BSYNC.RECONVERGENT B1 ;  /* 0x0000000000017941 */ /* 0x000fea0003800200 */
.L_x_173:
[----:B------:R-:W-:Y:S04]  /*1f80*/  BSSY.RECONVERGENT B1, `(.L_x_175) ;  /* 0x0000009000017945 */ /* 0x000fe80003800200 */
[----:B------:R-:W-:Y:S05]  /*1f90*/  @!P2 BRA `(.L_x_176) ;  /* 0x00000000001ca947 */ /* 0x000fea0003800000 */
[----:B01----:R-:W0:Y:S01]  /*1fa0*/  LDC.64 R2, c[0x0][0x380] ;  /* 0x0000e000ff027b82 */ /* 0x003e220000000a00 */
[----:B------:R-:W-:Y:S02]  /*1fb0*/  IMAD R5, R7, 0x100, R18 ;  /* 0x0000010007057824 */ /* 0x000fe400078e0212 */
[----:B------:R-:W-:Y:S02]  /*1fc0*/  IMAD.MOV.U32 R4, RZ, RZ, R6 ;  /* 0x000000ffff047224 */ /* 0x000fe400078e0006 */
[----:B------:R-:W-:-:S04]  /*1fd0*/  VIADD R5, R5, 0x200 ;  /* 0x0000020005057836 */ /* 0x000fc80000000000 */
[----:B0-----:R-:W-:-:S04]  /*1fe0*/  IMAD.WIDE.U32 R2, R5, 0x8, R2 ;  /* 0x0000000805027825 */ /* 0x001fc800078e0002 */
[----:B------:R-:W-:-:S05]  /*1ff0*/  IMAD.MOV.U32 R5, RZ, RZ, RZ ;  /* 0x000000ffff057224 */ /* 0x000fca00078e00ff */
[----:B------:R2:W-:Y:S02]  /*2000*/  REDG.E.ADD.64.STRONG.GPU desc[UR18][R2.64], R4 ;  /* 0x000000040200798e */ /* 0x0005e4000c12e512 */
.L_x_176:
[----:B------:R-:W-:Y:S05]  /*2010*/  BSYNC.RECONVERGENT B1 ;  /* 0x0000000000017941 */ /* 0x000fea0003800200 */
.L_x_175:
[----:B------:R-:W-:Y:S04]  /*2020*/  BSSY.RECONVERGENT B1, `(.L_x_177) ;  /* 0x0000008000017945 */ /* 0x000fe80003800200 */
[----:B------:R-:W-:Y:S05]  /*2030*/  @!P3 BRA `(.L_x_178) ;  /* 0x000000000018b947 */ /* 0x000fea0003800000 */
[----:B012---:R-:W0:Y:S01]  /*2040*/  LDC.64 R2, c[0x0][0x380] ;  /* 0x0000e000ff027b82 */ /* 0x007e220000000a00 */
[----:B------:R-:W-:Y:S01]  /*2050*/  IMAD R5, R7, 0x100, R18 ;  /* 0x0000010007057824 */ /* 0x000fe200078e0212 */
[----:B------:R-:W-:-:S03]  /*2060*/  MOV R13, RZ ;  /* 0x000000ff000d7202 */ /* 0x000fc60000000f00 */
[----:B------:R-:W-:-:S04]  /*2070*/  VIADD R5, R5, 0x300 ;  /* 0x0000030005057836 */ /* 0x000fc80000000000 */
[----:B0-----:R-:W-:-:S05]  /*2080*/  IMAD.WIDE.U32 R2, R5, 0x8, R2 ;  /* 0x0000000805027825 */ /* 0x001fca00078e0002 */
[----:B------:R3:W-:Y:S02]  /*2090*/  REDG.E.ADD.64.STRONG.GPU desc[UR18][R2.64], R12 ;  /* 0x0000000c0200798e */ /* 0x0007e4000c12e512 */
.L_x_178:
[----:B------:R-:W-:Y:S05]  /*20a0*/  BSYNC.RECONVERGENT B1 ;  /* 0x0000000000017941 */ /* 0x000fea0003800200 */
.L_x_177:
[----:B------:R-:W-:-:S07]  /*20b0*/  VIADD R7, R7, 0x4 ;  /* 0x0000000407077836 */ /* 0x000fce0000000000 */
.L_x_170:
[----:B------:R-:W-:Y:S01]  /*20c0*/  UISETP.NE.AND UP0, UPT, UR9, URZ, UPT ;  /* 0x000000ff0900728c */ /* 0x000fe2000bf05270 */
[----:B------:R-:W-:Y:S08]  /*20d0*/  BSSY.RECONVERGENT B1, `(.L_x_169) ;  /* 0x0000028000017945 */ /* 0x000ff00003800200 */
[----:B------:R-:W-:Y:S05]  /*20e0*/  BRA.U !UP0, `(.L_x_179) ;  /* 0x0000000108987547 */ /* 0x000fea000b800000 */
[----:B------:R-:W-:-:S13]  /*20f0*/  ISETP.NE.AND P0, PT, R0, RZ, PT ;  /* 0x000000ff0000720c */ /* 0x000fda0003f05270 */
[----:B------:R-:W-:Y:S05]  /*2100*/  @!P0 BRA `(.L_x_180) ;  /* 0x0000000000608947 */ /* 0x000fea0003800000 */
[----:B0123--:R-:W-:Y:S01]  /*2110*/  IMAD R2, R7, 0x400, R27 ;  /* 0x0000040007027824 */ /* 0x00ffe200078e021b */
[----:B------:R-:W-:Y:S04]  /*2120*/  BSSY.RECONVERGENT B2, `(.L_x_181) ;  /* 0x000000b000027945 */ /* 0x000fe80003800200 */
[----:B------:R-:W0:Y:S04]  /*2130*/  LDS R4, [R2] ;  /* 0x0000000002047984 */ /* 0x000e280000000800 */
[----:B------:R-:W1:Y:S01]  /*2140*/  LDS R6, [R2+0x400] ;  /* 0x0004000002067984 */ /* 0x000e620000000800 */
[----:B0-----:R-:W-:-:S02]  /*2150*/  ISETP.NE.AND P0, PT, R4, RZ, PT ;  /* 0x000000ff0400720c */ /* 0x001fc40003f05270 */
[----:B-1----:R-:W-:-:S11]  /*2160*/  ISETP.NE.AND P1, PT, R6, RZ, PT ;  /* 0x000000ff0600720c */ /* 0x002fd60003f25270 */
[----:B------:R-:W-:Y:S05]  /*2170*/  @!P0 BRA `(.L_x_182) ;  /* 0x0000000000148947 */ /* 0x000fea0003800000 */
[----:B------:R-:W0:Y:S01]  /*2180*/  LDC.64 R2, c[0x0][0x380] ;  /* 0x0000e000ff027b82 */ /* 0x000e220000000a00 */
[----:B------:R-:W-:-:S04]  /*2190*/  IMAD R5, R7, 0x100, R18 ;  /* 0x0000010007057824 */ /* 0x000fc800078e0212 */
[----:B0-----:R-:W-:-:S04]  /*21a0*/  IMAD.WIDE.U32 R2, R5, 0x8, R2 ;  /* 0x0000000805027825 */ /* 0x001fc800078e0002 */
[----:B------:R-:W-:-:S05]  /*21b0*/  IMAD.MOV.U32 R5, RZ, RZ, RZ ;  /* 0x000000ffff057224 */ /* 0x000fca00078e00ff */
[----:B------:R0:W-:Y:S02]  /*21c0*/  REDG.E.ADD.64.STRONG.GPU desc[UR18][R2.64], R4 ;  /* 0x000000040200798e */ /* 0x0001e4000c12e512 */
.L_x_182:
[----:B------:R-:W-:Y:S05]  /*21d0*/  BSYNC.RECONVERGENT B2 ;  /* 0x0000000000027941 */ /* 0x000fea0003800200 */
.L_x_181:
[----:B------:R-:W-:Y:S04]  /*21e0*/  BSSY.RECONVERGENT B2, `(.L_x_183) ;  /* 0x0000009000027945 */ /* 0x000fe80003800200 */
[----:B------:R-:W-:Y:S05]  /*21f0*/  @!P1 BRA `(.L_x_184) ;  /* 0x00000000001c9947 */ /* 0x000fea0003800000 */
[----:B0-----:R-:W0:Y:S01]  /*2200*/  LDC.64 R2, c[0x0][0x380] ;  /* 0x0000e000ff027b82 */ /* 0x001e220000000a00 */
[----:B------:R-:W-:-:S05]  /*2210*/  IMAD R4, R7, 0x100, R18 ;  /* 0x0000010007047824 */ /* 0x000fca00078e0212 */
[----:B------:R-:W-:Y:S01]  /*2220*/  IADD3 R5, PT, PT, R4, 0x100, RZ ;  /* 0x0000010004057810 */ /* 0x000fe20007ffe0ff */
[----:B------:R-:W-:-:S04]  /*2230*/  IMAD.MOV.U32 R4, RZ, RZ, R6 ;  /* 0x000000ffff047224 */ /* 0x000fc800078e0006 */
[----:B0-----:R-:W-:-:S04]  /*2240*/  IMAD.WIDE.U32 R2, R5, 0x8, R2 ;  /* 0x0000000805027825 */ /* 0x001fc800078e0002 */
[----:B------:R-:W-:-:S05]  /*2250*/  IMAD.MOV.U32 R5, RZ, RZ, RZ ;  /* 0x000000ffff057224 */ /* 0x000fca00078e00ff */
[----:B------:R1:W-:Y:S02]  /*2260*/  REDG.E.ADD.64.STRONG.GPU desc[UR18][R2.64], R4 ;  /* 0x000000040200798e */ /* 0x0003e4000c12e512 */
.L_x_184:
[----:B------:R-:W-:Y:S05]  /*2270*/  BSYNC.RECONVERGENT B2 ;  /* 0x0000000000027941 */ /* 0x000fea0003800200 */
.L_x_183:
[----:B------:R-:W-:-:S07]  /*2280*/  VIADD R7, R7, 0x2 ;  /* 0x0000000207077836 */ /* 0x000fce0000000000 */
.L_x_180:
[----:B------:R-:W-:-:S13]  /*2290*/  ISETP.NE.AND P0, PT, R11, RZ, PT ;  /* 0x000000ff0b00720c */ /* 0x000fda0003f05270 */
[----:B------:R-:W-:Y:S05]  /*22a0*/  @!P0 BRA `(.L_x_179) ;  /* 0x0000000000288947 */ /* 0x000fea0003800000 */
[----:B0123--:R-:W-:-:S05]  /*22b0*/  IMAD R2, R7, 0x400, R27 ;  /* 0x0000040007027824 */ /* 0x00ffca00078e021b */
[----:B------:R-:W0:Y:S02]  /*22c0*/  LDS R6, [R2] ;  /* 0x0000000002067984 */ /* 0x000e240000000800 */
[----:B0-----:R-:W-:-:S13]  /*22d0*/  ISETP.NE.AND P0, PT, R6, RZ, PT ;  /* 0x000000ff0600720c */ /* 0x001fda0003f05270 */
[----:B------:R-:W-:Y:S05]  /*22e0*/  @!P0 BRA `(.L_x_179) ;  /* 0x0000000000188947 */ /* 0x000fea0003800000 */
[----:B------:R-:W0:Y:S01]  /*22f0*/  LDC.64 R2, c[0x0][0x380] ;  /* 0x0000e000ff027b82 */ /* 0x000e220000000a00 */
[----:B------:R-:W-:-:S04]  /*2300*/  IMAD R5, R7, 0x100, R18 ;  /* 0x0000010007057824 */ /* 0x000fc800078e0212 */
[----:B0-----:R-:W-:Y:S01]  /*2310*/  IMAD.WIDE.U32 R4, R5, 0x8, R2 ;  /* 0x0000000805047825 */ /* 0x001fe200078e0002 */
[----:B------:R-:W-:-:S03]  /*2320*/  MOV R2, R6 ;  /* 0x0000000600027202 */ /* 0x000fc60000000f00 */
[----:B------:R-:W-:-:S05]  /*2330*/  IMAD.MOV.U32 R3, RZ, RZ, RZ ;  /* 0x000000ffff037224 */ /* 0x000fca00078e00ff */
[----:B------:R4:W-:Y:S02]  /*2340*/  REDG.E.ADD.64.STRONG.GPU desc[UR18][R4.64], R2 ;  /* 0x000000020400798e */ /* 0x0009e4000c12e512 */
.L_x_179:
[----:B------:R-:W-:Y:S05]  /*2350*/  BSYNC.RECONVERGENT B1 ;  /* 0x0000000000017941 */ /* 0x000fea0003800200 */
.L_x_169:
[----:B------:R-:W-:-:S13]  /*2360*/  ISETP.GT.U32.AND P0, PT, R18, 0x7f, PT ;  /* 0x0000007f1200780c */ /* 0x000fda0003f04070 */
[----:B------:R-:W-:Y:S05]  /*2370*/  @P0 BRA `(.L_x_150) ;  /* 0x00000008008c0947 */ /* 0x000fea0003800000 */
[----:B------:R-:W-:Y:S01]  /*2380*/  ISETP.GE.U32.AND P0, PT, R8, 0x7, PT ;  /* 0x000000070800780c */ /* 0x000fe20003f06070 */
[----:B------:R-:W-:-:S12]  /*2390*/  IMAD.MOV.U32 R7, RZ, RZ, RZ ;  /* 0x000000ffff077224 */ /* 0x000fd800078e00ff */
[----:B------:R-:W-:Y:S05]  /*23a0*/  @!P0 BRA `(.L_x_185) ;  /* 0x0000000400148947 */ /* 0x000fea0003800000 */
[----:B01234-:R-:W0:Y:S01]  /*23b0*/  LDC.64 R2, c[0x0][0x380] ;  /* 0x0000e000ff027b82 */ /* 0x01fe220000000a00 */
[----:B------:R-:W-:-:S07]  /*23c0*/  IMAD.MOV.U32 R8, RZ, RZ, RZ ;  /* 0x000000ffff087224 */ /* 0x000fce00078e00ff */
.L_x_202:
[C---:B------:R-:W-:Y:S01]  /*23d0*/  IMAD R29, R8.reuse, 0x400, R27 ;  /* 0x00000400081d7824 */ /* 0x040fe200078e021b */
[----:B------:R-:W-:Y:S01]  /*23e0*/  BSSY.RECONVERGENT B1, `(.L_x_186) ;  /* 0x000000c000017945 */ /* 0x000fe20003800200 */
[----:B01234-:R-:W-:-:S03]  /*23f0*/  IMAD R5, R8, 0x100, R18 ;  /* 0x0000010008057824 */ /* 0x01ffc600078e0212 */
[----:B------:R-:W1:Y:S01]  /*2400*/  LDS R6, [R29+0x200] ;  /* 0x000200001d067984 */ /* 0x000e620000000800 */
[----:B0-----:R-:W-:-:S03]  /*2410*/  IMAD.WIDE.U32 R4, R5, 0x8, R2 ;  /* 0x0000000805047825 */ /* 0x001fc600078e0002 */
[----:B------:R-:W0:Y:S04]  /*2420*/  LDS R12, [R29+0x600] ;  /* 0x000600001d0c7984 */ /* 0x000e280000000800 */
[----:B------:R2:W3:Y:S04]  /*2430*/  LDS R17, [R29+0xa00] ;  /* 0x000a00001d117984 */ /* 0x0004e80000000800 */
[----:B------:R2:W4:Y:S01]  /*2440*/  LDS R13, [R29+0xe00] ;  /* 0x000e00001d0d7984 */ /* 0x0005220000000800 */
[----:B-1----:R-:W-:Y:S02]  /*2450*/  ISETP.NE.AND P0, PT, R6, RZ, PT ;  /* 0x000000ff0600720c */ /* 0x002fe40003f05270 */
[----:B0-----:R-:W-:-:S11]  /*2460*/  ISETP.NE.AND P1, PT, R12, RZ, PT ;  /* 0x000000ff0c00720c */ /* 0x001fd60003f25270 */
[----:B--234-:R-:W-:Y:S05]  /*2470*/  @!P0 BRA `(.L_x_187) ;  /* 0x0000000000088947 */ /* 0x01cfea0003800000 */
[----:B------:R-:W-:-:S05]  /*2480*/  HFMA2 R7, -RZ, RZ, 0, 0 ;  /* 0x00000000ff077431 */ /* 0x000fca00000001ff */
[----:B------:R0:W-:Y:S02]  /*2490*/  REDG.E.ADD.64.STRONG.GPU desc[UR18][R4.64+0x400], R6 ;  /* 0x000400060400798e */ /* 0x0001e4000c12e512 */
.L_x_187:
[----:B------:R-:W-:Y:S05]  /*24a0*/  BSYNC.RECONVERGENT B1 ;  /* 0x0000000000017941 */ /* 0x000fea0003800200 */
.L_x_186:
[----:B------:R-:W-:Y:S04]  /*24b0*/  BSSY.RECONVERGENT B1, `(.L_x_188) ;  /* 0x0000005000017945 */ /* 0x000fe80003800200 */
[----:B------:R-:W-:Y:S05]  /*24c0*/  @!P1 BRA `(.L_x_189) ;  /* 0x00000000000c9947 */ /* 0x000fea0003800000 */
[----:B0-----:R-:W-:Y:S02]  /*24d0*/  IMAD.MOV.U32 R6, RZ, RZ, R12 ;  /* 0x000000ffff067224 */ /* 0x001fe400078e000c */
[----:B------:R-:W-:-:S05]  /*24e0*/  IMAD.MOV.U32 R7, RZ, RZ, RZ ;  /* 0x000000ffff077224 */ /* 0x000fca00078e00ff */
[----:B------:R1:W-:Y:S02]  /*24f0*/  REDG.E.ADD.64.STRONG.GPU desc[UR18][R4.64+0xc00], R6 ;  /* 0x000c00060400798e */ /* 0x0003e4000c12e512 */
.L_x_189:
[----:B------:R-:W-:Y:S05]  /*2500*/  BSYNC.RECONVERGENT B1 ;  /* 0x0000000000017941 */ /* 0x000fea0003800200 */
.L_x_188:
[----:B------:R-:W2:Y:S01]  /*2510*/  LDS R15, [R29+0x1200] ;  /* 0x001200001d0f7984 */ /* 0x000ea20000000800 */
[----:B------:R-:W-:Y:S01]  /*2520*/  ISETP.NE.AND P6, PT, R17, RZ, PT ;  /* 0x000000ff1100720c */ /* 0x000fe20003fc5270 */
[----:B------:R-:W-:Y:S01]  /*2530*/  VIADD R8, R8, 0x8 ;  /* 0x0000000808087836 */ /* 0x000fe20000000000 */
[----:B------:R-:W-:Y:S01]  /*2540*/  BSSY.RECONVERGENT B1, `(.L_x_190) ;  /* 0x000000e000017945 */ /* 0x000fe20003800200 */
[----:B------:R-:W3:Y:S01]  /*2550*/  LDS R12, [R29+0x1600] ;  /* 0x001600001d0c7984 */ /* 0x000ee20000000800 */
[----:B------:R-:W-:Y:S02]  /*2560*/  ISETP.NE.AND P1, PT, R13, RZ, PT ;  /* 0x000000ff0d00720c */ /* 0x000fe40003f25270 */
[----:B------:R-:W-:Y:S01]  /*2570*/  ISETP.NE.AND P0, PT, R8, R9, PT ;  /* 0x000000090800720c */ /* 0x000fe20003f05270 */
[----:B------:R-:W4:Y:S04]  /*2580*/  LDS R14, [R29+0x1a00] ;  /* 0x001a00001d0e7984 */ /* 0x000f280000000800 */
[----:B------:R-:W5:Y:S01]  /*2590*/  LDS R16, [R29+0x1e00] ;  /* 0x001e00001d107984 */ /* 0x000f620000000800 */
[----:B--2---:R-:W-:-:S02]  /*25a0*/  ISETP.NE.AND P2, PT, R15, RZ, PT ;  /* 0x000000ff0f00720c */ /* 0x004fc40003f45270 */
[----:B---3--:R-:W-:Y:S02]  /*25b0*/  ISETP.NE.AND P3, PT, R12, RZ, PT ;  /* 0x000000ff0c00720c */ /* 0x008fe40003f65270 */
[----:B----4-:R-:W-:Y:S02]  /*25c0*/  ISETP.NE.AND P4, PT, R14, RZ, PT ;  /* 0x000000ff0e00720c */ /* 0x010fe40003f85270 */
[----:B-----5:R-:W-:Y:S01]  /*25d0*/  ISETP.NE.AND P5, PT, R16, RZ, PT ;  /* 0x000000ff1000720c */ /* 0x020fe20003fa5270 */
[----:B------:R-:W-:-:S12]  /*25e0*/  @!P6 BRA `(.L_x_191) ;  /* 0x00000000000ce947 */ /* 0x000fd80003800000 */
[----:B01----:R-:W-:Y:S02]  /*25f0*/  IMAD.MOV.U32 R6, RZ, RZ, R17 ;  /* 0x000000ffff067224 */ /* 0x003fe400078e0011 */
[----:B------:R-:W-:-:S05]  /*2600*/  IMAD.MOV.U32 R7, RZ, RZ, RZ ;  /* 0x000000ffff077224 */ /* 0x000fca00078e00ff */
[----:B------:R2:W-:Y:S02]  /*2610*/  REDG.E.ADD.64.STRONG.GPU desc[UR18][R4.64+0x1400], R6 ;  /* 0x001400060400798e */ /* 0x0005e4000c12e512 */
.L_x_191:
[----:B------:R-:W-:Y:S05]  /*2620*/  BSYNC.RECONVERGENT B1 ;  /* 0x0000000000017941 */ /* 0x000fea0003800200 */
.L_x_190:
[----:B------:R-:W-:Y:S04]  /*2630*/  BSSY.RECONVERGENT B1, `(.L_x_192) ;  /* 0x0000005000017945 */ /* 0x000fe80003800200 */
[----:B------:R-:W-:Y:S05]  /*2640*/  @!P1 BRA `(.L_x_193) ;  /* 0x00000000000c9947 */ /* 0x000fea0003800000 */
[----:B012---:R-:W-:Y:S01]  /*2650*/  MOV R6, R13 ;  /* 0x0000000d00067202 */ /* 0x007fe20000000f00 */
[----:B------:R-:W-:-:S05]  /*2660*/  IMAD.MOV.U32 R7, RZ, RZ, RZ ;  /* 0x000000ffff077224 */ /* 0x000fca00078e00ff */
[----:B------:R3:W-:Y:S02]  /*2670*/  REDG.E.ADD.64.STRONG.GPU desc[UR18][R4.64+0x1c00], R6 ;  /* 0x001c00060400798e */ /* 0x0007e4000c12e512 */
.L_x_193:
[----:B------:R-:W-:Y:S05]  /*2680*/  BSYNC.RECONVERGENT B1 ;  /* 0x0000000000017941 */ /* 0x000fea0003800200 */
.L_x_192:
[----:B------:R-:W-:Y:S04]  /*2690*/  BSSY.RECONVERGENT B1, `(.L_x_194) ;  /* 0x0000005000017945 */ /* 0x000fe80003800200 */
[----:B------:R-:W-:Y:S05]  /*26a0*/  @!P2 BRA `(.L_x_195) ;  /* 0x00000000000ca947 */ /* 0x000fea0003800000 */
[----:B0123--:R-:W-:Y:S02]  /*26b0*/  IMAD.MOV.U32 R6, RZ, RZ, R15 ;  /* 0x000000ffff067224 */ /* 0x00ffe400078e000f */
[----:B------:R-:W-:-:S05]  /*26c0*/  IMAD.MOV.U32 R7, RZ, RZ, RZ ;  /* 0x000000ffff077224 */ /* 0x000fca00078e00ff */
[----:B------:R4:W-:Y:S02]  /*26d0*/  REDG.E.ADD.64.STRONG.GPU desc[UR18][R4.64+0x2400], R6 ;  /* 0x002400060400798e */ /* 0x0009e4000c12e512 */
.L_x_195:
[----:B------:R-:W-:Y:S05]  /*26e0*/  BSYNC.RECONVERGENT B1 ;  /* 0x0000000000017941 */ /* 0x000fea0003800200 */
.L_x_194:
[----:B------:R-:W-:Y:S04]  /*26f0*/  BSSY.RECONVERGENT B1, `(.L_x_196) ;  /* 0x0000004000017945 */ /* 0x000fe80003800200 */
[----:B------:R-:W-:Y:S05]  /*2700*/  @!P3 BRA `(.L_x_197) ;  /* 0x000000000008b947 */ /* 0x000fea0003800000 */
[----:B------:R-:W-:-:S05]  /*2710*/  IMAD.MOV.U32 R13, RZ, RZ, RZ ;  /* 0x000000ffff0d7224 */ /* 0x000fca00078e00ff */
[----:B------:R0:W-:Y:S02]  /*2720*/  REDG.E.ADD.64.STRONG.GPU desc[UR18][R4.64+0x2c00], R12 ;  /* 0x002c000c0400798e */ /* 0x0001e4000c12e512 */
.L_x_197:
[----:B------:R-:W-:Y:S05]  /*2730*/  BSYNC.RECONVERGENT B1 ;  /* 0x0000000000017941 */ /* 0x000fea0003800200 */
.L_x_196:
[----:B------:R-:W-:Y:S04]  /*2740*/  BSSY.RECONVERGENT B1, `(.L_x_198) ;  /* 0x0000004000017945 */ /* 0x000fe80003800200 */
[----:B------:R-:W-:Y:S05]  /*2750*/  @!P4 BRA `(.L_x_199) ;  /* 0x000000000008c947 */ /* 0x000fea0003800000 */
[----:B------:R-:W-:-:S05]  /*2760*/  IMAD.MOV.U32 R15, RZ, RZ, RZ ;  /* 0x000000ffff0f7224 */ /* 0x000fca00078e00ff */
[----:B------:R0:W-:Y:S02]  /*2770*/  REDG.E.ADD.64.STRONG.GPU desc[UR18][R4.64+0x3400], R14 ;  /* 0x0034000e0400798e */ /* 0x0001e4000c12e512 */
.L_x_199:
[----:B------:R-:W-:Y:S05]  /*2780*/  BSYNC.RECONVERGENT B1 ;  /* 0x0000000000017941 */ /* 0x000fea0003800200 */
.L_x_198:
[----:B------:R-:W-:Y:S04]  /*2790*/  BSSY.RECONVERGENT B1, `(.L_x_200) ;  /* 0x0000004000017945 */ /* 0x000fe80003800200 */
[----:B------:R-:W-:Y:S05]  /*27a0*/  @!P5 BRA `(.L_x_201) ;  /* 0x000000000008d947 */ /* 0x000fea0003800000 */
[----:B------:R-:W-:-:S05]  /*27b0*/  HFMA2 R17, -RZ, RZ, 0, 0 ;  /* 0x00000000ff117431 */ /* 0x000fca00000001ff */
[----:B------:R0:W-:Y:S02]  /*27c0*/  REDG.E.ADD.64.STRONG.GPU desc[UR18][R4.64+0x3c00], R16 ;  /* 0x003c00100400798e */ /* 0x0001e4000c12e512 */
.L_x_201:
[----:B------:R-:W-:Y:S05]  /*27d0*/  BSYNC.RECONVERGENT B1 ;  /* 0x0000000000017941 */ /* 0x000fea0003800200 */
.L_x_200:
[----:B------:R-:W-:Y:S05]  /*27e0*/  @P0 BRA `(.L_x_202) ;  /* 0xfffffff800f80947 */ /* 0x000fea000383ffff */
[----:B01234-:R-:W-:-:S07]  /*27f0*/  IMAD.MOV.U32 R7, RZ, RZ, R9 ;  /* 0x000000ffff077224 */ /* 0x01ffce00078e0009 */
.L_x_185:
[----:B------:R-:W-:-:S09]  /*2800*/  UISETP.NE.AND UP0, UPT, UR20, URZ, UPT ;  /* 0x000000ff1400728c */ /* 0x000fd2000bf05270 */
[----:B------:R-:W-:Y:S05]  /*2810*/  BRA.U !UP0, `(.L_x_150) ;  /* 0x0000000508647547 */ /* 0x000fea000b800000 */
[----:B------:R-:W-:-:S13]  /*2820*/  ISETP.GE.U32.AND P0, PT, R10, 0x3, PT ;  /* 0x000000030a00780c */ /* 0x000fda0003f06070 */
[----:B------:R-:W-:Y:S05]  /*2830*/  @!P0 BRA `(.L_x_203) ;  /* 0x0000000000c08947 */ /* 0x000fea0003800000 */
[----:B01234-:R-:W-:Y:S01]  /*2840*/  IMAD R2, R7, 0x400, R27 ;  /* 0x0000040007027824 */ /* 0x01ffe200078e021b */
[----:B------:R-:W-:Y:S04]  /*2850*/  BSSY.RECONVERGENT B1, `(.L_x_204) ;  /* 0x0000010000017945 */ /* 0x000fe80003800200 */
[----:B------:R-:W0:Y:S04]  /*2860*/  LDS R10, [R2+0x200] ;  /* 0x00020000020a7984 */ /* 0x000e280000000800 */
        /* <DEDUP_REMOVED lines=14> */
.L_x_205:
[----:B------:R-:W-:Y:S05]  /*2950*/  BSYNC.RECONVERGENT B1 ;  /* 0x0000000000017941 */ /* 0x000fea0003800200 */
.L_x_204:
[----:B------:R-:W-:Y:S04]  /*2960*/  BSSY.RECONVERGENT B1, `(.L_x_206) ;  /* 0x0000009000017945 */ /* 0x000fe80003800200 */
[----:B------:R-:W-:Y:S05]  /*2970*/  @!P1 BRA `(.L_x_207) ;  /* 0x00000000001c9947 */ /* 0x000fea0003800000 */
[----:B0-----:R-:W0:Y:S01]  /*2980*/  LDC.64 R4, c[0x0][0x380] ;  /* 0x0000e000ff047b82 */ /* 0x001e220000000a00 */
[----:B------:R-:W-:Y:S01]  /*2990*/  LEA R3, R7, R18, 0x8 ;  /* 0x0000001207037211 */ /* 0x000fe200078e40ff */
[----:B------:R-:W-:-:S04]  /*29a0*/  IMAD.MOV.U32 R2, RZ, RZ, R9 ;  /* 0x000000ffff027224 */ /* 0x000fc800078e0009 */
[----:B------:R-:W-:-:S04]  /*29b0*/  VIADD R3, R3, 0x100 ;  /* 0x0000010003037836 */ /* 0x000fc80000000000 */
[----:B0-----:R-:W-:-:S04]  /*29c0*/  IMAD.WIDE.U32 R4, R3, 0x8, R4 ;  /* 0x0000000803047825 */ /* 0x001fc800078e0004 */
[----:B------:R-:W-:-:S05]  /*29d0*/  IMAD.MOV.U32 R3, RZ, RZ, RZ ;  /* 0x000000ffff037224 */ /* 0x000fca00078e00ff */
[----:B------:R1:W-:Y:S02]  /*29e0*/  REDG.E.ADD.64.STRONG.GPU desc[UR18][R4.64+0x400], R2 ;  /* 0x000400020400798e */ /* 0x0003e4000c12e512 */
.L_x_207:
[----:B------:R-:W-:Y:S05]  /*29f0*/  BSYNC.RECONVERGENT B1 ;  /* 0x0000000000017941 */ /* 0x000fea0003800200 */
.L_x_206:
[----:B------:R-:W-:Y:S04]  /*2a00*/  BSSY.RECONVERGENT B1, `(.L_x_208) ;  /* 0x0000009000017945 */ /* 0x000fe80003800200 */
[----:B------:R-:W-:Y:S05]  /*2a10*/  @!P2 BRA `(.L_x_209) ;  /* 0x00000000001ca947 */ /* 0x000fea0003800000 */
[----:B01----:R-:W0:Y:S01]  /*2a20*/  LDC.64 R2, c[0x0][0x380] ;  /* 0x0000e000ff027b82 */ /* 0x003e220000000a00 */
[----:B------:R-:W-:Y:S01]  /*2a30*/  IMAD R5, R7, 0x100, R18 ;  /* 0x0000010007057824 */ /* 0x000fe200078e0212 */
[----:B------:R-:W-:-:S03]  /*2a40*/  MOV R4, R6 ;  /* 0x0000000600047202 */ /* 0x000fc60000000f00 */
[----:B------:R-:W-:-:S04]  /*2a50*/  VIADD R5, R5, 0x200 ;  /* 0x0000020005057836 */ /* 0x000fc80000000000 */
[----:B0-----:R-:W-:-:S04]  /*2a60*/  IMAD.WIDE.U32 R2, R5, 0x8, R2 ;  /* 0x0000000805027825 */ /* 0x001fc800078e0002 */
[----:B------:R-:W-:-:S05]  /*2a70*/  IMAD.MOV.U32 R5, RZ, RZ, RZ ;  /* 0x000000ffff057224 */ /* 0x000fca00078e00ff */
[----:B------:R2:W-:Y:S02]  /*2a80*/  REDG.E.ADD.64.STRONG.GPU desc[UR18][R2.64+0x400], R4 ;  /* 0x000400040200798e */ /* 0x0005e4000c12e512 */
.L_x_209:
[----:B------:R-:W-:Y:S05]  /*2a90*/  BSYNC.RECONVERGENT B1 ;  /* 0x0000000000017941 */ /* 0x000fea0003800200 */
.L_x_208:
[----:B------:R-:W-:Y:S04]  /*2aa0*/  BSSY.RECONVERGENT B1, `(.L_x_210) ;  /* 0x0000008000017945 */ /* 0x000fe80003800200 */
[----:B------:R-:W-:Y:S05]  /*2ab0*/  @!P3 BRA `(.L_x_211) ;  /* 0x000000000018b947 */ /* 0x000fea0003800000 */
[----:B012---:R-:W0:Y:S01]  /*2ac0*/  LDC.64 R2, c[0x0][0x380] ;  /* 0x0000e000ff027b82 */ /* 0x007e220000000a00 */
[----:B------:R-:W-:Y:S02]  /*2ad0*/  IMAD R5, R7, 0x100, R18 ;  /* 0x0000010007057824 */ /* 0x000fe400078e0212 */
[----:B------:R-:W-:Y:S02]  /*2ae0*/  IMAD.MOV.U32 R9, RZ, RZ, RZ ;  /* 0x000000ffff097224 */ /* 0x000fe400078e00ff */
[----:B------:R-:W-:-:S04]  /*2af0*/  VIADD R5, R5, 0x300 ;  /* 0x0000030005057836 */ /* 0x000fc80000000000 */
[----:B0-----:R-:W-:-:S05]  /*2b00*/  IMAD.WIDE.U32 R2, R5, 0x8, R2 ;  /* 0x0000000805027825 */ /* 0x001fca00078e0002 */
[----:B------:R3:W-:Y:S02]  /*2b10*/  REDG.E.ADD.64.STRONG.GPU desc[UR18][R2.64+0x400], R8 ;  /* 0x000400080200798e */ /* 0x0007e4000c12e512 */
.L_x_211:
[----:B------:R-:W-:Y:S05]  /*2b20*/  BSYNC.RECONVERGENT B1 ;  /* 0x0000000000017941 */ /* 0x000fea0003800200 */
.L_x_210:
[----:B------:R-:W-:-:S07]  /*2b30*/  VIADD R7, R7, 0x4 ;  /* 0x0000000407077836 */ /* 0x000fce0000000000 */
.L_x_203:
[----:B------:R-:W-:-:S09]  /*2b40*/  UISETP.NE.AND UP0, UPT, UR9, URZ, UPT ;  /* 0x000000ff0900728c */ /* 0x000fd2000bf05270 */
[----:B------:R-:W-:Y:S05]  /*2b50*/  BRA.U !UP0, `(.L_x_150) ;  /* 0x0000000108947547 */ /* 0x000fea000b800000 */
[----:B------:R-:W-:-:S13]  /*2b60*/  ISETP.NE.AND P0, PT, R0, RZ, PT ;  /* 0x000000ff0000720c */ /* 0x000fda0003f05270 */
[----:B------:R-:W-:Y:S05]  /*2b70*/  @!P0 BRA `(.L_x_212) ;  /* 0x0000000000608947 */ /* 0x000fea0003800000 */
[----:B01234-:R-:W-:Y:S01]  /*2b80*/  LEA R2, R7, R27, 0xa ;  /* 0x0000001b07027211 */ /* 0x01ffe200078e50ff */
[----:B------:R-:W-:Y:S04]  /*2b90*/  BSSY.RECONVERGENT B1, `(.L_x_213) ;  /* 0x000000b000017945 */ /* 0x000fe80003800200 */
[----:B------:R-:W0:Y:S04]  /*2ba0*/  LDS R4, [R2+0x200] ;  /* 0x0002000002047984 */ /* 0x000e280000000800 */
        /* <DEDUP_REMOVED lines=9> */
.L_x_214:
[----:B------:R-:W-:Y:S05]  /*2c40*/  BSYNC.RECONVERGENT B1 ;  /* 0x0000000000017941 */ /* 0x000fea0003800200 */
.L_x_213:
[----:B------:R-:W-:Y:S04]  /*2c50*/  BSSY.RECONVERGENT B1, `(.L_x_215) ;  /* 0x0000009000017945 */ /* 0x000fe80003800200 */
[----:B------:R-:W-:Y:S05]  /*2c60*/  @!P1 BRA `(.L_x_216) ;  /* 0x00000000001c9947 */ /* 0x000fea0003800000 */
[----:B0-----:R-:W0:Y:S01]  /*2c70*/  LDC.64 R2, c[0x0][0x380] ;  /* 0x0000e000ff027b82 */ /* 0x001e220000000a00 */
[----:B------:R-:W-:-:S04]  /*2c80*/  IMAD R4, R7, 0x100, R18 ;  /* 0x0000010007047824 */ /* 0x000fc800078e0212 */
[----:B------:R-:W-:Y:S02]  /*2c90*/  VIADD R5, R4, 0x100 ;  /* 0x0000010004057836 */ /* 0x000fe40000000000 */
[----:B------:R-:W-:Y:S02]  /*2ca0*/  IMAD.MOV.U32 R4, RZ, RZ, R0 ;  /* 0x000000ffff047224 */ /* 0x000fe400078e0000 */
[----:B0-----:R-:W-:-:S04]  /*2cb0*/  IMAD.WIDE.U32 R2, R5, 0x8, R2 ;  /* 0x0000000805027825 */ /* 0x001fc800078e0002 */
[----:B------:R-:W-:-:S05]  /*2cc0*/  HFMA2 R5, -RZ, RZ, 0, 0 ;  /* 0x00000000ff057431 */ /* 0x000fca00000001ff */
[----:B------:R1:W-:Y:S02]  /*2cd0*/  REDG.E.ADD.64.STRONG.GPU desc[UR18][R2.64+0x400], R4 ;  /* 0x000400040200798e */ /* 0x0003e4000c12e512 */
.L_x_216:
[----:B------:R-:W-:Y:S05]  /*2ce0*/  BSYNC.RECONVERGENT B1 ;  /* 0x0000000000017941 */ /* 0x000fea0003800200 */
.L_x_215:
[----:B------:R-:W-:-:S07]  /*2cf0*/  VIADD R7, R7, 0x2 ;  /* 0x0000000207077836 */ /* 0x000fce0000000000 */
.L_x_212:
[----:B------:R-:W-:-:S13]  /*2d00*/  ISETP.NE.AND P0, PT, R11, RZ, PT ;  /* 0x000000ff0b00720c */ /* 0x000fda0003f05270 */
[----:B------:R-:W-:Y:S05]  /*2d10*/  @!P0 BRA `(.L_x_150) ;  /* 0x0000000000248947 */ /* 0x000fea0003800000 */
[----:B------:R-:W-:-:S05]  /*2d20*/  IMAD R0, R7, 0x400, R27 ;  /* 0x0000040007007824 */ /* 0x000fca00078e021b */
[----:B012-4-:R-:W0:Y:S02]  /*2d30*/  LDS R4, [R0+0x200] ;  /* 0x0002000000047984 */ /* 0x017e240000000800 */
[----:B0-----:R-:W-:-:S13]  /*2d40*/  ISETP.NE.AND P0, PT, R4, RZ, PT ;  /* 0x000000ff0400720c */ /* 0x001fda0003f05270 */
[----:B------:R-:W-:Y:S05]  /*2d50*/  @!P0 BRA `(.L_x_150) ;  /* 0x0000000000148947 */ /* 0x000fea0003800000 */
[----:B---3--:R-:W0:Y:S01]  /*2d60*/  LDC.64 R2, c[0x0][0x380] ;  /* 0x0000e000ff027b82 */ /* 0x008e220000000a00 */
[----:B------:R-:W-:Y:S02]  /*2d70*/  IMAD R7, R7, 0x100, R18 ;  /* 0x0000010007077824 */ /* 0x000fe400078e0212 */
[----:B------:R-:W-:Y:S02]  /*2d80*/  IMAD.MOV.U32 R5, RZ, RZ, RZ ;  /* 0x000000ffff057224 */ /* 0x000fe400078e00ff */
[----:B0-----:R-:W-:-:S05]  /*2d90*/  IMAD.WIDE.U32 R2, R7, 0x8, R2 ;  /* 0x0000000807027825 */ /* 0x001fca00078e0002 */
[----:B------:R0:W-:Y:S02]  /*2da0*/  REDG.E.ADD.64.STRONG.GPU desc[UR18][R2.64+0x400], R4 ;  /* 0x000400040200798e */ /* 0x0001e4000c12e512 */
.L_x_150:
[----:B------:R-:W-:Y:S05]  /*2db0*/  BSYNC.RECONVERGENT B0 ;  /* 0x0000000000007941 */ /* 0x000fea0003800200 */
.L_x_149:
[----:B------:R-:W1:Y:S01]  /*2dc0*/  LDCU.64 UR4, c[0x0][0x390] ;  /* 0x00007200ff0477ac */ /* 0x000e620008000a00 */
[----:B------:R-:W-:-:S04]  /*2dd0*/  UIADD3 UR6, UP1, UPT, UR6, 0x1, URZ ;  /* 0x0000000106067890 */ /* 0x000fc8000ff3e0ff */
[----:B------:R-:W-:Y:S02]  /*2de0*/  UIADD3.X UR7, UPT, UPT, URZ, UR7, URZ, UP1, !UPT ;  /* 0x00000007ff077290 */ /* 0x000fe40008ffe4ff */
[----:B-1----:R-:W-:-:S04]  /*2df0*/  UIADD3 UR10, UP0, UPT, UR4, -0x1, URZ ;  /* 0xffffffff040a7890 */ /* 0x002fc8000ff1e0ff */
[----:B------:R-:W-:-:S04]  /*2e00*/  UIADD3.X UR11, UPT, UPT, UR5, -0x1, URZ, UP0, !UPT ;  /* 0xffffffff050b7890 */ /* 0x000fc800087fe4ff */
[----:B------:R-:W-:-:S04]  /*2e10*/  USHF.R.U64 UR10, UR10, 0x1e, UR11 ;  /* 0x0000001e0a0a7899 */ /* 0x000fc8000800120b */
[----:B------:R-:W-:-:S04]  /*2e20*/  UIADD3 UR10, UP0, UPT, UR10, 0x1, URZ ;  /* 0x000000010a0a7890 */ /* 0x000fc8000ff1e0ff */
[----:B------:R-:W-:Y:S02]  /*2e30*/  ULEA.HI.X UR11, UR11, URZ, URZ, 0x2, UP0 ;  /* 0x000000ff0b0b7291 */ /* 0x000fe400080f14ff */
[----:B------:R-:W-:-:S04]  /*2e40*/  UISETP.LT.U32.AND UP0, UPT, UR10, UR4, UPT ;  /* 0x000000040a00728c */ /* 0x000fc8000bf01070 */
[----:B------:R-:W-:-:S04]  /*2e50*/  UISETP.LT.U32.AND.EX UP0, UPT, UR11, UR5, UPT, UP0 ;  /* 0x000000050b00728c */ /* 0x000fc8000bf01100 */
[----:B------:R-:W-:Y:S02]  /*2e60*/  USEL UR4, UR10, UR4, UP0 ;  /* 0x000000040a047287 */ /* 0x000fe40008000000 */
[----:B------:R-:W-:Y:S02]  /*2e70*/  USEL UR5, UR11, UR5, UP0 ;  /* 0x000000050b057287 */ /* 0x000fe40008000000 */
[----:B------:R-:W-:-:S04]  /*2e80*/  UISETP.NE.U32.AND UP0, UPT, UR6, UR4, UPT ;  /* 0x000000040600728c */ /* 0x000fc8000bf05070 */
[----:B------:R-:W-:Y:S01]  /*2e90*/  UISETP.NE.AND.EX UP0, UPT, UR7, UR5, UPT, UP0 ;  /* 0x000000050700728c */ /* 0x000fe2000bf05300 */
[----:B------:R-:W-:Y:S08]  /*2ea0*/  BAR.SYNC.DEFER_BLOCKING 0x0 ;  /* 0x0000000000007b1d */ /* 0x000ff00000010000 */
[----:B------:R-:W-:Y:S05]  /*2eb0*/  BRA.U UP0, `(.L_x_217) ;  /* 0xffffffd100dc7547 */ /* 0x000fea000b83ffff */
[----:B------:R-:W-:Y:S05]  /*2ec0*/  EXIT ;  /* 0x000000000000794d */ /* 0x000fea0003800000 */
.L_x_218:
        /* <DEDUP_REMOVED lines=11> */
.L_x_1726:


//--------------------- .text._ZN3cub18CUB_300001_SM_10006detail10radix_sort31DeviceRadixSortSingleTileKernelINS1_5radix10policy_hubIjNS0_8NullTypeEyE10Policy1000ELNS0_9SortOrderE0EjS6_yNS1_21identity_decomposer_tEEEvPKT1_PSB_PKT2_PSF_T3_iiT4_ --------------------------
	.section	.text._ZN3cub18CUB_300001_SM_10006detail10radix_sort31DeviceRadixSortSingleTileKernelINS1_5radix10policy_hubIjNS0_8NullTypeEyE10Policy1000ELNS0_9SortOrderE0EjS6_yNS1_21identity_decomposer_tEEEvPKT1_PSB_PKT2_PSF_T3_iiT4_,"ax",@progbits
	.align	128
        .global         _ZN3cub18CUB_300001_SM_10006detail10radix_sort31DeviceRadixSortSingleTileKernelINS1_5radix10policy_hubIjNS0_8NullTypeEyE10Policy1000ELNS0_9SortOrderE0EjS6_yNS1_21identity_decomposer_tEEEvPKT1_PSB_PKT2_PSF_T3_iiT4_
        .type           _ZN3cub18CUB_300001_SM_10006detail10radix_sort31DeviceRadixSortSingleTileKernelINS1_5radix10policy_hubIjNS0_8NullTypeEyE10Policy1000ELNS0_9SortOrderE0EjS6_yNS1_21identity_decomposer_tEEEvPKT1_PSB_PKT2_PSF_T3_iiT4_,@function
        .size           _ZN3cub18CUB_300001_SM_10006detail10radix_sort31DeviceRadixSortSingleTileKernelINS1_5radix10policy_hubIjNS0_8NullTypeEyE10Policy1000ELNS0_9SortOrderE0EjS6_yNS1_21identity_decomposer_tEEEvPKT1_PSB_PKT2_PSF_T3_iiT4_,(.L_x_1727 - _ZN3cub18CUB_300001_SM_10006detail10radix_sort31DeviceRadixSortSingleTileKernelINS1_5radix10policy_hubIjNS0_8NullTypeEyE10Policy1000ELNS0_9SortOrderE0EjS6_yNS1_21identity_decomposer_tEEEvPKT1_PSB_PKT2_PSF_T3_iiT4_)
        .other          _ZN3cub18CUB_300001_SM_10006detail10radix_sort31DeviceRadixSortSingleTileKernelINS1_5radix10policy_hubIjNS0_8NullTypeEyE10Policy1000ELNS0_9SortOrderE0EjS6_yNS1_21identity_decomposer_tEEEvPKT1_PSB_PKT2_PSF_T3_iiT4_,@"STO_CUDA_ENTRY STV_DEFAULT"
_ZN3cub18CUB_300001_SM_10006detail10radix_sort31DeviceRadixSortSingleTileKernelINS1_5radix10policy_hubIjNS0_8NullTypeEyE10Policy1000ELNS0_9SortOrderE0EjS6_yNS1_21identity_decomposer_tEEEvPKT1_PSB_PKT2_PSF_T3_iiT4_:
.text._ZN3cub18CUB_300001_SM_10006detail10radix_sort31DeviceRadixSortSingleTileKernelINS1_5radix10policy_hubIjNS0_8NullTypeEyE10Policy1000ELNS0_9SortOrderE0EjS6_yNS1_21identity_decomposer_tEEEvPKT1_PSB_PKT2_PSF_T3_iiT4_:
[----:B------:R-:W-:Y:S01]  /*0000*/  LDC R1, c[0x0][0x37c] ;  /* 0x0000df00ff017b82 */ /* 0x000fe20000000800 */
[----:B------:R-:W0:Y:S01]  /*0010*/  S2R R0, SR_TID.X ;  /* 0x0000000000007919 */ /* 0x000e220000002100 */
[----:B------:R-:W1:Y:S06]  /*0020*/  LDCU UR4, c[0x0][0x3a0] ;  /* 0x00007400ff0477ac */ /* 0x000e6c0008000800 */
[----:B------:R-:W2:Y:S01]  /*0030*/  LDC.64 R4, c[0x0][0x380] ;  /* 0x0000e000ff047b82 */ /* 0x000ea20000000a00 */
[----:B------:R-:W-:Y:S01]  /*0040*/  IMAD.MOV.U32 R12, RZ, RZ, -0x1 ;  /* 0xffffffffff0c7424 */ /* 0x000fe200078e00ff */
[----:B------:R-:W3:Y:S01]  /*0050*/  LDCU.64 UR10, c[0x0][0x358] ;  /* 0x00006b00ff0a77ac */ /* 0x000ee20008000a00 */
[----:B------:R-:W-:-:S02]  /*0060*/  IMAD.MOV.U32 R13, RZ, RZ, -0x1 ;  /* 0xffffffffff0d7424 */ /* 0x000fc400078e00ff */
[----:B------:R-:W-:Y:S02]  /*0070*/  IMAD.MOV.U32 R15, RZ, RZ, -0x1 ;  /* 0xffffffffff0f7424 */ /* 0x000fe400078e00ff */
[----:B------:R-:W-:Y:S02]  /*0080*/  IMAD.MOV.U32 R14, RZ, RZ, -0x1 ;  /* 0xffffffffff0e7424 */ /* 0x000fe400078e00ff */
[----:B------:R-:W-:Y:S02]  /*0090*/  IMAD.MOV.U32 R16, RZ, RZ, -0x1 ;  /* 0xffffffffff107424 */ /* 0x000fe400078e00ff */
[----:B------:R-:W-:Y:S02]  /*00a0*/  IMAD.MOV.U32 R17, RZ, RZ, -0x1 ;  /* 0xffffffffff117424 */ /* 0x000fe400078e00ff */
[----:B------:R-:W-:Y:S02]  /*00b0*/  IMAD.MOV.U32 R18, RZ, RZ, -0x1 ;  /* 0xffffffffff127424 */ /* 0x000fe400078e00ff */
[----:B------:R-:W-:-:S02]  /*00c0*/  IMAD.MOV.U32 R19, RZ, RZ, -0x1 ;  /* 0xffffffffff137424 */ /* 0x000fc400078e00ff */
[----:B------:R-:W-:Y:S02]  /*00d0*/  IMAD.MOV.U32 R20, RZ, RZ, -0x1 ;  /* 0xffffffffff147424 */ /* 0x000fe400078e00ff */
[----:B------:R-:W-:Y:S01]  /*00e0*/  IMAD.MOV.U32 R21, RZ, RZ, -0x1 ;  /* 0xffffffffff157424 */ /* 0x000fe200078e00ff */
[----:B------:R-:W4:Y:S01]  /*00f0*/  S2UR UR5, SR_CgaCtaId ;  /* 0x00000000000579c3 */ /* 0x000f220000008800 */
[----:B------:R-:W-:Y:S02]  /*0100*/  IMAD.MOV.U32 R22, RZ, RZ, -0x1 ;  /* 0xffffffffff167424 */ /* 0x000fe400078e00ff */
[----:B------:R-:W-:Y:S02]  /*0110*/  IMAD.MOV.U32 R23, RZ, RZ, -0x1 ;  /* 0xffffffffff177424 */ /* 0x000fe400078e00ff */
[----:B------:R-:W-:Y:S02]  /*0120*/  IMAD.MOV.U32 R24, RZ, RZ, -0x1 ;  /* 0xffffffffff187424 */ /* 0x000fe400078e00ff */
[----:B------:R-:W-:-:S02]  /*0130*/  IMAD.MOV.U32 R25, RZ, RZ, -0x1 ;  /* 0xffffffffff197424 */ /* 0x000fc400078e00ff */
[----:B------:R-:W-:Y:S02]  /*0140*/  IMAD.MOV.U32 R26, RZ, RZ, -0x1 ;  /* 0xffffffffff1a7424 */ /* 0x000fe400078e00ff */
[----:B------:R-:W-:Y:S02]  /*0150*/  IMAD.MOV.U32 R27, RZ, RZ, -0x1 ;  /* 0xffffffffff1b7424 */ /* 0x000fe400078e00ff */
[----:B------:R-:W-:Y:S01]  /*0160*/  IMAD.MOV.U32 R28, RZ, RZ, -0x1 ;  /* 0xffffffffff1c7424 */ /* 0x000fe200078e00ff */
[----:B------:R-:W4:Y:S01]  /*0170*/  S2R R29, SR_LANEID ;  /* 0x00000000001d7919 */ /* 0x000f220000000000 */
[----:B0-----:R-:W-:Y:S01]  /*0180*/  IMAD R7, R0, 0x13, RZ ;  /* 0x0000001300077824 */ /* 0x001fe200078e02ff */
[----:B------:R-:W0:Y:S03]  /*0190*/  LDCU.64 UR6, c[0x0][0x3a8] ;  /* 0x00007500ff0677ac */ /* 0x000e260008000a00 */
[C---:B------:R-:W-:Y:S01]  /*01a0*/  VIADD R2, R7.reuse, 0x1 ;  /* 0x0000000107027836 */ /* 0x040fe20000000000 */
[C---:B-1----:R-:W-:Y:S01]  /*01b0*/  ISETP.GE.AND P1, PT, R7.reuse, UR4, PT ;  /* 0x0000000407007c0c */ /* 0x042fe2000bf26270 */
[C---:B------:R-:W-:Y:S01]  /*01c0*/  VIADD R3, R7.reuse, 0x2 ;  /* 0x0000000207037836 */ /* 0x040fe20000000000 */
[----:B------:R-:W1:Y:S01]  /*01d0*/  LDCU UR9, c[0x0][0x3ac] ;  /* 0x00007580ff0977ac */ /* 0x000e620008000800 */
[C---:B------:R-:W-:Y:S01]  /*01e0*/  VIADD R6, R7.reuse, 0x5 ;  /* 0x0000000507067836 */ /* 0x040fe20000000000 */
[----:B------:R-:W-:Y:S01]  /*01f0*/  ISETP.GE.AND P2, PT, R2, UR4, PT ;  /* 0x0000000402007c0c */ /* 0x000fe2000bf46270 */
[----:B------:R-:W-:Y:S01]  /*0200*/  VIADD R2, R7, 0x3 ;  /* 0x0000000307027836 */ /* 0x000fe20000000000 */
[----:B------:R-:W-:Y:S01]  /*0210*/  ISETP.GE.AND P3, PT, R3, UR4, PT ;  /* 0x0000000403007c0c */ /* 0x000fe2000bf66270 */
[----:B--2---:R-:W-:Y:S01]  /*0220*/  IMAD.WIDE.U32 R4, R7, 0x4, R4 ;  /* 0x0000000407047825 */ /* 0x004fe200078e0004 */
[----:B------:R-:W-:-:S02]  /*0230*/  ISETP.GE.AND P6, PT, R6, UR4, PT ;  /* 0x0000000406007c0c */ /* 0x000fc4000bfc6270 */
[----:B------:R-:W-:Y:S01]  /*0240*/  ISETP.GE.AND P4, PT, R2, UR4, PT ;  /* 0x0000000402007c0c */ /* 0x000fe2000bf86270 */
[----:B------:R-:W-:Y:S02]  /*0250*/  IMAD.MOV.U32 R2, RZ, RZ, -0x1 ;  /* 0xffffffffff027424 */ /* 0x000fe400078e00ff */
[C---:B------:R-:W-:Y:S02]  /*0260*/  VIADD R6, R7.reuse, 0x7 ;  /* 0x0000000707067836 */ /* 0x040fe40000000000 */
[C---:B------:R-:W-:Y:S02]  /*0270*/  VIADD R3, R7.reuse, 0x4 ;  /* 0x0000000407037836 */ /* 0x040fe40000000000 */
[----:B---3--:R2:W5:Y:S01]  /*0280*/  @!P1 LDG.E R2, desc[UR10][R4.64] ;  /* 0x0000000a04029981 */ /* 0x008562000c1e1900 */
[----:B------:R-:W-:Y:S01]  /*0290*/  ISETP.GE.AND P1, PT, R6, UR4, PT ;  /* 0x0000000406007c0c */ /* 0x000fe2000bf26270 */
[----:B------:R-:W-:Y:S01]  /*02a0*/  VIADD R6, R7, 0x9 ;  /* 0x0000000907067836 */ /* 0x000fe20000000000 */
[----:B------:R-:W-:Y:S01]  /*02b0*/  ISETP.GE.AND P5, PT, R3, UR4, PT ;  /* 0x0000000403007c0c */ /* 0x000fe2000bfa6270 */
[C---:B------:R-:W-:Y:S01]  /*02c0*/  VIADD R8, R7.reuse, 0x6 ;  /* 0x0000000607087836 */ /* 0x040fe20000000000 */
[----:B------:R2:W5:Y:S01]  /*02d0*/  @!P3 LDG.E R12, desc[UR10][R4.64+0x8] ;  /* 0x0000080a040cb981 */ /* 0x000562000c1e1900 */
[----:B------:R-:W-:Y:S01]  /*02e0*/  IMAD.MOV.U32 R3, RZ, RZ, -0x1 ;  /* 0xffffffffff037424 */ /* 0x000fe200078e00ff */
[----:B------:R-:W-:Y:S01]  /*02f0*/  ISETP.GE.AND P3, PT, R6, UR4, PT ;  /* 0x0000000406007c0c */ /* 0x000fe2000bf66270 */
[C---:B------:R-:W-:Y:S01]  /*0300*/  VIADD R6, R7.reuse, 0xa ;  /* 0x0000000a07067836 */ /* 0x040fe20000000000 */
[----:B------:R-:W-:Y:S01]  /*0310*/  ISETP.GE.AND P0, PT, R8, UR4, PT ;  /* 0x0000000408007c0c */ /* 0x000fe2000bf06270 */
[C---:B------:R-:W-:Y:S01]  /*0320*/  VIADD R8, R7.reuse, 0x8 ;  /* 0x0000000807087836 */ /* 0x040fe20000000000 */
[----:B------:R2:W5:Y:S02]  /*0330*/  @!P4 LDG.E R13, desc[UR10][R4.64+0xc] ;  /* 0x00000c0a040dc981 */ /* 0x000564000c1e1900 */
[----:B------:R-:W-:Y:S01]  /*0340*/  ISETP.GE.AND P4, PT, R6, UR4, PT ;  /* 0x0000000406007c0c */ /* 0x000fe2000bf86270 */
[C---:B------:R-:W-:Y:S01]  /*0350*/  VIADD R6, R7.reuse, 0xc ;  /* 0x0000000c07067836 */ /* 0x040fe20000000000 */
[----:B------:R2:W5:Y:S01]  /*0360*/  @!P2 LDG.E R3, desc[UR10][R4.64+0x4] ;  /* 0x0000040a0403a981 */ /* 0x000562000c1e1900 */
[----:B------:R-:W-:Y:S01]  /*0370*/  ISETP.GE.AND P2, PT, R8, UR4, PT ;  /* 0x0000000408007c0c */ /* 0x000fe2000bf46270 */
[----:B------:R-:W-:-:S02]  /*0380*/  VIADD R8, R7, 0xb ;  /* 0x0000000b07087836 */ /* 0x000fc40000000000 */
[----:B------:R2:W5:Y:S01]  /*0390*/  @!P6 LDG.E R15, desc[UR10][R4.64+0x14] ;  /* 0x0000140a040fe981 */ /* 0x000562000c1e1900 */
[----:B------:R-:W-:Y:S01]  /*03a0*/  ISETP.GE.AND P6, PT, R6, UR4, PT ;  /* 0x0000000406007c0c */ /* 0x000fe2000bfc6270 */
[C---:B------:R-:W-:Y:S02]  /*03b0*/  VIADD R6, R7.reuse, 0xd ;  /* 0x0000000d07067836 */ /* 0x040fe40000000000 */
[----:B------:R2:W5:Y:S01]  /*03c0*/  @!P5 LDG.E R14, desc[UR10][R4.64+0x10] ;  /* 0x0000100a040ed981 */ /* 0x000562000c1e1900 */
[----:B------:R-:W-:Y:S01]  /*03d0*/  ISETP.GE.AND P5, PT, R8, UR4, PT ;  /* 0x0000000408007c0c */ /* 0x000fe2000bfa6270 */
[C---:B------:R-:W-:Y:S02]  /*03e0*/  VIADD R8, R7.reuse, 0xe ;  /* 0x0000000e07087836 */ /* 0x040fe40000000000 */
        /* <DEDUP_REMOVED lines=9> */
[----:B------:R-:W-:Y:S01]  /*0480*/  VIADD R7, R7, 0x12 ;  /* 0x0000001207077836 */ /* 0x000fe20000000000 */
[----:B------:R2:W5:Y:S02]  /*0490*/  @!P3 LDG.E R19, desc[UR10][R4.64+0x24] ;  /* 0x0000240a0413b981 */ /* 0x000564000c1e1900 */
[----:B------:R-:W-:-:S02]  /*04a0*/  ISETP.GE.AND P3, PT, R6, UR4, PT ;  /* 0x0000000406007c0c */ /* 0x000fc4000bf66270 */
[----:B------:R2:W5:Y:S01]  /*04b0*/  @!P4 LDG.E R20, desc[UR10][R4.64+0x28] ;  /* 0x0000280a0414c981 */ /* 0x000562000c1e1900 */
[----:B------:R-:W-:-:S03]  /*04c0*/  ISETP.GE.AND P4, PT, R8, UR4, PT ;  /* 0x0000000408007c0c */ /* 0x000fc6000bf86270 */
[----:B------:R2:W5:Y:S01]  /*04d0*/  @!P5 LDG.E R21, desc[UR10][R4.64+0x2c] ;  /* 0x00002c0a0415d981 */ /* 0x000562000c1e1900 */
[----:B------:R-:W-:-:S03]  /*04e0*/  ISETP.GE.AND P5, PT, R7, UR4, PT ;  /* 0x0000000407007c0c */ /* 0x000fc6000bfa6270 */
[----:B------:R2:W5:Y:S04]  /*04f0*/  @!P6 LDG.E R22, desc[UR10][R4.64+0x30] ;  /* 0x0000300a0416e981 */ /* 0x000568000c1e1900 */
[----:B------:R2:W5:Y:S04]  /*0500*/  @!P0 LDG.E R23, desc[UR10][R4.64+0x34] ;  /* 0x0000340a04178981 */ /* 0x000568000c1e1900 */
[----:B------:R2:W5:Y:S04]  /*0510*/  @!P1 LDG.E R24, desc[UR10][R4.64+0x38] ;  /* 0x0000380a04189981 */ /* 0x000568000c1e1900 */
[----:B------:R2:W5:Y:S04]  /*0520*/  @!P2 LDG.E R25, desc[UR10][R4.64+0x3c] ;  /* 0x00003c0a0419a981 */ /* 0x000568000c1e1900 */
[----:B------:R2:W5:Y:S04]  /*0530*/  @!P3 LDG.E R26, desc[UR10][R4.64+0x40] ;  /* 0x0000400a041ab981 */ /* 0x000568000c1e1900 */
[----:B------:R2:W5:Y:S04]  /*0540*/  @!P4 LDG.E R27, desc[UR10][R4.64+0x44] ;  /* 0x0000440a041bc981 */ /* 0x000568000c1e1900 */
[----:B------:R2:W5:Y:S01]  /*0550*/  @!P5 LDG.E R28, desc[UR10][R4.64+0x48] ;  /* 0x0000480a041cd981 */ /* 0x000562000c1e1900 */
[----:B------:R-:W-:-:S02]  /*0560*/  UMOV UR4, 0x400 ;  /* 0x0000040000047882 */ /* 0x000fc40000000000 */
[----:B----4-:R-:W-:Y:S01]  /*0570*/  ULEA UR4, UR5, UR4, 0x18 ;  /* 0x0000000405047291 */ /* 0x010fe2000f8ec0ff */
[----:B------:R-:W-:-:S05]  /*0580*/  SHF.R.U32.HI R105, RZ, 0x5, R0 ;  /* 0x00000005ff697819 */ /* 0x000fca0000011600 */
[----:B------:R-:W-:-:S05]  /*0590*/  LEA R31, R0, UR4, 0x2 ;  /* 0x00000004001f7c11 */ /* 0x000fca000f8e10ff */
[----:B------:R-:W-:Y:S01]  /*05a0*/  IMAD R33, R0, 0x80, R31 ;  /* 0x0000008000217824 */ /* 0x000fe200078e021f */
[----:B------:R-:W-:-:S03]  /*05b0*/  LEA R30, R105, UR4, 0x2 ;  /* 0x00000004691e7c11 */ /* 0x000fc6000f8e10ff */
[----:B------:R-:W-:Y:S01]  /*05c0*/  IMAD R35, R0, -0x38, R33 ;  /* 0xffffffc800237824 */ /* 0x000fe200078e0221 */
[----:B0-----:R-:W-:Y:S02]  /*05d0*/  UIADD3 UR8, UPT, UPT, UR6, 0x6, URZ ;  /* 0x0000000606087890 */ /* 0x001fe4000fffe0ff */
[----:B------:R-:W-:Y:S01]  /*05e0*/  UIADD3 UR5, UPT, UPT, -UR6, UR7, URZ ;  /* 0x0000000706057290 */ /* 0x000fe2000fffe1ff */
[----:B-12---:R-:W-:Y:S11]  /*05f0*/  BAR.SYNC.DEFER_BLOCKING 0x0 ;  /* 0x0000000000007b1d */ /* 0x006ff60000010000 */
.L_x_220:
[----:B------:R-:W-:Y:S01]  /*0600*/  UISETP.LT.AND UP0, UPT, UR5, 0x6, UPT ;  /* 0x000000060500788c */ /* 0x000fe2000bf01270 */
[----:B------:R-:W-:Y:S01]  /*0610*/  STS [R31], RZ ;  /* 0x000000ff1f007388 */ /* 0x000fe20000000800 */
[----:B------:R-:W-:Y:S01]  /*0620*/  UIADD3 UR6, UPT, UPT, UR8, -0x6, URZ ;  /* 0xfffffffa08067890 */ /* 0x000fe2000fffe0ff */
[----:B------:R-:W-:Y:S01]  /*0630*/  ISETP.NE.AND P1, PT, R29, 0x1f, PT ;  /* 0x0000001f1d00780c */ /* 0x000fe20003f25270 */
[----:B------:R-:W-:Y:S01]  /*0640*/  USEL UR4, UR5, 0x6, UP0 ;  /* 0x0000000605047887 */ /* 0x000fe20008000000 */
[----:B------:R-:W-:Y:S01]  /*0650*/  STS [R31+0x400], RZ ;  /* 0x000400ff1f007388 */ /* 0x000fe20000000800 */
[C---:B------:R-:W-:Y:S01]  /*0660*/  ISETP.NE.AND P2, PT, R105.reuse, 0x6, PT ;  /* 0x000000066900780c */ /* 0x040fe20003f45270 */
[----:B------:R-:W-:Y:S01]  /*0670*/  UISETP.GE.AND UP0, UPT, UR8, UR9, UPT ;  /* 0x000000090800728c */ /* 0x000fe2000bf06270 */
[----:B0----5:R-:W-:Y:S01]  /*0680*/  SHF.R.U32.HI R4, RZ, UR6, R2 ;  /* 0x00000006ff047c19 */ /* 0x021fe20008011602 */
[----:B------:R-:W-:Y:S01]  /*0690*/  UBMSK UR4, URZ, UR4 ;  /* 0x00000004ff04729b */ /* 0x000fe20008000000 */
[----:B------:R-:W-:Y:S01]  /*06a0*/  STS [R31+0x800], RZ ;  /* 0x000800ff1f007388 */ /* 0x000fe20000000800 */
[----:B------:R-:W-:-:S03]  /*06b0*/  ISETP.NE.AND P3, PT, R105, 0x7, PT ;  /* 0x000000076900780c */ /* 0x000fc60003f65270 */
[----:B------:R-:W-:Y:S01]  /*06c0*/  STS [R31+0xc00], RZ ;  /* 0x000c00ff1f007388 */ /* 0x000fe20000000800 */
[----:B------:R-:W-:-:S03]  /*06d0*/  LOP3.LUT R4, R4, UR4, RZ, 0xc0, !PT ;  /* 0x0000000404047c12 */ /* 0x000fc6000f8ec0ff */
[----:B------:R-:W-:Y:S02]  /*06e0*/  STS [R31+0x1000], RZ ;  /* 0x001000ff1f007388 */ /* 0x000fe40000000800 */
[----:B------:R-:W-:Y:S01]  /*06f0*/  IMAD.SHL.U32 R5, R4, 0x400, RZ ;  /* 0x0000040004057824 */ /* 0x000fe200078e00ff */
[----:B------:R-:W-:Y:S01]  /*0700*/  SHF.R.U32.HI R4, RZ, 0x4, R4 ;  /* 0x00000004ff047819 */ /* 0x000fe20000011604 */
[----:B------:R-:W-:Y:S03]  /*0710*/  STS [R31+0x1400], RZ ;  /* 0x001400ff1f007388 */ /* 0x000fe60000000800 */
[----:B------:R-:W-:Y:S01]  /*0720*/  LOP3.LUT R34, R5, 0x7c00, RZ, 0xc0, !PT ;  /* 0x00007c0005227812 */ /* 0x000fe200078ec0ff */
[----:B------:R-:W-:Y:S01]  /*0730*/  STS [R31+0x1800], RZ ;  /* 0x001800ff1f007388 */ /* 0x000fe20000000800 */
[----:B------:R-:W-:-:S03]  /*0740*/  LOP3.LUT R4, R4, 0xffffffe, RZ, 0xc0, !PT ;  /* 0x0ffffffe04047812 */ /* 0x000fc600078ec0ff */
[----:B------:R-:W-:Y:S01]  /*0750*/  STS [R31+0x1c00], RZ ;  /* 0x001c00ff1f007388 */ /* 0x000fe20000000800 */
[----:B------:R-:W-:Y:S02]  /*0760*/  IADD3 R34, PT, PT, R4, R31, R34 ;  /* 0x0000001f04227210 */ /* 0x000fe40007ffe022 */
[----:B------:R-:W-:Y:S01]  /*0770*/  SHF.R.U32.HI R4, RZ, UR6, R3 ;  /* 0x00000006ff047c19 */ /* 0x000fe20008011603 */
[----:B------:R-:W-:Y:S03]  /*0780*/  STS [R31+0x2000], RZ ;  /* 0x002000ff1f007388 */ /* 0x000fe60000000800 */
[----:B------:R-:W-:Y:S01]  /*0790*/  LOP3.LUT R4, R4, UR4, RZ, 0xc0, !PT ;  /* 0x0000000404047c12 */ /* 0x000fe2000f8ec0ff */
[----:B------:R-:W-:Y:S04]  /*07a0*/  STS [R31+0x2400], RZ ;  /* 0x002400ff1f007388 */ /* 0x000fe80000000800 */
[----:B------:R-:W-:Y:S01]  /*07b0*/  STS [R31+0x2800], RZ ;  /* 0x002800ff1f007388 */ /* 0x000fe20000000800 */
[----:B------:R-:W-:Y:S01]  /*07c0*/  IMAD.SHL.U32 R5, R4, 0x400, RZ ;  /* 0x0000040004057824 */ /* 0x000fe200078e00ff */
[----:B------:R-:W-:-:S02]  /*07d0*/  SHF.R.U32.HI R4, RZ, 0x4, R4 ;  /* 0x00000004ff047819 */ /* 0x000fc40000011604 */
[----:B------:R-:W-:Y:S02]  /*07e0*/  STS [R31+0x2c00], RZ ;  /* 0x002c00ff1f007388 */ /* 0x000fe40000000800 */
[----:B------:R-:W-:Y:S02]  /*07f0*/  LOP3.LUT R36, R5, 0x7c00, RZ, 0xc0, !PT ;  /* 0x00007c0005247812 */ /* 0x000fe400078ec0ff */
        /* <DEDUP_REMOVED lines=32> */
[----:B------:R-:W0:Y:S02]  /*0a00*/  LDS.U16 R32, [R34] ;  /* 0x0000000022207984 */ /* 0x000e240000000400 */
[----:B0-----:R-:W-:-:S05]  /*0a10*/  VIADD R5, R32, 0x1 ;  /* 0x0000000120057836 */ /* 0x001fca0000000000 */
[----:B------:R0:W-:Y:S04]  /*0a20*/  STS.U16 [R34], R5 ;  /* 0x0000000522007388 */ /* 0x0001e80000000400 */
[----:B------:R-:W1:Y:S01]  /*0a30*/  LDS.U16 R38, [R36] ;  /* 0x0000000024267984 */ /* 0x000e620000000400 */
[----:B0-----:R-:W-:Y:S01]  /*0a40*/  IMAD.SHL.U32 R5, R4, 0x400, RZ ;  /* 0x0000040004057824 */ /* 0x001fe200078e00ff */
[----:B------:R-:W-:-:S04]  /*0a50*/  SHF.R.U32.HI R4, RZ, 0x4, R4 ;  /* 0x00000004ff047819 */ /* 0x000fc80000011604 */
[----:B------:R-:W-:Y:S02]  /*0a60*/  LOP3.LUT R6, R5, 0x7c00, RZ, 0xc0, !PT ;  /* 0x00007c0005067812 */ /* 0x000fe400078ec0ff */
[----:B------:R-:W-:Y:S02]  /*0a70*/  LOP3.LUT R41, R4, 0xffffffe, RZ, 0xc0, !PT ;  /* 0x0ffffffe04297812 */ /* 0x000fe400078ec0ff */
[----:B------:R-:W-:Y:S02]  /*0a80*/  SHF.R.U32.HI R5, RZ, UR6, R14 ;  /* 0x00000006ff057c19 */ /* 0x000fe4000801160e */
[----:B------:R-:W-:Y:S02]  /*0a90*/  IADD3 R41, PT, PT, R41, R31, R6 ;  /* 0x0000001f29297210 */ /* 0x000fe40007ffe006 */
[----:B------:R-:W-:-:S05]  /*0aa0*/  LOP3.LUT R5, R5, UR4, RZ, 0xc0, !PT ;  /* 0x0000000405057c12 */ /* 0x000fca000f8ec0ff */
[----:B------:R-:W-:Y:S01]  /*0ab0*/  IMAD.SHL.U32 R6, R5, 0x400, RZ ;  /* 0x0000040005067824 */ /* 0x000fe200078e00ff */
[----:B------:R-:W-:-:S04]  /*0ac0*/  SHF.R.U32.HI R5, RZ, 0x4, R5 ;  /* 0x00000004ff057819 */ /* 0x000fc80000011605 */
[----:B------:R-:W-:Y:S02]  /*0ad0*/  LOP3.LUT R8, R6, 0x7c00, RZ, 0xc0, !PT ;  /* 0x00007c0006087812 */ /* 0x000fe400078ec0ff */
[----:B------:R-:W-:-:S04]  /*0ae0*/  LOP3.LUT R5, R5, 0xffffffe, RZ, 0xc0, !PT ;  /* 0x0ffffffe05057812 */ /* 0x000fc800078ec0ff */
[----:B------:R-:W-:Y:S01]  /*0af0*/  IADD3 R43, PT, PT, R5, R31, R8 ;  /* 0x0000001f052b7210 */ /* 0x000fe20007ffe008 */
[----:B-1----:R-:W-:-:S05]  /*0b00*/  VIADD R7, R38, 0x1 ;  /* 0x0000000126077836 */ /* 0x002fca0000000000 */
[----:B------:R-:W-:Y:S04]  /*0b10*/  STS.U16 [R36], R7 ;  /* 0x0000000724007388 */ /* 0x000fe80000000400 */
[----:B------:R-:W0:Y:S02]  /*0b20*/  LDS.U16 R40, [R39] ;  /* 0x0000000027287984 */ /* 0x000e240000000400 */
[----:B0-----:R-:W-:-:S05]  /*0b30*/  VIADD R4, R40, 0x1 ;  /* 0x0000000128047836 */ /* 0x001fca0000000000 */
[----:B------:R0:W-:Y:S04]  /*0b40*/  STS.U16 [R39], R4 ;  /* 0x0000000427007388 */ /* 0x0001e80000000400 */
[----:B------:R-:W1:Y:S01]  /*0b50*/  LDS.U16 R42, [R41] ;  /* 0x00000000292a7984 */ /* 0x000e620000000400 */
[----:B0-----:R-:W-:-:S04]  /*0b60*/  SHF.R.U32.HI R4, RZ, UR6, R15 ;  /* 0x00000006ff047c19 */ /* 0x001fc8000801160f */
[----:B------:R-:W-:-:S05]  /*0b70*/  LOP3.LUT R4, R4, UR4, RZ, 0xc0, !PT ;  /* 0x0000000404047c12 */ /* 0x000fca000f8ec0ff */
[----:B------:R-:W-:Y:S01]  /*0b80*/  IMAD.SHL.U32 R5, R4, 0x400, RZ ;  /* 0x0000040004057824 */ /* 0x000fe200078e00ff */
[----:B------:R-:W-:-:S04]  /*0b90*/  SHF.R.U32.HI R4, RZ, 0x4, R4 ;  /* 0x00000004ff047819 */ /* 0x000fc80000011604 */
[----:B------:R-:W-:Y:S02]  /*0ba0*/  LOP3.LUT R8, R5, 0x7c00, RZ, 0xc0, !PT ;  /* 0x00007c0005087812 */ /* 0x000fe400078ec0ff */
[----:B------:R-:W-:Y:S02]  /*0bb0*/  LOP3.LUT R45, R4, 0xffffffe, RZ, 0xc0, !PT ;  /* 0x0ffffffe042d7812 */ /* 0x000fe400078ec0ff */
[----:B------:R-:W-:Y:S02]  /*0bc0*/  SHF.R.U32.HI R5, RZ, UR6, R16 ;  /* 0x00000006ff057c19 */ /* 0x000fe40008011610 */
[----:B------:R-:W-:Y:S02]  /*0bd0*/  IADD3 R45, PT, PT, R45, R31, R8 ;  /* 0x0000001f2d2d7210 */ /* 0x000fe40007ffe008 */
[----:B------:R-:W-:Y:S01]  /*0be0*/  LOP3.LUT R5, R5, UR4, RZ, 0xc0, !PT ;  /* 0x0000000405057c12 */ /* 0x000fe2000f8ec0ff */
[----:B-1----:R-:W-:-:S05]  /*0bf0*/  VIADD R6, R42, 0x1 ;  /* 0x000000012a067836 */ /* 0x002fca0000000000 */
[----:B------:R0:W-:Y:S04]  /*0c00*/  STS.U16 [R41], R6 ;  /* 0x0000000629007388 */ /* 0x0001e80000000400 */
[----:B------:R-:W1:Y:S01]  /*0c10*/  LDS.U16 R44, [R43] ;  /* 0x000000002b2c7984 */ /* 0x000e620000000400 */
[----:B0-----:R-:W-:Y:S01]  /*0c20*/  IMAD.SHL.U32 R6, R5, 0x400, RZ ;  /* 0x0000040005067824 */ /* 0x001fe200078e00ff */
[----:B------:R-:W-:-:S04]  /*0c30*/  SHF.R.U32.HI R5, RZ, 0x4, R5 ;  /* 0x00000004ff057819 */ /* 0x000fc80000011605 */
[----:B------:R-:W-:Y:S02]  /*0c40*/  LOP3.LUT R8, R6, 0x7c00, RZ, 0xc0, !PT ;  /* 0x00007c0006087812 */ /* 0x000fe400078ec0ff */
[----:B------:R-:W-:-:S04]  /*0c50*/  LOP3.LUT R5, R5, 0xffffffe, RZ, 0xc0, !PT ;  /* 0x0ffffffe05057812 */ /* 0x000fc800078ec0ff */
[----:B------:R-:W-:Y:S01]  /*0c60*/  IADD3 R47, PT, PT, R5, R31, R8 ;  /* 0x0000001f052f7210 */ /* 0x000fe20007ffe008 */
[----:B-1----:R-:W-:-:S05]  /*0c70*/  VIADD R4, R44, 0x1 ;  /* 0x000000012c047836 */ /* 0x002fca0000000000 */
        /* <DEDUP_REMOVED lines=108> */
[----:B------:R-:W-:Y:S01]  /*1340*/  SHF.R.U32.HI R5, RZ, UR6, R28 ;  /* 0x00000006ff057c19 */ /* 0x000fe2000801161c */
[----:B------:R-:W0:Y:S01]  /*1350*/  S2UR UR6, SR_CgaCtaId ;  /* 0x00000000000679c3 */ /* 0x000e220000008800 */
[----:B------:R-:W-:Y:S02]  /*1360*/  IADD3 R69, PT, PT, R69, R31, R8 ;  /* 0x0000001f45457210 */ /* 0x000fe40007ffe008 */
[----:B------:R-:W-:Y:S01]  /*1370*/  LOP3.LUT R5, R5, UR4, RZ, 0xc0, !PT ;  /* 0x0000000405057c12 */ /* 0x000fe2000f8ec0ff */
[----:B------:R-:W-:Y:S01]  /*1380*/  UMOV UR4, 0x400 ;  /* 0x0000040000047882 */ /* 0x000fe20000000000 */
[----:B-1----:R-:W-:-:S05]  /*1390*/  VIADD R6, R66, 0x1 ;  /* 0x0000000142067836 */ /* 0x002fca0000000000 */
[----:B------:R1:W-:Y:S04]  /*13a0*/  STS.U16 [R65], R6 ;  /* 0x0000000641007388 */ /* 0x0003e80000000400 */
[----:B------:R-:W2:Y:S01]  /*13b0*/  LDS.U16 R68, [R67] ;  /* 0x0000000043447984 */ /* 0x000ea20000000400 */
[----:B0-----:R-:W-:Y:S01]  /*13c0*/  ULEA UR4, UR6, UR4, 0x18 ;  /* 0x0000000406047291 */ /* 0x001fe2000f8ec0ff */
[----:B-1----:R-:W-:Y:S01]  /*13d0*/  IMAD.SHL.U32 R6, R5, 0x400, RZ ;  /* 0x0000040005067824 */ /* 0x002fe200078e00ff */
[----:B------:R-:W-:-:S04]  /*13e0*/  SHF.R.U32.HI R5, RZ, 0x4, R5 ;  /* 0x00000004ff057819 */ /* 0x000fc80000011605 */
[----:B------:R-:W-:Y:S02]  /*13f0*/  LOP3.LUT R8, R6, 0x7c00, RZ, 0xc0, !PT ;  /* 0x00007c0006087812 */ /* 0x000fe400078ec0ff */
[----:B------:R-:W-:-:S04]  /*1400*/  LOP3.LUT R5, R5, 0xffffffe, RZ, 0xc0, !PT ;  /* 0x0ffffffe05057812 */ /* 0x000fc800078ec0ff */
[----:B------:R-:W-:Y:S01]  /*1410*/  IADD3 R71, PT, PT, R5, R31, R8 ;  /* 0x0000001f05477210 */ /* 0x000fe20007ffe008 */
[----:B--2---:R-:W-:-:S05]  /*1420*/  VIADD R4, R68, 0x1 ;  /* 0x0000000144047836 */ /* 0x004fca0000000000 */
[----:B------:R-:W-:Y:S04]  /*1430*/  STS.U16 [R67], R4 ;  /* 0x0000000443007388 */ /* 0x000fe80000000400 */
[----:B------:R-:W0:Y:S02]  /*1440*/  LDS.U16 R70, [R69] ;  /* 0x0000000045467984 */ /* 0x000e240000000400 */
[----:B0-----:R-:W-:-:S05]  /*1450*/  VIADD R6, R70, 0x1 ;  /* 0x0000000146067836 */ /* 0x001fca0000000000 */
[----:B------:R-:W-:Y:S04]  /*1460*/  STS.U16 [R69], R6 ;  /* 0x0000000645007388 */ /* 0x000fe80000000400 */
[----:B------:R-:W0:Y:S02]  /*1470*/  LDS.U16 R72, [R71] ;  /* 0x0000000047487984 */ /* 0x000e240000000400 */
[----:B0-----:R-:W-:-:S05]  /*1480*/  VIADD R4, R72, 0x1 ;  /* 0x0000000148047836 */ /* 0x001fca0000000000 */
[----:B------:R-:W-:Y:S01]  /*1490*/  STS.U16 [R71], R4 ;  /* 0x0000000447007388 */ /* 0x000fe20000000400 */
[----:B------:R-:W-:Y:S06]  /*14a0*/  BAR.SYNC.DEFER_BLOCKING 0x0 ;  /* 0x0000000000007b1d */ /* 0x000fec0000010000 */
[----:B------:R-:W-:Y:S04]  /*14b0*/  LDS R73, [R33] ;  /* 0x0000000021497984 */ /* 0x000fe80000000800 */
[----:B------:R-:W0:Y:S04]  /*14c0*/  LDS R74, [R33+0x4] ;  /* 0x00000400214a7984 */ /* 0x000e280000000800 */
[----:B------:R-:W1:Y:S04]  /*14d0*/  LDS R75, [R33+0x8] ;  /* 0x00000800214b7984 */ /* 0x000e680000000800 */
[----:B------:R-:W2:Y:S04]  /*14e0*/  LDS R76, [R33+0xc] ;  /* 0x00000c00214c7984 */ /* 0x000ea80000000800 */
[----:B------:R-:W3:Y:S04]  /*14f0*/  LDS R77, [R33+0x10] ;  /* 0x00001000214d7984 */ /* 0x000ee80000000800 */
[----:B------:R-:W4:Y:S04]  /*1500*/  LDS R78, [R33+0x14] ;  /* 0x00001400214e7984 */ /* 0x000f280000000800 */
[----:B------:R-:W4:Y:S04]  /*1510*/  LDS R79, [R33+0x18] ;  /* 0x00001800214f7984 */ /* 0x000f280000000800 */
[----:B------:R-:W4:Y:S04]  /*1520*/  LDS R80, [R33+0x1c] ;  /* 0x00001c0021507984 */ /* 0x000f280000000800 */
[----:B------:R-:W4:Y:S04]  /*1530*/  LDS R81, [R33+0x20] ;  /* 0x0000200021517984 */ /* 0x000f280000000800 */
[----:B------:R-:W4:Y:S04]  /*1540*/  LDS R82, [R33+0x24] ;  /* 0x0000240021527984 */ /* 0x000f280000000800 */
[----:B------:R-:W4:Y:S04]  /*1550*/  LDS R83, [R33+0x28] ;  /* 0x0000280021537984 */ /* 0x000f280000000800 */
[----:B------:R-:W4:Y:S01]  /*1560*/  LDS R84, [R33+0x2c] ;  /* 0x00002c0021547984 */ /* 0x000f220000000800 */
[----:B0-----:R-:W-:-:S03]  /*1570*/  IMAD.IADD R74, R73, 0x1, R74 ;  /* 0x00000001494a7824 */ /* 0x001fc600078e024a */
[----:B------:R-:W0:Y:S01]  /*1580*/  LDS R85, [R33+0x30] ;  /* 0x0000300021557984 */ /* 0x000e220000000800 */
[----:B-1----:R-:W-:-:S03]  /*1590*/  IMAD.IADD R75, R75, 0x1, R74 ;  /* 0x000000014b4b7824 */ /* 0x002fc600078e024a */
[----:B------:R-:W1:Y:S01]  /*15a0*/  LDS R86, [R33+0x34] ;  /* 0x0000340021567984 */ /* 0x000e620000000800 */
[----:B--2---:R-:W-:-:S03]  /*15b0*/  IMAD.IADD R76, R76, 0x1, R75 ;  /* 0x000000014c4c7824 */ /* 0x004fc600078e024b */
[----:B------:R-:W2:Y:S01]  /*15c0*/  LDS R87, [R33+0x38] ;  /* 0x0000380021577984 */ /* 0x000ea20000000800 */
[----:B---3--:R-:W-:-:S03]  /*15d0*/  IMAD.IADD R77, R77, 0x1, R76 ;  /* 0x000000014d4d7824 */ /* 0x008fc600078e024c */
[----:B------:R-:W3:Y:S01]  /*15e0*/  LDS R88, [R33+0x3c] ;  /* 0x00003c0021587984 */ /* 0x000ee20000000800 */
[----:B----4-:R-:W-:-:S03]  /*15f0*/  IMAD.IADD R78, R78, 0x1, R77 ;  /* 0x000000014e4e7824 */ /* 0x010fc600078e024d */
[----:B------:R-:W4:Y:S01]  /*1600*/  LDS R89, [R33+0x40] ;  /* 0x0000400021597984 */ /* 0x000f220000000800 */
[----:B------:R-:W-:-:S03]  /*1610*/  IMAD.IADD R79, R79, 0x1, R78 ;  /* 0x000000014f4f7824 */ /* 0x000fc600078e024e */
        /* <DEDUP_REMOVED lines=31> */
[----:B------:R-:W-:-:S04]  /*1810*/  IMAD.IADD R95, R95, 0x1, R94 ;  /* 0x000000015f5f7824 */ /* 0x000fc800078e025e */
[----:B0-----:R-:W-:-:S04]  /*1820*/  IMAD.IADD R96, R96, 0x1, R95 ;  /* 0x0000000160607824 */ /* 0x001fc800078e025f */
[----:B-1----:R-:W-:-:S04]  /*1830*/  IMAD.IADD R97, R97, 0x1, R96 ;  /* 0x0000000161617824 */ /* 0x002fc800078e0260 */
[----:B--2---:R-:W-:-:S04]  /*1840*/  IMAD.IADD R98, R98, 0x1, R97 ;  /* 0x0000000162627824 */ /* 0x004fc800078e0261 */
[----:B---3--:R-:W-:-:S04]  /*1850*/  IMAD.IADD R99, R99, 0x1, R98 ;  /* 0x0000000163637824 */ /* 0x008fc800078e0262 */
[----:B----4-:R-:W-:-:S04]  /*1860*/  IMAD.IADD R100, R100, 0x1, R99 ;  /* 0x0000000164647824 */ /* 0x010fc800078e0263 */
[----:B------:R-:W-:-:S04]  /*1870*/  IMAD.IADD R101, R101, 0x1, R100 ;  /* 0x0000000165657824 */ /* 0x000fc800078e0264 */
[----:B------:R-:W-:-:S04]  /*1880*/  IMAD.IADD R102, R102, 0x1, R101 ;  /* 0x0000000166667824 */ /* 0x000fc800078e0265 */
[----:B------:R-:W-:-:S04]  /*1890*/  IMAD.IADD R103, R103, 0x1, R102 ;  /* 0x0000000167677824 */ /* 0x000fc800078e0266 */
[----:B------:R-:W-:-:S04]  /*18a0*/  IMAD.IADD R104, R104, 0x1, R103 ;  /* 0x0000000168687824 */ /* 0x000fc800078e0267 */
[----:B------:R-:W-:-:S05]  /*18b0*/  IMAD.IADD R106, R5, 0x1, R104 ;  /* 0x00000001056a7824 */ /* 0x000fca00078e0268 */
        /* <DEDUP_REMOVED lines=8> */
[----:B------:R-:W0:Y:S02]  /*1940*/  SHFL.UP P0, R107, R108, 0x10, RZ ;  /* 0x060000006c6b7989 */ /* 0x000e2400000000ff */
[----:B0-----:R-:W-:Y:S01]  /*1950*/  @P0 IMAD.IADD R107, R108, 0x1, R107 ;  /* 0x000000016c6b0824 */ /* 0x001fe200078e026b */
[----:B------:R-:W-:-:S03]  /*1960*/  ISETP.NE.AND P0, PT, R105, 0x1, PT ;  /* 0x000000016900780c */ /* 0x000fc60003f05270 */
[----:B------:R-:W-:Y:S01]  /*1970*/  IMAD.IADD R106, R107, 0x1, -R106 ;  /* 0x000000016b6a7824 */ /* 0x000fe200078e0a6a */
[----:B------:R-:W-:Y:S01]  /*1980*/  @!P1 STS [R30+0x8400], R107 ;  /* 0x0084006b1e009388 */ /* 0x000fe20000000800 */
[----:B------:R-:W-:Y:S01]  /*1990*/  BAR.SYNC.DEFER_BLOCKING 0x0 ;  /* 0x0000000000007b1d */ /* 0x000fe20000010000 */
[----:B------:R-:W-:-:S05]  /*19a0*/  ISETP.NE.AND P1, PT, R105, 0x4, PT ;  /* 0x000000046900780c */ /* 0x000fca0003f25270 */
[----:B------:R-:W0:Y:S04]  /*19b0*/  LDS.128 R4, [UR4+0x8400] ;  /* 0x00840004ff047984 */ /* 0x000e280008000c00 */
[----:B------:R-:W1:Y:S01]  /*19c0*/  LDS.128 R8, [UR4+0x8410] ;  /* 0x00841004ff087984 */ /* 0x000e620008000c00 */
[C---:B0-----:R-:W-:Y:S01]  /*19d0*/  SEL R37, R4.reuse, R37, !P0 ;  /* 0x0000002504257207 */ /* 0x041fe20004000000 */
[----:B------:R-:W-:Y:S01]  /*19e0*/  IMAD.IADD R5, R4, 0x1, R5 ;  /* 0x0000000104057824 */ /* 0x000fe200078e0205 */
[----:B------:R-:W-:-:S03]  /*19f0*/  ISETP.NE.AND P0, PT, R105, 0x2, PT ;  /* 0x000000026900780c */ /* 0x000fc60003f05270 */
[----:B------:R-:W-:Y:S01]  /*1a00*/  IMAD.IADD R6, R6, 0x1, R5 ;  /* 0x0000000106067824 */ /* 0x000fe200078e0205 */
[----:B------:R-:W-:Y:S02]  /*1a10*/  SEL R37, R5, R37, !P0 ;  /* 0x0000002505257207 */ /* 0x000fe40004000000 */
[----:B------:R-:W-:Y:S01]  /*1a20*/  ISETP.NE.AND P0, PT, R105, 0x3, PT ;  /* 0x000000036900780c */ /* 0x000fe20003f05270 */
[----:B------:R-:W-:-:S03]  /*1a30*/  IMAD.IADD R7, R7, 0x1, R6 ;  /* 0x0000000107077824 */ /* 0x000fc600078e0206 */
[----:B------:R-:W-:Y:S01]  /*1a40*/  SEL R37, R6, R37, !P0 ;  /* 0x0000002506257207 */ /* 0x000fe20004000000 */
[----:B-1----:R-:W-:Y:S01]  /*1a50*/  IMAD.IADD R8, R7, 0x1, R8 ;  /* 0x0000000107087824 */ /* 0x002fe200078e0208 */
[----:B------:R-:W-:Y:S02]  /*1a60*/  ISETP.NE.AND P0, PT, R105, 0x5, PT ;  /* 0x000000056900780c */ /* 0x000fe40003f05270 */
[----:B------:R-:W-:Y:S01]  /*1a70*/  SEL R37, R7, R37, !P1 ;  /* 0x0000002507257207 */ /* 0x000fe20004800000 */
[----:B------:R-:W-:Y:S01]  /*1a80*/  IMAD.IADD R9, R9, 0x1, R8 ;  /* 0x0000000109097824 */ /* 0x000fe200078e0208 */
[----:B------:R-:W-:Y:S02]  /*1a90*/  ISETP.NE.AND P1, PT, R29, RZ, PT ;  /* 0x000000ff1d00720c */ /* 0x000fe40003f25270 */
[----:B------:R-:W-:Y:S01]  /*1aa0*/  SEL R37, R8, R37, !P0 ;  /* 0x0000002508257207 */ /* 0x000fe20004000000 */
[----:B------:R-:W-:Y:S01]  /*1ab0*/  IMAD.IADD R10, R10, 0x1, R9 ;  /* 0x000000010a0a7824 */ /* 0x000fe200078e0209 */
[----:B------:R-:W-:-:S02]  /*1ac0*/  ISETP.GT.U32.AND P0, PT, R0, 0x1f, PT ;  /* 0x0000001f0000780c */ /* 0x000fc40003f04070 */
[----:B------:R-:W-:Y:S01]  /*1ad0*/  SEL R37, R9, R37, !P2 ;  /* 0x0000002509257207 */ /* 0x000fe20005000000 */
[----:B------:R-:W-:Y:S01]  /*1ae0*/  IMAD.IADD R11, R11, 0x1, R10 ;  /* 0x000000010b0b7824 */ /* 0x000fe200078e020a */
[----:B------:R-:W-:Y:S02]  /*1af0*/  ISETP.GT.U32.OR P2, PT, R0, 0x1f, P1 ;  /* 0x0000001f0000780c */ /* 0x000fe40000f44470 */
[----:B------:R-:W-:Y:S02]  /*1b00*/  SEL R4, R106, RZ, P1 ;  /* 0x000000ff6a047207 */ /* 0x000fe40000800000 */
[----:B------:R-:W-:-:S05]  /*1b10*/  SEL R37, R10, R37, !P3 ;  /* 0x000000250a257207 */ /* 0x000fca0005800000 */
[----:B------:R-:W-:Y:S01]  /*1b20*/  @P0 IMAD.IADD R106, R37, 0x1, R4 ;  /* 0x00000001256a0824 */ /* 0x000fe200078e0204 */
[----:B------:R-:W-:-:S03]  /*1b30*/  ISETP.NE.AND P0, PT, R0, RZ, PT ;  /* 0x000000ff0000720c */ /* 0x000fc60003f05270 */
[----:B------:R-:W-:-:S05]  /*1b40*/  @!P2 IMAD.U32 R106, R11, 0x10000, RZ ;  /* 0x000100000b6aa824 */ /* 0x000fca00078e00ff */
[----:B------:R-:W-:Y:S01]  /*1b50*/  @!P2 STS [UR4+0x8428], R106 ;  /* 0x0084286aff00a988 */ /* 0x000fe20008000804 */
[----:B------:R-:W-:Y:S06]  /*1b60*/  BAR.SYNC.DEFER_BLOCKING 0x0 ;  /* 0x0000000000007b1d */ /* 0x000fec0000010000 */
[----:B------:R-:W0:Y:S02]  /*1b70*/  LDS R4, [UR4+0x8428] ;  /* 0x00842804ff047984 */ /* 0x000e240008000800 */
[----:B0-----:R-:W-:-:S05]  /*1b80*/  SEL R5, R4, RZ, P0 ;  /* 0x000000ff04057207 */ /* 0x001fca0000000000 */
[----:B------:R-:W-:-:S04]  /*1b90*/  IMAD.IADD R4, R5, 0x1, R106 ;  /* 0x0000000105047824 */ /* 0x000fc800078e026a */
[--C-:B------:R-:W-:Y:S01]  /*1ba0*/  IMAD.IADD R6, R73, 0x1, R4.reuse ;  /* 0x0000000149067824 */ /* 0x100fe200078e0204 */
[----:B------:R-:W-:Y:S01]  /*1bb0*/  STS [R33], R4 ;  /* 0x0000000421007388 */ /* 0x000fe20000000800 */
[--C-:B------:R-:W-:Y:S02]  /*1bc0*/  IMAD.IADD R74, R74, 0x1, R4.reuse ;  /* 0x000000014a4a7824 */ /* 0x100fe400078e0204 */
[--C-:B------:R-:W-:Y:S01]  /*1bd0*/  IMAD.IADD R8, R75, 0x1, R4.reuse ;  /* 0x000000014b087824 */ /* 0x100fe200078e0204 */
[----:B------:R-:W-:Y:S01]  /*1be0*/  STS [R33+0x4], R6 ;  /* 0x0000040621007388 */ /* 0x000fe20000000800 */
[--C-:B------:R-:W-:Y:S02]  /*1bf0*/  IMAD.IADD R76, R76, 0x1, R4.reuse ;  /* 0x000000014c4c7824 */ /* 0x100fe400078e0204 */
[--C-:B------:R-:W-:Y:S01]  /*1c00*/  IMAD.IADD R10, R77, 0x1, R4.reuse ;  /* 0x000000014d0a7824 */ /* 0x100fe200078e0204 */
[----:B------:R-:W-:Y:S01]  /*1c10*/  STS [R33+0x8], R74 ;  /* 0x0000084a21007388 */ /* 0x000fe20000000800 */
[----:B------:R-:W-:-:S02]  /*1c20*/  IMAD.IADD R78, R78, 0x1, R4 ;  /* 0x000000014e4e7824 */ /* 0x000fc400078e0204 */
[--C-:B------:R-:W-:Y:S01]  /*1c30*/  IMAD.IADD R106, R79, 0x1, R4.reuse ;  /* 0x000000014f6a7824 */ /* 0x100fe200078e0204 */
[----:B------:R-:W-:Y:S01]  /*1c40*/  STS [R33+0xc], R8 ;  /* 0x00000c0821007388 */ /* 0x000fe20000000800 */
        /* <DEDUP_REMOVED lines=36> */
[----:B------:R-:W-:-:S03]  /*1e90*/  IMAD.IADD R104, R104, 0x1, R4 ;  /* 0x0000000168687824 */ /* 0x000fc600078e0204 */
[----:B------:R-:W-:Y:S04]  /*1ea0*/  STS [R33+0x40], R88 ;  /* 0x0000405821007388 */ /* 0x000fe80000000800 */
        /* <DEDUP_REMOVED lines=15> */
[----:B------:R-:W-:Y:S01]  /*1fa0*/  STS [R33+0x80], R104 ;  /* 0x0000806821007388 */ /* 0x000fe20000000800 */
[----:B------:R-:W-:Y:S06]  /*1fb0*/  BAR.SYNC.DEFER_BLOCKING 0x0 ;  /* 0x0000000000007b1d */ /* 0x000fec0000010000 */
[----:B------:R-:W0:Y:S04]  /*1fc0*/  LDS.U16 R5, [R34] ;  /* 0x0000000022057984 */ /* 0x000e280000000400 */
[----:B------:R-:W1:Y:S04]  /*1fd0*/  LDS.U16 R7, [R36] ;  /* 0x0000000024077984 */ /* 0x000e680000000400 */
[----:B------:R-:W2:Y:S04]  /*1fe0*/  LDS.U16 R39, [R39] ;  /* 0x0000000027277984 */ /* 0x000ea80000000400 */
[----:B------:R-:W3:Y:S04]  /*1ff0*/  LDS.U16 R41, [R41] ;  /* 0x0000000029297984 */ /* 0x000ee80000000400 */
[----:B------:R-:W4:Y:S04]  /*2000*/  LDS.U16 R43, [R43] ;  /* 0x000000002b2b7984 */ /* 0x000f280000000400 */
[----:B------:R-:W4:Y:S04]  /*2010*/  LDS.U16 R45, [R45] ;  /* 0x000000002d2d7984 */ /* 0x000f280000000400 */
[----:B------:R-:W4:Y:S04]  /*2020*/  LDS.U16 R47, [R47] ;  /* 0x000000002f2f7984 */ /* 0x000f280000000400 */
[----:B------:R-:W4:Y:S04]  /*2030*/  LDS.U16 R49, [R49] ;  /* 0x0000000031317984 */ /* 0x000f280000000400 */
[----:B------:R-:W4:Y:S04]  /*2040*/  LDS.U16 R51, [R51] ;  /* 0x0000000033337984 */ /* 0x000f280000000400 */
[----:B------:R-:W4:Y:S04]  /*2050*/  LDS.U16 R53, [R53] ;  /* 0x0000000035357984 */ /* 0x000f280000000400 */
[----:B------:R-:W4:Y:S01]  /*2060*/  LDS.U16 R55, [R55] ;  /* 0x0000000037377984 */ /* 0x000f220000000400 */
[----:B0-----:R-:W-:-:S03]  /*2070*/  IMAD.IADD R5, R32, 0x1, R5 ;  /* 0x0000000120057824 */ /* 0x001fc600078e0205 */
[----:B------:R-:W0:Y:S01]  /*2080*/  LDS.U16 R57, [R57] ;  /* 0x0000000039397984 */ /* 0x000e220000000400 */
[----:B-1----:R-:W-:-:S03]  /*2090*/  IMAD.IADD R7, R38, 0x1, R7 ;  /* 0x0000000126077824 */ /* 0x002fc600078e0207 */
[----:B------:R-:W1:Y:S01]  /*20a0*/  LDS.U16 R59, [R59] ;  /* 0x000000003b3b7984 */ /* 0x000e620000000400 */
[----:B--2---:R-:W-:-:S03]  /*20b0*/  IMAD.IADD R39, R40, 0x1, R39 ;  /* 0x0000000128277824 */ /* 0x004fc600078e0227 */
[----:B------:R-:W2:Y:S01]  /*20c0*/  LDS.U16 R61, [R61] ;  /* 0x000000003d3d7984 */ /* 0x000ea20000000400 */
[----:B---3--:R-:W-:-:S03]  /*20d0*/  IMAD.IADD R41, R42, 0x1, R41 ;  /* 0x000000012a297824 */ /* 0x008fc600078e0229 */
[----:B------:R-:W3:Y:S01]  /*20e0*/  LDS.U16 R63, [R63] ;  /* 0x000000003f3f7984 */ /* 0x000ee20000000400 */
[----:B----4-:R-:W-:-:S03]  /*20f0*/  IMAD.IADD R43, R44, 0x1, R43 ;  /* 0x000000012c2b7824 */ /* 0x010fc600078e022b */
[----:B------:R-:W4:Y:S01]  /*2100*/  LDS.U16 R65, [R65] ;  /* 0x0000000041417984 */ /* 0x000f220000000400 */
[----:B------:R-:W-:-:S03]  /*2110*/  IMAD.IADD R45, R46, 0x1, R45 ;  /* 0x000000012e2d7824 */ /* 0x000fc600078e022d */
[----:B------:R-:W4:Y:S01]  /*2120*/  LDS.U16 R67, [R67] ;  /* 0x0000000043437984 */ /* 0x000f220000000400 */
[----:B------:R-:W-:-:S03]  /*2130*/  IMAD.IADD R47, R48, 0x1, R47 ;  /* 0x00000001302f7824 */ /* 0x000fc600078e022f */
[----:B------:R-:W4:Y:S01]  /*2140*/  LDS.U16 R69, [R69] ;  /* 0x0000000045457984 */ /* 0x000f220000000400 */
[----:B------:R-:W-:-:S03]  /*2150*/  IMAD.IADD R49, R50, 0x1, R49 ;  /* 0x0000000132317824 */ /* 0x000fc600078e0231 */
[----:B------:R-:W4:Y:S01]  /*2160*/  LDS.U16 R71, [R71] ;  /* 0x0000000047477984 */ /* 0x000f220000000400 */
[----:B------:R-:W-:Y:S02]  /*2170*/  IMAD.IADD R51, R52, 0x1, R51 ;  /* 0x0000000134337824 */ /* 0x000fe400078e0233 */
[----:B------:R-:W-:Y:S02]  /*2180*/  IMAD.IADD R53, R54, 0x1, R53 ;  /* 0x0000000136357824 */ /* 0x000fe400078e0235 */
[----:B------:R-:W-:Y:S02]  /*2190*/  IMAD.IADD R55, R56, 0x1, R55 ;  /* 0x0000000138377824 */ /* 0x000fe400078e0237 */
[----:B0-----:R-:W-:Y:S02]  /*21a0*/  IMAD.IADD R57, R58, 0x1, R57 ;  /* 0x000000013a397824 */ /* 0x001fe400078e0239 */
[----:B-1----:R-:W-:Y:S02]  /*21b0*/  IMAD.IADD R59, R60, 0x1, R59 ;  /* 0x000000013c3b7824 */ /* 0x002fe400078e023b */
[----:B--2---:R-:W-:-:S02]  /*21c0*/  IMAD.IADD R61, R62, 0x1, R61 ;  /* 0x000000013e3d7824 */ /* 0x004fc400078e023d */
[----:B---3--:R-:W-:Y:S02]  /*21d0*/  IMAD.IADD R63, R64, 0x1, R63 ;  /* 0x00000001403f7824 */ /* 0x008fe400078e023f */
[----:B----4-:R-:W-:Y:S02]  /*21e0*/  IMAD.IADD R65, R66, 0x1, R65 ;  /* 0x0000000142417824 */ /* 0x010fe400078e0241 */
[----:B------:R-:W-:Y:S02]  /*21f0*/  IMAD.IADD R67, R68, 0x1, R67 ;  /* 0x0000000144437824 */ /* 0x000fe400078e0243 */
[----:B------:R-:W-:Y:S02]  /*2200*/  IMAD.IADD R69, R70, 0x1, R69 ;  /* 0x0000000146457824 */ /* 0x000fe400078e0245 */
[----:B------:R-:W-:Y:S01]  /*2210*/  IMAD.IADD R71, R72, 0x1, R71 ;  /* 0x0000000148477824 */ /* 0x000fe200078e0247 */
[----:B------:R-:W-:Y:S06]  /*2220*/  BAR.SYNC.DEFER_BLOCKING 0x0 ;  /* 0x0000000000007b1d */ /* 0x000fec0000010000 */
[----:B------:R-:W-:Y:S05]  /*2230*/  BRA.U UP0, `(.L_x_219) ;  /* 0x0000000100f87547 */ /* 0x000fea000b800000 */
[----:B------:R-:W-:Y:S01]  /*2240*/  LEA R5, R5, UR4, 0x2 ;  /* 0x0000000405057c11 */ /* 0x000fe2000f8e10ff */
[----:B------:R-:W-:Y:S01]  /*2250*/  UIADD3 UR8, UPT, UPT, UR8, 0x6, URZ ;  /* 0x0000000608087890 */ /* 0x000fe2000fffe0ff */
[----:B------:R-:W-:Y:S01]  /*2260*/  LEA R4, R7, UR4, 0x2 ;  /* 0x0000000407047c11 */ /* 0x000fe2000f8e10ff */
[----:B------:R-:W-:Y:S01]  /*2270*/  UIADD3 UR5, UPT, UPT, UR5, -0x6, URZ ;  /* 0xfffffffa05057890 */ /* 0x000fe2000fffe0ff */
[----:B------:R-:W-:Y:S01]  /*2280*/  LEA R7, R39, UR4, 0x2 ;  /* 0x0000000427077c11 */ /* 0x000fe2000f8e10ff */
[----:B------:R0:W-:Y:S01]  /*2290*/  STS [R5], R2 ;  /* 0x0000000205007388 */ /* 0x0001e20000000800 */
[----:B------:R-:W-:Y:S02]  /*22a0*/  LEA R6, R41, UR4, 0x2 ;  /* 0x0000000429067c11 */ /* 0x000fe4000f8e10ff */
[----:B------:R-:W-:Y:S01]  /*22b0*/  LEA R9, R43, UR4, 0x2 ;  /* 0x000000042b097c11 */ /* 0x000fe2000f8e10ff */
[----:B------:R1:W-:Y:S01]  /*22c0*/  STS [R4], R3 ;  /* 0x0000000304007388 */ /* 0x0003e20000000800 */
[----:B------:R-:W-:-:S02]  /*22d0*/  LEA R8, R45, UR4, 0x2 ;  /* 0x000000042d087c11 */ /* 0x000fc4000f8e10ff */
[----:B------:R-:W-:Y:S01]  /*22e0*/  LEA R11, R47, UR4, 0x2 ;  /* 0x000000042f0b7c11 */ /* 0x000fe2000f8e10ff */
[----:B------:R2:W-:Y:S01]  /*22f0*/  STS [R7], R12 ;  /* 0x0000000c07007388 */ /* 0x0005e20000000800 */
[----:B------:R-:W-:Y:S02]  /*2300*/  LEA R10, R49, UR4, 0x2 ;  /* 0x00000004310a7c11 */ /* 0x000fe4000f8e10ff */
[----:B0-----:R-:W-:Y:S01]  /*2310*/  LEA R5, R51, UR4, 0x2 ;  /* 0x0000000433057c11 */ /* 0x001fe2000f8e10ff */
[----:B------:R0:W-:Y:S01]  /*2320*/  STS [R6], R13 ;  /* 0x0000000d06007388 */ /* 0x0001e20000000800 */
[----:B------:R-:W-:Y:S02]  /*2330*/  LEA R2, R53, UR4, 0x2 ;  /* 0x0000000435027c11 */ /* 0x000fe4000f8e10ff */
[----:B-1----:R-:W-:Y:S01]  /*2340*/  LEA R3, R55, UR4, 0x2 ;  /* 0x0000000437037c11 */ /* 0x002fe2000f8e10ff */
[----:B------:R1:W-:Y:S01]  /*2350*/  STS [R9], R14 ;  /* 0x0000000e09007388 */ /* 0x0003e20000000800 */
[----:B------:R-:W-:-:S02]  /*2360*/  LEA R4, R57, UR4, 0x2 ;  /* 0x0000000439047c11 */ /* 0x000fc4000f8e10ff */
[----:B--2---:R-:W-:Y:S01]  /*2370*/  LEA R7, R59, UR4, 0x2 ;  /* 0x000000043b077c11 */ /* 0x004fe2000f8e10ff */
[----:B------:R2:W-:Y:S01]  /*2380*/  STS [R8], R15 ;  /* 0x0000000f08007388 */ /* 0x0005e20000000800 */
[----:B0-----:R-:W-:-:S03]  /*2390*/  LEA R6, R61, UR4, 0x2 ;  /* 0x000000043d067c11 */ /* 0x001fc6000f8e10ff */
[----:B------:R0:W-:Y:S01]  /*23a0*/  STS [R11], R16 ;  /* 0x000000100b007388 */ /* 0x0001e20000000800 */
[----:B-1----:R-:W-:-:S03]  /*23b0*/  LEA R9, R63, UR4, 0x2 ;  /* 0x000000043f097c11 */ /* 0x002fc6000f8e10ff */
[----:B------:R1:W-:Y:S01]  /*23c0*/  STS [R10], R17 ;  /* 0x000000110a007388 */ /* 0x0003e20000000800 */
[----:B--2---:R-:W-:-:S03]  /*23d0*/  LEA R8, R65, UR4, 0x2 ;  /* 0x0000000441087c11 */ /* 0x004fc6000f8e10ff */
[----:B------:R2:W-:Y:S01]  /*23e0*/  STS [R5], R18 ;  /* 0x0000001205007388 */ /* 0x0005e20000000800 */
[----:B0-----:R-:W-:-:S03]  /*23f0*/  LEA R11, R71, UR4, 0x2 ;  /* 0x00000004470b7c11 */ /* 0x001fc6000f8e10ff */
[----:B------:R0:W-:Y:S01]  /*2400*/  STS [R2], R19 ;  /* 0x0000001302007388 */ /* 0x0001e20000000800 */
[----:B-1----:R-:W-:-:S03]  /*2410*/  LEA R10, R69, UR4, 0x2 ;  /* 0x00000004450a7c11 */ /* 0x002fc6000f8e10ff */
[----:B------:R0:W-:Y:S01]  /*2420*/  STS [R3], R20 ;  /* 0x0000001403007388 */ /* 0x0001e20000000800 */
[----:B--2---:R-:W-:-:S03]  /*2430*/  LEA R5, R67, UR4, 0x2 ;  /* 0x0000000443057c11 */ /* 0x004fc6000f8e10ff */
[----:B------:R0:W-:Y:S04]  /*2440*/  STS [R4], R21 ;  /* 0x0000001504007388 */ /* 0x0001e80000000800 */
[----:B------:R0:W-:Y:S04]  /*2450*/  STS [R7], R22 ;  /* 0x0000001607007388 */ /* 0x0001e80000000800 */
[----:B------:R0:W-:Y:S04]  /*2460*/  STS [R6], R23 ;  /* 0x0000001706007388 */ /* 0x0001e80000000800 */
[----:B------:R0:W-:Y:S04]  /*2470*/  STS [R9], R24 ;  /* 0x0000001809007388 */ /* 0x0001e80000000800 */
[----:B------:R0:W-:Y:S04]  /*2480*/  STS [R8], R25 ;  /* 0x0000001908007388 */ /* 0x0001e80000000800 */
[----:B------:R0:W-:Y:S04]  /*2490*/  STS [R5], R26 ;  /* 0x0000001a05007388 */ /* 0x0001e80000000800 */
[----:B------:R0:W-:Y:S04]  /*24a0*/  STS [R10], R27 ;  /* 0x0000001b0a007388 */ /* 0x0001e80000000800 */
[----:B------:R0:W-:Y:S01]  /*24b0*/  STS [R11], R28 ;  /* 0x0000001c0b007388 */ /* 0x0001e20000000800 */
[----:B------:R-:W-:Y:S06]  /*24c0*/  BAR.SYNC.DEFER_BLOCKING 0x0 ;  /* 0x0000000000007b1d */ /* 0x000fec0000010000 */
[----:B------:R0:W1:Y:S04]  /*24d0*/  LDS R2, [R35] ;  /* 0x0000000023027984 */ /* 0x0000680000000800 */
[----:B------:R0:W2:Y:S04]  /*24e0*/  LDS R3, [R35+0x4] ;  /* 0x0000040023037984 */ /* 0x0000a80000000800 */
[----:B------:R0:W3:Y:S04]  /*24f0*/  LDS R12, [R35+0x8] ;  /* 0x00000800230c7984 */ /* 0x0000e80000000800 */
[----:B------:R0:W4:Y:S04]  /*2500*/  LDS R13, [R35+0xc] ;  /* 0x00000c00230d7984 */ /* 0x0001280000000800 */
[----:B------:R0:W0:Y:S04]  /*2510*/  LDS R14, [R35+0x10] ;  /* 0x00001000230e7984 */ /* 0x0000280000000800 */
        /* <DEDUP_REMOVED lines=13> */
[----:B------:R0:W0:Y:S01]  /*25f0*/  LDS R28, [R35+0x48] ;  /* 0x00004800231c7984 */ /* 0x0000220000000800 */
[----:B------:R-:W-:Y:S06]  /*2600*/  BAR.SYNC.DEFER_BLOCKING 0x0 ;  /* 0x0000000000007b1d */ /* 0x000fec0000010000 */
[----:B-1234-:R-:W-:Y:S05]  /*2610*/  BRA `(.L_x_220) ;  /* 0xffffffdc00f87947 */ /* 0x01efea000383ffff */
.L_x_219:
[----:B------:R-:W-:Y:S01]  /*2620*/  LEA R5, R5, UR4, 0x2 ;  /* 0x0000000405057c11 */ /* 0x000fe2000f8e10ff */
[----:B------:R-:W-:Y:S01]  /*2630*/  IMAD R35, R0, -0x48, R35 ;  /* 0xffffffb800237824 */ /* 0x000fe200078e0223 */
[----:B------:R-:W-:Y:S02]  /*2640*/  LEA R4, R7, UR4, 0x2 ;  /* 0x0000000407047c11 */ /* 0x000fe4000f8e10ff */
[----:B------:R-:W-:Y:S01]  /*2650*/  LEA R39, R39, UR4, 0x2 ;  /* 0x0000000427277c11 */ /* 0x000fe2000f8e10ff */
[----:B------:R0:W-:Y:S01]  /*2660*/  STS [R5], R2 ;  /* 0x0000000205007388 */ /* 0x0001e20000000800 */
[----:B------:R-:W-:Y:S02]  /*2670*/  LEA R6, R41, UR4, 0x2 ;  /* 0x0000000429067c11 */ /* 0x000fe4000f8e10ff */
[----:B------:R-:W-:Y:S01]  /*2680*/  LEA R43, R43, UR4, 0x2 ;  /* 0x000000042b2b7c11 */ /* 0x000fe2000f8e10ff */
[----:B------:R1:W-:Y:S01]  /*2690*/  STS [R4], R3 ;  /* 0x0000000304007388 */ /* 0x0003e20000000800 */
[----:B------:R-:W-:-:S02]  /*26a0*/  LEA R8, R45, UR4, 0x2 ;  /* 0x000000042d087c11 */ /* 0x000fc4000f8e10ff */
[----:B------:R-:W-:Y:S01]  /*26b0*/  LEA R47, R47, UR4, 0x2 ;  /* 0x000000042f2f7c11 */ /* 0x000fe2000f8e10ff */
[----:B------:R-:W-:Y:S01]  /*26c0*/  STS [R39], R12 ;  /* 0x0000000c27007388 */ /* 0x000fe20000000800 */
[----:B------:R-:W-:Y:S02]  /*26d0*/  LEA R10, R49, UR4, 0x2 ;  /* 0x00000004310a7c11 */ /* 0x000fe4000f8e10ff */
[----:B------:R-:W-:Y:S01]  /*26e0*/  LEA R51, R51, UR4, 0x2 ;  /* 0x0000000433337c11 */ /* 0x000fe2000f8e10ff */
[----:B------:R2:W-:Y:S01]  /*26f0*/  STS [R6], R13 ;  /* 0x0000000d06007388 */ /* 0x0005e20000000800 */
[----:B0-----:R-:W-:Y:S02]  /*2700*/  LEA R2, R53, UR4, 0x2 ;  /* 0x0000000435027c11 */ /* 0x001fe4000f8e10ff */
[----:B------:R-:W-:Y:S01]  /*2710*/  LEA R55, R55, UR4, 0x2 ;  /* 0x0000000437377c11 */ /* 0x000fe2000f8e10ff */
[----:B------:R-:W-:Y:S01]  /*2720*/  STS [R43], R14 ;  /* 0x0000000e2b007388 */ /* 0x000fe20000000800 */
[----:B-1----:R-:W-:-:S02]  /*2730*/  LEA R4, R57, UR4, 0x2 ;  /* 0x0000000439047c11 */ /* 0x002fc4000f8e10ff */
[----:B------:R-:W-:Y:S01]  /*2740*/  LEA R59, R59, UR4, 0x2 ;  /* 0x000000043b3b7c11 */ /* 0x000fe2000f8e10ff */
[----:B------:R0:W-:Y:S01]  /*2750*/  STS [R8], R15 ;  /* 0x0000000f08007388 */ /* 0x0001e20000000800 */
[----:B------:R-:W-:Y:S02]  /*2760*/  LEA R63, R63, UR4, 0x2 ;  /* 0x000000043f3f7c11 */ /* 0x000fe4000f8e10ff */
[----:B--2---:R-:W-:Y:S01]  /*2770*/  LEA R6, R61, UR4, 0x2 ;  /* 0x000000043d067c11 */ /* 0x004fe2000f8e10ff */
[----:B------:R-:W-:Y:S01]  /*2780*/  STS [R47], R16 ;  /* 0x000000102f007388 */ /* 0x000fe20000000800 */
[----:B------:R-:W-:Y:S02]  /*2790*/  LEA R67, R67, UR4, 0x2 ;  /* 0x0000000443437c11 */ /* 0x000fe4000f8e10ff */
[----:B------:R-:W-:Y:S01]  /*27a0*/  LEA R71, R71, UR4, 0x2 ;  /* 0x0000000447477c11 */ /* 0x000fe2000f8e10ff */
[----:B------:R1:W-:Y:S01]  /*27b0*/  STS [R10], R17 ;  /* 0x000000110a007388 */ /* 0x0003e20000000800 */
[----:B0-----:R-:W-:-:S03]  /*27c0*/  LEA R8, R65, UR4, 0x2 ;  /* 0x0000000441087c11 */ /* 0x001fc6000f8e10ff */
[----:B------:R-:W-:Y:S04]  /*27d0*/  STS [R51], R18 ;  /* 0x0000001233007388 */ /* 0x000fe80000000800 */
[----:B------:R0:W-:Y:S01]  /*27e0*/  STS [R2], R19 ;  /* 0x0000001302007388 */ /* 0x0001e20000000800 */
[----:B-1----:R-:W-:Y:S01]  /*27f0*/  LEA R10, R69, UR4, 0x2 ;  /* 0x00000004450a7c11 */ /* 0x002fe2000f8e10ff */
[----:B------:R-:W1:Y:S02]  /*2800*/  LDCU.64 UR4, c[0x0][0x3a0] ;  /* 0x00007400ff0477ac */ /* 0x000e640008000a00 */
[----:B------:R-:W-:Y:S04]  /*2810*/  STS [R55], R20 ;  /* 0x0000001437007388 */ /* 0x000fe80000000800 */
[----:B------:R2:W-:Y:S01]  /*2820*/  STS [R4], R21 ;  /* 0x0000001504007388 */ /* 0x0005e20000000800 */
[----:B0-----:R-:W0:Y:S03]  /*2830*/  LDC.64 R2, c[0x0][0x388] ;  /* 0x0000e200ff027b82 */ /* 0x001e260000000a00 */
[----:B------:R-:W-:Y:S04]  /*2840*/  STS [R59], R22 ;  /* 0x000000163b007388 */ /* 0x000fe80000000800 */
[----:B------:R3:W-:Y:S01]  /*2850*/  STS [R6], R23 ;  /* 0x0000001706007388 */ /* 0x0007e20000000800 */
[----:B--2---:R-:W-:-:S03]  /*2860*/  VIADD R4, R0, 0x100 ;  /* 0x0000010000047836 */ /* 0x004fc60000000000 */
[----:B------:R-:W-:Y:S02]  /*2870*/  STS [R63], R24 ;  /* 0x000000183f007388 */ /* 0x000fe40000000800 */
[----:B-1----:R-:W-:Y:S02]  /*2880*/  ISETP.GE.U32.AND P3, PT, R4, UR4, PT ;  /* 0x0000000404007c0c */ /* 0x002fe4000bf66070 */
[----:B------:R1:W-:Y:S01]  /*2890*/  STS [R8], R25 ;  /* 0x0000001908007388 */ /* 0x0003e20000000800 */
[C---:B------:R-:W-:Y:S02]  /*28a0*/  VIADD R4, R0.reuse, 0x200 ;  /* 0x0000020000047836 */ /* 0x040fe40000000000 */
[----:B---3--:R-:W-:Y:S01]  /*28b0*/  VIADD R6, R0, 0x300 ;  /* 0x0000030000067836 */ /* 0x008fe20000000000 */
[----:B------:R-:W-:Y:S01]  /*28c0*/  STS [R67], R26 ;  /* 0x0000001a43007388 */ /* 0x000fe20000000800 */
[----:B------:R-:W-:Y:S02]  /*28d0*/  ISETP.GE.U32.AND.EX P3, PT, RZ, UR5, PT, P3 ;  /* 0x00000005ff007c0c */ /* 0x000fe4000bf66130 */
[----:B------:R-:W-:Y:S01]  /*28e0*/  ISETP.GE.U32.AND P4, PT, R4, UR4, PT ;  /* 0x0000000404007c0c */ /* 0x000fe2000bf86070 */
[----:B------:R2:W-:Y:S01]  /*28f0*/  STS [R10], R27 ;  /* 0x0000001b0a007388 */ /* 0x0005e20000000800 */
[----:B------:R-:W-:Y:S01]  /*2900*/  ISETP.GE.U32.AND P1, PT, R6, UR4, PT ;  /* 0x0000000406007c0c */ /* 0x000fe2000bf26070 */
[C---:B0-----:R-:W-:Y:S01]  /*2910*/  IMAD.WIDE.U32 R2, R0.reuse, 0x4, R2 ;  /* 0x0000000400027825 */ /* 0x041fe200078e0002 */
[C---:B-1----:R-:W-:Y:S01]  /*2920*/  LOP3.LUT R8, R0.reuse, 0x400, RZ, 0xfc, !PT ;  /* 0x0000040000087812 */ /* 0x042fe200078efcff */
[----:B------:R-:W-:Y:S01]  /*2930*/  STS [R71], R28 ;  /* 0x0000001c47007388 */ /* 0x000fe20000000800 */
[----:B------:R-:W-:Y:S01]  /*2940*/  BAR.SYNC.DEFER_BLOCKING 0x0 ;  /* 0x0000000000007b1d */ /* 0x000fe20000010000 */
[----:B------:R-:W-:Y:S01]  /*2950*/  ISETP.GE.U32.AND.EX P1, PT, RZ, UR5, PT, P1 ;  /* 0x00000005ff007c0c */ /* 0x000fe2000bf26110 */
[----:B--2---:R-:W-:Y:S01]  /*2960*/  VIADD R10, R0, 0x500 ;  /* 0x00000500000a7836 */ /* 0x004fe20000000000 */
[----:B------:R-:W-:Y:S01]  /*2970*/  ISETP.GE.U32.AND P6, PT, R8, UR4, PT ;  /* 0x0000000408007c0c */ /* 0x000fe2000bfc6070 */
[C---:B------:R-:W-:Y:S01]  /*2980*/  VIADD R4, R0.reuse, 0x600 ;  /* 0x0000060000047836 */ /* 0x040fe20000000000 */
[----:B------:R-:W-:Y:S01]  /*2990*/  ISETP.GE.U32.AND.EX P4, PT, RZ, UR5, PT, P4 ;  /* 0x00000005ff007c0c */ /* 0x000fe2000bf86140 */
[----:B------:R-:W-:Y:S01]  /*29a0*/  VIADD R6, R0, 0x700 ;  /* 0x0000070000067836 */ /* 0x000fe20000000000 */
[----:B------:R-:W-:-:S02]  /*29b0*/  ISETP.GE.U32.AND P0, PT, R10, UR4, PT ;  /* 0x000000040a007c0c */ /* 0x000fc4000bf06070 */
[----:B------:R-:W-:Y:S02]  /*29c0*/  ISETP.GE.U32.AND.EX P6, PT, RZ, UR5, PT, P6 ;  /* 0x00000005ff007c0c */ /* 0x000fe4000bfc6160 */
[----:B------:R-:W-:Y:S02]  /*29d0*/  ISETP.GE.U32.AND.EX P0, PT, RZ, UR5, PT, P0 ;  /* 0x00000005ff007c0c */ /* 0x000fe4000bf06100 */
[----:B------:R-:W-:Y:S02]  /*29e0*/  ISETP.GE.U32.AND P5, PT, R4, UR4, PT ;  /* 0x0000000404007c0c */ /* 0x000fe4000bfa6070 */
[----:B------:R-:W-:Y:S02]  /*29f0*/  LOP3.LUT R4, R0, 0x800, RZ, 0xfc, !PT ;  /* 0x0000080000047812 */ /* 0x000fe400078efcff */
[----:B------:R-:W-:Y:S01]  /*2a00*/  ISETP.GE.U32.AND P2, PT, R6, UR4, PT ;  /* 0x0000000406007c0c */ /* 0x000fe2000bf46070 */
[----:B------:R-:W-:Y:S01]  /*2a10*/  VIADD R6, R0, 0x900 ;  /* 0x0000090000067836 */ /* 0x000fe20000000000 */
[----:B------:R-:W-:-:S02]  /*2a20*/  ISETP.GE.U32.AND.EX P5, PT, RZ, UR5, PT, P5 ;  /* 0x00000005ff007c0c */ /* 0x000fc4000bfa6150 */
[----:B------:R-:W-:Y:S01]  /*2a30*/  ISETP.GE.U32.AND.EX P2, PT, RZ, UR5, PT, P2 ;  /* 0x00000005ff007c0c */ /* 0x000fe2000bf46120 */
[----:B------:R-:W0:Y:S04]  /*2a40*/  LDS R5, [R35+0x400] ;  /* 0x0004000023057984 */ /* 0x000e280000000800 */
[----:B------:R-:W1:Y:S04]  /*2a50*/  LDS R9, [R35+0xc00] ;  /* 0x000c000023097984 */ /* 0x000e680000000800 */
        /* <DEDUP_REMOVED lines=8> */
[----:B0-----:R-:W-:Y:S01]  /*2ae0*/  @!P3 STG.E desc[UR10][R2.64+0x400], R5 ;  /* 0x000400050200b986 */ /* 0x001fe2000c10190a */
[----:B------:R-:W-:Y:S01]  /*2af0*/  ISETP.GE.U32.AND P3, PT, R4, UR4, PT ;  /* 0x0000000404007c0c */ /* 0x000fe2000bf66070 */
[----:B------:R-:W-:-:S02]  /*2b00*/  VIADD R4, R0, 0xa00 ;  /* 0x00000a0000047836 */ /* 0x000fc40000000000 */
[----:B------:R-:W0:Y:S01]  /*2b10*/  LDS R25, [R35+0x2c00] ;  /* 0x002c000023197984 */ /* 0x000e220000000800 */
[----:B------:R-:W-:-:S03]  /*2b20*/  ISETP.GE.U32.AND.EX P3, PT, RZ, UR5, PT, P3 ;  /* 0x00000005ff007c0c */ /* 0x000fc6000bf66130 */
[----:B-1----:R-:W-:Y:S01]  /*2b30*/  @!P1 STG.E desc[UR10][R2.64+0xc00], R9 ;  /* 0x000c000902009986 */ /* 0x002fe2000c10190a */
[----:B------:R-:W-:-:S03]  /*2b40*/  ISETP.GE.U32.AND P1, PT, R0, UR4, PT ;  /* 0x0000000400007c0c */ /* 0x000fc6000bf26070 */
[----:B------:R-:W1:Y:S04]  /*2b50*/  LDS R5, [R35+0x3000] ;  /* 0x0030000023057984 */ /* 0x000e680000000800 */
[----:B--2---:R-:W-:Y:S01]  /*2b60*/  @!P0 STG.E desc[UR10][R2.64+0x1400], R13 ;  /* 0x0014000d02008986 */ /* 0x004fe2000c10190a */
[----:B------:R-:W-:-:S03]  /*2b70*/  ISETP.GE.U32.AND.EX P0, PT, RZ, UR5, PT, P1 ;  /* 0x00000005ff007c0c */ /* 0x000fc6000bf06110 */
[----:B---3--:R-:W-:Y:S01]  /*2b80*/  @!P6 STG.E desc[UR10][R2.64+0x1000], R11 ;  /* 0x0010000b0200e986 */ /* 0x008fe2000c10190a */
[----:B------:R-:W-:Y:S01]  /*2b90*/  ISETP.GE.U32.AND P6, PT, R4, UR4, PT ;  /* 0x0000000404007c0c */ /* 0x000fe2000bfc6070 */
[----:B------:R-:W-:Y:S02]  /*2ba0*/  VIADD R4, R0, 0xb00 ;  /* 0x00000b0000047836 */ /* 0x000fe40000000000 */
[----:B----4-:R-:W-:Y:S01]  /*2bb0*/  @!P4 STG.E desc[UR10][R2.64+0x800], R7 ;  /* 0x000800070200c986 */ /* 0x010fe2000c10190a */
[----:B------:R-:W-:Y:S01]  /*2bc0*/  ISETP.GE.U32.AND P4, PT, R6, UR4, PT ;  /* 0x0000000406007c0c */ /* 0x000fe2000bf86070 */
[----:B------:R-:W-:Y:S01]  /*2bd0*/  VIADD R6, R0, 0xe00 ;  /* 0x00000e0000067836 */ /* 0x000fe20000000000 */
[----:B------:R-:W-:Y:S01]  /*2be0*/  ISETP.GE.U32.AND P1, PT, R4, UR4, PT ;  /* 0x0000000404007c0c */ /* 0x000fe2000bf26070 */
[----:B------:R-:W2:Y:S01]  /*2bf0*/  LDS R7, [R35+0x3400] ;  /* 0x0034000023077984 */ /* 0x000ea20000000800 */
[----:B------:R-:W-:Y:S02]  /*2c00*/  LOP3.LUT R4, R0, 0xc00, RZ, 0xfc, !PT ;  /* 0x00000c0000047812 */ /* 0x000fe400078efcff */
[----:B------:R-:W-:Y:S01]  /*2c10*/  ISETP.GE.U32.AND.EX P4, PT, RZ, UR5, PT, P4 ;  /* 0x00000005ff007c0c */ /* 0x000fe2000bf86140 */
[----:B------:R-:W3:Y:S01]  /*2c20*/  LDS R9, [R35+0x3800] ;  /* 0x0038000023097984 */ /* 0x000ee20000000800 */
[----:B------:R-:W-:-:S03]  /*2c30*/  ISETP.GE.U32.AND.EX P6, PT, RZ, UR5, PT, P6 ;  /* 0x00000005ff007c0c */ /* 0x000fc6000bfc6160 */
[----:B------:R-:W-:Y:S04]  /*2c40*/  LDS R11, [R35+0x3c00] ;  /* 0x003c0000230b7984 */ /* 0x000fe80000000800 */
[----:B------:R-:W-:Y:S04]  /*2c50*/  LDS R13, [R35+0x4000] ;  /* 0x00400000230d7984 */ /* 0x000fe80000000800 */
[----:B------:R-:W-:Y:S04]  /*2c60*/  LDS R27, [R35+0x4400] ;  /* 0x00440000231b7984 */ /* 0x000fe80000000800 */
[----:B------:R-:W4:Y:S04]  /*2c70*/  @!P0 LDS R29, [R35] ;  /* 0x00000000231d8984 */ /* 0x000f280000000800 */
[----:B-----5:R0:W-:Y:S01]  /*2c80*/  @!P5 STG.E desc[UR10][R2.64+0x1800], R15 ;  /* 0x0018000f0200d986 */ /* 0x0201e2000c10190a */
[----:B------:R-:W-:Y:S01]  /*2c90*/  ISETP.GE.U32.AND P5, PT, R4, UR4, PT ;  /* 0x0000000404007c0c */ /* 0x000fe2000bfa6070 */
[----:B------:R-:W-:-:S02]  /*2ca0*/  VIADD R4, R0, 0xd00 ;  /* 0x00000d0000047836 */ /* 0x000fc40000000000 */
[----:B------:R0:W-:Y:S01]  /*2cb0*/  @!P2 STG.E desc[UR10][R2.64+0x1c00], R17 ;  /* 0x001c00110200a986 */ /* 0x0001e2000c10190a */
[----:B------:R-:W-:Y:S02]  /*2cc0*/  ISETP.GE.U32.AND.EX P2, PT, RZ, UR5, PT, P1 ;  /* 0x00000005ff007c0c */ /* 0x000fe4000bf46110 */
[----:B------:R-:W-:Y:S01]  /*2cd0*/  ISETP.GE.U32.AND.EX P5, PT, RZ, UR5, PT, P5 ;  /* 0x00000005ff007c0c */ /* 0x000fe2000bfa6150 */
[----:B------:R0:W-:Y:S01]  /*2ce0*/  @!P3 STG.E desc[UR10][R2.64+0x2000], R19 ;  /* 0x002000130200b986 */ /* 0x0001e2000c10190a */
[----:B------:R-:W-:Y:S01]  /*2cf0*/  ISETP.GE.U32.AND P1, PT, R4, UR4, PT ;  /* 0x0000000404007c0c */ /* 0x000fe2000bf26070 */
[----:B------:R-:W-:Y:S01]  /*2d00*/  VIADD R4, R0, 0xf00 ;  /* 0x00000f0000047836 */ /* 0x000fe20000000000 */
[----:B------:R-:W-:Y:S01]  /*2d10*/  ISETP.GE.U32.AND P3, PT, R6, UR4, PT ;  /* 0x0000000406007c0c */ /* 0x000fe2000bf66070 */
[----:B------:R1:W-:Y:S01]  /*2d20*/  @!P4 STG.E desc[UR10][R2.64+0x2400], R21 ;  /* 0x002400150200c986 */ /* 0x0003e2000c10190a */
[----:B------:R-:W-:Y:S01]  /*2d30*/  VIADD R6, R0, 0x1100 ;  /* 0x0000110000067836 */ /* 0x000fe20000000000 */
[----:B------:R-:W-:-:S02]  /*2d40*/  ISETP.GE.U32.AND.EX P1, PT, RZ, UR5, PT, P1 ;  /* 0x00000005ff007c0c */ /* 0x000fc4000bf26110 */
[----:B------:R-:W-:Y:S01]  /*2d50*/  ISETP.GE.U32.AND P4, PT, R4, UR4, PT ;  /* 0x0000000404007c0c */ /* 0x000fe2000bf86070 */
[----:B------:R2:W-:Y:S01]  /*2d60*/  @!P6 STG.E desc[UR10][R2.64+0x2800], R23 ;  /* 0x002800170200e986 */ /* 0x0005e2000c10190a */
[C---:B------:R-:W-:Y:S01]  /*2d70*/  LOP3.LUT R4, R0.reuse, 0x1000, RZ, 0xfc, !PT ;  /* 0x0000100000047812 */ /* 0x040fe200078efcff */
[----:B------:R-:W-:Y:S01]  /*2d80*/  VIADD R0, R0, 0x1200 ;  /* 0x0000120000007836 */ /* 0x000fe20000000000 */
[----:B------:R-:W-:Y:S01]  /*2d90*/  ISETP.GE.U32.AND.EX P3, PT, RZ, UR5, PT, P3 ;  /* 0x00000005ff007c0c */ /* 0x000fe2000bf66130 */
[----:B0-----:R0:W-:Y:S01]  /*2da0*/  @!P2 STG.E desc[UR10][R2.64+0x2c00], R25 ;  /* 0x002c00190200a986 */ /* 0x0011e2000c10190a */
[----:B------:R-:W-:Y:S02]  /*2db0*/  ISETP.GE.U32.AND P6, PT, R4, UR4, PT ;  /* 0x0000000404007c0c */ /* 0x000fe4000bfc6070 */
[----:B------:R-:W-:Y:S01]  /*2dc0*/  ISETP.GE.U32.AND P2, PT, R6, UR4, PT ;  /* 0x0000000406007c0c */ /* 0x000fe2000bf46070 */
[----:B-1----:R0:W-:Y:S01]  /*2dd0*/  @!P5 STG.E desc[UR10][R2.64+0x3000], R5 ;  /* 0x003000050200d986 */ /* 0x0021e2000c10190a */
[----:B------:R-:W-:-:S02]  /*2de0*/  ISETP.GE.U32.AND P5, PT, R0, UR4, PT ;  /* 0x0000000400007c0c */ /* 0x000fc4000bfa6070 */
[----:B------:R-:W-:Y:S01]  /*2df0*/  ISETP.GE.U32.AND.EX P4, PT, RZ, UR5, PT, P4 ;  /* 0x00000005ff007c0c */ /* 0x000fe2000bf86140 */
[----:B--2---:R0:W-:Y:S01]  /*2e00*/  @!P1 STG.E desc[UR10][R2.64+0x3400], R7 ;  /* 0x0034000702009986 */ /* 0x0041e2000c10190a */
[----:B------:R-:W-:Y:S02]  /*2e10*/  ISETP.GE.U32.AND.EX P6, PT, RZ, UR5, PT, P6 ;  /* 0x00000005ff007c0c */ /* 0x000fe4000bfc6160 */
[----:B------:R-:W-:Y:S01]  /*2e20*/  ISETP.GE.U32.AND.EX P2, PT, RZ, UR5, PT, P2 ;  /* 0x00000005ff007c0c */ /* 0x000fe2000bf46120 */
[----:B---3--:R0:W-:Y:S01]  /*2e30*/  @!P3 STG.E desc[UR10][R2.64+0x3800], R9 ;  /* 0x003800090200b986 */ /* 0x0081e2000c10190a */
[----:B------:R-:W-:-:S03]  /*2e40*/  ISETP.GE.U32.AND.EX P5, PT, RZ, UR5, PT, P5 ;  /* 0x00000005ff007c0c */ /* 0x000fc6000bfa6150 */
[----:B----4-:R0:W-:Y:S04]  /*2e50*/  @!P0 STG.E desc[UR10][R2.64], R29 ;  /* 0x0000001d02008986 */ /* 0x0101e8000c10190a */
[----:B------:R0:W-:Y:S04]  /*2e60*/  @!P4 STG.E desc[UR10][R2.64+0x3c00], R11 ;  /* 0x003c000b0200c986 */ /* 0x0001e8000c10190a */
[----:B------:R0:W-:Y:S04]  /*2e70*/  @!P6 STG.E desc[UR10][R2.64+0x4000], R13 ;  /* 0x0040000d0200e986 */ /* 0x0001e8000c10190a */
[----:B------:R0:W-:Y:S01]  /*2e80*/  @!P2 STG.E desc[UR10][R2.64+0x4400], R27 ;  /* 0x0044001b0200a986 */ /* 0x0001e2000c10190a */
[----:B------:R-:W-:Y:S05]  /*2e90*/  @P5 EXIT ;  /* 0x000000000000594d */ /* 0x000fea0003800000 */
[----:B------:R-:W1:Y:S04]  /*2ea0*/  LDS R35, [R35+0x4800] ;  /* 0x0048000023237984 */ /* 0x000e680000000800 */
[----:B-1----:R-:W-:Y:S01]  /*2eb0*/  STG.E desc[UR10][R2.64+0x4800], R35 ;  /* 0x0048002302007986 */ /* 0x002fe2000c10190a */
[----:B------:R-:W-:Y:S05]  /*2ec0*/  EXIT ;  /* 0x000000000000794d */ /* 0x000fea0003800000 */
.L_x_221:
        /* <DEDUP_REMOVED lines=11> */
.L_x_1727:


//--------------------- .text._ZN3cub18CUB_300001_SM_10006detail6reduce18DeviceReduceKernelINS2_10policy_hubIlyN4cuda3std3__44plusIlEEE10Policy1000EN6thrust24THRUST_300001_SM_1000_NS18transform_iteratorI16greater_than_tenNSD_6detail15normal_iteratorINSD_10device_ptrIjEEEEllEEyS9_lNS7_10__identityEEEvT0_PT3_T1_NS0_13GridEvenShareISQ_EET2_T4_ --------------------------
	.section	.text._ZN3cub18CUB_300001_SM_10006detail6reduce18DeviceReduceKernelINS2_10policy_hubIlyN4cuda3std3__44plusIlEEE10Policy1000EN6thrust24THRUST_300001_SM_1000_NS18transform_iteratorI16greater_than_tenNSD_6detail15normal_iteratorINSD_10device_ptrIjEEEEllEEyS9_lNS7_10__identityEEEvT0_PT3_T1_NS0_13GridEvenShareISQ_EET2_T4_,"ax",@progbits
	.align	128
        .global         _ZN3cub18CUB_300001_SM_10006detail6reduce18DeviceReduceKernelINS2_10policy_hubIlyN4cuda3std3__44plusIlEEE10Policy1000EN6thrust24THRUST_300001_SM_1000_NS18transform_iteratorI16greater_than_tenNSD_6detail15normal_iteratorINSD_10device_ptrIjEEEEllEEyS9_lNS7_10__identityEEEvT0_PT3_T1_NS0_13GridEvenShareISQ_EET2_T4_
        .type           _ZN3cub18CUB_300001_SM_10006detail6reduce18DeviceReduceKernelINS2_10policy_hubIlyN4cuda3std3__44plusIlEEE10Policy1000EN6thrust24THRUST_300001_SM_1000_NS18transform_iteratorI16greater_than_tenNSD_6detail15normal_iteratorINSD_10device_ptrIjEEEEllEEyS9_lNS7_10__identityEEEvT0_PT3_T1_NS0_13GridEvenShareISQ_EET2_T4_,@function
        .size           _ZN3cub18CUB_300001_SM_10006detail6reduce18DeviceReduceKernelINS2_10policy_hubIlyN4cuda3std3__44plusIlEEE10Policy1000EN6thrust24THRUST_300001_SM_1000_NS18transform_iteratorI16greater_than_tenNSD_6detail15normal_iteratorINSD_10device_ptrIjEEEEllEEyS9_lNS7_10__identityEEEvT0_PT3_T1_NS0_13GridEvenShareISQ_EET2_T4_,(.L_x_1728 - _ZN3cub18CUB_300001_SM_10006detail6reduce18DeviceReduceKernelINS2_10policy_hubIlyN4cuda3std3__44plusIlEEE10Policy1000EN6thrust24THRUST_300001_SM_1000_NS18transform_iteratorI16greater_than_tenNSD_6detail15normal_iteratorINSD_10device_ptrIjEEEEllEEyS9_lNS7_10__identityEEEvT0_PT3_T1_NS0_13GridEvenShareISQ_EET2_T4_)
        .other          _ZN3cub18CUB_300001_SM_10006detail6reduce18DeviceReduceKernelINS2_10policy_hubIlyN4cuda3std3__44plusIlEEE10Policy1000EN6thrust24THRUST_300001_SM_1000_NS18transform_iteratorI16greater_than_tenNSD_6detail15normal_iteratorINSD_10device_ptrIjEEEEllEEyS9_lNS7_10__identityEEEvT0_PT3_T1_NS0_13GridEvenShareISQ_EET2_T4_,@"STO_CUDA_ENTRY STV_DEFAULT"
_ZN3cub18CUB_300001_SM_10006detail6reduce18DeviceReduceKernelINS2_10policy_hubIlyN4cuda3std3__44plusIlEEE10Policy1000EN6thrust24THRUST_300001_SM_1000_NS18transform_iteratorI16greater_than_tenNSD_6detail15normal_iteratorINSD_10device_ptrIjEEEEllEEyS9_lNS7_10__identityEEEvT0_PT3_T1_NS0_13GridEvenShareISQ_EET2_T4_:
.text._ZN3cub18CUB_300001_SM_10006detail6reduce18DeviceReduceKernelINS2_10policy_hubIlyN4cuda3std3__44plusIlEEE10Policy1000EN6thrust24THRUST_300001_SM_1000_NS18transform_iteratorI16greater_than_tenNSD_6detail15normal_iteratorINSD_10device_ptrIjEEEEllEEyS9_lNS7_10__identityEEEvT0_PT3_T1_NS0_13GridEvenShareISQ_EET2_T4_:
[----:B------:R-:W-:Y:S01]  /*0000*/  LDC R1, c[0x0][0x37c] ;  /* 0x0000df00ff017b82 */ /* 0x000fe20000000800 */
[----:B------:R-:W0:Y:S01]  /*0010*/  S2R R0, SR_CTAID.X ;  /* 0x0000000000007919 */ /* 0x000e220000002500 */
[----:B------:R-:W1:Y:S01]  /*0020*/  LDCU.64 UR6, c[0x0][0x3c0] ;  /* 0x00007800ff0677ac */ /* 0x000e620008000a00 */
[----:B------:R-:W-:Y:S01]  /*0030*/  BSSY.RECONVERGENT B0, `(.L_x_222) ;  /* 0x000031b000007945 */ /* 0x000fe20003800200 */
[----:B------:R-:W2:Y:S01]  /*0040*/  LDCU UR4, c[0x0][0x3c8] ;  /* 0x00007900ff0477ac */ /* 0x000ea20008000800 */
[----:B------:R-:W3:Y:S01]  /*0050*/  LDCU.64 UR8, c[0x0][0x358] ;  /* 0x00006b00ff0877ac */ /* 0x000ee20008000a00 */
[----:B-1----:R-:W-:Y:S02]  /*0060*/  IMAD.U32 R2, RZ, RZ, UR6 ;  /* 0x00000006ff027e24 */ /* 0x002fe4000f8e00ff */
[----:B------:R-:W-:Y:S02]  /*0070*/  IMAD.U32 R3, RZ, RZ, UR7 ;  /* 0x00000007ff037e24 */ /* 0x000fe4000f8e00ff */
[----:B--2---:R-:W-:-:S04]  /*0080*/  IMAD.U32 R16, RZ, RZ, UR4 ;  /* 0x00000004ff107e24 */ /* 0x004fc8000f8e00ff */
[----:B------:R-:W-:Y:S02]  /*0090*/  IMAD R11, R16, 0xe00, RZ ;  /* 0x00000e00100b7824 */ /* 0x000fe400078e02ff */
[----:B0-----:R-:W-:-:S03]  /*00a0*/  IMAD R9, R0, 0xe00, RZ ;  /* 0x00000e0000097824 */ /* 0x001fc600078e02ff */
[----:B------:R-:W-:Y:S02]  /*00b0*/  SHF.R.S32.HI R8, RZ, 0x1f, R11 ;  /* 0x0000001fff087819 */ /* 0x000fe4000001140b */
[----:B------:R-:W-:-:S04]  /*00c0*/  IADD3 R18, P1, PT, -R9, R2, RZ ;  /* 0x0000000209127210 */ /* 0x000fc80007f3e1ff */
[----:B------:R-:W-:Y:S02]  /*00d0*/  ISETP.GT.U32.AND P0, PT, R18, 0xdff, PT ;  /* 0x00000dff1200780c */ /* 0x000fe40003f04070 */
[----:B------:R-:W-:-:S04]  /*00e0*/  IADD3.X R7, PT, PT, R3, -0x1, RZ, P1, !PT ;  /* 0xffffffff03077810 */ /* 0x000fc80000ffe4ff */
[----:B------:R-:W-:-:S13]  /*00f0*/  ISETP.GT.U32.AND.EX P0, PT, R7, RZ, PT, P0 ;  /* 0x000000ff0700720c */ /* 0x000fda0003f04100 */
[----:B---3--:R-:W-:Y:S05]  /*0100*/  @P0 BRA `(.L_x_223) ;  /* 0x00000018004c0947 */ /* 0x008fea0003800000 */
[----:B------:R-:W0:Y:S01]  /*0110*/  S2R R4, SR_TID.X ;  /* 0x0000000000047919 */ /* 0x000e220000002100 */
[----:B------:R-:W-:Y:S01]  /*0120*/  IMAD.IADD R28, R2, 0x1, -R9 ;  /* 0x00000001021c7824 */ /* 0x000fe200078e0a09 */
[----:B------:R-:W-:Y:S01]  /*0130*/  BSSY.RECONVERGENT B1, `(.L_x_224) ;  /* 0x000000e000017945 */ /* 0x000fe20003800200 */
[----:B------:R-:W-:Y:S02]  /*0140*/  IMAD.MOV.U32 R6, RZ, RZ, RZ ;  /* 0x000000ffff067224 */ /* 0x000fe400078e00ff */
[----:B------:R-:W-:Y:S01]  /*0150*/  IMAD.MOV.U32 R5, RZ, RZ, RZ ;  /* 0x000000ffff057224 */ /* 0x000fe200078e00ff */
[----:B0-----:R-:W-:Y:S01]  /*0160*/  ISETP.GE.AND P0, PT, R4, R28, PT ;  /* 0x0000001c0400720c */ /* 0x001fe20003f06270 */
[----:B------:R-:W-:-:S12]  /*0170*/  IMAD.MOV.U32 R8, RZ, RZ, R4 ;  /* 0x000000ffff087224 */ /* 0x000fd800078e0004 */
[----:B------:R-:W-:Y:S05]  /*0180*/  @P0 BRA `(.L_x_225) ;  /* 0x0000000000200947 */ /* 0x000fea0003800000 */
[----:B------:R-:W0:Y:S01]  /*0190*/  LDC.64 R10, c[0x0][0x380] ;  /* 0x0000e000ff0a7b82 */ /* 0x000e220000000a00 */
[----:B------:R-:W-:-:S04]  /*01a0*/  IMAD.IADD R3, R9, 0x1, R4 ;  /* 0x0000000109037824 */ /* 0x000fc800078e0204 */
[----:B0-----:R-:W-:-:S06]  /*01b0*/  IMAD.WIDE.U32 R10, R3, 0x4, R10 ;  /* 0x00000004030a7825 */ /* 0x001fcc00078e000a */
[----:B------:R-:W2:Y:S01]  /*01c0*/  LDG.E R10, desc[UR8][R10.64] ;  /* 0x000000080a0a7981 */ /* 0x000ea2000c1e1900 */
[----:B------:R-:W-:Y:S02]  /*01d0*/  VIADD R8, R4, 0x200 ;  /* 0x0000020004087836 */ /* 0x000fe40000000000 */
[----:B------:R-:W-:Y:S01]  /*01e0*/  IMAD.MOV.U32 R5, RZ, RZ, RZ ;  /* 0x000000ffff057224 */ /* 0x000fe200078e00ff */
[----:B--2---:R-:W-:-:S04]  /*01f0*/  ISETP.GT.AND P0, PT, R10, 0xa, PT ;  /* 0x0000000a0a00780c */ /* 0x004fc80003f04270 */
[----:B------:R-:W-:-:S09]  /*0200*/  SEL R6, RZ, 0x1, !P0 ;  /* 0x00000001ff067807 */ /* 0x000fd20004000000 */
.L_x_225:
[----:B------:R-:W-:Y:S05]  /*0210*/  BSYNC.RECONVERGENT B1 ;  /* 0x0000000000017941 */ /* 0x000fea0003800200 */
.L_x_224:
[----:B------:R-:W-:Y:S01]  /*0220*/  ISETP.GE.AND P0, PT, R8, R28, PT ;  /* 0x0000001c0800720c */ /* 0x000fe20003f06270 */
[----:B------:R-:W-:-:S12]  /*0230*/  BSSY.RECONVERGENT B1, `(.L_x_226) ;  /* 0x00000b1000017945 */ /* 0x000fd80003800200 */
[----:B------:R-:W-:Y:S05]  /*0240*/  @P0 BRA `(.L_x_227) ;  /* 0x0000000800bc0947 */ /* 0x000fea0003800000 */
[----:B------:R-:W-:Y:S01]  /*0250*/  LOP3.LUT R3, RZ, R8, RZ, 0x33, !PT ;  /* 0x00000008ff037212 */ /* 0x000fe200078e33ff */
[----:B------:R-:W-:Y:S03]  /*0260*/  BSSY.RECONVERGENT B2, `(.L_x_228) ;  /* 0x0000055000027945 */ /* 0x000fe60003800200 */
[----:B------:R-:W-:-:S04]  /*0270*/  IADD3 R3, PT, PT, -R9, R2, R3 ;  /* 0x0000000209037210 */ /* 0x000fc80007ffe103 */
[C---:B------:R-:W-:Y:S02]  /*0280*/  ISETP.GE.U32.AND P1, PT, R3.reuse, 0x1e00, PT ;  /* 0x00001e000300780c */ /* 0x040fe40003f26070 */
[----:B------:R-:W-:-:S04]  /*0290*/  LEA.HI R7, R3, 0x1, RZ, 0x17 ;  /* 0x0000000103077811 */ /* 0x000fc800078fb8ff */
[----:B------:R-:W-:-:S04]  /*02a0*/  LOP3.LUT R24, R7, 0xf, RZ, 0xc0, !PT ;  /* 0x0000000f07187812 */ /* 0x000fc800078ec0ff */
[----:B------:R-:W-:-:S03]  /*02b0*/  ISETP.NE.AND P0, PT, R24, RZ, PT ;  /* 0x000000ff1800720c */ /* 0x000fc60003f05270 */
[----:B------:R-:W-:Y:S10]  /*02c0*/  @!P1 BRA `(.L_x_229) ;  /* 0x0000000400389947 */ /* 0x000ff40003800000 */
[----:B------:R-:W0:Y:S01]  /*02d0*/  LDCU.64 UR4, c[0x0][0x380] ;  /* 0x00007000ff0477ac */ /* 0x000e220008000a00 */
[----:B------:R-:W-:Y:S01]  /*02e0*/  IMAD.WIDE.U32 R2, R8, 0x4, RZ ;  /* 0x0000000408027825 */ /* 0x000fe200078e00ff */
[----:B------:R-:W-:-:S03]  /*02f0*/  LOP3.LUT R10, R7, 0xfffff0, RZ, 0xc0, !PT ;  /* 0x00fffff0070a7812 */ /* 0x000fc600078ec0ff */
[----:B------:R-:W-:-:S04]  /*0300*/  IMAD.WIDE.U32 R2, R0, 0x3800, R2 ;  /* 0x0000380000027825 */ /* 0x000fc800078e0002 */
[----:B------:R-:W-:Y:S01]  /*0310*/  IMAD.MOV R10, RZ, RZ, -R10 ;  /* 0x000000ffff0a7224 */ /* 0x000fe200078e0a0a */
[----:B0-----:R-:W-:-:S04]  /*0320*/  IADD3 R2, P1, PT, R2, UR4, RZ ;  /* 0x0000000402027c10 */ /* 0x001fc8000ff3e0ff */
[----:B------:R-:W-:-:S04]  /*0330*/  IADD3 R2, P2, PT, R2, 0x4000, RZ ;  /* 0x0000400002027810 */ /* 0x000fc80007f5e0ff */
[----:B------:R-:W-:-:S09]  /*0340*/  IADD3.X R3, PT, PT, RZ, UR5, R3, P2, P1 ;  /* 0x00000005ff037c10 */ /* 0x000fd200097e2403 */
.L_x_230:
[----:B------:R-:W2:Y:S04]  /*0350*/  LDG.E R12, desc[UR8][R2.64+-0x4000] ;  /* 0xffc00008020c7981 */ /* 0x000ea8000c1e1900 */
[----:B------:R-:W3:Y:S04]  /*0360*/  LDG.E R11, desc[UR8][R2.64+-0x3800] ;  /* 0xffc80008020b7981 */ /* 0x000ee8000c1e1900 */
[----:B------:R-:W4:Y:S04]  /*0370*/  LDG.E R21, desc[UR8][R2.64+-0x3000] ;  /* 0xffd0000802157981 */ /* 0x000f28000c1e1900 */
[----:B------:R-:W5:Y:S04]  /*0380*/  LDG.E R22, desc[UR8][R2.64+-0x2800] ;  /* 0xffd8000802167981 */ /* 0x000f68000c1e1900 */
        /* <DEDUP_REMOVED lines=8> */
[----:B------:R-:W5:Y:S01]  /*0410*/  LDG.E R13, desc[UR8][R2.64+0x2000] ;  /* 0x00200008020d7981 */ /* 0x000f62000c1e1900 */
[----:B--2---:R-:W-:-:S03]  /*0420*/  ISETP.GT.AND P1, PT, R12, 0xa, PT ;  /* 0x0000000a0c00780c */ /* 0x004fc60003f24270 */
[----:B------:R-:W2:Y:S01]  /*0430*/  LDG.E R12, desc[UR8][R2.64+0x2800] ;  /* 0x00280008020c7981 */ /* 0x000ea2000c1e1900 */
[----:B---3--:R-:W-:Y:S02]  /*0440*/  ISETP.GT.AND P2, PT, R11, 0xa, PT ;  /* 0x0000000a0b00780c */ /* 0x008fe40003f44270 */
[----:B------:R-:W-:Y:S02]  /*0450*/  SEL R11, RZ, 0x1, !P1 ;  /* 0x00000001ff0b7807 */ /* 0x000fe40004800000 */
[----:B------:R-:W-:-:S04]  /*0460*/  SEL R25, RZ, 0x1, !P2 ;  /* 0x00000001ff197807 */ /* 0x000fc80005000000 */
[----:B------:R-:W-:Y:S02]  /*0470*/  IADD3 R25, P5, P6, R25, R6, R11 ;  /* 0x0000000619197210 */ /* 0x000fe40007ebe00b */
[----:B------:R-:W3:Y:S04]  /*0480*/  LDG.E R6, desc[UR8][R2.64+0x3800] ;  /* 0x0038000802067981 */ /* 0x000ee8000c1e1900 */
[----:B------:R-:W3:Y:S01]  /*0490*/  LDG.E R11, desc[UR8][R2.64+0x3000] ;  /* 0x00300008020b7981 */ /* 0x000ee2000c1e1900 */
[----:B----4-:R-:W-:Y:S02]  /*04a0*/  ISETP.GT.AND P1, PT, R21, 0xa, PT ;  /* 0x0000000a1500780c */ /* 0x010fe40003f24270 */
[----:B-----5:R-:W-:Y:S02]  /*04b0*/  ISETP.GT.AND P2, PT, R22, 0xa, PT ;  /* 0x0000000a1600780c */ /* 0x020fe40003f44270 */
[----:B------:R-:W-:-:S02]  /*04c0*/  SEL R21, RZ, 0x1, !P1 ;  /* 0x00000001ff157807 */ /* 0x000fc40004800000 */
[----:B------:R-:W-:Y:S02]  /*04d0*/  SEL R22, RZ, 0x1, !P2 ;  /* 0x00000001ff167807 */ /* 0x000fe40005000000 */
[----:B------:R-:W-:Y:S02]  /*04e0*/  ISETP.GT.AND P3, PT, R23, 0xa, PT ;  /* 0x0000000a1700780c */ /* 0x000fe40003f64270 */
[----:B------:R-:W-:Y:S02]  /*04f0*/  ISETP.GT.AND P4, PT, R20, 0xa, PT ;  /* 0x0000000a1400780c */ /* 0x000fe40003f84270 */
[----:B------:R-:W-:Y:S02]  /*0500*/  IADD3 R22, P2, P1, R22, R25, R21 ;  /* 0x0000001916167210 */ /* 0x000fe4000795e015 */
[----:B------:R-:W-:Y:S02]  /*0510*/  SEL R21, RZ, 0x1, !P3 ;  /* 0x00000001ff157807 */ /* 0x000fe40005800000 */
[----:B------:R-:W-:-:S02]  /*0520*/  SEL R20, RZ, 0x1, !P4 ;  /* 0x00000001ff147807 */ /* 0x000fc40006000000 */
[----:B------:R-:W-:Y:S02]  /*0530*/  ISETP.GT.AND P3, PT, R19, 0xa, PT ;  /* 0x0000000a1300780c */ /* 0x000fe40003f64270 */
[----:B------:R-:W-:Y:S02]  /*0540*/  ISETP.GT.AND P4, PT, R18, 0xa, PT ;  /* 0x0000000a1200780c */ /* 0x000fe40003f84270 */
[----:B------:R-:W-:Y:S02]  /*0550*/  IADD3.X R23, PT, PT, RZ, R5, RZ, P5, P6 ;  /* 0x00000005ff177210 */ /* 0x000fe40002fec4ff */
        /* <DEDUP_REMOVED lines=14> */
[----:B------:R-:W-:-:S02]  /*0640*/  ISETP.GT.AND P3, PT, R13, 0xa, PT ;  /* 0x0000000a0d00780c */ /* 0x000fc40003f64270 */
[----:B------:R-:W-:Y:S01]  /*0650*/  SEL R14, RZ, 0x1, !P4 ;  /* 0x00000001ff0e7807 */ /* 0x000fe20006000000 */
[----:B------:R-:W-:Y:S01]  /*0660*/  VIADD R10, R10, 0x10 ;  /* 0x000000100a0a7836 */ /* 0x000fe20000000000 */
[----:B------:R-:W-:Y:S02]  /*0670*/  IADD3.X R16, PT, PT, RZ, R18, RZ, P2, P1 ;  /* 0x00000012ff107210 */ /* 0x000fe400017e24ff */
[----:B------:R-:W-:Y:S02]  /*0680*/  IADD3 R13, P2, P1, R5, R15, R14 ;  /* 0x0000000f050d7210 */ /* 0x000fe4000795e00e */
[----:B------:R-:W-:Y:S01]  /*0690*/  IADD3.X R14, PT, PT, RZ, R16, RZ, P5, P6 ;  /* 0x00000010ff0e7210 */ /* 0x000fe20002fec4ff */
[----:B------:R-:W-:Y:S01]  /*06a0*/  VIADD R8, R8, 0x2000 ;  /* 0x0000200008087836 */ /* 0x000fe20000000000 */
[----:B--2---:R-:W-:Y:S02]  /*06b0*/  ISETP.GT.AND P4, PT, R12, 0xa, PT ;  /* 0x0000000a0c00780c */ /* 0x004fe40003f84270 */
[----:B------:R-:W-:-:S02]  /*06c0*/  SEL R12, RZ, 0x1, !P3 ;  /* 0x00000001ff0c7807 */ /* 0x000fc40005800000 */
[----:B------:R-:W-:Y:S02]  /*06d0*/  SEL R5, RZ, 0x1, !P4 ;  /* 0x00000001ff057807 */ /* 0x000fe40006000000 */
[----:B---3--:R-:W-:-:S04]  /*06e0*/  ISETP.GT.AND P3, PT, R6, 0xa, PT ;  /* 0x0000000a0600780c */ /* 0x008fc80003f64270 */
[----:B------:R-:W-:Y:S02]  /*06f0*/  SEL R6, RZ, 0x1, !P3 ;  /* 0x00000001ff067807 */ /* 0x000fe40005800000 */
[----:B------:R-:W-:Y:S02]  /*0700*/  ISETP.NE.AND P3, PT, R10, RZ, PT ;  /* 0x000000ff0a00720c */ /* 0x000fe40003f65270 */
[----:B------:R-:W-:Y:S02]  /*0710*/  ISETP.GT.AND P4, PT, R11, 0xa, PT ;  /* 0x0000000a0b00780c */ /* 0x000fe40003f84270 */
[----:B------:R-:W-:Y:S02]  /*0720*/  IADD3 R11, P5, P6, R5, R13, R12 ;  /* 0x0000000d050b7210 */ /* 0x000fe40007ebe00c */
[----:B------:R-:W-:Y:S02]  /*0730*/  SEL R5, RZ, 0x1, !P4 ;  /* 0x00000001ff057807 */ /* 0x000fe40006000000 */
[----:B------:R-:W-:-:S02]  /*0740*/  IADD3.X R12, PT, PT, RZ, R14, RZ, P2, P1 ;  /* 0x0000000eff0c7210 */ /* 0x000fc400017e24ff */
[----:B------:R-:W-:Y:S02]  /*0750*/  IADD3 R6, P1, P2, R6, R11, R5 ;  /* 0x0000000b06067210 */ /* 0x000fe40007a3e005 */
[----:B------:R-:W-:Y:S02]  /*0760*/  IADD3 R2, P4, PT, R2, 0x8000, RZ ;  /* 0x0000800002027810 */ /* 0x000fe40007f9e0ff */
[----:B------:R-:W-:-:S03]  /*0770*/  IADD3.X R5, PT, PT, RZ, R12, RZ, P5, P6 ;  /* 0x0000000cff057210 */ /* 0x000fc60002fec4ff */
[----:B------:R-:W-:Y:S01]  /*0780*/  IMAD.X R3, RZ, RZ, R3, P4 ;  /* 0x000000ffff037224 */ /* 0x000fe200020e0603 */
[----:B------:R-:W-:Y:S01]  /*0790*/  IADD3.X R5, PT, PT, RZ, R5, RZ, P1, P2 ;  /* 0x00000005ff057210 */ /* 0x000fe20000fe44ff */
[----:B------:R-:W-:Y:S06]  /*07a0*/  @P3 BRA `(.L_x_230) ;  /* 0xfffffff800e83947 */ /* 0x000fec000383ffff */
.L_x_229:
[----:B------:R-:W-:Y:S05]  /*07b0*/  BSYNC.RECONVERGENT B2 ;  /* 0x0000000000027941 */ /* 0x000fea0003800200 */
.L_x_228:
[----:B------:R-:W-:Y:S05]  /*07c0*/  @!P0 BRA `(.L_x_227) ;  /* 0x00000004005c8947 */ /* 0x000fea0003800000 */
[----:B------:R-:W-:Y:S01]  /*07d0*/  ISETP.GE.U32.AND P1, PT, R24, 0x8, PT ;  /* 0x000000081800780c */ /* 0x000fe20003f26070 */
[----:B------:R-:W-:Y:S01]  /*07e0*/  BSSY.RECONVERGENT B2, `(.L_x_231) ;  /* 0x000002a000027945 */ /* 0x000fe20003800200 */
[----:B------:R-:W-:-:S04]  /*07f0*/  LOP3.LUT R17, R7, 0x7, RZ, 0xc0, !PT ;  /* 0x0000000707117812 */ /* 0x000fc800078ec0ff */
[----:B------:R-:W-:-:S07]  /*0800*/  ISETP.NE.AND P0, PT, R17, RZ, PT ;  /* 0x000000ff1100720c */ /* 0x000fce0003f05270 */
[----:B------:R-:W-:Y:S06]  /*0810*/  @!P1 BRA `(.L_x_232) ;  /* 0x0000000000989947 */ /* 0x000fec0003800000 */
[----:B------:R-:W0:Y:S01]  /*0820*/  LDCU.64 UR4, c[0x0][0x380] ;  /* 0x00007000ff0477ac */ /* 0x000e220008000a00 */
[----:B------:R-:W-:-:S04]  /*0830*/  IADD3 R3, P1, PT, R9, R8, RZ ;  /* 0x0000000809037210 */ /* 0x000fc80007f3e0ff */
[----:B------:R-:W-:Y:S02]  /*0840*/  LEA.HI.X.SX32 R10, R8, RZ, 0x1, P1 ;  /* 0x000000ff080a7211 */ /* 0x000fe400008f0eff */
[----:B0-----:R-:W-:-:S04]  /*0850*/  LEA R2, P1, R3, UR4, 0x2 ;  /* 0x0000000403027c11 */ /* 0x001fc8000f8210ff */
[----:B------:R-:W-:-:S05]  /*0860*/  LEA.HI.X R3, R3, UR5, R10, 0x2, P1 ;  /* 0x0000000503037c11 */ /* 0x000fca00088f140a */
[----:B------:R-:W2:Y:S04]  /*0870*/  LDG.E R18, desc[UR8][R2.64] ;  /* 0x0000000802127981 */ /* 0x000ea8000c1e1900 */
[----:B------:R-:W3:Y:S04]  /*0880*/  LDG.E R10, desc[UR8][R2.64+0x800] ;  /* 0x00080008020a7981 */ /* 0x000ee8000c1e1900 */
[----:B------:R-:W4:Y:S04]  /*0890*/  LDG.E R11, desc[UR8][R2.64+0x1000] ;  /* 0x00100008020b7981 */ /* 0x000f28000c1e1900 */
[----:B------:R-:W5:Y:S04]  /*08a0*/  LDG.E R12, desc[UR8][R2.64+0x1800] ;  /* 0x00180008020c7981 */ /* 0x000f68000c1e1900 */
[----:B------:R-:W5:Y:S04]  /*08b0*/  LDG.E R13, desc[UR8][R2.64+0x2000] ;  /* 0x00200008020d7981 */ /* 0x000f68000c1e1900 */
[----:B------:R-:W5:Y:S04]  /*08c0*/  LDG.E R14, desc[UR8][R2.64+0x2800] ;  /* 0x00280008020e7981 */ /* 0x000f68000c1e1900 */
[----:B------:R-:W5:Y:S04]  /*08d0*/  LDG.E R15, desc[UR8][R2.64+0x3000] ;  /* 0x00300008020f7981 */ /* 0x000f68000c1e1900 */
[----:B------:R0:W5:Y:S01]  /*08e0*/  LDG.E R16, desc[UR8][R2.64+0x3800] ;  /* 0x0038000802107981 */ /* 0x000162000c1e1900 */
[----:B------:R-:W-:Y:S01]  /*08f0*/  VIADD R8, R8, 0x1000 ;  /* 0x0000100008087836 */ /* 0x000fe20000000000 */
[----:B--2---:R-:W-:-:S02]  /*0900*/  ISETP.GT.AND P1, PT, R18, 0xa, PT ;  /* 0x0000000a1200780c */ /* 0x004fc40003f24270 */
[----:B---3--:R-:W-:Y:S02]  /*0910*/  ISETP.GT.AND P2, PT, R10, 0xa, PT ;  /* 0x0000000a0a00780c */ /* 0x008fe40003f44270 */
[----:B------:R-:W-:Y:S02]  /*0920*/  SEL R10, RZ, 0x1, !P1 ;  /* 0x00000001ff0a7807 */ /* 0x000fe40004800000 */
[----:B------:R-:W-:Y:S02]  /*0930*/  SEL R19, RZ, 0x1, !P2 ;  /* 0x00000001ff137807 */ /* 0x000fe40005000000 */
[----:B----4-:R-:W-:Y:S02]  /*0940*/  ISETP.GT.AND P1, PT, R11, 0xa, PT ;  /* 0x0000000a0b00780c */ /* 0x010fe40003f24270 */
[----:B-----5:R-:W-:Y:S02]  /*0950*/  ISETP.GT.AND P2, PT, R12, 0xa, PT ;  /* 0x0000000a0c00780c */ /* 0x020fe40003f44270 */
[----:B------:R-:W-:-:S02]  /*0960*/  IADD3 R10, P5, P6, R19, R6, R10 ;  /* 0x00000006130a7210 */ /* 0x000fc40007ebe00a */
[----:B------:R-:W-:Y:S02]  /*0970*/  SEL R11, RZ, 0x1, !P1 ;  /* 0x00000001ff0b7807 */ /* 0x000fe40004800000 */
[----:B------:R-:W-:Y:S02]  /*0980*/  SEL R6, RZ, 0x1, !P2 ;  /* 0x00000001ff067807 */ /* 0x000fe40005000000 */
[----:B------:R-:W-:Y:S02]  /*0990*/  ISETP.GT.AND P3, PT, R13, 0xa, PT ;  /* 0x0000000a0d00780c */ /* 0x000fe40003f64270 */
[----:B------:R-:W-:Y:S02]  /*09a0*/  ISETP.GT.AND P4, PT, R14, 0xa, PT ;  /* 0x0000000a0e00780c */ /* 0x000fe40003f84270 */
[----:B------:R-:W-:Y:S02]  /*09b0*/  IADD3 R6, P1, P2, R6, R10, R11 ;  /* 0x0000000a06067210 */ /* 0x000fe40007a3e00b */
[----:B0-----:R-:W-:-:S02]  /*09c0*/  SEL R3, RZ, 0x1, !P3 ;  /* 0x00000001ff037807 */ /* 0x001fc40005800000 */
[----:B------:R-:W-:Y:S02]  /*09d0*/  SEL R2, RZ, 0x1, !P4 ;  /* 0x00000001ff027807 */ /* 0x000fe40006000000 */
[----:B------:R-:W-:Y:S02]  /*09e0*/  ISETP.GT.AND P4, PT, R15, 0xa, PT ;  /* 0x0000000a0f00780c */ /* 0x000fe40003f84270 */
[----:B------:R-:W-:Y:S02]  /*09f0*/  ISETP.GT.AND P3, PT, R16, 0xa, PT ;  /* 0x0000000a1000780c */ /* 0x000fe40003f64270 */
[----:B------:R-:W-:Y:S02]  /*0a00*/  IADD3.X R5, PT, PT, RZ, R5, RZ, P5, P6 ;  /* 0x00000005ff057210 */ /* 0x000fe40002fec4ff */
[----:B------:R-:W-:Y:S02]  /*0a10*/  IADD3 R2, P5, P6, R2, R6, R3 ;  /* 0x0000000602027210 */ /* 0x000fe40007ebe003 */
[----:B------:R-:W-:-:S02]  /*0a20*/  SEL R3, RZ, 0x1, !P4 ;  /* 0x00000001ff037807 */ /* 0x000fc40006000000 */
[----:B------:R-:W-:Y:S02]  /*0a30*/  SEL R6, RZ, 0x1, !P3 ;  /* 0x00000001ff067807 */ /* 0x000fe40005800000 */
[----:B------:R-:W-:Y:S02]  /*0a40*/  IADD3.X R5, PT, PT, RZ, R5, RZ, P1, P2 ;  /* 0x00000005ff057210 */ /* 0x000fe40000fe44ff */
[----:B------:R-:W-:Y:S02]  /*0a50*/  IADD3 R6, P1, P2, R6, R2, R3 ;  /* 0x0000000206067210 */ /* 0x000fe40007a3e003 */
[----:B------:R-:W-:-:S04]  /*0a60*/  IADD3.X R5, PT, PT, RZ, R5, RZ, P5, P6 ;  /* 0x00000005ff057210 */ /* 0x000fc80002fec4ff */
[----:B------:R-:W-:-:S07]  /*0a70*/  IADD3.X R5, PT, PT, RZ, R5, RZ, P1, P2 ;  /* 0x00000005ff057210 */ /* 0x000fce0000fe44ff */
.L_x_232:
[----:B------:R-:W-:Y:S05]  /*0a80*/  BSYNC.RECONVERGENT B2 ;  /* 0x0000000000027941 */ /* 0x000fea0003800200 */
.L_x_231:
        /* <DEDUP_REMOVED lines=14> */
[----:B------:R-:W5:Y:S01]  /*0b70*/  LDG.E R11, desc[UR8][R2.64+0x1800] ;  /* 0x00180008020b7981 */ /* 0x000f62000c1e1900 */
[----:B------:R-:W-:Y:S01]  /*0b80*/  VIADD R8, R8, 0x800 ;  /* 0x0000080008087836 */ /* 0x000fe20000000000 */
[----:B--2---:R-:W-:-:S02]  /*0b90*/  ISETP.GT.AND P1, PT, R12, 0xa, PT ;  /* 0x0000000a0c00780c */ /* 0x004fc40003f24270 */
[----:B---3--:R-:W-:Y:S02]  /*0ba0*/  ISETP.GT.AND P2, PT, R9, 0xa, PT ;  /* 0x0000000a0900780c */ /* 0x008fe40003f44270 */
[----:B------:R-:W-:Y:S02]  /*0bb0*/  SEL R9, RZ, 0x1, !P1 ;  /* 0x00000001ff097807 */ /* 0x000fe40004800000 */
[----:B----4-:R-:W-:Y:S02]  /*0bc0*/  ISETP.GT.AND P3, PT, R10, 0xa, PT ;  /* 0x0000000a0a00780c */ /* 0x010fe40003f64270 */
[----:B------:R-:W-:Y:S02]  /*0bd0*/  SEL R10, RZ, 0x1, !P2 ;  /* 0x00000001ff0a7807 */ /* 0x000fe40005000000 */
[----:B-----5:R-:W-:Y:S02]  /*0be0*/  ISETP.GT.AND P4, PT, R11, 0xa, PT ;  /* 0x0000000a0b00780c */ /* 0x020fe40003f84270 */
[----:B------:R-:W-:-:S02]  /*0bf0*/  SEL R11, RZ, 0x1, !P3 ;  /* 0x00000001ff0b7807 */ /* 0x000fc40005800000 */
[----:B------:R-:W-:Y:S02]  /*0c00*/  SEL R12, RZ, 0x1, !P4 ;  /* 0x00000001ff0c7807 */ /* 0x000fe40006000000 */
[----:B------:R-:W-:-:S04]  /*0c10*/  IADD3 R6, P1, P2, R10, R6, R9 ;  /* 0x000000060a067210 */ /* 0x000fc80007a3e009 */
[----:B------:R-:W-:Y:S02]  /*0c20*/  IADD3 R6, P3, P4, R12, R6, R11 ;  /* 0x000000060c067210 */ /* 0x000fe40007c7e00b */
[----:B------:R-:W-:-:S04]  /*0c30*/  IADD3.X R5, PT, PT, RZ, R5, RZ, P1, P2 ;  /* 0x00000005ff057210 */ /* 0x000fc80000fe44ff */
[----:B------:R-:W-:-:S07]  /*0c40*/  IADD3.X R5, PT, PT, RZ, R5, RZ, P3, P4 ;  /* 0x00000005ff057210 */ /* 0x000fce0001fe84ff */
.L_x_234:
[----:B------:R-:W-:Y:S05]  /*0c50*/  BSYNC.RECONVERGENT B2 ;  /* 0x0000000000027941 */ /* 0x000fea0003800200 */
.L_x_233:
[----:B------:R-:W-:Y:S05]  /*0c60*/  @!P0 BRA `(.L_x_227) ;  /* 0x0000000000348947 */ /* 0x000fea0003800000 */
[----:B------:R-:W0:Y:S01]  /*0c70*/  LDC.64 R2, c[0x0][0x380] ;  /* 0x0000e000ff027b82 */ /* 0x000e220000000a00 */
[----:B------:R-:W-:Y:S02]  /*0c80*/  IMAD.MOV R7, RZ, RZ, -R7 ;  /* 0x000000ffff077224 */ /* 0x000fe400078e0a07 */
[----:B0-----:R-:W-:-:S07]  /*0c90*/  IMAD.WIDE.U32 R2, R0, 0x3800, R2 ;  /* 0x0000380000027825 */ /* 0x001fce00078e0002 */
.L_x_235:
[----:B------:R-:W-:-:S06]  /*0ca0*/  IMAD.WIDE R10, R8, 0x4, R2 ;  /* 0x00000004080a7825 */ /* 0x000fcc00078e0202 */
[----:B------:R-:W2:Y:S01]  /*0cb0*/  LDG.E R10, desc[UR8][R10.64] ;  /* 0x000000080a0a7981 */ /* 0x000ea2000c1e1900 */
[----:B------:R-:W-:Y:S02]  /*0cc0*/  VIADD R7, R7, 0x1 ;  /* 0x0000000107077836 */ /* 0x000fe40000000000 */
[----:B------:R-:W-:Y:S01]  /*0cd0*/  VIADD R8, R8, 0x200 ;  /* 0x0000020008087836 */ /* 0x000fe20000000000 */
[----:B--2---:R-:W-:-:S04]  /*0ce0*/  ISETP.GT.AND P0, PT, R10, 0xa, PT ;  /* 0x0000000a0a00780c */ /* 0x004fc80003f04270 */
[----:B------:R-:W-:Y:S02]  /*0cf0*/  SEL R9, RZ, 0x1, !P0 ;  /* 0x00000001ff097807 */ /* 0x000fe40004000000 */
[----:B------:R-:W-:Y:S02]  /*0d00*/  ISETP.NE.AND P0, PT, R7, RZ, PT ;  /* 0x000000ff0700720c */ /* 0x000fe40003f05270 */
[----:B------:R-:W-:-:S05]  /*0d10*/  IADD3 R6, P1, PT, R6, R9, RZ ;  /* 0x0000000906067210 */ /* 0x000fca0007f3e0ff */
[----:B------:R-:W-:-:S06]  /*0d20*/  IMAD.X R5, RZ, RZ, R5, P1 ;  /* 0x000000ffff057224 */ /* 0x000fcc00008e0605 */
[----:B------:R-:W-:Y:S05]  /*0d30*/  @P0 BRA `(.L_x_235) ;  /* 0xfffffffc00d80947 */ /* 0x000fea000383ffff */
.L_x_227:
[----:B------:R-:W-:Y:S05]  /*0d40*/  BSYNC.RECONVERGENT B1 ;  /* 0x0000000000017941 */ /* 0x000fea0003800200 */
.L_x_226:
[----:B------:R-:W-:-:S13]  /*0d50*/  ISETP.GE.AND P0, PT, R28, 0x200, PT ;  /* 0x000002001c00780c */ /* 0x000fda0003f06270 */
[----:B------:R-:W-:Y:S05]  /*0d60*/  @!P0 BRA `(.L_x_236) ;  /* 0x00000004002c8947 */ /* 0x000fea0003800000 */
[----:B------:R-:W0:Y:S01]  /*0d70*/  S2R R10, SR_LANEID ;  /* 0x00000000000a7919 */ /* 0x000e220000000000 */
[----:B------:R-:W1:Y:S04]  /*0d80*/  SHFL.DOWN PT, R2, R6, 0x1, 0x1f ;  /* 0x08201f0006027f89 */ /* 0x000e6800000e0000 */
[----:B------:R-:W2:Y:S01]  /*0d90*/  SHFL.DOWN PT, R3, R5, 0x1, 0x1f ;  /* 0x08201f0005037f89 */ /* 0x000ea200000e0000 */
[----:B0-----:R-:W-:-:S04]  /*0da0*/  ISETP.GT.AND P0, PT, R10, 0x1e, PT ;  /* 0x0000001e0a00780c */ /* 0x001fc80003f04270 */
[----:B-1----:R-:W-:Y:S02]  /*0db0*/  SEL R9, R2, RZ, !P0 ;  /* 0x000000ff02097207 */ /* 0x002fe40004000000 */
[----:B--2---:R-:W-:Y:S02]  /*0dc0*/  SEL R12, R3, RZ, !P0 ;  /* 0x000000ff030c7207 */ /* 0x004fe40004000000 */
[----:B------:R-:W-:-:S05]  /*0dd0*/  IADD3 R9, P0, PT, R6, R9, RZ ;  /* 0x0000000906097210 */ /* 0x000fca0007f1e0ff */
[----:B------:R-:W-:Y:S01]  /*0de0*/  IMAD.X R12, R5, 0x1, R12, P0 ;  /* 0x00000001050c7824 */ /* 0x000fe200000e060c */
[----:B------:R-:W0:Y:S01]  /*0df0*/  SHFL.DOWN PT, R2, R9, 0x2, 0x1f ;  /* 0x08401f0009027f89 */ /* 0x000e2200000e0000 */
[----:B------:R-:W-:-:S03]  /*0e00*/  ISETP.GT.AND P0, PT, R10, 0x1d, PT ;  /* 0x0000001d0a00780c */ /* 0x000fc60003f04270 */
[----:B------:R-:W1:Y:S01]  /*0e10*/  SHFL.DOWN PT, R3, R12, 0x2, 0x1f ;  /* 0x08401f000c037f89 */ /* 0x000e6200000e0000 */
[----:B0-----:R-:W-:-:S04]  /*0e20*/  SEL R2, R2, RZ, !P0 ;  /* 0x000000ff02027207 */ /* 0x001fc80004000000 */
[----:B------:R-:W-:Y:S02]  /*0e30*/  IADD3 R7, P1, PT, R2, R9, RZ ;  /* 0x0000000902077210 */ /* 0x000fe40007f3e0ff */
[----:B-1----:R-:W-:Y:S02]  /*0e40*/  SEL R3, R3, RZ, !P0 ;  /* 0x000000ff03037207 */ /* 0x002fe40004000000 */
[----:B------:R-:W-:Y:S01]  /*0e50*/  ISETP.GT.AND P0, PT, R10, 0x1b, PT ;  /* 0x0000001b0a00780c */ /* 0x000fe20003f04270 */
[----:B------:R-:W0:Y:S02]  /*0e60*/  SHFL.DOWN PT, R2, R7, 0x4, 0x1f ;  /* 0x08801f0007027f89 */ /* 0x000e2400000e0000 */
[----:B------:R-:W-:-:S05]  /*0e70*/  IMAD.X R8, R3, 0x1, R12, P1 ;  /* 0x0000000103087824 */ /* 0x000fca00008e060c */
[----:B------:R-:W1:Y:S01]  /*0e80*/  SHFL.DOWN PT, R3, R8, 0x4, 0x1f ;  /* 0x08801f0008037f89 */ /* 0x000e6200000e0000 */
[----:B0-----:R-:W-:-:S04]  /*0e90*/  SEL R2, R2, RZ, !P0 ;  /* 0x000000ff02027207 */ /* 0x001fc80004000000 */
[----:B------:R-:W-:Y:S02]  /*0ea0*/  IADD3 R5, P1, PT, R2, R7, RZ ;  /* 0x0000000702057210 */ /* 0x000fe40007f3e0ff */
[----:B-1----:R-:W-:-:S03]  /*0eb0*/  SEL R3, R3, RZ, !P0 ;  /* 0x000000ff03037207 */ /* 0x002fc60004000000 */
[----:B------:R-:W0:Y:S01]  /*0ec0*/  SHFL.DOWN PT, R2, R5, 0x8, 0x1f ;  /* 0x09001f0005027f89 */ /* 0x000e2200000e0000 */
[C---:B------:R-:W-:Y:S01]  /*0ed0*/  ISETP.GT.AND P0, PT, R10.reuse, 0x17, PT ;  /* 0x000000170a00780c */ /* 0x040fe20003f04270 */
[----:B------:R-:W-:Y:S01]  /*0ee0*/  IMAD.X R6, R3, 0x1, R8, P1 ;  /* 0x0000000103067824 */ /* 0x000fe200008e0608 */
[----:B------:R-:W-:-:S04]  /*0ef0*/  ISETP.NE.AND P1, PT, R10, RZ, PT ;  /* 0x000000ff0a00720c */ /* 0x000fc80003f25270 */
[----:B------:R-:W1:Y:S09]  /*0f00*/  SHFL.DOWN PT, R3, R6, 0x8, 0x1f ;  /* 0x09001f0006037f89 */ /* 0x000e7200000e0000 */
[----:B------:R-:W2:Y:S01]  /*0f10*/  @!P1 S2R R7, SR_CgaCtaId ;  /* 0x0000000000079919 */ /* 0x000ea20000008800 */
[----:B0-----:R-:W-:-:S04]  /*0f20*/  SEL R2, R2, RZ, !P0 ;  /* 0x000000ff02027207 */ /* 0x001fc80004000000 */
[----:B------:R-:W-:Y:S02]  /*0f30*/  IADD3 R9, P2, PT, R2, R5, RZ ;  /* 0x0000000502097210 */ /* 0x000fe40007f5e0ff */
[----:B------:R-:W-:Y:S02]  /*0f40*/  @!P1 SHF.R.U32.HI R5, RZ, 0x2, R4 ;  /* 0x00000002ff059819 */ /* 0x000fe40000011604 */
[----:B-1----:R-:W-:Y:S01]  /*0f50*/  SEL R3, R3, RZ, !P0 ;  /* 0x000000ff03037207 */ /* 0x002fe20004000000 */
[----:B------:R-:W0:Y:S01]  /*0f60*/  SHFL.DOWN PT, R2, R9, 0x10, 0x1f ;  /* 0x0a001f0009027f89 */ /* 0x000e2200000e0000 */
[----:B------:R-:W-:Y:S02]  /*0f70*/  ISETP.GT.AND P0, PT, R10, 0xf, PT ;  /* 0x0000000f0a00780c */ /* 0x000fe40003f04270 */
[----:B------:R-:W-:Y:S01]  /*0f80*/  @!P1 LOP3.LUT R5, R5, 0xf8, RZ, 0xc0, !PT ;  /* 0x000000f805059812 */ /* 0x000fe200078ec0ff */
[----:B------:R-:W-:Y:S01]  /*0f90*/  IMAD.X R8, R3, 0x1, R6, P2 ;  /* 0x0000000103087824 */ /* 0x000fe200010e0606 */
[----:B------:R-:W-:-:S04]  /*0fa0*/  @!P1 MOV R6, 0x400 ;  /* 0x0000040000069802 */ /* 0x000fc80000000f00 */
[----:B------:R-:W1:Y:S01]  /*0fb0*/  SHFL.DOWN PT, R3, R8, 0x10, 0x1f ;  /* 0x0a001f0008037f89 */ /* 0x000e6200000e0000 */
[----:B--2---:R-:W-:-:S05]  /*0fc0*/  @!P1 LEA R6, R7, R6, 0x18 ;  /* 0x0000000607069211 */ /* 0x004fca00078ec0ff */
[----:B------:R-:W-:Y:S01]  /*0fd0*/  @!P1 IMAD.IADD R5, R5, 0x1, R6 ;  /* 0x0000000105059824 */ /* 0x000fe200078e0206 */
[----:B0-----:R-:W-:-:S04]  /*0fe0*/  SEL R2, R2, RZ, !P0 ;  /* 0x000000ff02027207 */ /* 0x001fc80004000000 */
[----:B------:R-:W-:Y:S02]  /*0ff0*/  IADD3 R2, P2, PT, R2, R9, RZ ;  /* 0x0000000902027210 */ /* 0x000fe40007f5e0ff */
[----:B-1----:R-:W-:Y:S02]  /*1000*/  SEL R3, R3, RZ, !P0 ;  /* 0x000000ff03037207 */ /* 0x002fe40004000000 */
[----:B------:R-:W-:-:S03]  /*1010*/  ISETP.NE.AND P0, PT, R4, RZ, PT ;  /* 0x000000ff0400720c */ /* 0x000fc60003f05270 */
[----:B------:R-:W-:-:S05]  /*1020*/  IMAD.X R3, R3, 0x1, R8, P2 ;  /* 0x0000000103037824 */ /* 0x000fca00010e0608 */
[----:B------:R2:W-:Y:S01]  /*1030*/  @!P1 STS.64 [R5+0x10], R2 ;  /* 0x0000100205009388 */ /* 0x0005e20000000a00 */
[----:B------:R-:W-:Y:S06]  /*1040*/  BAR.SYNC.DEFER_BLOCKING 0x0 ;  /* 0x0000000000007b1d */ /* 0x000fec0000010000 */
[----:B------:R-:W-:Y:S05]  /*1050*/  @P0 BRA `(.L_x_237) ;  /* 0x0000002000600947 */ /* 0x000fea0003800000 */
[----:B------:R-:W0:Y:S01]  /*1060*/  S2UR UR5, SR_CgaCtaId ;  /* 0x00000000000579c3 */ /* 0x000e220000008800 */
[----:B------:R-:W-:Y:S02]  /*1070*/  UMOV UR4, 0x400 ;  /* 0x0000040000047882 */ /* 0x000fe40000000000 */
[----:B0-----:R-:W-:-:S09]  /*1080*/  ULEA UR4, UR5, UR4, 0x18 ;  /* 0x0000000405047291 */ /* 0x001fd2000f8ec0ff */
[----:B------:R-:W-:Y:S04]  /*1090*/  LDS.64 R8, [UR4+0x18] ;  /* 0x00001804ff087984 */ /* 0x000fe80008000a00 */
[----:B------:R-:W0:Y:S04]  /*10a0*/  LDS.128 R24, [UR4+0x20] ;  /* 0x00002004ff187984 */ /* 0x000e280008000c00 */
[----:B--2---:R-:W1:Y:S04]  /*10b0*/  LDS.128 R4, [UR4+0x30] ;  /* 0x00003004ff047984 */ /* 0x004e680008000c00 */
[----:B------:R-:W2:Y:S04]  /*10c0*/  LDS.128 R20, [UR4+0x40] ;  /* 0x00004004ff147984 */ /* 0x000ea80008000c00 */
[----:B------:R-:W3:Y:S04]  /*10d0*/  LDS.128 R16, [UR4+0x50] ;  /* 0x00005004ff107984 */ /* 0x000ee80008000c00 */
[----:B------:R-:W4:Y:S01]  /*10e0*/  LDS.128 R12, [UR4+0x60] ;  /* 0x00006004ff0c7984 */ /* 0x000f220008000c00 */
[----:B0-----:R-:W-:-:S04]  /*10f0*/  IADD3 R11, P1, P2, R24, R8, R2 ;  /* 0x00000008180b7210 */ /* 0x001fc80007a3e002 */
[----:B------:R-:W-:Y:S02]  /*1100*/  IADD3.X R25, PT, PT, R25, R9, R3, P1, P2 ;  /* 0x0000000919197210 */ /* 0x000fe40000fe4403 */
[----:B-1----:R-:W-:Y:S02]  /*1110*/  IADD3 R3, P1, P2, R4, R11, R26 ;  /* 0x0000000b04037210 */ /* 0x002fe40007a3e01a */
[----:B------:R-:W0:Y:S02]  /*1120*/  LDS.128 R8, [UR4+0x70] ;  /* 0x00007004ff087984 */ /* 0x000e240008000c00 */
[----:B------:R-:W-:Y:S02]  /*1130*/  IADD3.X R5, PT, PT, R5, R25, R27, P1, P2 ;  /* 0x0000001905057210 */ /* 0x000fe40000fe441b */
[----:B------:R-:W1:Y:S01]  /*1140*/  LDS.128 R24, [UR4+0x80] ;  /* 0x00008004ff187984 */ /* 0x000e620008000c00 */
[----:B--2---:R-:W-:-:S04]  /*1150*/  IADD3 R3, P1, P2, R20, R3, R6 ;  /* 0x0000000314037210 */ /* 0x004fc80007a3e006 */
[----:B---3--:R-:W-:Y:S02]  /*1160*/  IADD3 R3, P3, P4, R16, R3, R22 ;  /* 0x0000000310037210 */ /* 0x008fe40007c7e016 */
[----:B------:R-:W-:Y:S02]  /*1170*/  IADD3.X R7, PT, PT, R21, R5, R7, P1, P2 ;  /* 0x0000000515077210 */ /* 0x000fe40000fe4407 */
[----:B----4-:R-:W-:Y:S02]  /*1180*/  IADD3 R3, P1, P2, R12, R3, R18 ;  /* 0x000000030c037210 */ /* 0x010fe40007a3e012 */
[----:B------:R-:W-:-:S04]  /*1190*/  IADD3.X R17, PT, PT, R17, R7, R23, P3, P4 ;  /* 0x0000000711117210 */ /* 0x000fc80001fe8417 */
[----:B------:R-:W-:Y:S02]  /*11a0*/  IADD3.X R13, PT, PT, R13, R17, R19, P1, P2 ;  /* 0x000000110d0d7210 */ /* 0x000fe40000fe4413 */
[----:B0-----:R-:W-:-:S04]  /*11b0*/  IADD3 R3, P3, P4, R8, R3, R14 ;  /* 0x0000000308037210 */ /* 0x001fc80007c7e00e */
[----:B-1----:R-:W-:Y:S02]  /*11c0*/  IADD3 R3, P1, P2, R24, R3, R10 ;  /* 0x0000000318037210 */ /* 0x002fe40007a3e00a */
[----:B------:R-:W-:Y:S02]  /*11d0*/  IADD3.X R9, PT, PT, R9, R13, R15, P3, P4 ;  /* 0x0000000d09097210 */ /* 0x000fe40001fe840f */
[----:B------:R-:W-:Y:S02]  /*11e0*/  IADD3 R2, P3, PT, R3, R26, RZ ;  /* 0x0000001a03027210 */ /* 0x000fe40007f7e0ff */
[----:B------:R-:W-:-:S05]  /*11f0*/  IADD3.X R3, PT, PT, R25, R9, R11, P1, P2 ;  /* 0x0000000919037210 */ /* 0x000fca0000fe440b */
[----:B------:R-:W-:Y:S01]  /*1200*/  IMAD.X R3, R3, 0x1, R27, P3 ;  /* 0x0000000103037824 */ /* 0x000fe200018e061b */
[----:B------:R-:W-:Y:S06]  /*1210*/  BRA `(.L_x_237) ;  /* 0x0000001c00f07947 */ /* 0x000fec0003800000 */
.L_x_236:
[----:B------:R-:W-:-:S04]  /*1220*/  LOP3.LUT R2, R4, 0x3e0, RZ, 0xc0, !PT ;  /* 0x000003e004027812 */ /* 0x000fc800078ec0ff */
[----:B------:R-:W-:Y:S01]  /*1230*/  LOP3.LUT R7, RZ, R2, RZ, 0x33, !PT ;  /* 0x00000002ff077212 */ /* 0x000fe200078e33ff */
[----:B------:R-:W-:Y:S02]  /*1240*/  VIADD R3, R2, 0x20 ;  /* 0x0000002002037836 */ /* 0x000fe40000000000 */
[----:B------:R-:W0:Y:S02]  /*1250*/  S2R R2, SR_LANEID ;  /* 0x0000000000027919 */ /* 0x000e240000000000 */
[----:B------:R-:W-:Y:S01]  /*1260*/  IMAD.IADD R7, R28, 0x1, R7 ;  /* 0x000000011c077824 */ /* 0x000fe200078e0207 */
[----:B------:R-:W-:-:S04]  /*1270*/  ISETP.GT.AND P0, PT, R3, R28, PT ;  /* 0x0000001c0300720c */ /* 0x000fc80003f04270 */
[----:B------:R-:W-:-:S05]  /*1280*/  SEL R7, R7, 0x1f, P0 ;  /* 0x0000001f07077807 */ /* 0x000fca0000000000 */
[----:B------:R-:W1:Y:S04]  /*1290*/  SHFL.DOWN PT, R3, R6, 0x1, R7 ;  /* 0x0820000006037989 */ /* 0x000e6800000e0007 */
[----:B------:R-:W2:Y:S01]  /*12a0*/  SHFL.DOWN PT, R8, R5, 0x1, R7 ;  /* 0x0820000005087989 */ /* 0x000ea200000e0007 */
[C---:B0-----:R-:W-:Y:S01]  /*12b0*/  ISETP.GE.AND P0, PT, R2.reuse, R7, PT ;  /* 0x000000070200720c */ /* 0x041fe20003f06270 */
[C---:B------:R-:W-:Y:S01]  /*12c0*/  VIADD R10, R2.reuse, 0x2 ;  /* 0x00000002020a7836 */ /* 0x040fe20000000000 */
[----:B------:R-:W-:Y:S02]  /*12d0*/  ISETP.NE.AND P2, PT, R2, RZ, PT ;  /* 0x000000ff0200720c */ /* 0x000fe40003f45270 */
[----:B-1----:R-:W-:Y:S02]  /*12e0*/  SEL R3, R3, RZ, !P0 ;  /* 0x000000ff03037207 */ /* 0x002fe40004000000 */
[----:B--2---:R-:W-:-:S02]  /*12f0*/  SEL R8, R8, RZ, !P0 ;  /* 0x000000ff08087207 */ /* 0x004fc40004000000 */
[----:B------:R-:W-:Y:S01]  /*1300*/  IADD3 R12, P0, PT, R6, R3, RZ ;  /* 0x00000003060c7210 */ /* 0x000fe20007f1e0ff */
[----:B------:R-:W-:-:S04]  /*1310*/  VIADD R6, R2, 0x4 ;  /* 0x0000000402067836 */ /* 0x000fc80000000000 */
[----:B------:R-:W-:Y:S01]  /*1320*/  IMAD.X R9, R5, 0x1, R8, P0 ;  /* 0x0000000105097824 */ /* 0x000fe200000e0608 */
[----:B------:R-:W0:Y:S01]  /*1330*/  SHFL.DOWN PT, R3, R12, 0x2, R7 ;  /* 0x084000000c037989 */ /* 0x000e2200000e0007 */
[----:B------:R-:W-:-:S03]  /*1340*/  ISETP.GT.AND P0, PT, R10, R7, PT ;  /* 0x000000070a00720c */ /* 0x000fc60003f04270 */
[----:B------:R-:W1:Y:S01]  /*1350*/  SHFL.DOWN PT, R8, R9, 0x2, R7 ;  /* 0x0840000009087989 */ /* 0x000e6200000e0007 */
[----:B------:R-:W2:Y:S01]  /*1360*/  @!P2 S2R R11, SR_CgaCtaId ;  /* 0x00000000000ba919 */ /* 0x000ea20000008800 */
[----:B0-----:R-:W-:-:S04]  /*1370*/  SEL R3, R3, RZ, !P0 ;  /* 0x000000ff03037207 */ /* 0x001fc80004000000 */
[----:B------:R-:W-:Y:S02]  /*1380*/  IADD3 R14, P1, PT, R3, R12, RZ ;  /* 0x0000000c030e7210 */ /* 0x000fe40007f3e0ff */
[----:B-1----:R-:W-:Y:S02]  /*1390*/  SEL R8, R8, RZ, !P0 ;  /* 0x000000ff08087207 */ /* 0x002fe40004000000 */
[----:B------:R-:W-:Y:S01]  /*13a0*/  ISETP.GT.AND P0, PT, R6, R7, PT ;  /* 0x000000070600720c */ /* 0x000fe20003f04270 */
[----:B------:R-:W0:Y:S01]  /*13b0*/  SHFL.DOWN PT, R3, R14, 0x4, R7 ;  /* 0x088000000e037989 */ /* 0x000e2200000e0007 */
[----:B------:R-:W-:Y:S02]  /*13c0*/  VIADD R6, R2, 0x8 ;  /* 0x0000000802067836 */ /* 0x000fe40000000000 */
[----:B------:R-:W-:Y:S01]  /*13d0*/  IMAD.X R8, R8, 0x1, R9, P1 ;  /* 0x0000000108087824 */ /* 0x000fe200008e0609 */
[----:B------:R-:W-:Y:S01]  /*13e0*/  @!P2 SHF.R.U32.HI R9, RZ, 0x2, R4 ;  /* 0x00000002ff09a819 */ /* 0x000fe20000011604 */
[----:B------:R-:W-:-:S03]  /*13f0*/  VIADD R2, R2, 0x10 ;  /* 0x0000001002027836 */ /* 0x000fc60000000000 */
[----:B------:R-:W1:Y:S01]  /*1400*/  SHFL.DOWN PT, R5, R8, 0x4, R7 ;  /* 0x0880000008057989 */ /* 0x000e6200000e0007 */
[----:B------:R-:W-:Y:S02]  /*1410*/  @!P2 LOP3.LUT R9, R9, 0xf8, RZ, 0xc0, !PT ;  /* 0x000000f80909a812 */ /* 0x000fe400078ec0ff */
[----:B0-----:R-:W-:-:S04]  /*1420*/  SEL R3, R3, RZ, !P0 ;  /* 0x000000ff03037207 */ /* 0x001fc80004000000 */
[----:B------:R-:W-:Y:S02]  /*1430*/  IADD3 R10, P1, PT, R3, R14, RZ ;  /* 0x0000000e030a7210 */ /* 0x000fe40007f3e0ff */
[----:B-1----:R-:W-:-:S03]  /*1440*/  SEL R5, R5, RZ, !P0 ;  /* 0x000000ff05057207 */ /* 0x002fc60004000000 */
[----:B------:R-:W0:Y:S01]  /*1450*/  SHFL.DOWN PT, R3, R10, 0x8, R7 ;  /* 0x090000000a037989 */ /* 0x000e2200000e0007 */
[----:B------:R-:W-:Y:S01]  /*1460*/  ISETP.GT.AND P0, PT, R6, R7, PT ;  /* 0x000000070600720c */ /* 0x000fe20003f04270 */
[----:B------:R-:W-:-:S05]  /*1470*/  IMAD.X R12, R5, 0x1, R8, P1 ;  /* 0x00000001050c7824 */ /* 0x000fca00008e0608 */
[----:B------:R-:W1:Y:S01]  /*1480*/  SHFL.DOWN PT, R5, R12, 0x8, R7 ;  /* 0x090000000c057989 */ /* 0x000e6200000e0007 */
[----:B0-----:R-:W-:-:S04]  /*1490*/  SEL R3, R3, RZ, !P0 ;  /* 0x000000ff03037207 */ /* 0x001fc80004000000 */
[----:B------:R-:W-:Y:S02]  /*14a0*/  IADD3 R6, P1, PT, R3, R10, RZ ;  /* 0x0000000a03067210 */ /* 0x000fe40007f3e0ff */
[----:B-1----:R-:W-:-:S03]  /*14b0*/  SEL R5, R5, RZ, !P0 ;  /* 0x000000ff05057207 */ /* 0x002fc60004000000 */
[----:B------:R-:W0:Y:S01]  /*14c0*/  SHFL.DOWN PT, R3, R6, 0x10, R7 ;  /* 0x0a00000006037989 */ /* 0x000e2200000e0007 */
[----:B------:R-:W-:Y:S02]  /*14d0*/  ISETP.GT.AND P0, PT, R2, R7, PT ;  /* 0x000000070200720c */ /* 0x000fe40003f04270 */
[----:B------:R-:W-:Y:S01]  /*14e0*/  @!P2 MOV R2, 0x400 ;  /* 0x000004000002a802 */ /* 0x000fe20000000f00 */
[----:B------:R-:W-:-:S03]  /*14f0*/  IMAD.X R8, R5, 0x1, R12, P1 ;  /* 0x0000000105087824 */ /* 0x000fc600008e060c */
[----:B--2---:R-:W-:Y:S02]  /*1500*/  @!P2 LEA R10, R11, R2, 0x18 ;  /* 0x000000020b0aa211 */ /* 0x004fe400078ec0ff */
[----:B------:R-:W1:Y:S03]  /*1510*/  SHFL.DOWN PT, R5, R8, 0x10, R7 ;  /* 0x0a00000008057989 */ /* 0x000e6600000e0007 */
        /* <DEDUP_REMOVED lines=10> */
[----:B------:R-:W-:Y:S01]  /*15c0*/  UMOV UR4, 0x400 ;  /* 0x0000040000047882 */ /* 0x000fe20000000000 */
[C---:B------:R-:W-:Y:S02]  /*15d0*/  ISETP.GT.AND P1, PT, R28.reuse, 0x20, PT ;  /* 0x000000201c00780c */ /* 0x040fe40003f24270 */
[C---:B------:R-:W-:Y:S02]  /*15e0*/  ISETP.GT.AND P2, PT, R28.reuse, 0x40, PT ;  /* 0x000000401c00780c */ /* 0x040fe40003f44270 */
[C---:B------:R-:W-:Y:S02]  /*15f0*/  ISETP.GT.AND P3, PT, R28.reuse, 0x80, PT ;  /* 0x000000801c00780c */ /* 0x040fe40003f64270 */
[C---:B------:R-:W-:Y:S02]  /*1600*/  ISETP.GT.AND P5, PT, R28.reuse, 0x180, PT ;  /* 0x000001801c00780c */ /* 0x040fe40003fa4270 */
[----:B------:R-:W-:Y:S01]  /*1610*/  ISETP.GT.AND P6, PT, R28, 0x1a0, PT ;  /* 0x000001a01c00780c */ /* 0x000fe20003fc4270 */
[----:B0-----:R-:W-:-:S09]  /*1620*/  ULEA UR4, UR5, UR4, 0x18 ;  /* 0x0000000405047291 */ /* 0x001fd2000f8ec0ff */
[----:B------:R-:W0:Y:S04]  /*1630*/  LDS.64 R12, [UR4+0x18] ;  /* 0x00001804ff0c7984 */ /* 0x000e280008000a00 */
[----:B------:R-:W2:Y:S04]  /*1640*/  LDS.128 R16, [UR4+0x20] ;  /* 0x00002004ff107984 */ /* 0x000ea80008000c00 */
[----:B------:R-:W3:Y:S04]  /*1650*/  LDS.128 R4, [UR4+0x30] ;  /* 0x00003004ff047984 */ /* 0x000ee80008000c00 */
[----:B-1----:R-:W1:Y:S04]  /*1660*/  LDS.128 R8, [UR4+0x40] ;  /* 0x00004004ff087984 */ /* 0x002e680008000c00 */
[----:B------:R-:W-:Y:S01]  /*1670*/  LDS.128 R24, [UR4+0x80] ;  /* 0x00008004ff187984 */ /* 0x000fe20008000c00 */
[----:B0-----:R-:W-:-:S02]  /*1680*/  SEL R22, R12, RZ, P1 ;  /* 0x000000ff0c167207 */ /* 0x001fc40000800000 */
[----:B------:R-:W-:Y:S02]  /*1690*/  SEL R23, R13, RZ, P1 ;  /* 0x000000ff0d177207 */ /* 0x000fe40000800000 */
[----:B--2---:R-:W-:Y:S01]  /*16a0*/  SEL R21, R16, RZ, P2 ;  /* 0x000000ff10157207 */ /* 0x004fe20001000000 */
[----:B------:R-:W0:Y:S01]  /*16b0*/  LDS.128 R12, [UR4+0x50] ;  /* 0x00005004ff0c7984 */ /* 0x000e220008000c00 */
[----:B------:R-:W-:Y:S02]  /*16c0*/  ISETP.GT.AND P1, PT, R28, 0x60, PT ;  /* 0x000000601c00780c */ /* 0x000fe40003f24270 */
[----:B------:R-:W-:Y:S02]  /*16d0*/  SEL R20, R17, RZ, P2 ;  /* 0x000000ff11147207 */ /* 0x000fe40001000000 */
[----:B------:R-:W-:Y:S02]  /*16e0*/  IADD3 R16, P2, P4, R21, R22, R2 ;  /* 0x0000001615107210 */ /* 0x000fe40007c5e002 */
[----:B------:R-:W-:-:S02]  /*16f0*/  SEL R17, R18, RZ, P1 ;  /* 0x000000ff12117207 */ /* 0x000fc40000800000 */
[----:B---3--:R-:W-:Y:S02]  /*1700*/  SEL R4, R4, RZ, P3 ;  /* 0x000000ff04047207 */ /* 0x008fe40001800000 */
[----:B------:R-:W-:Y:S02]  /*1710*/  IADD3.X R20, PT, PT, R20, R23, R3, P2, P4 ;  /* 0x0000001714147210 */ /* 0x000fe400017e8403 */
[----:B------:R-:W-:Y:S02]  /*1720*/  SEL R3, R5, RZ, P3 ;  /* 0x000000ff05037207 */ /* 0x000fe40001800000 */
[----:B------:R-:W-:Y:S02]  /*1730*/  SEL R2, R19, RZ, P1 ;  /* 0x000000ff13027207 */ /* 0x000fe40000800000 */
[----:B------:R-:W-:Y:S02]  /*1740*/  IADD3 R4, P3, P4, R4, R16, R17 ;  /* 0x0000001004047210 */ /* 0x000fe40007c7e011 */
[----:B------:R-:W2:Y:S01]  /*1750*/  LDS.128 R16, [UR4+0x60] ;  /* 0x00006004ff107984 */ /* 0x000ea20008000c00 */
[----:B------:R-:W-:-:S02]  /*1760*/  ISETP.GT.AND P1, PT, R28, 0xa0, PT ;  /* 0x000000a01c00780c */ /* 0x000fc40003f24270 */
[----:B------:R-:W-:Y:S02]  /*1770*/  IADD3.X R3, PT, PT, R3, R20, R2, P3, P4 ;  /* 0x0000001403037210 */ /* 0x000fe40001fe8402 */
[----:B------:R-:W3:Y:S01]  /*1780*/  LDS.128 R20, [UR4+0x70] ;  /* 0x00007004ff147984 */ /* 0x000ee20008000c00 */
[----:B------:R-:W-:Y:S02]  /*1790*/  ISETP.GT.AND P2, PT, R28, 0xc0, PT ;  /* 0x000000c01c00780c */ /* 0x000fe40003f44270 */
[----:B------:R-:W-:Y:S02]  /*17a0*/  SEL R5, R6, RZ, P1 ;  /* 0x000000ff06057207 */ /* 0x000fe40000800000 */
[----:B-1----:R-:W-:Y:S02]  /*17b0*/  SEL R2, R8, RZ, P2 ;  /* 0x000000ff08027207 */ /* 0x002fe40001000000 */
[----:B------:R-:W-:Y:S02]  /*17c0*/  SEL R7, R7, RZ, P1 ;  /* 0x000000ff07077207 */ /* 0x000fe40000800000 */
[----:B------:R-:W-:-:S02]  /*17d0*/  ISETP.GT.AND P1, PT, R28, 0xe0, PT ;  /* 0x000000e01c00780c */ /* 0x000fc40003f24270 */
[----:B------:R-:W-:Y:S02]  /*17e0*/  IADD3 R2, P3, P4, R2, R4, R5 ;  /* 0x0000000402027210 */ /* 0x000fe40007c7e005 */
[----:B------:R-:W-:Y:S02]  /*17f0*/  SEL R6, R9, RZ, P2 ;  /* 0x000000ff09067207 */ /* 0x000fe40001000000 */
[----:B------:R-:W-:Y:S02]  /*1800*/  ISETP.GT.AND P2, PT, R28, 0x100, PT ;  /* 0x000001001c00780c */ /* 0x000fe40003f44270 */
[----:B------:R-:W-:Y:S02]  /*1810*/  SEL R4, R10, RZ, P1 ;  /* 0x000000ff0a047207 */ /* 0x000fe40000800000 */
[----:B------:R-:W-:Y:S02]  /*1820*/  SEL R10, R11, RZ, P1 ;  /* 0x000000ff0b0a7207 */ /* 0x000fe40000800000 */
[----:B------:R-:W-:-:S02]  /*1830*/  ISETP.GT.AND P1, PT, R28, 0x120, PT ;  /* 0x000001201c00780c */ /* 0x000fc40003f24270 */
[----:B------:R-:W-:Y:S02]  /*1840*/  IADD3.X R6, PT, PT, R6, R3, R7, P3, P4 ;  /* 0x0000000306067210 */ /* 0x000fe40001fe8407 */
[----:B0-----:R-:W-:Y:S02]  /*1850*/  SEL R3, R12, RZ, P2 ;  /* 0x000000ff0c037207 */ /* 0x001fe40001000000 */
[----:B------:R-:W-:Y:S02]  /*1860*/  SEL R7, R13, RZ, P2 ;  /* 0x000000ff0d077207 */ /* 0x000fe40001000000 */
[----:B------:R-:W-:Y:S02]  /*1870*/  ISETP.GT.AND P2, PT, R28, 0x140, PT ;  /* 0x000001401c00780c */ /* 0x000fe40003f44270 */
[----:B------:R-:W-:Y:S02]  /*1880*/  SEL R5, R14, RZ, P1 ;  /* 0x000000ff0e057207 */ /* 0x000fe40000800000 */
[----:B------:R-:W-:-:S02]  /*1890*/  SEL R15, R15, RZ, P1 ;  /* 0x000000ff0f0f7207 */ /* 0x000fc40000800000 */
[----:B------:R-:W-:Y:S02]  /*18a0*/  ISETP.GT.AND P1, PT, R28, 0x160, PT ;  /* 0x000001601c00780c */ /* 0x000fe40003f24270 */
[----:B------:R-:W-:Y:S02]  /*18b0*/  IADD3 R4, P3, P4, R3, R2, R4 ;  /* 0x0000000203047210 */ /* 0x000fe40007c7e004 */
[----:B--2---:R-:W-:Y:S02]  /*18c0*/  SEL R2, R16, RZ, P2 ;  /* 0x000000ff10027207 */ /* 0x004fe40001000000 */
[----:B------:R-:W-:Y:S02]  /*18d0*/  SEL R3, R18, RZ, P1 ;  /* 0x000000ff12037207 */ /* 0x000fe40000800000 */
[----:B------:R-:W-:Y:S02]  /*18e0*/  IADD3.X R7, PT, PT, R7, R6, R10, P3, P4 ;  /* 0x0000000607077210 */ /* 0x000fe40001fe840a */
[----:B------:R-:W-:-:S02]  /*18f0*/  SEL R18, R19, RZ, P1 ;  /* 0x000000ff13127207 */ /* 0x000fc40000800000 */
[----:B------:R-:W-:Y:S02]  /*1900*/  SEL R6, R17, RZ, P2 ;  /* 0x000000ff11067207 */ /* 0x000fe40001000000 */
[----:B------:R-:W-:Y:S02]  /*1910*/  IADD3 R2, P1, P3, R2, R4, R5 ;  /* 0x0000000402027210 */ /* 0x000fe40007b3e005 */
[----:B---3--:R-:W-:Y:S02]  /*1920*/  SEL R4, R20, RZ, P5 ;  /* 0x000000ff14047207 */ /* 0x008fe40002800000 */
[----:B------:R-:W-:Y:S02]  /*1930*/  ISETP.GT.AND P2, PT, R28, 0x1c0, PT ;  /* 0x000001c01c00780c */ /* 0x000fe40003f44270 */
[----:B------:R-:W-:Y:S02]  /*1940*/  IADD3.X R6, PT, PT, R6, R7, R15, P1, P3 ;  /* 0x0000000706067210 */ /* 0x000fe40000fe640f */
[----:B------:R-:W-:-:S02]  /*1950*/  IADD3 R4, P3, P4, R4, R2, R3 ;  /* 0x0000000204047210 */ /* 0x000fc40007c7e003 */
[----:B------:R-:W-:Y:S02]  /*1960*/  SEL R2, R22, RZ, P6 ;  /* 0x000000ff16027207 */ /* 0x000fe40003000000 */
[----:B------:R-:W-:Y:S02]  /*1970*/  SEL R3, R24, RZ, P2 ;  /* 0x000000ff18037207 */ /* 0x000fe40001000000 */
[----:B------:R-:W-:Y:S02]  /*1980*/  ISETP.GT.AND P1, PT, R28, 0x1e0, PT ;  /* 0x000001e01c00780c */ /* 0x000fe40003f24270 */
[----:B------:R-:W-:Y:S02]  /*1990*/  SEL R5, R21, RZ, P5 ;  /* 0x000000ff15057207 */ /* 0x000fe40002800000 */
[----:B------:R-:W-:Y:S02]  /*19a0*/  SEL R23, R23, RZ, P6 ;  /* 0x000000ff17177207 */ /* 0x000fe40003000000 */
[----:B------:R-:W-:-:S02]  /*19b0*/  IADD3 R3, P5, P6, R3, R4, R2 ;  /* 0x0000000403037210 */ /* 0x000fc40007ebe002 */
[----:B------:R-:W-:Y:S02]  /*19c0*/  SEL R2, R26, RZ, P1 ;  /* 0x000000ff1a027207 */ /* 0x000fe40000800000 */
[----:B------:R-:W-:Y:S02]  /*19d0*/  IADD3.X R5, PT, PT, R5, R6, R18, P3, P4 ;  /* 0x0000000605057210 */ /* 0x000fe40001fe8412 */
[----:B------:R-:W-:Y:S02]  /*19e0*/  SEL R4, R25, RZ, P2 ;  /* 0x000000ff19047207 */ /* 0x000fe40001000000 */
[----:B------:R-:W-:Y:S02]  /*19f0*/  IADD3 R2, P2, PT, R2, R3, RZ ;  /* 0x0000000302027210 */ /* 0x000fe40007f5e0ff */
[----:B------:R-:W-:Y:S02]  /*1a00*/  SEL R3, R27, RZ, P1 ;  /* 0x000000ff1b037207 */ /* 0x000fe40000800000 */
[----:B------:R-:W-:-:S05]  /*1a10*/  IADD3.X R4, PT, PT, R4, R5, R23, P5, P6 ;  /* 0x0000000504047210 */ /* 0x000fca0002fec417 */
[----:B------:R-:W-:Y:S01]  /*1a20*/  IMAD.X R3, R3, 0x1, R4, P2 ;  /* 0x0000000103037824 */ /* 0x000fe200010e0604 */
[----:B------:R-:W-:Y:S06]  /*1a30*/  BRA `(.L_x_237) ;  /* 0x0000001400e87947 */ /* 0x000fec0003800000 */
.L_x_223:
[----:B------:R-:W0:Y:S01]  /*1a40*/  S2R R12, SR_TID.X ;  /* 0x00000000000c7919 */ /* 0x000e220000002100 */
[----:B------:R-:W1:Y:S01]  /*1a50*/  LDC.64 R4, c[0x0][0x380] ;  /* 0x0000e000ff047b82 */ /* 0x000e620000000a00 */
[----:B0-----:R-:W-:-:S04]  /*1a60*/  IMAD.IADD R13, R9, 0x1, R12 ;  /* 0x00000001090d7824 */ /* 0x001fc800078e020c */
[----:B-1----:R-:W-:-:S05]  /*1a70*/  IMAD.WIDE.U32 R4, R13, 0x4, R4 ;  /* 0x000000040d047825 */ /* 0x002fca00078e0004 */
[----:B------:R-:W2:Y:S04]  /*1a80*/  LDG.E R19, desc[UR8][R4.64] ;  /* 0x0000000804137981 */ /* 0x000ea8000c1e1900 */
[----:B------:R-:W3:Y:S04]  /*1a90*/  LDG.E R6, desc[UR8][R4.64+0x800] ;  /* 0x0008000804067981 */ /* 0x000ee8000c1e1900 */
[----:B------:R-:W4:Y:S04]  /*1aa0*/  LDG.E R10, desc[UR8][R4.64+0x1000] ;  /* 0x00100008040a7981 */ /* 0x000f28000c1e1900 */
[----:B------:R-:W5:Y:S04]  /*1ab0*/  LDG.E R13, desc[UR8][R4.64+0x1800] ;  /* 0x00180008040d7981 */ /* 0x000f68000c1e1900 */
[----:B------:R-:W5:Y:S04]  /*1ac0*/  LDG.E R14, desc[UR8][R4.64+0x2000] ;  /* 0x00200008040e7981 */ /* 0x000f68000c1e1900 */
[----:B------:R-:W5:Y:S04]  /*1ad0*/  LDG.E R15, desc[UR8][R4.64+0x2800] ;  /* 0x00280008040f7981 */ /* 0x000f68000c1e1900 */
[----:B------:R0:W5:Y:S01]  /*1ae0*/  LDG.E R17, desc[UR8][R4.64+0x3000] ;  /* 0x0030000804117981 */ /* 0x000162000c1e1900 */
[----:B--2---:R-:W-:-:S02]  /*1af0*/  ISETP.GT.AND P0, PT, R19, 0xa, PT ;  /* 0x0000000a1300780c */ /* 0x004fc40003f04270 */
[----:B---3--:R-:W-:Y:S02]  /*1b00*/  ISETP.GT.AND P1, PT, R6, 0xa, PT ;  /* 0x0000000a0600780c */ /* 0x008fe40003f24270 */
[----:B----4-:R-:W-:Y:S02]  /*1b10*/  ISETP.GT.AND P2, PT, R10, 0xa, PT ;  /* 0x0000000a0a00780c */ /* 0x010fe40003f44270 */
[----:B------:R-:W-:Y:S02]  /*1b20*/  SEL R10, RZ, 0x1, !P0 ;  /* 0x00000001ff0a7807 */ /* 0x000fe40004000000 */
[----:B------:R-:W-:Y:S02]  /*1b30*/  SEL R19, RZ, 0x1, !P1 ;  /* 0x00000001ff137807 */ /* 0x000fe40004800000 */
[----:B------:R-:W-:Y:S02]  /*1b40*/  SEL R6, RZ, 0x1, !P2 ;  /* 0x00000001ff067807 */ /* 0x000fe40005000000 */
[----:B-----5:R-:W-:-:S02]  /*1b50*/  ISETP.GT.AND P0, PT, R13, 0xa, PT ;  /* 0x0000000a0d00780c */ /* 0x020fc40003f04270 */
[----:B------:R-:W-:Y:S02]  /*1b60*/  IADD3 R6, P1, P2, R6, R19, R10 ;  /* 0x0000001306067210 */ /* 0x000fe40007a3e00a */
[----:B------:R-:W-:Y:S02]  /*1b70*/  SEL R10, RZ, 0x1, !P0 ;  /* 0x00000001ff0a7807 */ /* 0x000fe40004000000 */
[----:B------:R-:W-:Y:S02]  /*1b80*/  ISETP.GE.U32.AND P0, PT, R18, R11, PT ;  /* 0x0000000b1200720c */ /* 0x000fe40003f06070 */
[----:B------:R-:W-:Y:S02]  /*1b90*/  ISETP.GT.AND P3, PT, R14, 0xa, PT ;  /* 0x0000000a0e00780c */ /* 0x000fe40003f64270 */
[----:B------:R-:W-:Y:S02]  /*1ba0*/  ISETP.GE.U32.AND.EX P0, PT, R7, R8, PT, P0 ;  /* 0x000000080700720c */ /* 0x000fe40003f06100 */
[----:B0-----:R-:W-:-:S02]  /*1bb0*/  SEL R5, RZ, 0x1, !P3 ;  /* 0x00000001ff057807 */ /* 0x001fc40005800000 */
[----:B------:R-:W-:Y:S02]  /*1bc0*/  ISETP.GT.AND P5, PT, R15, 0xa, PT ;  /* 0x0000000a0f00780c */ /* 0x000fe40003fa4270 */
[----:B------:R-:W-:Y:S02]  /*1bd0*/  ISETP.GT.AND P6, PT, R17, 0xa, PT ;  /* 0x0000000a1100780c */ /* 0x000fe40003fc4270 */
[----:B------:R-:W-:Y:S02]  /*1be0*/  IADD3 R6, P3, P4, R5, R6, R10 ;  /* 0x0000000605067210 */ /* 0x000fe40007c7e00a */
[----:B------:R-:W-:Y:S02]  /*1bf0*/  SEL R4, RZ, 0x1, !P5 ;  /* 0x00000001ff047807 */ /* 0x000fe40006800000 */
[----:B------:R-:W-:Y:S02]  /*1c00*/  SEL R5, RZ, 0x1, !P6 ;  /* 0x00000001ff057807 */ /* 0x000fe40007000000 */
[----:B------:R-:W-:-:S02]  /*1c10*/  IADD3.X R10, PT, PT, RZ, RZ, RZ, P1, P2 ;  /* 0x000000ffff0a7210 */ /* 0x000fc40000fe44ff */
[----:B------:R-:W-:Y:S02]  /*1c20*/  IADD3 R6, P1, P2, R5, R6, R4 ;  /* 0x0000000605067210 */ /* 0x000fe40007a3e004 */
[----:B------:R-:W-:-:S04]  /*1c30*/  IADD3.X R10, PT, PT, RZ, R10, RZ, P3, P4 ;  /* 0x0000000aff0a7210 */ /* 0x000fc80001fe84ff */
[----:B------:R-:W-:Y:S01]  /*1c40*/  IADD3.X R10, PT, PT, RZ, R10, RZ, P1, P2 ;  /* 0x0000000aff0a7210 */ /* 0x000fe20000fe44ff */
[----:B------:R-:W-:Y:S06]  /*1c50*/  @!P0 BRA `(.L_x_238) ;  /* 0x0000001000348947 */ /* 0x000fec0003800000 */
[----:B------:R-:W0:Y:S01]  /*1c60*/  LDCU.64 UR6, c[0x0][0x380] ;  /* 0x00007000ff0677ac */ /* 0x000e220008000a00 */
[----:B------:R-:W-:Y:S01]  /*1c70*/  IADD3 R7, P0, PT, R11, R9, RZ ;  /* 0x000000090b077210 */ /* 0x000fe20007f1e0ff */
[----:B------:R-:W-:Y:S01]  /*1c80*/  IMAD.MOV.U32 R20, RZ, RZ, R11 ;  /* 0x000000ffff147224 */ /* 0x000fe200078e000b */
[----:B------:R-:W-:Y:S01]  /*1c90*/  IADD3 R14, P2, PT, R2, -0xe00, RZ ;  /* 0xfffff200020e7810 */ /* 0x000fe20007f5e0ff */
[----:B------:R-:W-:Y:S01]  /*1ca0*/  UMOV UR4, URZ ;  /* 0x000000ff00047c82 */ /* 0x000fe20008000000 */
[----:B------:R-:W-:Y:S01]  /*1cb0*/  LOP3.LUT R4, RZ, R12, RZ, 0x33, !PT ;  /* 0x0000000cff047212 */ /* 0x000fe200078e33ff */
[----:B------:R-:W-:Y:S01]  /*1cc0*/  IMAD.X R8, RZ, RZ, R8, P0 ;  /* 0x000000ffff087224 */ /* 0x000fe200000e0608 */
[----:B------:R-:W-:Y:S02]  /*1cd0*/  ISETP.GT.U32.AND P0, PT, R7, R14, PT ;  /* 0x0000000e0700720c */ /* 0x000fe40003f04070 */
[----:B------:R-:W-:Y:S02]  /*1ce0*/  IADD3.X R15, PT, PT, R3, -0x1, RZ, P2, !PT ;  /* 0xffffffff030f7810 */ /* 0x000fe400017fe4ff */
[----:B------:R-:W-:-:S02]  /*1cf0*/  IADD3 R12, P1, PT, R12, R7, RZ ;  /* 0x000000070c0c7210 */ /* 0x000fc40007f3e0ff */
[----:B------:R-:W-:Y:S02]  /*1d00*/  ISETP.GT.U32.AND.EX P0, PT, R8, R15, PT, P0 ;  /* 0x0000000f0800720c */ /* 0x000fe40003f04100 */
[----:B------:R-:W-:Y:S01]  /*1d10*/  IADD3 R4, PT, PT, -R11, R2, R4 ;  /* 0x000000020b047210 */ /* 0x000fe20007ffe104 */
[--C-:B------:R-:W-:Y:S01]  /*1d20*/  IMAD.X R5, RZ, RZ, R8.reuse, P1 ;  /* 0x000000ffff057224 */ /* 0x100fe200008e0608 */
[----:B0-----:R-:W-:Y:S01]  /*1d30*/  LEA R13, P2, R12, UR6, 0x2 ;  /* 0x000000060c0d7c11 */ /* 0x001fe2000f8410ff */
[----:B------:R-:W-:Y:S02]  /*1d40*/  IMAD.MOV.U32 R11, RZ, RZ, R7 ;  /* 0x000000ffff0b7224 */ /* 0x000fe400078e0007 */
[----:B------:R-:W-:Y:S01]  /*1d50*/  IMAD.IADD R9, R4, 0x1, -R9 ;  /* 0x0000000104097824 */ /* 0x000fe200078e0a09 */
[----:B------:R-:W-:Y:S02]  /*1d60*/  IADD3 R13, P1, PT, R13, 0x4000, RZ ;  /* 0x000040000d0d7810 */ /* 0x000fe40007f3e0ff */
[----:B------:R-:W-:Y:S01]  /*1d70*/  LEA.HI.X R18, R12, UR7, R5, 0x2, P2 ;  /* 0x000000070c127c11 */ /* 0x000fe200090f1405 */
[----:B------:R-:W-:-:S04]  /*1d80*/  IMAD.MOV.U32 R12, RZ, RZ, R8 ;  /* 0x000000ffff0c7224 */ /* 0x000fc800078e0008 */
[----:B------:R-:W-:Y:S01]  /*1d90*/  IMAD.X R18, RZ, RZ, R18, P1 ;  /* 0x000000ffff127224 */ /* 0x000fe200008e0612 */
[----:B------:R-:W-:Y:S06]  /*1da0*/  @P0 BRA `(.L_x_239) ;  /* 0x0000000000e80947 */ /* 0x000fec0003800000 */
[----:B------:R-:W0:Y:S01]  /*1db0*/  LDC R16, c[0x0][0x3c8] ;  /* 0x0000f200ff107b82 */ /* 0x000e220000000800 */
[----:B------:R-:W1:Y:S07]  /*1dc0*/  LDCU.64 UR6, c[0x0][0x380] ;  /* 0x00007000ff0677ac */ /* 0x000e6e0008000a00 */
[----:B------:R-:W2:Y:S02]  /*1dd0*/  LDC.64 R2, c[0x0][0x3c0] ;  /* 0x0000f000ff027b82 */ /* 0x000ea40000000a00 */
.L_x_240:
[----:B------:R-:W3:Y:S02]  /*1de0*/  S2R R4, SR_TID.X ;  /* 0x0000000000047919 */ /* 0x000ee40000002100 */
[----:B---3--:R-:W-:-:S05]  /*1df0*/  IADD3 R5, P0, PT, R4, R7, RZ ;  /* 0x0000000704057210 */ /* 0x008fca0007f1e0ff */
[----:B------:R-:W-:Y:S01]  /*1e00*/  IMAD.X R20, RZ, RZ, R8, P0 ;  /* 0x000000ffff147224 */ /* 0x000fe200000e0608 */
[----:B-1----:R-:W-:-:S04]  /*1e10*/  LEA R4, P0, R5, UR6, 0x2 ;  /* 0x0000000605047c11 */ /* 0x002fc8000f8010ff */
[----:B------:R-:W-:-:S05]  /*1e20*/  LEA.HI.X R5, R5, UR7, R20, 0x2, P0 ;  /* 0x0000000705057c11 */ /* 0x000fca00080f1414 */
[----:B------:R-:W3:Y:S04]  /*1e30*/  LDG.E R24, desc[UR8][R4.64] ;  /* 0x0000000804187981 */ /* 0x000ee8000c1e1900 */
[----:B------:R-:W4:Y:S04]  /*1e40*/  LDG.E R20, desc[UR8][R4.64+0x800] ;  /* 0x0008000804147981 */ /* 0x000f28000c1e1900 */
[----:B------:R-:W5:Y:S04]  /*1e50*/  LDG.E R23, desc[UR8][R4.64+0x1000] ;  /* 0x0010000804177981 */ /* 0x000f68000c1e1900 */
[----:B------:R-:W2:Y:S04]  /*1e60*/  LDG.E R22, desc[UR8][R4.64+0x1800] ;  /* 0x0018000804167981 */ /* 0x000ea8000c1e1900 */
[----:B------:R-:W2:Y:S04]  /*1e70*/  LDG.E R21, desc[UR8][R4.64+0x2000] ;  /* 0x0020000804157981 */ /* 0x000ea8000c1e1900 */
[----:B------:R-:W2:Y:S04]  /*1e80*/  LDG.E R19, desc[UR8][R4.64+0x2800] ;  /* 0x0028000804137981 */ /* 0x000ea8000c1e1900 */
[----:B------:R1:W2:Y:S01]  /*1e90*/  LDG.E R17, desc[UR8][R4.64+0x3000] ;  /* 0x0030000804117981 */ /* 0x0002a2000c1e1900 */
[----:B---3--:R-:W-:-:S02]  /*1ea0*/  ISETP.GT.AND P0, PT, R24, 0xa, PT ;  /* 0x0000000a1800780c */ /* 0x008fc40003f04270 */
[----:B----4-:R-:W-:Y:S01]  /*1eb0*/  ISETP.GT.AND P2, PT, R20, 0xa, PT ;  /* 0x0000000a1400780c */ /* 0x010fe20003f44270 */
[----:B0-----:R-:W-:Y:S01]  /*1ec0*/  IMAD R20, R16, 0xe00, RZ ;  /* 0x00000e0010147824 */ /* 0x001fe200078e02ff */
[----:B------:R-:W-:Y:S02]  /*1ed0*/  SEL R24, RZ, 0x1, !P0 ;  /* 0x00000001ff187807 */ /* 0x000fe40004000000 */
[----:B-----5:R-:W-:Y:S02]  /*1ee0*/  ISETP.GT.AND P1, PT, R23, 0xa, PT ;  /* 0x0000000a1700780c */ /* 0x020fe40003f24270 */
[----:B------:R-:W-:Y:S02]  /*1ef0*/  SEL R25, RZ, 0x1, !P2 ;  /* 0x00000001ff197807 */ /* 0x000fe40005000000 */
[----:B--2---:R-:W-:Y:S02]  /*1f00*/  ISETP.GT.AND P6, PT, R22, 0xa, PT ;  /* 0x0000000a1600780c */ /* 0x004fe40003fc4270 */
[----:B------:R-:W-:-:S02]  /*1f10*/  IADD3 R6, P3, P4, R25, R6, R24 ;  /* 0x0000000619067210 */ /* 0x000fc40007c7e018 */
[----:B------:R-:W-:Y:S02]  /*1f20*/  ISETP.GT.AND P2, PT, R21, 0xa, PT ;  /* 0x0000000a1500780c */ /* 0x000fe40003f44270 */
[----:B-1----:R-:W-:Y:S02]  /*1f30*/  SEL R4, RZ, 0x1, !P1 ;  /* 0x00000001ff047807 */ /* 0x002fe40004800000 */
[----:B------:R-:W-:Y:S02]  /*1f40*/  SEL R5, RZ, 0x1, !P6 ;  /* 0x00000001ff057807 */ /* 0x000fe40007000000 */
[----:B------:R-:W-:Y:S02]  /*1f50*/  IADD3 R23, P5, PT, -R7, R2, RZ ;  /* 0x0000000207177210 */ /* 0x000fe40007fbe1ff */
[----:B------:R-:W-:Y:S02]  /*1f60*/  ISETP.GT.AND P6, PT, R19, 0xa, PT ;  /* 0x0000000a1300780c */ /* 0x000fe40003fc4270 */
[----:B------:R-:W-:-:S02]  /*1f70*/  SEL R19, RZ, 0x1, !P2 ;  /* 0x00000001ff137807 */ /* 0x000fc40005000000 */
[----:B------:R-:W-:Y:S01]  /*1f80*/  IADD3 R6, P1, P2, R5, R6, R4 ;  /* 0x0000000605067210 */ /* 0x000fe20007a3e004 */
[----:B------:R-:W-:Y:S01]  /*1f90*/  IMAD.X R4, R3, 0x1, ~R8, P5 ;  /* 0x0000000103047824 */ /* 0x000fe200028e0e08 */
[----:B------:R-:W-:Y:S02]  /*1fa0*/  SEL R5, RZ, 0x1, !P6 ;  /* 0x00000001ff057807 */ /* 0x000fe40007000000 */
[----:B------:R-:W-:Y:S02]  /*1fb0*/  ISETP.GT.AND P6, PT, R17, 0xa, PT ;  /* 0x0000000a1100780c */ /* 0x000fe40003fc4270 */
[----:B------:R-:W-:Y:S02]  /*1fc0*/  ISETP.GE.U32.AND P0, PT, R23, R20, PT ;  /* 0x000000141700720c */ /* 0x000fe40003f06070 */
[----:B------:R-:W-:Y:S02]  /*1fd0*/  SHF.R.S32.HI R17, RZ, 0x1f, R20 ;  /* 0x0000001fff117819 */ /* 0x000fe40000011414 */
[----:B------:R-:W-:-:S02]  /*1fe0*/  IADD3.X R10, PT, PT, RZ, R10, RZ, P3, P4 ;  /* 0x0000000aff0a7210 */ /* 0x000fc40001fe84ff */
[----:B------:R-:W-:Y:S02]  /*1ff0*/  ISETP.GE.U32.AND.EX P0, PT, R4, R17, PT, P0 ;  /* 0x000000110400720c */ /* 0x000fe40003f06100 */
[----:B------:R-:W-:Y:S02]  /*2000*/  IADD3 R6, P4, P3, R5, R6, R19 ;  /* 0x0000000605067210 */ /* 0x000fe40007b9e013 */
[----:B------:R-:W-:Y:S02]  /*2010*/  SEL R5, RZ, 0x1, !P6 ;  /* 0x00000001ff057807 */ /* 0x000fe40007000000 */
[----:B------:R-:W-:Y:S02]  /*2020*/  IADD3.X R10, PT, PT, RZ, R10, RZ, P1, P2 ;  /* 0x0000000aff0a7210 */ /* 0x000fe40000fe44ff */
[----:B------:R-:W-:Y:S02]  /*2030*/  IADD3 R6, P1, PT, R6, R5, RZ ;  /* 0x0000000506067210 */ /* 0x000fe40007f3e0ff */
[----:B------:R-:W-:-:S02]  /*2040*/  IADD3 R11, P2, PT, R20, R11, RZ ;  /* 0x0000000b140b7210 */ /* 0x000fc40007f5e0ff */
[----:B------:R-:W-:-:S03]  /*2050*/  IADD3.X R10, PT, PT, RZ, R10, RZ, P4, P3 ;  /* 0x0000000aff0a7210 */ /* 0x000fc600027e64ff */
[----:B------:R-:W-:Y:S02]  /*2060*/  IMAD.X R12, R17, 0x1, R12, P2 ;  /* 0x00000001110c7824 */ /* 0x000fe400010e060c */
[----:B------:R-:W-:Y:S01]  /*2070*/  IMAD.X R10, RZ, RZ, R10, P1 ;  /* 0x000000ffff0a7224 */ /* 0x000fe200008e060a */
[----:B------:R-:W-:Y:S06]  /*2080*/  @!P0 BRA `(.L_x_238) ;  /* 0x0000000c00288947 */ /* 0x000fec0003800000 */
[C---:B------:R-:W-:Y:S01]  /*2090*/  IADD3 R7, P0, PT, R20.reuse, R7, RZ ;  /* 0x0000000714077210 */ /* 0x040fe20007f1e0ff */
[----:B------:R-:W-:Y:S01]  /*20a0*/  IMAD.MOV.U32 R4, RZ, RZ, R13 ;  /* 0x000000ffff047224 */ /* 0x000fe200078e000d */
[----:B------:R-:W-:Y:S01]  /*20b0*/  UIADD3 UR4, UPT, UPT, UR4, 0x1, URZ ;  /* 0x0000000104047890 */ /* 0x000fe2000fffe0ff */
[----:B------:R-:W-:Y:S02]  /*20c0*/  IMAD.MOV.U32 R5, RZ, RZ, R18 ;  /* 0x000000ffff057224 */ /* 0x000fe400078e0012 */
[----:B------:R-:W-:Y:S01]  /*20d0*/  IMAD.X R8, R17, 0x1, R8, P0 ;  /* 0x0000000111087824 */ /* 0x000fe200000e0608 */
[----:B------:R-:W-:Y:S01]  /*20e0*/  ISETP.GT.U32.AND P0, PT, R7, R14, PT ;  /* 0x0000000e0700720c */ /* 0x000fe20003f04070 */
[----:B------:R-:W-:-:S03]  /*20f0*/  IMAD.WIDE R4, R20, 0x4, R4 ;  /* 0x0000000414047825 */ /* 0x000fc600078e0204 */
[----:B------:R-:W-:Y:S01]  /*2100*/  ISETP.GT.U32.AND.EX P0, PT, R8, R15, PT, P0 ;  /* 0x0000000f0800720c */ /* 0x000fe20003f04100 */
[----:B------:R-:W-:Y:S02]  /*2110*/  IMAD.MOV.U32 R13, RZ, RZ, R4 ;  /* 0x000000ffff0d7224 */ /* 0x000fe400078e0004 */
[----:B------:R-:W-:Y:S02]  /*2120*/  IMAD.MOV.U32 R18, RZ, RZ, R5 ;  /* 0x000000ffff127224 */ /* 0x000fe400078e0005 */
[----:B------:R-:W-:-:S08]  /*2130*/  IMAD.IADD R9, R9, 0x1, -R20 ;  /* 0x0000000109097824 */ /* 0x000fd000078e0a14 */
[----:B------:R-:W-:Y:S05]  /*2140*/  @!P0 BRA `(.L_x_240) ;  /* 0xfffffffc00248947 */ /* 0x000fea000383ffff */
.L_x_239:
[----:B------:R-:W0:Y:S01]  /*2150*/  S2R R5, SR_TID.X ;  /* 0x0000000000057919 */ /* 0x000e220000002100 */
[----:B------:R-:W-:Y:S01]  /*2160*/  IMAD.IADD R4, R2, 0x1, -R7 ;  /* 0x0000000102047824 */ /* 0x000fe200078e0a07 */
[----:B------:R-:W-:Y:S01]  /*2170*/  ISETP.GE.U32.AND P1, PT, R7, R2, PT ;  /* 0x000000020700720c */ /* 0x000fe20003f26070 */
[----:B------:R-:W-:Y:S03]  /*2180*/  BSSY.RECONVERGENT B1, `(.L_x_238) ;  /* 0x00000ba000017945 */ /* 0x000fe60003800200 */
[----:B0-----:R-:W-:-:S04]  /*2190*/  ISETP.GE.AND P0, PT, R5, R4, PT ;  /* 0x000000040500720c */ /* 0x001fc80003f06270 */
[----:B------:R-:W-:-:S13]  /*21a0*/  ISETP.GE.U32.OR.EX P0, PT, R8, R3, P0, P1 ;  /* 0x000000030800720c */ /* 0x000fda0000706510 */
[----:B------:R-:W-:Y:S05]  /*21b0*/  @P0 BRA `(.L_x_241) ;  /* 0x0000000800d80947 */ /* 0x000fea0003800000 */
[----:B------:R-:W-:Y:S01]  /*21c0*/  IMAD R3, R0, 0xe00, RZ ;  /* 0x00000e0000037824 */ /* 0x000fe200078e02ff */
[----:B------:R-:W-:Y:S01]  /*21d0*/  LOP3.LUT R4, RZ, R5, RZ, 0x33, !PT ;  /* 0x00000005ff047212 */ /* 0x000fe200078e33ff */
[----:B------:R-:W-:Y:S01]  /*21e0*/  IMAD R16, R16, UR4, RZ ;  /* 0x0000000410107c24 */ /* 0x000fe2000f8e02ff */
[----:B------:R-:W-:Y:S01]  /*21f0*/  BSSY.RECONVERGENT B2, `(.L_x_242) ;  /* 0x0000056000027945 */ /* 0x000fe20003800200 */
[----:B------:R-:W-:-:S05]  /*2200*/  IMAD.IADD R3, R3, 0x1, R20 ;  /* 0x0000000103037824 */ /* 0x000fca00078e0214 */
[----:B------:R-:W-:Y:S01]  /*2210*/  IADD3 R3, PT, PT, -R3, R2, R4 ;  /* 0x0000000203037210 */ /* 0x000fe20007ffe104 */
[----:B------:R-:W-:-:S04]  /*2220*/  IMAD.MOV.U32 R4, RZ, RZ, R5 ;  /* 0x000000ffff047224 */ /* 0x000fc800078e0005 */
[----:B------:R-:W-:-:S05]  /*2230*/  IMAD R3, R16, -0xe00, R3 ;  /* 0xfffff20010037824 */ /* 0x000fca00078e0203 */
[C---:B------:R-:W-:Y:S02]  /*2240*/  ISETP.GE.U32.AND P1, PT, R3.reuse, 0x1e00, PT ;  /* 0x00001e000300780c */ /* 0x040fe40003f26070 */
[----:B------:R-:W-:-:S04]  /*2250*/  LEA.HI R24, R3, 0x1, RZ, 0x17 ;  /* 0x0000000103187811 */ /* 0x000fc800078fb8ff */
[----:B------:R-:W-:-:S04]  /*2260*/  LOP3.LUT R25, R24, 0xf, RZ, 0xc0, !PT ;  /* 0x0000000f18197812 */ /* 0x000fc800078ec0ff */
[----:B------:R-:W-:-:S03]  /*2270*/  ISETP.NE.AND P0, PT, R25, RZ, PT ;  /* 0x000000ff1900720c */ /* 0x000fc60003f05270 */
[----:B------:R-:W-:Y:S10]  /*2280*/  @!P1 BRA `(.L_x_243) ;  /* 0x0000000400309947 */ /* 0x000ff40003800000 */
[----:B------:R-:W-:Y:S01]  /*2290*/  LEA.HI R2, R9, 0x1, RZ, 0x17 ;  /* 0x0000000109027811 */ /* 0x000fe200078fb8ff */
[----:B------:R-:W-:-:S03]  /*22a0*/  IMAD.MOV.U32 R4, RZ, RZ, R5 ;  /* 0x000000ffff047224 */ /* 0x000fc600078e0005 */
[----:B------:R-:W-:-:S05]  /*22b0*/  LOP3.LUT R2, R2, 0xfffff0, RZ, 0xc0, !PT ;  /* 0x00fffff002027812 */ /* 0x000fca00078ec0ff */
[----:B------:R-:W-:-:S07]  /*22c0*/  IMAD.MOV R5, RZ, RZ, -R2 ;  /* 0x000000ffff057224 */ /* 0x000fce00078e0a02 */
.L_x_244:
[----:B------:R-:W-:Y:S02]  /*22d0*/  IMAD.MOV.U32 R2, RZ, RZ, R13 ;  /* 0x000000ffff027224 */ /* 0x000fe400078e000d */
[----:B------:R-:W-:-:S05]  /*22e0*/  IMAD.MOV.U32 R3, RZ, RZ, R18 ;  /* 0x000000ffff037224 */ /* 0x000fca00078e0012 */
        /* <DEDUP_REMOVED lines=11> */
[----:B--2---:R-:W-:-:S02]  /*23a0*/  ISETP.GT.AND P1, PT, R16, 0xa, PT ;  /* 0x0000000a1000780c */ /* 0x004fc40003f24270 */
[----:B---3--:R-:W-:Y:S02]  /*23b0*/  ISETP.GT.AND P2, PT, R13, 0xa, PT ;  /* 0x0000000a0d00780c */ /* 0x008fe40003f44270 */
[----:B------:R-:W-:Y:S02]  /*23c0*/  SEL R16, RZ, 0x1, !P1 ;  /* 0x00000001ff107807 */ /* 0x000fe40004800000 */
[----:B------:R-:W-:Y:S02]  /*23d0*/  SEL R13, RZ, 0x1, !P2 ;  /* 0x00000001ff0d7807 */ /* 0x000fe40005000000 */
[----:B----4-:R-:W-:Y:S02]  /*23e0*/  ISETP.GT.AND P1, PT, R14, 0xa, PT ;  /* 0x0000000a0e00780c */ /* 0x010fe40003f24270 */
[----:B------:R-:W-:Y:S01]  /*23f0*/  IADD3 R6, P6, P5, R13, R6, R16 ;  /* 0x000000060d067210 */ /* 0x000fe20007dde010 */
[----:B------:R-:W2:Y:S01]  /*2400*/  LDG.E R14, desc[UR8][R2.64+0x2800] ;  /* 0x00280008020e7981 */ /* 0x000ea2000c1e1900 */
[----:B-----5:R-:W-:-:S03]  /*2410*/  ISETP.GT.AND P2, PT, R15, 0xa, PT ;  /* 0x0000000a0f00780c */ /* 0x020fc60003f44270 */
[----:B------:R-:W3:Y:S01]  /*2420*/  LDG.E R16, desc[UR8][R2.64+0x1800] ;  /* 0x0018000802107981 */ /* 0x000ee2000c1e1900 */
[----:B------:R-:W-:Y:S02]  /*2430*/  SEL R13, RZ, 0x1, !P1 ;  /* 0x00000001ff0d7807 */ /* 0x000fe40004800000 */
[----:B------:R-:W-:Y:S01]  /*2440*/  SEL R26, RZ, 0x1, !P2 ;  /* 0x00000001ff1a7807 */ /* 0x000fe20005000000 */
[----:B------:R-:W4:Y:S03]  /*2450*/  LDG.E R15, desc[UR8][R2.64+0x2000] ;  /* 0x00200008020f7981 */ /* 0x000f26000c1e1900 */
[----:B------:R-:W-:Y:S02]  /*2460*/  IADD3 R26, P2, P1, R26, R6, R13 ;  /* 0x000000061a1a7210 */ /* 0x000fe4000795e00d */
[----:B------:R-:W5:Y:S04]  /*2470*/  LDG.E R6, desc[UR8][R2.64+0x3800] ;  /* 0x0038000802067981 */ /* 0x000f68000c1e1900 */
[----:B------:R-:W5:Y:S01]  /*2480*/  LDG.E R13, desc[UR8][R2.64+0x3000] ;  /* 0x00300008020d7981 */ /* 0x000f62000c1e1900 */
[----:B------:R-:W-:-:S02]  /*2490*/  ISETP.GT.AND P3, PT, R22, 0xa, PT ;  /* 0x0000000a1600780c */ /* 0x000fc40003f64270 */
[----:B------:R-:W-:Y:S02]  /*24a0*/  ISETP.GT.AND P4, PT, R23, 0xa, PT ;  /* 0x0000000a1700780c */ /* 0x000fe40003f84270 */
[----:B------:R-:W-:Y:S02]  /*24b0*/  SEL R22, RZ, 0x1, !P3 ;  /* 0x00000001ff167807 */ /* 0x000fe40005800000 */
[----:B------:R-:W-:Y:S02]  /*24c0*/  ISETP.GT.AND P3, PT, R21, 0xa, PT ;  /* 0x0000000a1500780c */ /* 0x000fe40003f64270 */
[----:B------:R-:W-:Y:S02]  /*24d0*/  SEL R21, RZ, 0x1, !P4 ;  /* 0x00000001ff157807 */ /* 0x000fe40006000000 */
[----:B------:R-:W-:Y:S02]  /*24e0*/  ISETP.GT.AND P4, PT, R20, 0xa, PT ;  /* 0x0000000a1400780c */ /* 0x000fe40003f84270 */
[----:B------:R-:W-:-:S02]  /*24f0*/  IADD3.X R23, PT, PT, RZ, R10, RZ, P6, P5 ;  /* 0x0000000aff177210 */ /* 0x000fc400037ea4ff */
[----:B------:R-:W-:Y:S02]  /*2500*/  IADD3 R20, P5, P6, R21, R26, R22 ;  /* 0x0000001a15147210 */ /* 0x000fe40007ebe016 */
[----:B------:R-:W-:Y:S02]  /*2510*/  SEL R21, RZ, 0x1, !P3 ;  /* 0x00000001ff157807 */ /* 0x000fe40005800000 */
[----:B------:R-:W-:Y:S02]  /*2520*/  SEL R10, RZ, 0x1, !P4 ;  /* 0x00000001ff0a7807 */ /* 0x000fe40006000000 */
[----:B------:R-:W-:Y:S02]  /*2530*/  ISETP.GT.AND P3, PT, R18, 0xa, PT ;  /* 0x0000000a1200780c */ /* 0x000fe40003f64270 */
[----:B------:R-:W-:Y:S02]  /*2540*/  ISETP.GT.AND P4, PT, R19, 0xa, PT ;  /* 0x0000000a1300780c */ /* 0x000fe40003f84270 */
[----:B------:R-:W-:-:S02]  /*2550*/  IADD3.X R22, PT, PT, RZ, R23, RZ, P2, P1 ;  /* 0x00000017ff167210 */ /* 0x000fc400017e24ff */
[----:B------:R-:W-:Y:S02]  /*2560*/  IADD3 R18, P2, P1, R10, R20, R21 ;  /* 0x000000140a127210 */ /* 0x000fe4000795e015 */
[----:B------:R-:W-:Y:S02]  /*2570*/  SEL R19, RZ, 0x1, !P3 ;  /* 0x00000001ff137807 */ /* 0x000fe40005800000 */
[----:B------:R-:W-:Y:S02]  /*2580*/  SEL R10, RZ, 0x1, !P4 ;  /* 0x00000001ff0a7807 */ /* 0x000fe40006000000 */
[----:B------:R-:W-:Y:S02]  /*2590*/  IADD3.X R20, PT, PT, RZ, R22, RZ, P5, P6 ;  /* 0x00000016ff147210 */ /* 0x000fe40002fec4ff */
[----:B------:R-:W-:Y:S01]  /*25a0*/  ISETP.GT.AND P4, PT, R17, 0xa, PT ;  /* 0x0000000a1100780c */ /* 0x000fe20003f84270 */
[----:B------:R-:W-:-:S03]  /*25b0*/  VIADD R5, R5, 0x10 ;  /* 0x0000001005057836 */ /* 0x000fc60000000000 */
[----:B------:R-:W-:Y:S01]  /*25c0*/  SEL R17, RZ, 0x1, !P4 ;  /* 0x00000001ff117807 */ /* 0x000fe20006000000 */
[----:B------:R-:W-:Y:S01]  /*25d0*/  VIADD R4, R4, 0x2000 ;  /* 0x0000200004047836 */ /* 0x000fe20000000000 */
[----:B---3--:R-:W-:Y:S02]  /*25e0*/  ISETP.GT.AND P3, PT, R16, 0xa, PT ;  /* 0x0000000a1000780c */ /* 0x008fe40003f64270 */
[----:B------:R-:W-:Y:S02]  /*25f0*/  IADD3 R16, P5, P6, R10, R18, R19 ;  /* 0x000000120a107210 */ /* 0x000fe40007ebe013 */
[----:B------:R-:W-:Y:S02]  /*2600*/  SEL R10, RZ, 0x1, !P3 ;  /* 0x00000001ff0a7807 */ /* 0x000fe40005800000 */
[----:B----4-:R-:W-:Y:S02]  /*2610*/  ISETP.GT.AND P3, PT, R15, 0xa, PT ;  /* 0x0000000a0f00780c */ /* 0x010fe40003f64270 */
[----:B--2---:R-:W-:-:S02]  /*2620*/  ISETP.GT.AND P4, PT, R14, 0xa, PT ;  /* 0x0000000a0e00780c */ /* 0x004fc40003f84270 */
[----:B------:R-:W-:Y:S02]  /*2630*/  SEL R15, RZ, 0x1, !P3 ;  /* 0x00000001ff0f7807 */ /* 0x000fe40005800000 */
[----:B-----5:R-:W-:Y:S02]  /*2640*/  ISETP.GT.AND P3, PT, R6, 0xa, PT ;  /* 0x0000000a0600780c */ /* 0x020fe40003f64270 */
[----:B------:R-:W-:Y:S02]  /*2650*/  IADD3.X R18, PT, PT, RZ, R20, RZ, P2, P1 ;  /* 0x00000014ff127210 */ /* 0x000fe400017e24ff */
[----:B------:R-:W-:Y:S02]  /*2660*/  IADD3 R14, P2, P1, R10, R16, R17 ;  /* 0x000000100a0e7210 */ /* 0x000fe4000795e011 */
[----:B------:R-:W-:Y:S02]  /*2670*/  SEL R6, RZ, 0x1, !P3 ;  /* 0x00000001ff067807 */ /* 0x000fe40005800000 */
[----:B------:R-:W-:-:S02]  /*2680*/  SEL R10, RZ, 0x1, !P4 ;  /* 0x00000001ff0a7807 */ /* 0x000fc40006000000 */
[----:B------:R-:W-:Y:S02]  /*2690*/  ISETP.NE.AND P3, PT, R5, RZ, PT ;  /* 0x000000ff0500720c */ /* 0x000fe40003f65270 */
[----:B------:R-:W-:Y:S02]  /*26a0*/  ISETP.GT.AND P4, PT, R13, 0xa, PT ;  /* 0x0000000a0d00780c */ /* 0x000fe40003f84270 */
[----:B------:R-:W-:Y:S02]  /*26b0*/  IADD3.X R16, PT, PT, RZ, R18, RZ, P5, P6 ;  /* 0x00000012ff107210 */ /* 0x000fe40002fec4ff */
        /* <DEDUP_REMOVED lines=9> */
.L_x_243:
[----:B------:R-:W-:Y:S05]  /*2750*/  BSYNC.RECONVERGENT B2 ;  /* 0x0000000000027941 */ /* 0x000fea0003800200 */
.L_x_242:
[----:B------:R-:W-:Y:S05]  /*2760*/  @!P0 BRA `(.L_x_241) ;  /* 0x00000004006c8947 */ /* 0x000fea0003800000 */
[----:B------:R-:W-:Y:S01]  /*2770*/  ISETP.GE.U32.AND P1, PT, R25, 0x8, PT ;  /* 0x000000081900780c */ /* 0x000fe20003f26070 */
[----:B------:R-:W-:Y:S01]  /*2780*/  BSSY.RECONVERGENT B2, `(.L_x_245) ;  /* 0x0000029000027945 */ /* 0x000fe20003800200 */
[----:B------:R-:W-:-:S04]  /*2790*/  LOP3.LUT R19, R24, 0x7, RZ, 0xc0, !PT ;  /* 0x0000000718137812 */ /* 0x000fc800078ec0ff */
[----:B------:R-:W-:-:S07]  /*27a0*/  ISETP.NE.AND P0, PT, R19, RZ, PT ;  /* 0x000000ff1300720c */ /* 0x000fce0003f05270 */
[----:B------:R-:W-:Y:S06]  /*27b0*/  @!P1 BRA `(.L_x_246) ;  /* 0x0000000000949947 */ /* 0x000fec0003800000 */
[----:B------:R-:W-:-:S05]  /*27c0*/  IADD3 R3, P1, PT, R4, R7, RZ ;  /* 0x0000000704037210 */ /* 0x000fca0007f3e0ff */
[----:B------:R-:W-:Y:S01]  /*27d0*/  IMAD.X R14, RZ, RZ, R8, P1 ;  /* 0x000000ffff0e7224 */ /* 0x000fe200008e0608 */
[----:B------:R-:W-:-:S04]  /*27e0*/  LEA R2, P1, R3, UR6, 0x2 ;  /* 0x0000000603027c11 */ /* 0x000fc8000f8210ff */
        /* <DEDUP_REMOVED lines=34> */
.L_x_246:
[----:B------:R-:W-:Y:S05]  /*2a10*/  BSYNC.RECONVERGENT B2 ;  /* 0x0000000000027941 */ /* 0x000fea0003800200 */
.L_x_245:
[----:B------:R-:W-:Y:S05]  /*2a20*/  @!P0 BRA `(.L_x_241) ;  /* 0x0000000000bc8947 */ /* 0x000fea0003800000 */
[----:B------:R-:W-:Y:S01]  /*2a30*/  ISETP.GE.U32.AND P1, PT, R19, 0x4, PT ;  /* 0x000000041300780c */ /* 0x000fe20003f26070 */
[----:B------:R-:W-:Y:S01]  /*2a40*/  BSSY.RECONVERGENT B2, `(.L_x_247) ;  /* 0x0000018000027945 */ /* 0x000fe20003800200 */
[----:B------:R-:W-:-:S11]  /*2a50*/  LOP3.LUT P0, RZ, R24, 0x3, RZ, 0xc0, !PT ;  /* 0x0000000318ff7812 */ /* 0x000fd6000780c0ff */
[----:B------:R-:W-:Y:S05]  /*2a60*/  @!P1 BRA `(.L_x_248) ;  /* 0x0000000000549947 */ /* 0x000fea0003800000 */
[----:B------:R-:W-:-:S05]  /*2a70*/  IADD3 R3, P1, PT, R4, R7, RZ ;  /* 0x0000000704037210 */ /* 0x000fca0007f3e0ff */
[----:B------:R-:W-:Y:S01]  /*2a80*/  IMAD.X R8, RZ, RZ, R8, P1 ;  /* 0x000000ffff087224 */ /* 0x000fe200008e0608 */
[----:B------:R-:W-:-:S04]  /*2a90*/  LEA R2, P1, R3, UR6, 0x2 ;  /* 0x0000000603027c11 */ /* 0x000fc8000f8210ff */
        /* <DEDUP_REMOVED lines=18> */
.L_x_248:
[----:B------:R-:W-:Y:S05]  /*2bc0*/  BSYNC.RECONVERGENT B2 ;  /* 0x0000000000027941 */ /* 0x000fea0003800200 */
.L_x_247:
[----:B------:R-:W-:Y:S05]  /*2bd0*/  @!P0 BRA `(.L_x_241) ;  /* 0x0000000000508947 */ /* 0x000fea0003800000 */
[----:B------:R-:W-:Y:S02]  /*2be0*/  LOP3.LUT R2, R9, 0xffff, RZ, 0xc0, !PT ;  /* 0x0000ffff09027812 */ /* 0x000fe400078ec0ff */
[----:B------:R-:W-:Y:S02]  /*2bf0*/  IADD3 R4, P0, PT, R4, R11, RZ ;  /* 0x0000000b04047210 */ /* 0x000fe40007f1e0ff */
[----:B------:R-:W-:Y:S02]  /*2c00*/  LEA.HI R2, R2, 0x1, RZ, 0x17 ;  /* 0x0000000102027811 */ /* 0x000fe400078fb8ff */
[----:B------:R-:W-:Y:S01]  /*2c10*/  LEA R7, P1, R4, UR6, 0x2 ;  /* 0x0000000604077c11 */ /* 0x000fe2000f8210ff */
[----:B------:R-:W-:Y:S01]  /*2c20*/  IMAD.X R3, RZ, RZ, R12, P0 ;  /* 0x000000ffff037224 */ /* 0x000fe200000e060c */
[----:B------:R-:W-:-:S04]  /*2c30*/  LOP3.LUT R2, R2, 0x3, RZ, 0xc0, !PT ;  /* 0x0000000302027812 */ /* 0x000fc800078ec0ff */
[----:B------:R-:W-:Y:S01]  /*2c40*/  LEA.HI.X R8, R4, UR7, R3, 0x2, P1 ;  /* 0x0000000704087c11 */ /* 0x000fe200088f1403 */
[----:B------:R-:W-:-:S07]  /*2c50*/  IMAD.MOV R4, RZ, RZ, -R2 ;  /* 0x000000ffff047224 */ /* 0x000fce00078e0a02 */
.L_x_249:
[----:B------:R-:W-:Y:S02]  /*2c60*/  IMAD.MOV.U32 R2, RZ, RZ, R7 ;  /* 0x000000ffff027224 */ /* 0x000fe400078e0007 */
[----:B------:R-:W-:-:S05]  /*2c70*/  IMAD.MOV.U32 R3, RZ, RZ, R8 ;  /* 0x000000ffff037224 */ /* 0x000fca00078e0008 */
[----:B------:R-:W2:Y:S01]  /*2c80*/  LDG.E R2, desc[UR8][R2.64] ;  /* 0x0000000802027981 */ /* 0x000ea2000c1e1900 */
[----:B------:R-:W-:Y:S01]  /*2c90*/  VIADD R4, R4, 0x1 ;  /* 0x0000000104047836 */ /* 0x000fe20000000000 */
[----:B------:R-:W-:-:S05]  /*2ca0*/  IADD3 R7, P2, PT, R7, 0x800, RZ ;  /* 0x0000080007077810 */ /* 0x000fca0007f5e0ff */
[----:B------:R-:W-:Y:S01]  /*2cb0*/  IMAD.X R8, RZ, RZ, R8, P2 ;  /* 0x000000ffff087224 */ /* 0x000fe200010e0608 */
[----:B--2---:R-:W-:-:S04]  /*2cc0*/  ISETP.GT.AND P0, PT, R2, 0xa, PT ;  /* 0x0000000a0200780c */ /* 0x004fc80003f04270 */
[----:B------:R-:W-:Y:S02]  /*2cd0*/  SEL R5, RZ, 0x1, !P0 ;  /* 0x00000001ff057807 */ /* 0x000fe40004000000 */
[----:B------:R-:W-:Y:S02]  /*2ce0*/  ISETP.NE.AND P0, PT, R4, RZ, PT ;  /* 0x000000ff0400720c */ /* 0x000fe40003f05270 */
[----:B------:R-:W-:-:S05]  /*2cf0*/  IADD3 R6, P1, PT, R6, R5, RZ ;  /* 0x0000000506067210 */ /* 0x000fca0007f3e0ff */
[----:B------:R-:W-:-:S06]  /*2d00*/  IMAD.X R10, RZ, RZ, R10, P1 ;  /* 0x000000ffff0a7224 */ /* 0x000fcc00008e060a */
[----:B------:R-:W-:Y:S05]  /*2d10*/  @P0 BRA `(.L_x_249) ;  /* 0xfffffffc00d00947 */ /* 0x000fea000383ffff */
.L_x_241:
[----:B------:R-:W-:Y:S05]  /*2d20*/  BSYNC.RECONVERGENT B1 ;  /* 0x0000000000017941 */ /* 0x000fea0003800200 */
.L_x_238:
[----:B------:R-:W0:Y:S01]  /*2d30*/  S2R R9, SR_LANEID ;  /* 0x0000000000097919 */ /* 0x000e220000000000 */
[----:B------:R-:W1:Y:S04]  /*2d40*/  SHFL.DOWN PT, R2, R6, 0x1, 0x1f ;  /* 0x08201f0006027f89 */ /* 0x000e6800000e0000 */
[----:B------:R-:W2:Y:S01]  /*2d50*/  SHFL.DOWN PT, R3, R10, 0x1, 0x1f ;  /* 0x08201f000a037f89 */ /* 0x000ea200000e0000 */
[C---:B0-----:R-:W-:Y:S02]  /*2d60*/  ISETP.GT.AND P1, PT, R9.reuse, 0x1e, PT ;  /* 0x0000001e0900780c */ /* 0x041fe40003f24270 */
[----:B------:R-:W-:Y:S02]  /*2d70*/  ISETP.NE.AND P2, PT, R9, RZ, PT ;  /* 0x000000ff0900720c */ /* 0x000fe40003f45270 */
[----:B-1----:R-:W-:-:S02]  /*2d80*/  SEL R7, R2, RZ, !P1 ;  /* 0x000000ff02077207 */ /* 0x002fc40004800000 */
[----:B--2---:R-:W-:Y:S02]  /*2d90*/  SEL R3, R3, RZ, !P1 ;  /* 0x000000ff03037207 */ /* 0x004fe40004800000 */
[----:B------:R-:W-:Y:S02]  /*2da0*/  IADD3 R7, P0, PT, R6, R7, RZ ;  /* 0x0000000706077210 */ /* 0x000fe40007f1e0ff */
[----:B------:R-:W-:-:S03]  /*2db0*/  ISETP.GT.AND P1, PT, R9, 0x1d, PT ;  /* 0x0000001d0900780c */ /* 0x000fc60003f24270 */
[----:B------:R-:W-:Y:S01]  /*2dc0*/  IMAD.X R8, R10, 0x1, R3, P0 ;  /* 0x000000010a087824 */ /* 0x000fe200000e0603 */
[----:B------:R-:W0:Y:S04]  /*2dd0*/  SHFL.DOWN PT, R2, R7, 0x2, 0x1f ;  /* 0x08401f0007027f89 */ /* 0x000e2800000e0000 */
[----:B------:R-:W1:Y:S01]  /*2de0*/  SHFL.DOWN PT, R3, R8, 0x2, 0x1f ;  /* 0x08401f0008037f89 */ /* 0x000e6200000e0000 */
[----:B------:R-:W2:Y:S01]  /*2df0*/  S2R R10, SR_TID.X ;  /* 0x00000000000a7919 */ /* 0x000ea20000002100 */
[----:B0-----:R-:W-:-:S04]  /*2e00*/  SEL R2, R2, RZ, !P1 ;  /* 0x000000ff02027207 */ /* 0x001fc80004800000 */
[----:B------:R-:W-:Y:S02]  /*2e10*/  IADD3 R5, P0, PT, R2, R7, RZ ;  /* 0x0000000702057210 */ /* 0x000fe40007f1e0ff */
[----:B-1----:R-:W-:Y:S02]  /*2e20*/  SEL R3, R3, RZ, !P1 ;  /* 0x000000ff03037207 */ /* 0x002fe40004800000 */
[----:B------:R-:W-:Y:S01]  /*2e30*/  ISETP.GT.AND P1, PT, R9, 0x1b, PT ;  /* 0x0000001b0900780c */ /* 0x000fe20003f24270 */
[----:B------:R-:W0:Y:S02]  /*2e40*/  SHFL.DOWN PT, R2, R5, 0x4, 0x1f ;  /* 0x08801f0005027f89 */ /* 0x000e2400000e0000 */
[----:B------:R-:W-:Y:S02]  /*2e50*/  IMAD.X R4, R3, 0x1, R8, P0 ;  /* 0x0000000103047824 */ /* 0x000fe400000e0608 */
[----:B------:R-:W1:Y:S03]  /*2e60*/  @!P2 S2R R8, SR_CgaCtaId ;  /* 0x000000000008a919 */ /* 0x000e660000008800 */
[----:B------:R-:W3:Y:S01]  /*2e70*/  SHFL.DOWN PT, R3, R4, 0x4, 0x1f ;  /* 0x08801f0004037f89 */ /* 0x000ee200000e0000 */
[----:B0-----:R-:W-:-:S04]  /*2e80*/  SEL R2, R2, RZ, !P1 ;  /* 0x000000ff02027207 */ /* 0x001fc80004800000 */
[----:B------:R-:W-:Y:S02]  /*2e90*/  IADD3 R7, P0, PT, R2, R5, RZ ;  /* 0x0000000502077210 */ /* 0x000fe40007f1e0ff */
[----:B---3--:R-:W-:-:S03]  /*2ea0*/  SEL R3, R3, RZ, !P1 ;  /* 0x000000ff03037207 */ /* 0x008fc60004800000 */
[----:B------:R-:W0:Y:S01]  /*2eb0*/  SHFL.DOWN PT, R2, R7, 0x8, 0x1f ;  /* 0x09001f0007027f89 */ /* 0x000e2200000e0000 */
[----:B------:R-:W-:Y:S01]  /*2ec0*/  ISETP.GT.AND P1, PT, R9, 0x17, PT ;  /* 0x000000170900780c */ /* 0x000fe20003f24270 */
[----:B------:R-:W-:-:S05]  /*2ed0*/  IMAD.X R6, R3, 0x1, R4, P0 ;  /* 0x0000000103067824 */ /* 0x000fca00000e0604 */
[----:B------:R-:W3:Y:S01]  /*2ee0*/  SHFL.DOWN PT, R3, R6, 0x8, 0x1f ;  /* 0x09001f0006037f89 */ /* 0x000ee200000e0000 */
[----:B0-----:R-:W-:-:S04]  /*2ef0*/  SEL R2, R2, RZ, !P1 ;  /* 0x000000ff02027207 */ /* 0x001fc80004800000 */
[----:B------:R-:W-:Y:S02]  /*2f00*/  IADD3 R5, P0, PT, R2, R7, RZ ;  /* 0x0000000702057210 */ /* 0x000fe40007f1e0ff */
[----:B------:R-:W-:Y:S02]  /*2f10*/  @!P2 MOV R7, 0x400 ;  /* 0x000004000007a802 */ /* 0x000fe40000000f00 */
[----:B---3--:R-:W-:Y:S01]  /*2f20*/  SEL R3, R3, RZ, !P1 ;  /* 0x000000ff03037207 */ /* 0x008fe20004800000 */
[----:B------:R-:W0:Y:S01]  /*2f30*/  SHFL.DOWN PT, R2, R5, 0x10, 0x1f ;  /* 0x0a001f0005027f89 */ /* 0x000e2200000e0000 */
[----:B------:R-:W-:Y:S02]  /*2f40*/  ISETP.GT.AND P1, PT, R9, 0xf, PT ;  /* 0x0000000f0900780c */ /* 0x000fe40003f24270 */
[----:B-1----:R-:W-:Y:S01]  /*2f50*/  @!P2 LEA R7, R8, R7, 0x18 ;  /* 0x000000070807a211 */ /* 0x002fe200078ec0ff */
[----:B------:R-:W-:Y:S01]  /*2f60*/  IMAD.X R4, R3, 0x1, R6, P0 ;  /* 0x0000000103047824 */ /* 0x000fe200000e0606 */
[----:B--2---:R-:W-:-:S04]  /*2f70*/  @!P2 SHF.R.U32.HI R6, RZ, 0x2, R10 ;  /* 0x00000002ff06a819 */ /* 0x004fc8000001160a */
[----:B------:R-:W1:Y:S01]  /*2f80*/  SHFL.DOWN PT, R3, R4, 0x10, 0x1f ;  /* 0x0a001f0004037f89 */ /* 0x000e6200000e0000 */
[----:B------:R-:W-:-:S05]  /*2f90*/  @!P2 LOP3.LUT R6, R6, 0xf8, RZ, 0xc0, !PT ;  /* 0x000000f80606a812 */ /* 0x000fca00078ec0ff */
[----:B------:R-:W-:Y:S01]  /*2fa0*/  @!P2 IMAD.IADD R7, R6, 0x1, R7 ;  /* 0x000000010607a824 */ /* 0x000fe200078e0207 */
[----:B0-----:R-:W-:-:S04]  /*2fb0*/  SEL R2, R2, RZ, !P1 ;  /* 0x000000ff02027207 */ /* 0x001fc80004800000 */
[----:B------:R-:W-:Y:S02]  /*2fc0*/  IADD3 R2, P0, PT, R2, R5, RZ ;  /* 0x0000000502027210 */ /* 0x000fe40007f1e0ff */
[----:B-1----:R-:W-:-:S05]  /*2fd0*/  SEL R3, R3, RZ, !P1 ;  /* 0x000000ff03037207 */ /* 0x002fca0004800000 */
[----:B------:R-:W-:Y:S01]  /*2fe0*/  IMAD.X R3, R3, 0x1, R4, P0 ;  /* 0x0000000103037824 */ /* 0x000fe200000e0604 */
[----:B------:R-:W-:-:S04]  /*2ff0*/  ISETP.NE.AND P0, PT, R10, RZ, PT ;  /* 0x000000ff0a00720c */ /* 0x000fc80003f05270 */
[----:B------:R0:W-:Y:S01]  /*3000*/  @!P2 STS.64 [R7+0x10], R2 ;  /* 0x000010020700a388 */ /* 0x0001e20000000a00 */
[----:B------:R-:W-:Y:S08]  /*3010*/  BAR.SYNC.DEFER_BLOCKING 0x0 ;  /* 0x0000000000007b1d */ /* 0x000ff00000010000 */
[----:B------:R-:W-:Y:S05]  /*3020*/  @P0 BRA `(.L_x_237) ;  /* 0x00000000006c0947 */ /* 0x000fea0003800000 */
[----:B------:R-:W1:Y:S01]  /*3030*/  S2UR UR5, SR_CgaCtaId ;  /* 0x00000000000579c3 */ /* 0x000e620000008800 */
[----:B------:R-:W-:Y:S02]  /*3040*/  UMOV UR4, 0x400 ;  /* 0x0000040000047882 */ /* 0x000fe40000000000 */
[----:B-1----:R-:W-:-:S09]  /*3050*/  ULEA UR4, UR5, UR4, 0x18 ;  /* 0x0000000405047291 */ /* 0x002fd2000f8ec0ff */
[----:B------:R-:W-:Y:S04]  /*3060*/  LDS.64 R8, [UR4+0x18] ;  /* 0x00001804ff087984 */ /* 0x000fe80008000a00 */
[----:B------:R-:W1:Y:S04]  /*3070*/  LDS.128 R24, [UR4+0x20] ;  /* 0x00002004ff187984 */ /* 0x000e680008000c00 */
[----:B0-----:R-:W0:Y:S04]  /*3080*/  LDS.128 R4, [UR4+0x30] ;  /* 0x00003004ff047984 */ /* 0x001e280008000c00 */
[----:B------:R-:W2:Y:S04]  /*3090*/  LDS.128 R20, [UR4+0x40] ;  /* 0x00004004ff147984 */ /* 0x000ea80008000c00 */
[----:B------:R-:W3:Y:S04]  /*30a0*/  LDS.128 R16, [UR4+0x50] ;  /* 0x00005004ff107984 */ /* 0x000ee80008000c00 */
[----:B------:R-:W4:Y:S01]  /*30b0*/  LDS.128 R12, [UR4+0x60] ;  /* 0x00006004ff0c7984 */ /* 0x000f220008000c00 */
[----:B-1----:R-:W-:-:S04]  /*30c0*/  IADD3 R11, P1, P2, R24, R8, R2 ;  /* 0x00000008180b7210 */ /* 0x002fc80007a3e002 */
[----:B------:R-:W-:Y:S02]  /*30d0*/  IADD3.X R25, PT, PT, R25, R9, R3, P1, P2 ;  /* 0x0000000919197210 */ /* 0x000fe40000fe4403 */
[----:B0-----:R-:W-:Y:S02]  /*30e0*/  IADD3 R3, P1, P2, R4, R11, R26 ;  /* 0x0000000b04037210 */ /* 0x001fe40007a3e01a */
        /* <DEDUP_REMOVED lines=14> */
[----:B------:R-:W-:-:S07]  /*31d0*/  IMAD.X R3, R3, 0x1, R27, P3 ;  /* 0x0000000103037824 */ /* 0x000fce00018e061b */
.L_x_237:
[----:B------:R-:W-:Y:S05]  /*31e0*/  BSYNC.RECONVERGENT B0 ;  /* 0x0000000000007941 */ /* 0x000fea0003800200 */
.L_x_222:
[----:B------:R-:W-:Y:S05]  /*31f0*/  @P0 EXIT ;  /* 0x000000000000094d */ /* 0x000fea0003800000 */
[----:B--2---:R-:W2:Y:S02]  /*3200*/  LDC.64 R4, c[0x0][0x390] ;  /* 0x0000e400ff047b82 */ /* 0x004ea40000000a00 */
[----:B--2---:R-:W-:-:S05]  /*3210*/  IMAD.WIDE.U32 R4, R0, 0x8, R4 ;  /* 0x0000000800047825 */ /* 0x004fca00078e0004 */
[----:B------:R-:W-:Y:S01]  /*3220*/  STG.E.64 desc[UR8][R4.64], R2 ;  /* 0x0000000204007986 */ /* 0x000fe2000c101b08 */
[----:B------:R-:W-:Y:S05]  /*3230*/  EXIT ;  /* 0x000000000000794d */ /* 0x000fea0003800000 */
.L_x_250:
        /* <DEDUP_REMOVED lines=12> */
.L_x_1728:


//--------------------- .text._ZN3cub18CUB_300001_SM_10006detail6reduce28DeviceReduceSingleTileKernelINS2_10policy_hubIlyN4cuda3std3__44plusIlEEE10Policy1000EN6thrust24THRUST_300001_SM_1000_NS18transform_iteratorI16greater_than_tenNSD_6detail15normal_iteratorINSD_10device_ptrIjEEEEllEEPlyS9_llNS7_10__identityEEEvT0_T1_T2_T3_T4_T6_ --------------------------
	.section	.text._ZN3cub18CUB_300001_SM_10006detail6reduce28DeviceReduceSingleTileKernelINS2_10policy_hubIlyN4cuda3std3__44plusIlEEE10Policy1000EN6thrust24THRUST_300001_SM_1000_NS18transform_iteratorI16greater_than_tenNSD_6detail15normal_iteratorINSD_10device_ptrIjEEEEllEEPlyS9_llNS7_10__identityEEEvT0_T1_T2_T3_T4_T6_,"ax",@progbits
	.align	128
        .global         _ZN3cub18CUB_300001_SM_10006detail6reduce28DeviceReduceSingleTileKernelINS2_10policy_hubIlyN4cuda3std3__44plusIlEEE10Policy1000EN6thrust24THRUST_300001_SM_1000_NS18transform_iteratorI16greater_than_tenNSD_6detail15normal_iteratorINSD_10device_ptrIjEEEEllEEPlyS9_llNS7_10__identityEEEvT0_T1_T2_T3_T4_T6_
        .type           _ZN3cub18CUB_300001_SM_10006detail6reduce28DeviceReduceSingleTileKernelINS2_10policy_hubIlyN4cuda3std3__44plusIlEEE10Policy1000EN6thrust24THRUST_300001_SM_1000_NS18transform_iteratorI16greater_than_tenNSD_6detail15normal_iteratorINSD_10device_ptrIjEEEEllEEPlyS9_llNS7_10__identityEEEvT0_T1_T2_T3_T4_T6_,@function
        .size           _ZN3cub18CUB_300001_SM_10006detail6reduce28DeviceReduceSingleTileKernelINS2_10policy_hubIlyN4cuda3std3__44plusIlEEE10Policy1000EN6thrust24THRUST_300001_SM_1000_NS18transform_iteratorI16greater_than_tenNSD_6detail15normal_iteratorINSD_10device_ptrIjEEEEllEEPlyS9_llNS7_10__identityEEEvT0_T1_T2_T3_T4_T6_,(.L_x_1729 - _ZN3cub18CUB_300001_SM_10006detail6reduce28DeviceReduceSingleTileKernelINS2_10policy_hubIlyN4cuda3std3__44plusIlEEE10Policy1000EN6thrust24THRUST_300001_SM_1000_NS18transform_iteratorI16greater_than_tenNSD_6detail15normal_iteratorINSD_10device_ptrIjEEEEllEEPlyS9_llNS7_10__identityEEEvT0_T1_T2_T3_T4_T6_)
        .other          _ZN3cub18CUB_300001_SM_10006detail6reduce28DeviceReduceSingleTileKernelINS2_10policy_hubIlyN4cuda3std3__44plusIlEEE10Policy1000EN6thrust24THRUST_300001_SM_1000_NS18transform_iteratorI16greater_than_tenNSD_6detail15normal_iteratorINSD_10device_ptrIjEEEEllEEPlyS9_llNS7_10__identityEEEvT0_T1_T2_T3_T4_T6_,@"STO_CUDA_ENTRY STV_DEFAULT"
_ZN3cub18CUB_300001_SM_10006detail6reduce28DeviceReduceSingleTileKernelINS2_10policy_hubIlyN4cuda3std3__44plusIlEEE10Policy1000EN6thrust24THRUST_300001_SM_1000_NS18transform_iteratorI16greater_than_tenNSD_6detail15normal_iteratorINSD_10device_ptrIjEEEEllEEPlyS9_llNS7_10__identityEEEvT0_T1_T2_T3_T4_T6_:
.text._ZN3cub18CUB_300001_SM_10006detail6reduce28DeviceReduceSingleTileKernelINS2_10policy_hubIlyN4cuda3std3__44plusIlEEE10Policy1000EN6thrust24THRUST_300001_SM_1000_NS18transform_iteratorI16greater_than_tenNSD_6detail15normal_iteratorINSD_10device_ptrIjEEEEllEEPlyS9_llNS7_10__identityEEEvT0_T1_T2_T3_T4_T6_:
[----:B------:R-:W-:Y:S01]  /*0000*/  LDC R1, c[0x0][0x37c] ;  /* 0x0000df00ff017b82 */ /* 0x000fe20000000800 */
[----:B------:R-:W0:Y:S01]  /*0010*/  LDCU.64 UR4, c[0x0][0x398] ;  /* 0x00007300ff0477ac */ /* 0x000e220008000a00 */
[----:B------:R-:W1:Y:S01]  /*0020*/  LDCU.64 UR6, c[0x0][0x358] ;  /* 0x00006b00ff0677ac */ /* 0x000e620008000a00 */
[----:B0-----:R-:W-:Y:S02]  /*0030*/  IMAD.U32 R16, RZ, RZ, UR4 ;  /* 0x00000004ff107e24 */ /* 0x001fe4000f8e00ff */
[----:B------:R-:W-:-:S03]  /*0040*/  IMAD.U32 R0, RZ, RZ, UR5 ;  /* 0x00000005ff007e24 */ /* 0x000fc6000f8e00ff */
[----:B------:R-:W-:-:S04]  /*0050*/  ISETP.NE.U32.AND P0, PT, R16, RZ, PT ;  /* 0x000000ff1000720c */ /* 0x000fc80003f05070 */
[----:B------:R-:W-:-:S13]  /*0060*/  ISETP.NE.AND.EX P0, PT, R0, RZ, PT, P0 ;  /* 0x000000ff0000720c */ /* 0x000fda0003f05300 */
[----:B-1----:R-:W-:Y:S05]  /*0070*/  @P0 BRA `(.L_x_251) ;  /* 0x00000000001c0947 */ /* 0x002fea0003800000 */
[----:B------:R-:W0:Y:S02]  /*0080*/  S2R R0, SR_TID.X ;  /* 0x0000000000007919 */ /* 0x000e240000002100 */
[----:B0-----:R-:W-:-:S13]  /*0090*/  ISETP.NE.AND P0, PT, R0, RZ, PT ;  /* 0x000000ff0000720c */ /* 0x001fda0003f05270 */
[----:B------:R-:W-:Y:S05]  /*00a0*/  @P0 EXIT ;  /* 0x000000000000094d */ /* 0x000fea0003800000 */
[----:B------:R-:W0:Y:S08]  /*00b0*/  LDC.64 R2, c[0x0][0x390] ;  /* 0x0000e400ff027b82 */ /* 0x000e300000000a00 */
[----:B------:R-:W0:Y:S02]  /*00c0*/  LDC.64 R4, c[0x0][0x3a8] ;  /* 0x0000ea00ff047b82 */ /* 0x000e240000000a00 */
[----:B0-----:R-:W-:Y:S01]  /*00d0*/  STG.E.64 desc[UR6][R2.64], R4 ;  /* 0x0000000402007986 */ /* 0x001fe2000c101b06 */
[----:B------:R-:W-:Y:S05]  /*00e0*/  EXIT ;  /* 0x000000000000794d */ /* 0x000fea0003800000 */
.L_x_251:
[----:B------:R-:W-:Y:S01]  /*00f0*/  ISETP.GT.U32.AND P0, PT, R16, 0xdff, PT ;  /* 0x00000dff1000780c */ /* 0x000fe20003f04070 */
[----:B------:R-:W-:Y:S03]  /*0100*/  BSSY.RECONVERGENT B0, `(.L_x_252) ;  /* 0x00002f2000007945 */ /* 0x000fe60003800200 */
[----:B------:R-:W-:-:S13]  /*0110*/  ISETP.GT.U32.AND.EX P0, PT, R0, RZ, PT, P0 ;  /* 0x000000ff0000720c */ /* 0x000fda0003f04100 */
[----:B------:R-:W-:Y:S05]  /*0120*/  @P0 BRA `(.L_x_253) ;  /* 0x00000018005c0947 */ /* 0x000fea0003800000 */
[----:B------:R-:W0:Y:S01]  /*0130*/  S2R R5, SR_TID.X ;  /* 0x0000000000057919 */ /* 0x000e220000002100 */
[----:B------:R-:W-:Y:S01]  /*0140*/  BSSY.RECONVERGENT B1, `(.L_x_254) ;  /* 0x000000c000017945 */ /* 0x000fe20003800200 */
[----:B------:R-:W-:Y:S02]  /*0150*/  CS2R R2, SRZ ;  /* 0x0000000000027805 */ /* 0x000fe4000001ff00 */
[----:B0-----:R-:W-:Y:S01]  /*0160*/  ISETP.GE.U32.AND P0, PT, R5, R16, PT ;  /* 0x000000100500720c */ /* 0x001fe20003f06070 */
[----:B------:R-:W-:-:S12]  /*0170*/  IMAD.MOV.U32 R7, RZ, RZ, R5 ;  /* 0x000000ffff077224 */ /* 0x000fd800078e0005 */
[----:B------:R-:W-:Y:S05]  /*0180*/  @P0 BRA `(.L_x_255) ;  /* 0x00000000001c0947 */ /* 0x000fea0003800000 */
[----:B------:R-:W0:Y:S02]  /*0190*/  LDC.64 R8, c[0x0][0x380] ;  /* 0x0000e000ff087b82 */ /* 0x000e240000000a00 */
[----:B0-----:R-:W-:-:S06]  /*01a0*/  IMAD.WIDE.U32 R8, R5, 0x4, R8 ;  /* 0x0000000405087825 */ /* 0x001fcc00078e0008 */
[----:B------:R-:W2:Y:S01]  /*01b0*/  LDG.E R8, desc[UR6][R8.64] ;  /* 0x0000000608087981 */ /* 0x000ea2000c1e1900 */
[----:B------:R-:W-:Y:S02]  /*01c0*/  VIADD R7, R5, 0x200 ;  /* 0x0000020005077836 */ /* 0x000fe40000000000 */
[----:B------:R-:W-:Y:S01]  /*01d0*/  IMAD.MOV.U32 R3, RZ, RZ, RZ ;  /* 0x000000ffff037224 */ /* 0x000fe200078e00ff */
[----:B--2---:R-:W-:-:S04]  /*01e0*/  ISETP.GT.AND P0, PT, R8, 0xa, PT ;  /* 0x0000000a0800780c */ /* 0x004fc80003f04270 */
[----:B------:R-:W-:-:S09]  /*01f0*/  SEL R2, RZ, 0x1, !P0 ;  /* 0x00000001ff027807 */ /* 0x000fd20004000000 */
.L_x_255:
[----:B------:R-:W-:Y:S05]  /*0200*/  BSYNC.RECONVERGENT B1 ;  /* 0x0000000000017941 */ /* 0x000fea0003800200 */
.L_x_254:
[----:B------:R-:W-:Y:S01]  /*0210*/  ISETP.GE.U32.AND P0, PT, R7, R16, PT ;  /* 0x000000100700720c */ /* 0x000fe20003f06070 */
[----:B------:R-:W-:-:S12]  /*0220*/  BSSY.RECONVERGENT B1, `(.L_x_256) ;  /* 0x00000a8000017945 */ /* 0x000fd80003800200 */
[----:B------:R-:W-:Y:S05]  /*0230*/  @P0 BRA `(.L_x_257) ;  /* 0x0000000800980947 */ /* 0x000fea0003800000 */
[----:B------:R-:W-:Y:S01]  /*0240*/  LOP3.LUT R9, RZ, R7, RZ, 0x33, !PT ;  /* 0x00000007ff097212 */ /* 0x000fe200078e33ff */
[----:B------:R-:W-:Y:S04]  /*0250*/  BSSY.RECONVERGENT B2, `(.L_x_258) ;  /* 0x0000053000027945 */ /* 0x000fe80003800200 */
[----:B------:R-:W-:-:S05]  /*0260*/  IMAD.IADD R9, R9, 0x1, R16 ;  /* 0x0000000109097824 */ /* 0x000fca00078e0210 */
[C---:B------:R-:W-:Y:S02]  /*0270*/  ISETP.GE.U32.AND P1, PT, R9.reuse, 0x1e00, PT ;  /* 0x00001e000900780c */ /* 0x040fe40003f26070 */
[----:B------:R-:W-:-:S04]  /*0280*/  LEA.HI R4, R9, 0x1, RZ, 0x17 ;  /* 0x0000000109047811 */ /* 0x000fc800078fb8ff */
[----:B------:R-:W-:-:S04]  /*0290*/  LOP3.LUT R26, R4, 0xf, RZ, 0xc0, !PT ;  /* 0x0000000f041a7812 */ /* 0x000fc800078ec0ff */
[----:B------:R-:W-:-:S03]  /*02a0*/  ISETP.NE.AND P0, PT, R26, RZ, PT ;  /* 0x000000ff1a00720c */ /* 0x000fc60003f05270 */
[----:B------:R-:W-:Y:S10]  /*02b0*/  @!P1 BRA `(.L_x_259) ;  /* 0x0000000400309947 */ /* 0x000ff40003800000 */
[----:B------:R-:W0:Y:S01]  /*02c0*/  LDC.64 R8, c[0x0][0x380] ;  /* 0x0000e000ff087b82 */ /* 0x000e220000000a00 */
[----:B------:R-:W-:-:S05]  /*02d0*/  LOP3.LUT R6, R4, 0xfffff0, RZ, 0xc0, !PT ;  /* 0x00fffff004067812 */ /* 0x000fca00078ec0ff */
[----:B------:R-:W-:Y:S02]  /*02e0*/  IMAD.MOV R6, RZ, RZ, -R6 ;  /* 0x000000ffff067224 */ /* 0x000fe400078e0a06 */
[----:B0-----:R-:W-:-:S03]  /*02f0*/  IMAD.WIDE.U32 R8, R7, 0x4, R8 ;  /* 0x0000000407087825 */ /* 0x001fc600078e0008 */
[----:B------:R-:W-:-:S05]  /*0300*/  IADD3 R8, P1, PT, R8, 0x4000, RZ ;  /* 0x0000400008087810 */ /* 0x000fca0007f3e0ff */
[----:B------:R-:W-:-:S08]  /*0310*/  IMAD.X R9, RZ, RZ, R9, P1 ;  /* 0x000000ffff097224 */ /* 0x000fd000008e0609 */
.L_x_260:
        /* <DEDUP_REMOVED lines=16> */
[----:B------:R-:W-:-:S02]  /*0420*/  VIADD R6, R6, 0x10 ;  /* 0x0000001006067836 */ /* 0x000fc40000000000 */
[----:B------:R-:W-:Y:S01]  /*0430*/  VIADD R7, R7, 0x2000 ;  /* 0x0000200007077836 */ /* 0x000fe20000000000 */
[----:B--2---:R-:W-:Y:S02]  /*0440*/  ISETP.GT.AND P1, PT, R27, 0xa, PT ;  /* 0x0000000a1b00780c */ /* 0x004fe40003f24270 */
[----:B---3--:R-:W-:Y:S02]  /*0450*/  ISETP.GT.AND P2, PT, R19, 0xa, PT ;  /* 0x0000000a1300780c */ /* 0x008fe40003f44270 */
[----:B------:R-:W-:Y:S02]  /*0460*/  SEL R27, RZ, 0x1, !P1 ;  /* 0x00000001ff1b7807 */ /* 0x000fe40004800000 */
[----:B------:R-:W-:Y:S02]  /*0470*/  SEL R19, RZ, 0x1, !P2 ;  /* 0x00000001ff137807 */ /* 0x000fe40005000000 */
[----:B----4-:R-:W-:Y:S02]  /*0480*/  ISETP.GT.AND P1, PT, R20, 0xa, PT ;  /* 0x0000000a1400780c */ /* 0x010fe40003f24270 */
[----:B-----5:R-:W-:-:S02]  /*0490*/  ISETP.GT.AND P2, PT, R21, 0xa, PT ;  /* 0x0000000a1500780c */ /* 0x020fc40003f44270 */
[----:B------:R-:W-:Y:S02]  /*04a0*/  IADD3 R2, P5, P6, R19, R2, R27 ;  /* 0x0000000213027210 */ /* 0x000fe40007ebe01b */
[----:B------:R-:W-:Y:S02]  /*04b0*/  SEL R19, RZ, 0x1, !P1 ;  /* 0x00000001ff137807 */ /* 0x000fe40004800000 */
[----:B------:R-:W-:Y:S02]  /*04c0*/  SEL R20, RZ, 0x1, !P2 ;  /* 0x00000001ff147807 */ /* 0x000fe40005000000 */
[----:B------:R-:W-:Y:S02]  /*04d0*/  ISETP.GT.AND P3, PT, R22, 0xa, PT ;  /* 0x0000000a1600780c */ /* 0x000fe40003f64270 */
[----:B------:R-:W-:Y:S02]  /*04e0*/  ISETP.GT.AND P4, PT, R23, 0xa, PT ;  /* 0x0000000a1700780c */ /* 0x000fe40003f84270 */
[----:B------:R-:W-:-:S02]  /*04f0*/  IADD3 R20, P2, P1, R20, R2, R19 ;  /* 0x0000000214147210 */ /* 0x000fc4000795e013 */
[----:B------:R-:W-:Y:S02]  /*0500*/  SEL R2, RZ, 0x1, !P3 ;  /* 0x00000001ff027807 */ /* 0x000fe40005800000 */
[----:B------:R-:W-:Y:S02]  /*0510*/  SEL R19, RZ, 0x1, !P4 ;  /* 0x00000001ff137807 */ /* 0x000fe40006000000 */
[----:B------:R-:W-:Y:S02]  /*0520*/  ISETP.GT.AND P3, PT, R24, 0xa, PT ;  /* 0x0000000a1800780c */ /* 0x000fe40003f64270 */
[----:B------:R-:W-:Y:S02]  /*0530*/  ISETP.GT.AND P4, PT, R25, 0xa, PT ;  /* 0x0000000a1900780c */ /* 0x000fe40003f84270 */
[----:B------:R-:W-:Y:S02]  /*0540*/  IADD3.X R21, PT, PT, RZ, R3, RZ, P5, P6 ;  /* 0x00000003ff157210 */ /* 0x000fe40002fec4ff */
        /* <DEDUP_REMOVED lines=26> */
[----:B------:R-:W-:Y:S02]  /*06f0*/  ISETP.NE.AND P3, PT, R6, RZ, PT ;  /* 0x000000ff0600720c */ /* 0x000fe40003f65270 */
[----:B------:R-:W-:Y:S02]  /*0700*/  SEL R3, RZ, 0x1, !P4 ;  /* 0x00000001ff037807 */ /* 0x000fe40006000000 */
[----:B------:R-:W-:Y:S02]  /*0710*/  IADD3.X R11, PT, PT, RZ, R11, RZ, P2, P1 ;  /* 0x0000000bff0b7210 */ /* 0x000fe400017e24ff */
[----:B------:R-:W-:Y:S02]  /*0720*/  IADD3 R2, P1, P2, R2, R10, R3 ;  /* 0x0000000a02027210 */ /* 0x000fe40007a3e003 */
[----:B------:R-:W-:-:S02]  /*0730*/  IADD3 R8, P4, PT, R8, 0x8000, RZ ;  /* 0x0000800008087810 */ /* 0x000fc40007f9e0ff */
[----:B------:R-:W-:-:S03]  /*0740*/  IADD3.X R3, PT, PT, RZ, R11, RZ, P5, P6 ;  /* 0x0000000bff037210 */ /* 0x000fc60002fec4ff */
[----:B------:R-:W-:Y:S01]  /*0750*/  IMAD.X R9, RZ, RZ, R9, P4 ;  /* 0x000000ffff097224 */ /* 0x000fe200020e0609 */
[----:B------:R-:W-:Y:S01]  /*0760*/  IADD3.X R3, PT, PT, RZ, R3, RZ, P1, P2 ;  /* 0x00000003ff037210 */ /* 0x000fe20000fe44ff */
[----:B------:R-:W-:Y:S06]  /*0770*/  @P3 BRA `(.L_x_260) ;  /* 0xfffffff800e83947 */ /* 0x000fec000383ffff */
.L_x_259:
[----:B------:R-:W-:Y:S05]  /*0780*/  BSYNC.RECONVERGENT B2 ;  /* 0x0000000000027941 */ /* 0x000fea0003800200 */
.L_x_258:
[----:B------:R-:W-:Y:S05]  /*0790*/  @!P0 BRA `(.L_x_257) ;  /* 0x0000000400408947 */ /* 0x000fea0003800000 */
[----:B------:R-:W-:Y:S01]  /*07a0*/  ISETP.GE.U32.AND P1, PT, R26, 0x8, PT ;  /* 0x000000081a00780c */ /* 0x000fe20003f26070 */
[----:B------:R-:W-:Y:S01]  /*07b0*/  BSSY.RECONVERGENT B2, `(.L_x_261) ;  /* 0x0000027000027945 */ /* 0x000fe20003800200 */
[----:B------:R-:W-:-:S04]  /*07c0*/  LOP3.LUT R18, R4, 0x7, RZ, 0xc0, !PT ;  /* 0x0000000704127812 */ /* 0x000fc800078ec0ff */
[----:B------:R-:W-:-:S07]  /*07d0*/  ISETP.NE.AND P0, PT, R18, RZ, PT ;  /* 0x000000ff1200720c */ /* 0x000fce0003f05270 */
[----:B------:R-:W-:Y:S06]  /*07e0*/  @!P1 BRA `(.L_x_262) ;  /* 0x00000000008c9947 */ /* 0x000fec0003800000 */
[----:B------:R-:W0:Y:S02]  /*07f0*/  LDC.64 R8, c[0x0][0x380] ;  /* 0x0000e000ff087b82 */ /* 0x000e240000000a00 */
[----:B0-----:R-:W-:-:S05]  /*0800*/  IMAD.WIDE R8, R7, 0x4, R8 ;  /* 0x0000000407087825 */ /* 0x001fca00078e0208 */
        /* <DEDUP_REMOVED lines=33> */
.L_x_262:
[----:B------:R-:W-:Y:S05]  /*0a20*/  BSYNC.RECONVERGENT B2 ;  /* 0x0000000000027941 */ /* 0x000fea0003800200 */
.L_x_261:
        /* <DEDUP_REMOVED lines=11> */
[----:B------:R-:W5:Y:S01]  /*0ae0*/  LDG.E R10, desc[UR6][R8.64+0x1000] ;  /* 0x00100006080a7981 */ /* 0x000f62000c1e1900 */
[----:B------:R-:W-:Y:S01]  /*0af0*/  VIADD R7, R7, 0x800 ;  /* 0x0000080007077836 */ /* 0x000fe20000000000 */
[----:B--2---:R-:W-:-:S02]  /*0b00*/  ISETP.GT.AND P1, PT, R12, 0xa, PT ;  /* 0x0000000a0c00780c */ /* 0x004fc40003f24270 */
[----:B---3--:R-:W-:Y:S02]  /*0b10*/  ISETP.GT.AND P2, PT, R6, 0xa, PT ;  /* 0x0000000a0600780c */ /* 0x008fe40003f44270 */
[----:B----4-:R-:W-:Y:S02]  /*0b20*/  ISETP.GT.AND P4, PT, R11, 0xa, PT ;  /* 0x0000000a0b00780c */ /* 0x010fe40003f84270 */
[----:B------:R-:W-:Y:S02]  /*0b30*/  SEL R11, RZ, 0x1, !P1 ;  /* 0x00000001ff0b7807 */ /* 0x000fe40004800000 */
[----:B-----5:R-:W-:Y:S02]  /*0b40*/  ISETP.GT.AND P3, PT, R10, 0xa, PT ;  /* 0x0000000a0a00780c */ /* 0x020fe40003f64270 */
[----:B------:R-:W-:Y:S02]  /*0b50*/  SEL R6, RZ, 0x1, !P2 ;  /* 0x00000001ff067807 */ /* 0x000fe40005000000 */
[----:B------:R-:W-:-:S02]  /*0b60*/  SEL R13, RZ, 0x1, !P3 ;  /* 0x00000001ff0d7807 */ /* 0x000fc40005800000 */
[----:B------:R-:W-:Y:S02]  /*0b70*/  SEL R10, RZ, 0x1, !P4 ;  /* 0x00000001ff0a7807 */ /* 0x000fe40006000000 */
[----:B------:R-:W-:-:S04]  /*0b80*/  IADD3 R2, P1, P2, R6, R2, R11 ;  /* 0x0000000206027210 */ /* 0x000fc80007a3e00b */
[----:B------:R-:W-:Y:S02]  /*0b90*/  IADD3 R2, P3, P4, R10, R2, R13 ;  /* 0x000000020a027210 */ /* 0x000fe40007c7e00d */
[----:B------:R-:W-:-:S04]  /*0ba0*/  IADD3.X R3, PT, PT, RZ, R3, RZ, P1, P2 ;  /* 0x00000003ff037210 */ /* 0x000fc80000fe44ff */
[----:B------:R-:W-:-:S07]  /*0bb0*/  IADD3.X R3, PT, PT, RZ, R3, RZ, P3, P4 ;  /* 0x00000003ff037210 */ /* 0x000fce0001fe84ff */
.L_x_264:
[----:B------:R-:W-:Y:S05]  /*0bc0*/  BSYNC.RECONVERGENT B2 ;  /* 0x0000000000027941 */ /* 0x000fea0003800200 */
.L_x_263:
[----:B------:R-:W-:Y:S05]  /*0bd0*/  @!P0 BRA `(.L_x_257) ;  /* 0x0000000000308947 */ /* 0x000fea0003800000 */
[----:B------:R-:W0:Y:S01]  /*0be0*/  LDC.64 R10, c[0x0][0x380] ;  /* 0x0000e000ff0a7b82 */ /* 0x000e220000000a00 */
[----:B------:R-:W-:-:S07]  /*0bf0*/  IMAD.MOV R4, RZ, RZ, -R4 ;  /* 0x000000ffff047224 */ /* 0x000fce00078e0a04 */
.L_x_265:
[----:B0-----:R-:W-:-:S06]  /*0c00*/  IMAD.WIDE R8, R7, 0x4, R10 ;  /* 0x0000000407087825 */ /* 0x001fcc00078e020a */
        /* <DEDUP_REMOVED lines=9> */
.L_x_257:
[----:B------:R-:W-:Y:S05]  /*0ca0*/  BSYNC.RECONVERGENT B1 ;  /* 0x0000000000017941 */ /* 0x000fea0003800200 */
.L_x_256:
[----:B------:R-:W-:-:S04]  /*0cb0*/  ISETP.GE.U32.AND P0, PT, R16, 0x200, PT ;  /* 0x000002001000780c */ /* 0x000fc80003f06070 */
[----:B------:R-:W-:-:S13]  /*0cc0*/  ISETP.GE.U32.AND.EX P0, PT, R0, RZ, PT, P0 ;  /* 0x000000ff0000720c */ /* 0x000fda0003f06100 */
[----:B------:R-:W-:Y:S05]  /*0cd0*/  @!P0 BRA `(.L_x_266) ;  /* 0x00000004002c8947 */ /* 0x000fea0003800000 */
[----:B------:R-:W0:Y:S01]  /*0ce0*/  S2R R8, SR_LANEID ;  /* 0x0000000000087919 */ /* 0x000e220000000000 */
[----:B------:R-:W-:Y:S01]  /*0cf0*/  ISETP.NE.AND P5, PT, R5, RZ, PT ;  /* 0x000000ff0500720c */ /* 0x000fe20003fa5270 */
        /* <DEDUP_REMOVED lines=21> */
[----:B------:R-:W-:Y:S01]  /*0e50*/  ISETP.GT.AND P0, PT, R8, 0x17, PT ;  /* 0x000000170800780c */ /* 0x000fe20003f04270 */
[----:B------:R-:W-:Y:S01]  /*0e60*/  IMAD.X R13, R2, 0x1, R3, P1 ;  /* 0x00000001020d7824 */ /* 0x000fe200008e0603 */
[----:B------:R-:W-:-:S04]  /*0e70*/  ISETP.NE.AND P1, PT, R8, RZ, PT ;  /* 0x000000ff0800720c */ /* 0x000fc80003f25270 */
[----:B------:R-:W1:Y:S09]  /*0e80*/  SHFL.DOWN PT, R2, R13, 0x8, 0x1f ;  /* 0x09001f000d027f89 */ /* 0x000e7200000e0000 */
[----:B------:R-:W2:Y:S01]  /*0e90*/  @!P1 S2R R7, SR_CgaCtaId ;  /* 0x0000000000079919 */ /* 0x000ea20000008800 */
[----:B0-----:R-:W-:-:S04]  /*0ea0*/  SEL R0, R0, RZ, !P0 ;  /* 0x000000ff00007207 */ /* 0x001fc80004000000 */
[----:B------:R-:W-:Y:S02]  /*0eb0*/  IADD3 R9, P2, PT, R0, R11, RZ ;  /* 0x0000000b00097210 */ /* 0x000fe40007f5e0ff */
[----:B-1----:R-:W-:-:S03]  /*0ec0*/  SEL R2, R2, RZ, !P0 ;  /* 0x000000ff02027207 */ /* 0x002fc60004000000 */
[----:B------:R-:W0:Y:S01]  /*0ed0*/  SHFL.DOWN PT, R0, R9, 0x10, 0x1f ;  /* 0x0a001f0009007f89 */ /* 0x000e2200000e0000 */
[----:B------:R-:W-:Y:S01]  /*0ee0*/  ISETP.GT.AND P0, PT, R8, 0xf, PT ;  /* 0x0000000f0800780c */ /* 0x000fe20003f04270 */
[----:B------:R-:W-:Y:S01]  /*0ef0*/  IMAD.X R6, R2, 0x1, R13, P2 ;  /* 0x0000000102067824 */ /* 0x000fe200010e060d */
[----:B------:R-:W-:-:S04]  /*0f00*/  @!P1 MOV R2, 0x400 ;  /* 0x0000040000029802 */ /* 0x000fc80000000f00 */
[----:B------:R-:W1:Y:S01]  /*0f10*/  SHFL.DOWN PT, R3, R6, 0x10, 0x1f ;  /* 0x0a001f0006037f89 */ /* 0x000e6200000e0000 */
[----:B--2---:R-:W-:Y:S02]  /*0f20*/  @!P1 LEA R7, R7, R2, 0x18 ;  /* 0x0000000207079211 */ /* 0x004fe400078ec0ff */
[----:B0-----:R-:W-:Y:S02]  /*0f30*/  SEL R4, R0, RZ, !P0 ;  /* 0x000000ff00047207 */ /* 0x001fe40004000000 */
[----:B------:R-:W-:Y:S02]  /*0f40*/  @!P1 SHF.R.U32.HI R0, RZ, 0x2, R5 ;  /* 0x00000002ff009819 */ /* 0x000fe40000011605 */
[----:B------:R-:W-:Y:S02]  /*0f50*/  IADD3 R2, P2, PT, R4, R9, RZ ;  /* 0x0000000904027210 */ /* 0x000fe40007f5e0ff */
[----:B------:R-:W-:Y:S02]  /*0f60*/  @!P1 LOP3.LUT R0, R0, 0xf8, RZ, 0xc0, !PT ;  /* 0x000000f800009812 */ /* 0x000fe400078ec0ff */
[----:B-1----:R-:W-:-:S03]  /*0f70*/  SEL R3, R3, RZ, !P0 ;  /* 0x000000ff03037207 */ /* 0x002fc60004000000 */
[----:B------:R-:W-:Y:S02]  /*0f80*/  @!P1 IMAD.IADD R7, R0, 0x1, R7 ;  /* 0x0000000100079824 */ /* 0x000fe400078e0207 */
        /* <DEDUP_REMOVED lines=8> */
[----:B-1----:R-:W0:Y:S04]  /*1010*/  LDS.128 R4, [UR4+0x20] ;  /* 0x00002004ff047984 */ /* 0x002e280008000c00 */
[----:B------:R-:W1:Y:S04]  /*1020*/  LDS.128 R8, [UR4+0x30] ;  /* 0x00003004ff087984 */ /* 0x000e680008000c00 */
[----:B------:R-:W2:Y:S04]  /*1030*/  LDS.128 R12, [UR4+0x40] ;  /* 0x00004004ff0c7984 */ /* 0x000ea80008000c00 */
[----:B------:R-:W3:Y:S04]  /*1040*/  LDS.128 R16, [UR4+0x50] ;  /* 0x00005004ff107984 */ /* 0x000ee80008000c00 */
[----:B------:R-:W4:Y:S04]  /*1050*/  LDS.128 R20, [UR4+0x60] ;  /* 0x00006004ff147984 */ /* 0x000f280008000c00 */
[----:B------:R-:W5:Y:S04]  /*1060*/  LDS.128 R24, [UR4+0x70] ;  /* 0x00007004ff187984 */ /* 0x000f680008000c00 */
[----:B------:R-:W5:Y:S01]  /*1070*/  LDS.128 R28, [UR4+0x80] ;  /* 0x00008004ff1c7984 */ /* 0x000f620008000c00 */
[----:B0-----:R-:W-:-:S04]  /*1080*/  IADD3 R35, P0, P1, R4, R32, R2 ;  /* 0x0000002004237210 */ /* 0x001fc8000791e002 */
[----:B-1----:R-:W-:Y:S02]  /*1090*/  IADD3 R35, P2, P3, R8, R35, R6 ;  /* 0x0000002308237210 */ /* 0x002fe40007b5e006 */
[----:B------:R-:W-:Y:S02]  /*10a0*/  IADD3.X R5, PT, PT, R5, R33, R3, P0, P1 ;  /* 0x0000002105057210 */ /* 0x000fe400007e2403 */
[----:B--2---:R-:W-:Y:S02]  /*10b0*/  IADD3 R3, P0, P1, R12, R35, R10 ;  /* 0x000000230c037210 */ /* 0x004fe4000791e00a */
[----:B------:R-:W-:Y:S02]  /*10c0*/  IADD3.X R7, PT, PT, R9, R5, R7, P2, P3 ;  /* 0x0000000509077210 */ /* 0x000fe400017e6407 */
[----:B---3--:R-:W-:Y:S02]  /*10d0*/  IADD3 R3, P2, P3, R16, R3, R14 ;  /* 0x0000000310037210 */ /* 0x008fe40007b5e00e */
[----:B------:R-:W-:-:S02]  /*10e0*/  IADD3.X R11, PT, PT, R13, R7, R11, P0, P1 ;  /* 0x000000070d0b7210 */ /* 0x000fc400007e240b */
[----:B----4-:R-:W-:Y:S02]  /*10f0*/  IADD3 R3, P0, P1, R20, R3, R18 ;  /* 0x0000000314037210 */ /* 0x010fe4000791e012 */
[----:B------:R-:W-:Y:S02]  /*1100*/  IADD3.X R15, PT, PT, R17, R11, R15, P2, P3 ;  /* 0x0000000b110f7210 */ /* 0x000fe400017e640f */
[----:B-----5:R-:W-:Y:S02]  /*1110*/  IADD3 R3, P2, P3, R24, R3, R22 ;  /* 0x0000000318037210 */ /* 0x020fe40007b5e016 */
[----:B------:R-:W-:Y:S02]  /*1120*/  IADD3.X R19, PT, PT, R21, R15, R19, P0, P1 ;  /* 0x0000000f15137210 */ /* 0x000fe400007e2413 */
[----:B------:R-:W-:Y:S02]  /*1130*/  IADD3 R3, P0, P1, R28, R3, R26 ;  /* 0x000000031c037210 */ /* 0x000fe4000791e01a */
[----:B------:R-:W-:-:S02]  /*1140*/  IADD3.X R23, PT, PT, R25, R19, R23, P2, P3 ;  /* 0x0000001319177210 */ /* 0x000fc400017e6417 */
[----:B------:R-:W-:Y:S02]  /*1150*/  IADD3 R2, P2, PT, R3, R30, RZ ;  /* 0x0000001e03027210 */ /* 0x000fe40007f5e0ff */
[----:B------:R-:W-:-:S05]  /*1160*/  IADD3.X R3, PT, PT, R29, R23, R27, P0, P1 ;  /* 0x000000171d037210 */ /* 0x000fca00007e241b */
[----:B------:R-:W-:Y:S01]  /*1170*/  IMAD.X R3, R3, 0x1, R31, P2 ;  /* 0x0000000103037824 */ /* 0x000fe200010e061f */
[----:B------:R-:W-:Y:S06]  /*1180*/  BRA `(.L_x_267) ;  /* 0x0000001c00a47947 */ /* 0x000fec0003800000 */
.L_x_266:
[C---:B------:R-:W-:Y:S02]  /*1190*/  LOP3.LUT R4, R5.reuse, 0x3e0, RZ, 0xc0, !PT ;  /* 0x000003e005047812 */ /* 0x040fe400078ec0ff */
[----:B------:R-:W-:Y:S02]  /*11a0*/  ISETP.NE.AND P5, PT, R5, RZ, PT ;  /* 0x000000ff0500720c */ /* 0x000fe40003fa5270 */
[----:B------:R-:W-:Y:S01]  /*11b0*/  LOP3.LUT R9, RZ, R4, RZ, 0x33, !PT ;  /* 0x00000004ff097212 */ /* 0x000fe200078e33ff */
[----:B------:R-:W-:Y:S02]  /*11c0*/  VIADD R7, R4, 0x20 ;  /* 0x0000002004077836 */ /* 0x000fe40000000000 */
[----:B------:R-:W0:Y:S03]  /*11d0*/  S2R R4, SR_LANEID ;  /* 0x0000000000047919 */ /* 0x000e260000000000 */
[----:B------:R-:W-:Y:S01]  /*11e0*/  ISETP.GT.U32.AND P0, PT, R7, R16, PT ;  /* 0x000000100700720c */ /* 0x000fe20003f04070 */
[----:B------:R-:W-:-:S05]  /*11f0*/  IMAD.IADD R7, R9, 0x1, R16 ;  /* 0x0000000109077824 */ /* 0x000fca00078e0210 */
        /* <DEDUP_REMOVED lines=8> */
[----:B------:R-:W-:-:S05]  /*1280*/  IADD3 R9, P0, PT, R2, R9, RZ ;  /* 0x0000000902097210 */ /* 0x000fca0007f1e0ff */
[----:B------:R-:W-:Y:S01]  /*1290*/  IMAD.X R12, R3, 0x1, R8, P0 ;  /* 0x00000001030c7824 */ /* 0x000fe200000e0608 */
[----:B------:R-:W0:Y:S01]  /*12a0*/  SHFL.DOWN PT, R6, R9, 0x2, R7 ;  /* 0x0840000009067989 */ /* 0x000e2200000e0007 */
[----:B------:R-:W-:-:S03]  /*12b0*/  ISETP.GT.AND P0, PT, R10, R7, PT ;  /* 0x000000070a00720c */ /* 0x000fc60003f04270 */
[----:B------:R-:W1:Y:S01]  /*12c0*/  SHFL.DOWN PT, R8, R12, 0x2, R7 ;  /* 0x084000000c087989 */ /* 0x000e6200000e0007 */
[----:B0-----:R-:W-:-:S04]  /*12d0*/  SEL R6, R6, RZ, !P0 ;  /* 0x000000ff06067207 */ /* 0x001fc80004000000 */
[----:B------:R-:W-:Y:S01]  /*12e0*/  IADD3 R11, P1, PT, R6, R9, RZ ;  /* 0x00000009060b7210 */ /* 0x000fe20007f3e0ff */
[----:B------:R-:W-:Y:S01]  /*12f0*/  VIADD R6, R4, 0x4 ;  /* 0x0000000404067836 */ /* 0x000fe20000000000 */
[----:B-1----:R-:W-:-:S03]  /*1300*/  SEL R8, R8, RZ, !P0 ;  /* 0x000000ff08087207 */ /* 0x002fc60004000000 */
[----:B------:R-:W0:Y:S01]  /*1310*/  SHFL.DOWN PT, R2, R11, 0x4, R7 ;  /* 0x088000000b027989 */ /* 0x000e2200000e0007 */
[----:B------:R-:W-:Y:S01]  /*1320*/  ISETP.GT.AND P0, PT, R6, R7, PT ;  /* 0x000000070600720c */ /* 0x000fe20003f04270 */
[----:B------:R-:W-:Y:S02]  /*1330*/  IMAD.X R8, R8, 0x1, R12, P1 ;  /* 0x0000000108087824 */ /* 0x000fe400008e060c */
[C---:B------:R-:W-:Y:S01]  /*1340*/  VIADD R6, R4.reuse, 0x8 ;  /* 0x0000000804067836 */ /* 0x040fe20000000000 */
[----:B------:R-:W1:Y:S01]  /*1350*/  @!P2 S2R R12, SR_CgaCtaId ;  /* 0x00000000000ca919 */ /* 0x000e620000008800 */
[----:B------:R-:W-:Y:S01]  /*1360*/  VIADD R4, R4, 0x10 ;  /* 0x0000001004047836 */ /* 0x000fe20000000000 */
[----:B------:R-:W2:Y:S01]  /*1370*/  SHFL.DOWN PT, R3, R8, 0x4, R7 ;  /* 0x0880000008037989 */ /* 0x000ea200000e0007 */
[----:B0-----:R-:W-:-:S04]  /*1380*/  SEL R2, R2, RZ, !P0 ;  /* 0x000000ff02027207 */ /* 0x001fc80004000000 */
[----:B------:R-:W-:Y:S02]  /*1390*/  IADD3 R9, P1, PT, R2, R11, RZ ;  /* 0x0000000b02097210 */ /* 0x000fe40007f3e0ff */
[----:B--2---:R-:W-:-:S03]  /*13a0*/  SEL R3, R3, RZ, !P0 ;  /* 0x000000ff03037207 */ /* 0x004fc60004000000 */
[----:B------:R-:W0:Y:S01]  /*13b0*/  SHFL.DOWN PT, R2, R9, 0x8, R7 ;  /* 0x0900000009027989 */ /* 0x000e2200000e0007 */
[----:B------:R-:W-:Y:S01]  /*13c0*/  ISETP.GT.AND P0, PT, R6, R7, PT ;  /* 0x000000070600720c */ /* 0x000fe20003f04270 */
[----:B------:R-:W-:-:S05]  /*13d0*/  IMAD.X R10, R3, 0x1, R8, P1 ;  /* 0x00000001030a7824 */ /* 0x000fca00008e0608 */
[----:B------:R-:W2:Y:S01]  /*13e0*/  SHFL.DOWN PT, R3, R10, 0x8, R7 ;  /* 0x090000000a037989 */ /* 0x000ea200000e0007 */
[----:B0-----:R-:W-:-:S04]  /*13f0*/  SEL R2, R2, RZ, !P0 ;  /* 0x000000ff02027207 */ /* 0x001fc80004000000 */
[----:B------:R-:W-:Y:S02]  /*1400*/  IADD3 R6, P1, PT, R2, R9, RZ ;  /* 0x0000000902067210 */ /* 0x000fe40007f3e0ff */
[----:B------:R-:W-:Y:S02]  /*1410*/  @!P2 MOV R9, 0x400 ;  /* 0x000004000009a802 */ /* 0x000fe40000000f00 */
[----:B--2---:R-:W-:Y:S01]  /*1420*/  SEL R3, R3, RZ, !P0 ;  /* 0x000000ff03037207 */ /* 0x004fe20004000000 */
[----:B------:R-:W0:Y:S01]  /*1430*/  SHFL.DOWN PT, R2, R6, 0x10, R7 ;  /* 0x0a00000006027989 */ /* 0x000e2200000e0007 */
[----:B------:R-:W-:Y:S02]  /*1440*/  ISETP.GT.AND P0, PT, R4, R7, PT ;  /* 0x000000070400720c */ /* 0x000fe40003f04270 */
[----:B------:R-:W-:Y:S01]  /*1450*/  @!P2 SHF.R.U32.HI R4, RZ, 0x2, R5 ;  /* 0x00000002ff04a819 */ /* 0x000fe20000011605 */
[----:B------:R-:W-:Y:S01]  /*1460*/  IMAD.X R8, R3, 0x1, R10, P1 ;  /* 0x0000000103087824 */ /* 0x000fe200008e060a */
[----:B-1----:R-:W-:-:S02]  /*1470*/  @!P2 LEA R9, R12, R9, 0x18 ;  /* 0x000000090c09a211 */ /* 0x002fc400078ec0ff */
[----:B------:R-:W-:Y:S02]  /*1480*/  @!P2 LOP3.LUT R4, R4, 0xf8, RZ, 0xc0, !PT ;  /* 0x000000f80404a812 */ /* 0x000fe400078ec0ff */
[----:B------:R-:W1:Y:S03]  /*1490*/  SHFL.DOWN PT, R3, R8, 0x10, R7 ;  /* 0x0a00000008037989 */ /* 0x000e6600000e0007 */
[----:B------:R-:W-:Y:S01]  /*14a0*/  @!P2 IMAD.IADD R9, R4, 0x1, R9 ;  /* 0x000000010409a824 */ /* 0x000fe200078e0209 */
[----:B0-----:R-:W-:-:S04]  /*14b0*/  SEL R2, R2, RZ, !P0 ;  /* 0x000000ff02027207 */ /* 0x001fc80004000000 */
[----:B------:R-:W-:Y:S02]  /*14c0*/  IADD3 R2, P1, PT, R2, R6, RZ ;  /* 0x0000000602027210 */ /* 0x000fe40007f3e0ff */
[----:B-1----:R-:W-:-:S05]  /*14d0*/  SEL R3, R3, RZ, !P0 ;  /* 0x000000ff03037207 */ /* 0x002fca0004000000 */
[----:B------:R-:W-:-:S05]  /*14e0*/  IMAD.X R3, R3, 0x1, R8, P1 ;  /* 0x0000000103037824 */ /* 0x000fca00008e0608 */
[----:B------:R0:W-:Y:S01]  /*14f0*/  @!P2 STS.64 [R9+0x10], R2 ;  /* 0x000010020900a388 */ /* 0x0001e20000000a00 */
[----:B------:R-:W-:Y:S06]  /*1500*/  BAR.SYNC.DEFER_BLOCKING 0x0 ;  /* 0x0000000000007b1d */ /* 0x000fec0000010000 */
[----:B------:R-:W-:Y:S05]  /*1510*/  @P5 BRA `(.L_x_267) ;  /* 0x0000001800c05947 */ /* 0x000fea0003800000 */
[----:B------:R-:W1:Y:S01]  /*1520*/  S2UR UR5, SR_CgaCtaId ;  /* 0x00000000000579c3 */ /* 0x000e620000008800 */
[----:B------:R-:W-:Y:S01]  /*1530*/  UMOV UR4, 0x400 ;  /* 0x0000040000047882 */ /* 0x000fe20000000000 */
[C---:B------:R-:W-:Y:S02]  /*1540*/  ISETP.GT.U32.AND P0, PT, R16.reuse, 0x20, PT ;  /* 0x000000201000780c */ /* 0x040fe40003f04070 */
[----:B------:R-:W-:Y:S02]  /*1550*/  ISETP.GT.U32.AND P1, PT, R16, 0x40, PT ;  /* 0x000000401000780c */ /* 0x000fe40003f24070 */
[----:B------:R-:W-:Y:S02]  /*1560*/  ISETP.GT.U32.AND.EX P0, PT, R0, RZ, PT, P0 ;  /* 0x000000ff0000720c */ /* 0x000fe40003f04100 */
[----:B------:R-:W-:Y:S02]  /*1570*/  ISETP.GT.U32.AND P2, PT, R16, 0x60, PT ;  /* 0x000000601000780c */ /* 0x000fe40003f44070 */
[----:B------:R-:W-:-:S02]  /*1580*/  ISETP.GT.U32.AND.EX P1, PT, R0, RZ, PT, P1 ;  /* 0x000000ff0000720c */ /* 0x000fc40003f24110 */
[----:B------:R-:W-:-:S04]  /*1590*/  ISETP.GT.U32.AND P6, PT, R16, 0x140, PT ;  /* 0x000001401000780c */ /* 0x000fc80003fc4070 */
[----:B------:R-:W-:Y:S01]  /*15a0*/  ISETP.GT.U32.AND.EX P6, PT, R0, RZ, PT, P6 ;  /* 0x000000ff0000720c */ /* 0x000fe20003fc4160 */
[----:B-1----:R-:W-:-:S09]  /*15b0*/  ULEA UR4, UR5, UR4, 0x18 ;  /* 0x0000000405047291 */ /* 0x002fd2000f8ec0ff */
[----:B------:R-:W1:Y:S04]  /*15c0*/  LDS.64 R18, [UR4+0x18] ;  /* 0x00001804ff127984 */ /* 0x000e680008000a00 */
[----:B------:R-:W2:Y:S04]  /*15d0*/  LDS.128 R20, [UR4+0x20] ;  /* 0x00002004ff147984 */ /* 0x000ea80008000c00 */
[----:B------:R-:W3:Y:S04]  /*15e0*/  LDS.128 R4, [UR4+0x30] ;  /* 0x00003004ff047984 */ /* 0x000ee80008000c00 */
[----:B0-----:R-:W0:Y:S04]  /*15f0*/  LDS.128 R8, [UR4+0x40] ;  /* 0x00004004ff087984 */ /* 0x001e280008000c00 */
[----:B------:R-:W4:Y:S01]  /*1600*/  LDS.128 R12, [UR4+0x50] ;  /* 0x00005004ff0c7984 */ /* 0x000f220008000c00 */
[----:B-1----:R-:W-:-:S02]  /*1610*/  SEL R25, R18, RZ, P0 ;  /* 0x000000ff12197207 */ /* 0x002fc40000000000 */
[----:B------:R-:W-:Y:S02]  /*1620*/  SEL R29, R19, RZ, P0 ;  /* 0x000000ff131d7207 */ /* 0x000fe40000000000 */
[----:B------:R-:W-:Y:S02]  /*1630*/  ISETP.GT.U32.AND.EX P0, PT, R0, RZ, PT, P2 ;  /* 0x000000ff0000720c */ /* 0x000fe40003f04120 */
[----:B--2---:R-:W-:Y:S02]  /*1640*/  SEL R19, R20, RZ, P1 ;  /* 0x000000ff14137207 */ /* 0x004fe40000800000 */
[----:B------:R-:W-:Y:S02]  /*1650*/  SEL R24, R21, RZ, P1 ;  /* 0x000000ff15187207 */ /* 0x000fe40000800000 */
[----:B------:R-:W-:Y:S02]  /*1660*/  ISETP.GT.U32.AND P1, PT, R16, 0x80, PT ;  /* 0x000000801000780c */ /* 0x000fe40003f24070 */
[----:B------:R-:W-:-:S02]  /*1670*/  SEL R18, R22, RZ, P0 ;  /* 0x000000ff16127207 */ /* 0x000fc40000000000 */
[----:B------:R-:W-:Y:S02]  /*1680*/  SEL R17, R23, RZ, P0 ;  /* 0x000000ff17117207 */ /* 0x000fe40000000000 */
[----:B------:R-:W-:Y:S01]  /*1690*/  IADD3 R2, P2, P3, R19, R25, R2 ;  /* 0x0000001913027210 */ /* 0x000fe20007b5e002 */
[----:B------:R-:W1:Y:S01]  /*16a0*/  LDS.128 R20, [UR4+0x60] ;  /* 0x00006004ff147984 */ /* 0x000e620008000c00 */
[----:B------:R-:W-:Y:S02]  /*16b0*/  ISETP.GT.U32.AND.EX P0, PT, R0, RZ, PT, P1 ;  /* 0x000000ff0000720c */ /* 0x000fe40003f04110 */
[----:B------:R-:W-:Y:S02]  /*16c0*/  ISETP.GT.U32.AND P1, PT, R16, 0xa0, PT ;  /* 0x000000a01000780c */ /* 0x000fe40003f24070 */
[----:B------:R-:W-:Y:S02]  /*16d0*/  IADD3.X R29, PT, PT, R24, R29, R3, P2, P3 ;  /* 0x0000001d181d7210 */ /* 0x000fe400017e6403 */
[----:B---3--:R-:W-:Y:S01]  /*16e0*/  SEL R19, R4, RZ, P0 ;  /* 0x000000ff04137207 */ /* 0x008fe20000000000 */
[----:B------:R-:W2:Y:S01]  /*16f0*/  LDS.128 R24, [UR4+0x70] ;  /* 0x00007004ff187984 */ /* 0x000ea20008000c00 */
[----:B------:R-:W-:-:S02]  /*1700*/  SEL R28, R5, RZ, P0 ;  /* 0x000000ff051c7207 */ /* 0x000fc40000000000 */
[----:B------:R-:W-:Y:S02]  /*1710*/  ISETP.GT.U32.AND.EX P0, PT, R0, RZ, PT, P1 ;  /* 0x000000ff0000720c */ /* 0x000fe40003f04110 */
[----:B------:R-:W-:Y:S02]  /*1720*/  IADD3 R19, P2, P3, R19, R2, R18 ;  /* 0x0000000213137210 */ /* 0x000fe40007b5e012 */
[----:B------:R-:W-:Y:S02]  /*1730*/  SEL R3, R6, RZ, P0 ;  /* 0x000000ff06037207 */ /* 0x000fe40000000000 */
[----:B------:R-:W-:Y:S02]  /*1740*/  SEL R18, R7, RZ, P0 ;  /* 0x000000ff07127207 */ /* 0x000fe40000000000 */
[----:B------:R-:W3:Y:S01]  /*1750*/  LDS.128 R4, [UR4+0x80] ;  /* 0x00008004ff047984 */ /* 0x000ee20008000c00 */
[----:B------:R-:W-:Y:S02]  /*1760*/  ISETP.GT.U32.AND P1, PT, R16, 0xc0, PT ;  /* 0x000000c01000780c */ /* 0x000fe40003f24070 */
[----:B------:R-:W-:-:S02]  /*1770*/  IADD3.X R28, PT, PT, R28, R29, R17, P2, P3 ;  /* 0x0000001d1c1c7210 */ /* 0x000fc400017e6411 */
[----:B------:R-:W-:Y:S02]  /*1780*/  ISETP.GT.U32.AND.EX P0, PT, R0, RZ, PT, P1 ;  /* 0x000000ff0000720c */ /* 0x000fe40003f04110 */
[C---:B------:R-:W-:Y:S02]  /*1790*/  ISETP.GT.U32.AND P1, PT, R16.reuse, 0xe0, PT ;  /* 0x000000e01000780c */ /* 0x040fe40003f24070 */
[----:B------:R-:W-:Y:S02]  /*17a0*/  ISETP.GT.U32.AND P2, PT, R16, 0x100, PT ;  /* 0x000001001000780c */ /* 0x000fe40003f44070 */
[----:B0-----:R-:W-:Y:S02]  /*17b0*/  SEL R2, R8, RZ, P0 ;  /* 0x000000ff08027207 */ /* 0x001fe40000000000 */
[----:B------:R-:W-:Y:S02]  /*17c0*/  SEL R17, R9, RZ, P0 ;  /* 0x000000ff09117207 */ /* 0x000fe40000000000 */
[----:B------:R-:W-:-:S02]  /*17d0*/  ISETP.GT.U32.AND.EX P0, PT, R0, RZ, PT, P1 ;  /* 0x000000ff0000720c */ /* 0x000fc40003f04110 */
[----:B------:R-:W-:Y:S02]  /*17e0*/  ISETP.GT.U32.AND.EX P1, PT, R0, RZ, PT, P2 ;  /* 0x000000ff0000720c */ /* 0x000fe40003f24120 */
[----:B------:R-:W-:Y:S02]  /*17f0*/  ISETP.GT.U32.AND P2, PT, R16, 0x120, PT ;  /* 0x000001201000780c */ /* 0x000fe40003f44070 */
[----:B------:R-:W-:Y:S02]  /*1800*/  IADD3 R2, P3, P4, R2, R19, R3 ;  /* 0x0000001302027210 */ /* 0x000fe40007c7e003 */
[----:B------:R-:W-:Y:S02]  /*1810*/  SEL R3, R10, RZ, P0 ;  /* 0x000000ff0a037207 */ /* 0x000fe40000000000 */
[----:B------:R-:W-:Y:S02]  /*1820*/  SEL R9, R11, RZ, P0 ;  /* 0x000000ff0b097207 */ /* 0x000fe40000000000 */
[----:B------:R-:W-:-:S02]  /*1830*/  ISETP.GT.U32.AND.EX P0, PT, R0, RZ, PT, P2 ;  /* 0x000000ff0000720c */ /* 0x000fc40003f04120 */
[----:B----4-:R-:W-:Y:S02]  /*1840*/  SEL R8, R12, RZ, P1 ;  /* 0x000000ff0c087207 */ /* 0x010fe40000800000 */
[----:B------:R-:W-:Y:S02]  /*1850*/  IADD3.X R12, PT, PT, R17, R28, R18, P3, P4 ;  /* 0x0000001c110c7210 */ /* 0x000fe40001fe8412 */
[----:B------:R-:W-:Y:S02]  /*1860*/  SEL R11, R14, RZ, P0 ;  /* 0x000000ff0e0b7207 */ /* 0x000fe40000000000 */
[----:B------:R-:W-:Y:S02]  /*1870*/  ISETP.GT.U32.AND P4, PT, R16, 0x160, PT ;  /* 0x000001601000780c */ /* 0x000fe40003f84070 */
[----:B------:R-:W-:Y:S02]  /*1880*/  SEL R10, R13, RZ, P1 ;  /* 0x000000ff0d0a7207 */ /* 0x000fe40000800000 */
[----:B------:R-:W-:-:S02]  /*1890*/  SEL R14, R15, RZ, P0 ;  /* 0x000000ff0f0e7207 */ /* 0x000fc40000000000 */
[----:B------:R-:W-:Y:S02]  /*18a0*/  IADD3 R8, P1, P2, R8, R2, R3 ;  /* 0x0000000208087210 */ /* 0x000fe40007a3e003 */
[----:B------:R-:W-:Y:S02]  /*18b0*/  ISETP.GT.U32.AND P0, PT, R16, 0x180, PT ;  /* 0x000001801000780c */ /* 0x000fe40003f04070 */
[----:B------:R-:W-:Y:S02]  /*18c0*/  ISETP.GT.U32.AND.EX P4, PT, R0, RZ, PT, P4 ;  /* 0x000000ff0000720c */ /* 0x000fe40003f84140 */
[----:B-1----:R-:W-:Y:S02]  /*18d0*/  SEL R2, R20, RZ, P6 ;  /* 0x000000ff14027207 */ /* 0x002fe40003000000 */
[----:B------:R-:W-:Y:S02]  /*18e0*/  IADD3.X R10, PT, PT, R10, R12, R9, P1, P2 ;  /* 0x0000000c0a0a7210 */ /* 0x000fe40000fe4409 */
[----:B------:R-:W-:-:S02]  /*18f0*/  ISETP.GT.U32.AND.EX P0, PT, R0, RZ, PT, P0 ;  /* 0x000000ff0000720c */ /* 0x000fc40003f04100 */
[C---:B------:R-:W-:Y:S02]  /*1900*/  ISETP.GT.U32.AND P3, PT, R16.reuse, 0x1a0, PT ;  /* 0x000001a01000780c */ /* 0x040fe40003f64070 */
[----:B------:R-:W-:Y:S02]  /*1910*/  ISETP.GT.U32.AND P1, PT, R16, 0x1c0, PT ;  /* 0x000001c01000780c */ /* 0x000fe40003f24070 */
[----:B------:R-:W-:Y:S02]  /*1920*/  SEL R9, R21, RZ, P6 ;  /* 0x000000ff15097207 */ /* 0x000fe40003000000 */
[----:B------:R-:W-:Y:S02]  /*1930*/  SEL R3, R22, RZ, P4 ;  /* 0x000000ff16037207 */ /* 0x000fe40002000000 */
[----:B------:R-:W-:Y:S02]  /*1940*/  SEL R23, R23, RZ, P4 ;  /* 0x000000ff17177207 */ /* 0x000fe40002000000 */
[----:B------:R-:W-:-:S02]  /*1950*/  IADD3 R2, P6, P4, R2, R8, R11 ;  /* 0x0000000802027210 */ /* 0x000fc40007cde00b */
[----:B--2---:R-:W-:Y:S02]  /*1960*/  SEL R8, R24, RZ, P0 ;  /* 0x000000ff18087207 */ /* 0x004fe40000000000 */
[C---:B------:R-:W-:Y:S02]  /*1970*/  ISETP.GT.U32.AND.EX P3, PT, R0.reuse, RZ, PT, P3 ;  /* 0x000000ff0000720c */ /* 0x040fe40003f64130 */
[----:B------:R-:W-:Y:S02]  /*1980*/  ISETP.GT.U32.AND.EX P1, PT, R0, RZ, PT, P1 ;  /* 0x000000ff0000720c */ /* 0x000fe40003f24110 */
[----:B------:R-:W-:Y:S02]  /*1990*/  ISETP.GT.U32.AND P2, PT, R16, 0x1e0, PT ;  /* 0x000001e01000780c */ /* 0x000fe40003f44070 */
[----:B------:R-:W-:Y:S02]  /*19a0*/  IADD3.X R9, PT, PT, R9, R10, R14, P6, P4 ;  /* 0x0000000a09097210 */ /* 0x000fe400037e840e */
[----:B------:R-:W-:-:S02]  /*19b0*/  IADD3 R8, P6, P4, R8, R2, R3 ;  /* 0x0000000208087210 */ /* 0x000fc40007cde003 */
[----:B------:R-:W-:Y:S02]  /*19c0*/  SEL R2, R26, RZ, P3 ;  /* 0x000000ff1a027207 */ /* 0x000fe40001800000 */
[----:B---3--:R-:W-:Y:S02]  /*19d0*/  SEL R3, R4, RZ, P1 ;  /* 0x000000ff04037207 */ /* 0x008fe40000800000 */
[----:B------:R-:W-:Y:S02]  /*19e0*/  ISETP.GT.U32.AND.EX P2, PT, R0, RZ, PT, P2 ;  /* 0x000000ff0000720c */ /* 0x000fe40003f44120 */
        /* <DEDUP_REMOVED lines=11> */
.L_x_253:
[----:B------:R-:W0:Y:S01]  /*1aa0*/  S2R R4, SR_TID.X ;  /* 0x0000000000047919 */ /* 0x000e220000002100 */
[----:B------:R-:W0:Y:S02]  /*1ab0*/  LDC.64 R2, c[0x0][0x380] ;  /* 0x0000e000ff027b82 */ /* 0x000e240000000a00 */
[----:B0-----:R-:W-:-:S05]  /*1ac0*/  IMAD.WIDE.U32 R2, R4, 0x4, R2 ;  /* 0x0000000404027825 */ /* 0x001fca00078e0002 */
[----:B------:R-:W2:Y:S04]  /*1ad0*/  LDG.E R11, desc[UR6][R2.64] ;  /* 0x00000006020b7981 */ /* 0x000ea8000c1e1900 */
[----:B------:R-:W3:Y:S04]  /*1ae0*/  LDG.E R5, desc[UR6][R2.64+0x800] ;  /* 0x0008000602057981 */ /* 0x000ee8000c1e1900 */
[----:B------:R-:W4:Y:S04]  /*1af0*/  LDG.E R7, desc[UR6][R2.64+0x1800] ;  /* 0x0018000602077981 */ /* 0x000f28000c1e1900 */
[----:B------:R-:W5:Y:S04]  /*1b00*/  LDG.E R8, desc[UR6][R2.64+0x2000] ;  /* 0x0020000602087981 */ /* 0x000f68000c1e1900 */
[----:B------:R-:W5:Y:S04]  /*1b10*/  LDG.E R9, desc[UR6][R2.64+0x2800] ;  /* 0x0028000602097981 */ /* 0x000f68000c1e1900 */
[----:B------:R-:W5:Y:S04]  /*1b20*/  LDG.E R6, desc[UR6][R2.64+0x1000] ;  /* 0x0010000602067981 */ /* 0x000f68000c1e1900 */
[----:B------:R-:W5:Y:S01]  /*1b30*/  LDG.E R10, desc[UR6][R2.64+0x3000] ;  /* 0x00300006020a7981 */ /* 0x000f62000c1e1900 */
[----:B--2---:R-:W-:-:S04]  /*1b40*/  ISETP.GT.AND P0, PT, R11, 0xa, PT ;  /* 0x0000000a0b00780c */ /* 0x004fc80003f04270 */
[----:B------:R-:W-:Y:S02]  /*1b50*/  SEL R11, RZ, 0x1, !P0 ;  /* 0x00000001ff0b7807 */ /* 0x000fe40004000000 */
[----:B---3--:R-:W-:Y:S02]  /*1b60*/  ISETP.GT.AND P1, PT, R5, 0xa, PT ;  /* 0x0000000a0500780c */ /* 0x008fe40003f24270 */
[----:B----4-:R-:W-:Y:S02]  /*1b70*/  ISETP.GT.AND P0, PT, R7, 0xa, PT ;  /* 0x0000000a0700780c */ /* 0x010fe40003f04270 */
[----:B------:R-:W-:Y:S02]  /*1b80*/  SEL R5, RZ, 0x1, !P1 ;  /* 0x00000001ff057807 */ /* 0x000fe40004800000 */
[----:B------:R-:W-:Y:S02]  /*1b90*/  SEL R7, RZ, 0x1, !P0 ;  /* 0x00000001ff077807 */ /* 0x000fe40004000000 */
[----:B-----5:R-:W-:-:S02]  /*1ba0*/  ISETP.GT.AND P1, PT, R8, 0xa, PT ;  /* 0x0000000a0800780c */ /* 0x020fc40003f24270 */
[----:B------:R-:W-:Y:S02]  /*1bb0*/  ISETP.GT.AND P0, PT, R9, 0xa, PT ;  /* 0x0000000a0900780c */ /* 0x000fe40003f04270 */
[----:B------:R-:W-:Y:S02]  /*1bc0*/  IADD3 R8, P5, PT, R16, -0xe00, RZ ;  /* 0xfffff20010087810 */ /* 0x000fe40007fbe0ff */
[----:B------:R-:W-:Y:S02]  /*1bd0*/  ISETP.GT.AND P2, PT, R6, 0xa, PT ;  /* 0x0000000a0600780c */ /* 0x000fe40003f44270 */
[----:B------:R-:W-:Y:S02]  /*1be0*/  SEL R9, RZ, 0x1, !P0 ;  /* 0x00000001ff097807 */ /* 0x000fe40004000000 */
[----:B------:R-:W-:Y:S02]  /*1bf0*/  ISETP.GT.AND P6, PT, R10, 0xa, PT ;  /* 0x0000000a0a00780c */ /* 0x000fe40003fc4270 */
[----:B------:R-:W-:-:S02]  /*1c00*/  ISETP.GE.U32.AND P0, PT, R8, 0xe00, PT ;  /* 0x00000e000800780c */ /* 0x000fc40003f06070 */
[----:B------:R-:W-:Y:S02]  /*1c10*/  IADD3.X R10, PT, PT, R0, -0x1, RZ, P5, !PT ;  /* 0xffffffff000a7810 */ /* 0x000fe40002ffe4ff */
[----:B------:R-:W-:Y:S02]  /*1c20*/  SEL R6, RZ, 0x1, !P2 ;  /* 0x00000001ff067807 */ /* 0x000fe40005000000 */
[----:B------:R-:W-:Y:S02]  /*1c30*/  ISETP.GE.U32.AND.EX P0, PT, R10, RZ, PT, P0 ;  /* 0x000000ff0a00720c */ /* 0x000fe40003f06100 */
[----:B------:R-:W-:Y:S02]  /*1c40*/  IADD3 R6, P3, P4, R6, R5, R11 ;  /* 0x0000000506067210 */ /* 0x000fe40007c7e00b */
[----:B------:R-:W-:-:S04]  /*1c50*/  SEL R5, RZ, 0x1, !P1 ;  /* 0x00000001ff057807 */ /* 0x000fc80004800000 */
[----:B------:R-:W-:Y:S02]  /*1c60*/  IADD3 R6, P1, P2, R5, R6, R7 ;  /* 0x0000000605067210 */ /* 0x000fe40007a3e007 */
[----:B------:R-:W-:Y:S02]  /*1c70*/  SEL R7, RZ, 0x1, !P6 ;  /* 0x00000001ff077807 */ /* 0x000fe40007000000 */
[----:B------:R-:W-:Y:S02]  /*1c80*/  IADD3.X R5, PT, PT, RZ, RZ, RZ, P3, P4 ;  /* 0x000000ffff057210 */ /* 0x000fe40001fe84ff */
[----:B------:R-:W-:Y:S02]  /*1c90*/  IADD3 R6, P3, P4, R7, R6, R9 ;  /* 0x0000000607067210 */ /* 0x000fe40007c7e009 */
[----:B------:R-:W-:Y:S01]  /*1ca0*/  IADD3.X R5, PT, PT, RZ, R5, RZ, P1, P2 ;  /* 0x00000005ff057210 */ /* 0x000fe20000fe44ff */
[----:B------:R-:W-:Y:S02]  /*1cb0*/  IMAD.MOV.U32 R7, RZ, RZ, 0xe00 ;  /* 0x00000e00ff077424 */ /* 0x000fe400078e00ff */
[----:B------:R-:W-:Y:S01]  /*1cc0*/  IMAD.MOV.U32 R9, RZ, RZ, RZ ;  /* 0x000000ffff097224 */ /* 0x000fe200078e00ff */
[----:B------:R-:W-:Y:S01]  /*1cd0*/  IADD3.X R5, PT, PT, RZ, R5, RZ, P3, P4 ;  /* 0x00000005ff057210 */ /* 0x000fe20001fe84ff */
[----:B------:R-:W-:Y:S06]  /*1ce0*/  @!P0 BRA `(.L_x_268) ;  /* 0x0000000000b48947 */ /* 0x000fec0003800000 */
[----:B------:R-:W0:Y:S01]  /*1cf0*/  LDC.64 R16, c[0x0][0x398] ;  /* 0x0000e600ff107b82 */ /* 0x000e220000000a00 */
[----:B------:R-:W-:Y:S02]  /*1d00*/  IMAD.MOV.U32 R7, RZ, RZ, 0xe00 ;  /* 0x00000e00ff077424 */ /* 0x000fe400078e00ff */
[----:B------:R-:W-:-:S07]  /*1d10*/  IMAD.MOV.U32 R9, RZ, RZ, RZ ;  /* 0x000000ffff097224 */ /* 0x000fce00078e00ff */
.L_x_270:
[----:B------:R-:W-:-:S04]  /*1d20*/  LEA R12, P0, R7, R2, 0x2 ;  /* 0x00000002070c7211 */ /* 0x000fc800078010ff */
[----:B------:R-:W-:-:S05]  /*1d30*/  LEA.HI.X R13, R7, R3, R9, 0x2, P0 ;  /* 0x00000003070d7211 */ /* 0x000fca00000f1409 */
        /* <DEDUP_REMOVED lines=9> */
[----:B------:R-:W-:Y:S02]  /*1dd0*/  SEL R0, RZ, 0x1, !P0 ;  /* 0x00000001ff007807 */ /* 0x000fe40004000000 */
[----:B------:R-:W-:Y:S02]  /*1de0*/  SEL R21, RZ, 0x1, !P1 ;  /* 0x00000001ff157807 */ /* 0x000fe40004800000 */
[----:B----4-:R-:W-:Y:S02]  /*1df0*/  ISETP.GT.AND P0, PT, R11, 0xa, PT ;  /* 0x0000000a0b00780c */ /* 0x010fe40003f04270 */
[----:B-----5:R-:W-:Y:S02]  /*1e00*/  ISETP.GT.AND P5, PT, R14, 0xa, PT ;  /* 0x0000000a0e00780c */ /* 0x020fe40003fa4270 */
[----:B------:R-:W-:-:S02]  /*1e10*/  IADD3 R6, P2, P1, R21, R6, R0 ;  /* 0x0000000615067210 */ /* 0x000fc4000795e000 */
[----:B------:R-:W-:Y:S02]  /*1e20*/  ISETP.GT.AND P4, PT, R15, 0xa, PT ;  /* 0x0000000a0f00780c */ /* 0x000fe40003f84270 */
[----:B-1----:R-:W-:Y:S02]  /*1e30*/  SEL R13, RZ, 0x1, !P0 ;  /* 0x00000001ff0d7807 */ /* 0x002fe40004000000 */
[----:B------:R-:W-:Y:S02]  /*1e40*/  SEL R11, RZ, 0x1, !P5 ;  /* 0x00000001ff0b7807 */ /* 0x000fe40006800000 */
[----:B0-----:R-:W-:Y:S02]  /*1e50*/  IADD3 R0, P3, PT, -R7, R16, RZ ;  /* 0x0000001007007210 */ /* 0x001fe40007f7e1ff */
[----:B------:R-:W-:Y:S02]  /*1e60*/  ISETP.GT.AND P6, PT, R18, 0xa, PT ;  /* 0x0000000a1200780c */ /* 0x000fe40003fc4270 */
[----:B------:R-:W-:-:S02]  /*1e70*/  SEL R12, RZ, 0x1, !P4 ;  /* 0x00000001ff0c7807 */ /* 0x000fc40006000000 */
[----:B------:R-:W-:Y:S02]  /*1e80*/  IADD3 R6, P4, P5, R11, R6, R13 ;  /* 0x000000060b067210 */ /* 0x000fe40007d9e00d */
[----:B------:R-:W-:Y:S01]  /*1e90*/  ISETP.GE.U32.AND P0, PT, R0, 0xe00, PT ;  /* 0x00000e000000780c */ /* 0x000fe20003f06070 */
[----:B------:R-:W-:Y:S01]  /*1ea0*/  IMAD.MOV.U32 R0, RZ, RZ, R17 ;  /* 0x000000ffff007224 */ /* 0x000fe200078e0011 */
[----:B------:R-:W-:Y:S02]  /*1eb0*/  SEL R11, RZ, 0x1, !P6 ;  /* 0x00000001ff0b7807 */ /* 0x000fe40007000000 */
[----:B------:R-:W-:Y:S02]  /*1ec0*/  IADD3.X R5, PT, PT, RZ, R5, RZ, P2, P1 ;  /* 0x00000005ff057210 */ /* 0x000fe400017e24ff */
[----:B------:R-:W-:Y:S01]  /*1ed0*/  IADD3 R6, P1, P2, R11, R6, R12 ;  /* 0x000000060b067210 */ /* 0x000fe20007a3e00c */
[----:B------:R-:W-:Y:S01]  /*1ee0*/  IMAD.X R12, R0, 0x1, ~R9, P3 ;  /* 0x00000001000c7824 */ /* 0x000fe200018e0e09 */
[----:B------:R-:W-:-:S02]  /*1ef0*/  ISETP.GT.AND P6, PT, R19, 0xa, PT ;  /* 0x0000000a1300780c */ /* 0x000fc40003fc4270 */
[----:B------:R-:W-:Y:S02]  /*1f00*/  IADD3.X R5, PT, PT, RZ, R5, RZ, P4, P5 ;  /* 0x00000005ff057210 */ /* 0x000fe400027ea4ff */
[----:B------:R-:W-:Y:S02]  /*1f10*/  ISETP.GE.U32.AND.EX P0, PT, R12, RZ, PT, P0 ;  /* 0x000000ff0c00720c */ /* 0x000fe40003f06100 */
[----:B------:R-:W-:Y:S02]  /*1f20*/  SEL R11, RZ, 0x1, !P6 ;  /* 0x00000001ff0b7807 */ /* 0x000fe40007000000 */
[----:B------:R-:W-:Y:S02]  /*1f30*/  IADD3.X R5, PT, PT, RZ, R5, RZ, P1, P2 ;  /* 0x00000005ff057210 */ /* 0x000fe40000fe44ff */
[----:B------:R-:W-:-:S05]  /*1f40*/  IADD3 R6, P3, PT, R6, R11, RZ ;  /* 0x0000000b06067210 */ /* 0x000fca0007f7e0ff */
[----:B------:R-:W-:Y:S02]  /*1f50*/  IMAD.X R5, RZ, RZ, R5, P3 ;  /* 0x000000ffff057224 */ /* 0x000fe400018e0605 */
[----:B------:R-:W-:Y:S06]  /*1f60*/  @!P0 BRA `(.L_x_269) ;  /* 0x0000000c00048947 */ /* 0x000fec0003800000 */
[----:B------:R-:W-:-:S05]  /*1f70*/  IADD3 R7, P0, PT, R7, 0xe00, RZ ;  /* 0x00000e0007077810 */ /* 0x000fca0007f1e0ff */
[----:B------:R-:W-:Y:S01]  /*1f80*/  IMAD.X R9, RZ, RZ, R9, P0 ;  /* 0x000000ffff097224 */ /* 0x000fe200000e0609 */
[----:B------:R-:W-:-:S04]  /*1f90*/  ISETP.GT.U32.AND P0, PT, R7, R8, PT ;  /* 0x000000080700720c */ /* 0x000fc80003f04070 */
[----:B------:R-:W-:-:S13]  /*1fa0*/  ISETP.GT.U32.AND.EX P0, PT, R9, R10, PT, P0 ;  /* 0x0000000a0900720c */ /* 0x000fda0003f04100 */
[----:B------:R-:W-:Y:S05]  /*1fb0*/  @!P0 BRA `(.L_x_270) ;  /* 0xfffffffc00588947 */ /* 0x000fea000383ffff */
.L_x_268:
[----:B------:R-:W-:Y:S01]  /*1fc0*/  IMAD.IADD R3, R16, 0x1, -R7 ;  /* 0x0000000110037824 */ /* 0x000fe200078e0a07 */
[----:B------:R-:W-:Y:S01]  /*1fd0*/  ISETP.GE.U32.AND P1, PT, R7, R16, PT ;  /* 0x000000100700720c */ /* 0x000fe20003f26070 */
[----:B------:R-:W-:Y:S03]  /*1fe0*/  BSSY.RECONVERGENT B1, `(.L_x_269) ;  /* 0x00000b9000017945 */ /* 0x000fe60003800200 */
[----:B------:R-:W-:-:S04]  /*1ff0*/  ISETP.GE.AND P0, PT, R4, R3, PT ;  /* 0x000000030400720c */ /* 0x000fc80003f06270 */
[----:B------:R-:W-:-:S13]  /*2000*/  ISETP.GE.U32.OR.EX P0, PT, R9, R0, P0, P1 ;  /* 0x000000000900720c */ /* 0x000fda0000706510 */
[----:B------:R-:W-:Y:S05]  /*2010*/  @P0 BRA `(.L_x_271) ;  /* 0x0000000800d40947 */ /* 0x000fea0003800000 */
[----:B------:R-:W-:Y:S01]  /*2020*/  LOP3.LUT R0, RZ, R4, RZ, 0x33, !PT ;  /* 0x00000004ff007212 */ /* 0x000fe200078e33ff */
[----:B------:R-:W-:Y:S03]  /*2030*/  BSSY.RECONVERGENT B2, `(.L_x_272) ;  /* 0x0000058000027945 */ /* 0x000fe60003800200 */
[----:B------:R-:W-:-:S04]  /*2040*/  IADD3 R0, PT, PT, -R7, R16, R0 ;  /* 0x0000001007007210 */ /* 0x000fc80007ffe100 */
[C---:B------:R-:W-:Y:S02]  /*2050*/  ISETP.GE.U32.AND P1, PT, R0.reuse, 0x1e00, PT ;  /* 0x00001e000000780c */ /* 0x040fe40003f26070 */
[----:B------:R-:W-:Y:S01]  /*2060*/  LEA.HI R8, R0, 0x1, RZ, 0x17 ;  /* 0x0000000100087811 */ /* 0x000fe200078fb8ff */
[----:B------:R-:W-:-:S03]  /*2070*/  IMAD.MOV.U32 R0, RZ, RZ, R4 ;  /* 0x000000ffff007224 */ /* 0x000fc600078e0004 */
[----:B------:R-:W-:-:S04]  /*2080*/  LOP3.LUT R26, R8, 0xf, RZ, 0xc0, !PT ;  /* 0x0000000f081a7812 */ /* 0x000fc800078ec0ff */
[----:B------:R-:W-:-:S03]  /*2090*/  ISETP.NE.AND P0, PT, R26, RZ, PT ;  /* 0x000000ff1a00720c */ /* 0x000fc60003f05270 */
[----:B------:R-:W-:Y:S10]  /*20a0*/  @!P1 BRA `(.L_x_273) ;  /* 0x0000000400409947 */ /* 0x000ff40003800000 */
[----:B------:R-:W0:Y:S01]  /*20b0*/  LDCU.64 UR4, c[0x0][0x380] ;  /* 0x00007000ff0477ac */ /* 0x000e220008000a00 */
[----:B------:R-:W-:Y:S02]  /*20c0*/  IADD3 R3, P1, PT, R4, R7, RZ ;  /* 0x0000000704037210 */ /* 0x000fe40007f3e0ff */
[----:B------:R-:W-:-:S03]  /*20d0*/  LOP3.LUT R10, R8, 0xfffff0, RZ, 0xc0, !PT ;  /* 0x00fffff0080a7812 */ /* 0x000fc600078ec0ff */
[----:B------:R-:W-:Y:S02]  /*20e0*/  IMAD.X R0, RZ, RZ, R9, P1 ;  /* 0x000000ffff007224 */ /* 0x000fe400008e0609 */
[----:B------:R-:W-:Y:S01]  /*20f0*/  IMAD.MOV R10, RZ, RZ, -R10 ;  /* 0x000000ffff0a7224 */ /* 0x000fe200078e0a0a */
[----:B0-----:R-:W-:-:S04]  /*2100*/  LEA R2, P2, R3, UR4, 0x2 ;  /* 0x0000000403027c11 */ /* 0x001fc8000f8410ff */
[----:B------:R-:W-:Y:S02]  /*2110*/  IADD3 R2, P1, PT, R2, 0x4000, RZ ;  /* 0x0000400002027810 */ /* 0x000fe40007f3e0ff */
[----:B------:R-:W-:Y:S01]  /*2120*/  LEA.HI.X R3, R3, UR5, R0, 0x2, P2 ;  /* 0x0000000503037c11 */ /* 0x000fe200090f1400 */
[----:B------:R-:W-:-:S04]  /*2130*/  IMAD.MOV.U32 R0, RZ, RZ, R4 ;  /* 0x000000ffff007224 */ /* 0x000fc800078e0004 */
[----:B------:R-:W-:-:S07]  /*2140*/  IMAD.X R3, RZ, RZ, R3, P1 ;  /* 0x000000ffff037224 */ /* 0x000fce00008e0603 */
.L_x_274:
        /* <DEDUP_REMOVED lines=70> */
.L_x_273:
[----:B------:R-:W-:Y:S05]  /*25b0*/  BSYNC.RECONVERGENT B2 ;  /* 0x0000000000027941 */ /* 0x000fea0003800200 */
.L_x_272:
[----:B------:R-:W-:Y:S05]  /*25c0*/  @!P0 BRA `(.L_x_271) ;  /* 0x0000000400688947 */ /* 0x000fea0003800000 */
[----:B------:R-:W-:Y:S01]  /*25d0*/  ISETP.GE.U32.AND P1, PT, R26, 0x8, PT ;  /* 0x000000081a00780c */ /* 0x000fe20003f26070 */
[----:B------:R-:W-:Y:S01]  /*25e0*/  BSSY.RECONVERGENT B2, `(.L_x_275) ;  /* 0x000002a000027945 */ /* 0x000fe20003800200 */
[----:B------:R-:W-:-:S04]  /*25f0*/  LOP3.LUT R18, R8, 0x7, RZ, 0xc0, !PT ;  /* 0x0000000708127812 */ /* 0x000fc800078ec0ff */
[----:B------:R-:W-:-:S07]  /*2600*/  ISETP.NE.AND P0, PT, R18, RZ, PT ;  /* 0x000000ff1200720c */ /* 0x000fce0003f05270 */
[----:B------:R-:W-:Y:S06]  /*2610*/  @!P1 BRA `(.L_x_276) ;  /* 0x0000000000989947 */ /* 0x000fec0003800000 */
[----:B------:R-:W0:Y:S01]  /*2620*/  LDCU.64 UR4, c[0x0][0x380] ;  /* 0x00007000ff0477ac */ /* 0x000e220008000a00 */
[----:B------:R-:W-:-:S05]  /*2630*/  IADD3 R3, P1, PT, R0, R7, RZ ;  /* 0x0000000700037210 */ /* 0x000fca0007f3e0ff */
[----:B------:R-:W-:Y:S01]  /*2640*/  IMAD.X R10, RZ, RZ, R9, P1 ;  /* 0x000000ffff0a7224 */ /* 0x000fe200008e0609 */
        /* <DEDUP_REMOVED lines=35> */
.L_x_276:
[----:B------:R-:W-:Y:S05]  /*2880*/  BSYNC.RECONVERGENT B2 ;  /* 0x0000000000027941 */ /* 0x000fea0003800200 */
.L_x_275:
        /* <DEDUP_REMOVED lines=28> */
.L_x_278:
[----:B------:R-:W-:Y:S05]  /*2a50*/  BSYNC.RECONVERGENT B2 ;  /* 0x0000000000027941 */ /* 0x000fea0003800200 */
.L_x_277:
[----:B------:R-:W-:Y:S05]  /*2a60*/  @!P0 BRA `(.L_x_271) ;  /* 0x0000000000408947 */ /* 0x000fea0003800000 */
[----:B------:R-:W0:Y:S01]  /*2a70*/  LDCU.64 UR4, c[0x0][0x380] ;  /* 0x00007000ff0477ac */ /* 0x000e220008000a00 */
[----:B------:R-:W-:Y:S01]  /*2a80*/  IADD3 R3, P0, PT, R0, R7, RZ ;  /* 0x0000000700037210 */ /* 0x000fe20007f1e0ff */
[----:B------:R-:W-:-:S04]  /*2a90*/  IMAD.MOV R0, RZ, RZ, -R10 ;  /* 0x000000ffff007224 */ /* 0x000fc800078e0a0a */
[----:B------:R-:W-:Y:S01]  /*2aa0*/  IMAD.X R8, RZ, RZ, R9, P0 ;  /* 0x000000ffff087224 */ /* 0x000fe200000e0609 */
[----:B0-----:R-:W-:-:S04]  /*2ab0*/  LEA R2, P1, R3, UR4, 0x2 ;  /* 0x0000000403027c11 */ /* 0x001fc8000f8210ff */
[----:B------:R-:W-:-:S09]  /*2ac0*/  LEA.HI.X R3, R3, UR5, R8, 0x2, P1 ;  /* 0x0000000503037c11 */ /* 0x000fd200088f1408 */
.L_x_279:
[----:B------:R0:W2:Y:S01]  /*2ad0*/  LDG.E R7, desc[UR6][R2.64] ;  /* 0x0000000602077981 */ /* 0x0000a2000c1e1900 */
[----:B------:R-:W-:Y:S01]  /*2ae0*/  VIADD R0, R0, 0x1 ;  /* 0x0000000100007836 */ /* 0x000fe20000000000 */
[----:B0-----:R-:W-:-:S05]  /*2af0*/  IADD3 R2, P2, PT, R2, 0x800, RZ ;  /* 0x0000080002027810 */ /* 0x001fca0007f5e0ff */
[----:B------:R-:W-:Y:S01]  /*2b00*/  IMAD.X R3, RZ, RZ, R3, P2 ;  /* 0x000000ffff037224 */ /* 0x000fe200010e0603 */
[----:B--2---:R-:W-:-:S04]  /*2b10*/  ISETP.GT.AND P0, PT, R7, 0xa, PT ;  /* 0x0000000a0700780c */ /* 0x004fc80003f04270 */
[----:B------:R-:W-:Y:S02]  /*2b20*/  SEL R7, RZ, 0x1, !P0 ;  /* 0x00000001ff077807 */ /* 0x000fe40004000000 */
[----:B------:R-:W-:Y:S02]  /*2b30*/  ISETP.NE.AND P0, PT, R0, RZ, PT ;  /* 0x000000ff0000720c */ /* 0x000fe40003f05270 */
[----:B------:R-:W-:-:S05]  /*2b40*/  IADD3 R6, P1, PT, R6, R7, RZ ;  /* 0x0000000706067210 */ /* 0x000fca0007f3e0ff */
[----:B------:R-:W-:-:S06]  /*2b50*/  IMAD.X R5, RZ, RZ, R5, P1 ;  /* 0x000000ffff057224 */ /* 0x000fcc00008e0605 */
[----:B------:R-:W-:Y:S05]  /*2b60*/  @P0 BRA `(.L_x_279) ;  /* 0xfffffffc00d80947 */ /* 0x000fea000383ffff */
.L_x_271:
[----:B------:R-:W-:Y:S05]  /*2b70*/  BSYNC.RECONVERGENT B1 ;  /* 0x0000000000017941 */ /* 0x000fea0003800200 */
.L_x_269:
[----:B------:R-:W0:Y:S01]  /*2b80*/  S2R R8, SR_LANEID ;  /* 0x0000000000087919 */ /* 0x000e220000000000 */
[----:B------:R-:W-:Y:S01]  /*2b90*/  ISETP.NE.AND P5, PT, R4, RZ, PT ;  /* 0x000000ff0400720c */ /* 0x000fe20003fa5270 */
[----:B------:R-:W1:Y:S04]  /*2ba0*/  SHFL.DOWN PT, R0, R6, 0x1, 0x1f ;  /* 0x08201f0006007f89 */ /* 0x000e6800000e0000 */
[----:B------:R-:W2:Y:S01]  /*2bb0*/  SHFL.DOWN PT, R2, R5, 0x1, 0x1f ;  /* 0x08201f0005027f89 */ /* 0x000ea200000e0000 */
[C---:B0-----:R-:W-:Y:S02]  /*2bc0*/  ISETP.GT.AND P0, PT, R8.reuse, 0x1e, PT ;  /* 0x0000001e0800780c */ /* 0x041fe40003f04270 */
[----:B------:R-:W-:Y:S02]  /*2bd0*/  ISETP.GT.AND P1, PT, R8, 0x1d, PT ;  /* 0x0000001d0800780c */ /* 0x000fe40003f24270 */
[----:B-1----:R-:W-:-:S02]  /*2be0*/  SEL R7, R0, RZ, !P0 ;  /* 0x000000ff00077207 */ /* 0x002fc40004000000 */
[----:B--2---:R-:W-:Y:S02]  /*2bf0*/  SEL R2, R2, RZ, !P0 ;  /* 0x000000ff02027207 */ /* 0x004fe40004000000 */
[----:B------:R-:W-:Y:S02]  /*2c00*/  IADD3 R7, P0, PT, R6, R7, RZ ;  /* 0x0000000706077210 */ /* 0x000fe40007f1e0ff */
[----:B------:R-:W-:-:S03]  /*2c10*/  ISETP.NE.AND P2, PT, R8, RZ, PT ;  /* 0x000000ff0800720c */ /* 0x000fc60003f45270 */
[----:B------:R-:W-:Y:S01]  /*2c20*/  IMAD.X R9, R5, 0x1, R2, P0 ;  /* 0x0000000105097824 */ /* 0x000fe200000e0602 */
[----:B------:R-:W0:Y:S04]  /*2c30*/  SHFL.DOWN PT, R0, R7, 0x2, 0x1f ;  /* 0x08401f0007007f89 */ /* 0x000e2800000e0000 */
[----:B------:R-:W1:Y:S05]  /*2c40*/  SHFL.DOWN PT, R2, R9, 0x2, 0x1f ;  /* 0x08401f0009027f89 */ /* 0x000e6a00000e0000 */
[----:B------:R-:W2:Y:S01]  /*2c50*/  @!P2 S2R R11, SR_CgaCtaId ;  /* 0x00000000000ba919 */ /* 0x000ea20000008800 */
        /* <DEDUP_REMOVED lines=12> */
[----:B------:R-:W-:-:S05]  /*2d20*/  IMAD.X R9, R2, 0x1, R5, P0 ;  /* 0x0000000102097824 */ /* 0x000fca00000e0605 */
[----:B------:R-:W1:Y:S01]  /*2d30*/  SHFL.DOWN PT, R2, R9, 0x8, 0x1f ;  /* 0x09001f0009027f89 */ /* 0x000e6200000e0000 */
        /* <DEDUP_REMOVED lines=23> */
[----:B--2---:R-:W0:Y:S04]  /*2eb0*/  LDS.128 R4, [UR4+0x20] ;  /* 0x00002004ff047984 */ /* 0x004e280008000c00 */
        /* <DEDUP_REMOVED lines=21> */
[----:B------:R-:W-:-:S07]  /*3010*/  IMAD.X R3, R3, 0x1, R31, P2 ;  /* 0x0000000103037824 */ /* 0x000fce00010e061f */
.L_x_267:
[----:B------:R-:W-:Y:S05]  /*3020*/  BSYNC.RECONVERGENT B0 ;  /* 0x0000000000007941 */ /* 0x000fea0003800200 */
.L_x_252:
[----:B------:R-:W-:Y:S05]  /*3030*/  @P5 EXIT ;  /* 0x000000000000594d */ /* 0x000fea0003800000 */
[----:B------:R-:W0:Y:S01]  /*3040*/  LDCU.64 UR4, c[0x0][0x3a8] ;  /* 0x00007500ff0477ac */ /* 0x000e220008000a00 */
[----:B------:R-:W3:Y:S01]  /*3050*/  LDC.64 R4, c[0x0][0x390] ;  /* 0x0000e400ff047b82 */ /* 0x000ee20000000a00 */
[----:B012---:R-:W-:-:S04]  /*3060*/  IADD3 R2, P0, PT, R2, UR4, RZ ;  /* 0x0000000402027c10 */ /* 0x007fc8000ff1e0ff */
[----:B------:R-:W-:-:S05]  /*3070*/  IADD3.X R3, PT, PT, R3, UR5, RZ, P0, !PT ;  /* 0x0000000503037c10 */ /* 0x000fca00087fe4ff */
[----:B---3--:R-:W-:Y:S01]  /*3080*/  STG.E.64 desc[UR6][R4.64], R2 ;  /* 0x0000000204007986 */ /* 0x008fe2000c101b06 */
[----:B------:R-:W-:Y:S05]  /*3090*/  EXIT ;  /* 0x000000000000794d */ /* 0x000fea0003800000 */
.L_x_280:
        /* <DEDUP_REMOVED lines=14> */
.L_x_1729:


//--------------------- .text._ZN3cub18CUB_300001_SM_10006detail6reduce18DeviceReduceKernelINS2_10policy_hubIljN4cuda3std3__44plusIlEEE10Policy1000EN6thrust24THRUST_300001_SM_1000_NS18transform_iteratorI16greater_than_tenNSD_6detail15normal_iteratorINSD_10device_ptrIjEEEEllEEjS9_lNS7_10__identityEEEvT0_PT3_T1_NS0_13GridEvenShareISQ_EET2_T4_ --------------------------
	.section	.text._ZN3cub18CUB_300001_SM_10006detail6reduce18DeviceReduceKernelINS2_10policy_hubIljN4cuda3std3__44plusIlEEE10Policy1000EN6thrust24THRUST_300001_SM_1000_NS18transform_iteratorI16greater_than_tenNSD_6detail15normal_iteratorINSD_10device_ptrIjEEEEllEEjS9_lNS7_10__identityEEEvT0_PT3_T1_NS0_13GridEvenShareISQ_EET2_T4_,"ax",@progbits
	.align	128
        .global         _ZN3cub18CUB_300001_SM_10006detail6reduce18DeviceReduceKernelINS2_10policy_hubIljN4cuda3std3__44plusIlEEE10Policy1000EN6thrust24THRUST_300001_SM_1000_NS18transform_iteratorI16greater_than_tenNSD_6detail15normal_iteratorINSD_10device_ptrIjEEEEllEEjS9_lNS7_10__identityEEEvT0_PT3_T1_NS0_13GridEvenShareISQ_EET2_T4_
        .type           _ZN3cub18CUB_300001_SM_10006detail6reduce18DeviceReduceKernelINS2_10policy_hubIljN4cuda3std3__44plusIlEEE10Policy1000EN6thrust24THRUST_300001_SM_1000_NS18transform_iteratorI16greater_than_tenNSD_6detail15normal_iteratorINSD_10device_ptrIjEEEEllEEjS9_lNS7_10__identityEEEvT0_PT3_T1_NS0_13GridEvenShareISQ_EET2_T4_,@function
        .size           _ZN3cub18CUB_300001_SM_10006detail6reduce18DeviceReduceKernelINS2_10policy_hubIljN4cuda3std3__44plusIlEEE10Policy1000EN6thrust24THRUST_300001_SM_1000_NS18transform_iteratorI16greater_than_tenNSD_6detail15normal_iteratorINSD_10device_ptrIjEEEEllEEjS9_lNS7_10__identityEEEvT0_PT3_T1_NS0_13GridEvenShareISQ_EET2_T4_,(.L_x_1730 - _ZN3cub18CUB_300001_SM_10006detail6reduce18DeviceReduceKernelINS2_10policy_hubIljN4cuda3std3__44plusIlEEE10Policy1000EN6thrust24THRUST_300001_SM_1000_NS18transform_iteratorI16greater_than_tenNSD_6detail15normal_iteratorINSD_10device_ptrIjEEEEllEEjS9_lNS7_10__identityEEEvT0_PT3_T1_NS0_13GridEvenShareISQ_EET2_T4_)
        .other          _ZN3cub18CUB_300001_SM_10006detail6reduce18DeviceReduceKernelINS2_10policy_hubIljN4cuda3std3__44plusIlEEE10Policy1000EN6thrust24THRUST_300001_SM_1000_NS18transform_iteratorI16greater_than_tenNSD_6detail15normal_iteratorINSD_10device_ptrIjEEEEllEEjS9_lNS7_10__identityEEEvT0_PT3_T1_NS0_13GridEvenShareISQ_EET2_T4_,@"STO_CUDA_ENTRY STV_DEFAULT"
_ZN3cub18CUB_300001_SM_10006detail6reduce18DeviceReduceKernelINS2_10policy_hubIljN4cuda3std3__44plusIlEEE10Policy1000EN6thrust24THRUST_300001_SM_1000_NS18transform_iteratorI16greater_than_tenNSD_6detail15normal_iteratorINSD_10device_ptrIjEEEEllEEjS9_lNS7_10__identityEEEvT0_PT3_T1_NS0_13GridEvenShareISQ_EET2_T4_:
.text._ZN3cub18CUB_300001_SM_10006detail6reduce18DeviceReduceKernelINS2_10policy_hubIljN4cuda3std3__44plusIlEEE10Policy1000EN6thrust24THRUST_300001_SM_1000_NS18transform_iteratorI16greater_than_tenNSD_6detail15normal_iteratorINSD_10device_ptrIjEEEEllEEjS9_lNS7_10__identityEEEvT0_PT3_T1_NS0_13GridEvenShareISQ_EET2_T4_:
[----:B------:R-:W-:Y:S01]  /*0000*/  LDC R1, c[0x0][0x37c] ;  /* 0x0000df00ff017b82 */ /* 0x000fe20000000800 */
[----:B------:R-:W0:Y:S07]  /*0010*/  S2R R0, SR_CTAID.X ;  /* 0x0000000000007919 */ /* 0x000e2e0000002500 */
[----:B------:R-:W1:Y:S01]  /*0020*/  LDC.64 R6, c[0x0][0x3b0] ;  /* 0x0000ec00ff067b82 */ /* 0x000e620000000a00 */
[----:B------:R-:W2:Y:S01]  /*0030*/  LDCU.64 UR6, c[0x0][0x358] ;  /* 0x00006b00ff0677ac */ /* 0x000ea20008000a00 */
[----:B------:R-:W-:Y:S01]  /*0040*/  BSSY.RECONVERGENT B0, `(.L_x_281) ;  /* 0x0000354000007945 */ /* 0x000fe20003800200 */
[----:B-1----:R-:W-:-:S02]  /*0050*/  IMAD R2, R7, 0xe00, RZ ;  /* 0x00000e0007027824 */ /* 0x002fc400078e02ff */
[----:B0-----:R-:W-:-:S05]  /*0060*/  IMAD R28, R0, -0xe00, R6 ;  /* 0xfffff200001c7824 */ /* 0x001fca00078e0206 */
[----:B------:R-:W-:-:S13]  /*0070*/  ISETP.GT.U32.AND P0, PT, R28, 0xdff, PT ;  /* 0x00000dff1c00780c */ /* 0x000fda0003f04070 */
[----:B--2---:R-:W-:Y:S05]  /*0080*/  @P0 BRA `(.L_x_282) ;  /* 0x0000001c00040947 */ /* 0x004fea0003800000 */
[----:B------:R-:W0:Y:S01]  /*0090*/  S2R R5, SR_TID.X ;  /* 0x0000000000057919 */ /* 0x000e220000002100 */
[----:B------:R-:W-:Y:S01]  /*00a0*/  BSSY.RECONVERGENT B1, `(.L_x_283) ;  /* 0x000000e000017945 */ /* 0x000fe20003800200 */
[----:B------:R-:W-:Y:S02]  /*00b0*/  IMAD.MOV.U32 R22, RZ, RZ, RZ ;  /* 0x000000ffff167224 */ /* 0x000fe400078e00ff */
[----:B------:R-:W-:Y:S01]  /*00c0*/  IMAD.MOV.U32 R25, RZ, RZ, RZ ;  /* 0x000000ffff197224 */ /* 0x000fe200078e00ff */
[----:B0-----:R-:W-:Y:S01]  /*00d0*/  ISETP.GE.U32.AND P0, PT, R5, R28, PT ;  /* 0x0000001c0500720c */ /* 0x001fe20003f06070 */
[----:B------:R-:W-:-:S12]  /*00e0*/  IMAD.MOV.U32 R7, RZ, RZ, R5 ;  /* 0x000000ffff077224 */ /* 0x000fd800078e0005 */
[----:B------:R-:W-:Y:S05]  /*00f0*/  @P0 BRA `(.L_x_284) ;  /* 0x0000000000200947 */ /* 0x000fea0003800000 */
[----:B------:R-:W0:Y:S01]  /*0100*/  LDC.64 R2, c[0x0][0x380] ;  /* 0x0000e000ff027b82 */ /* 0x000e220000000a00 */
[----:B------:R-:W-:-:S04]  /*0110*/  IMAD R7, R0, 0xe00, R5 ;  /* 0x00000e0000077824 */ /* 0x000fc800078e0205 */
[----:B0-----:R-:W-:-:S06]  /*0120*/  IMAD.WIDE.U32 R2, R7, 0x4, R2 ;  /* 0x0000000407027825 */ /* 0x001fcc00078e0002 */
[----:B------:R-:W2:Y:S01]  /*0130*/  LDG.E R2, desc[UR6][R2.64] ;  /* 0x0000000602027981 */ /* 0x000ea2000c1e1900 */
[----:B------:R-:W-:Y:S02]  /*0140*/  VIADD R7, R5, 0x200 ;  /* 0x0000020005077836 */ /* 0x000fe40000000000 */
[----:B------:R-:W-:Y:S01]  /*0150*/  IMAD.MOV.U32 R25, RZ, RZ, RZ ;  /* 0x000000ffff197224 */ /* 0x000fe200078e00ff */
[----:B--2---:R-:W-:-:S04]  /*0160*/  ISETP.GT.AND P0, PT, R2, 0xa, PT ;  /* 0x0000000a0200780c */ /* 0x004fc80003f04270 */
[----:B------:R-:W-:-:S09]  /*0170*/  SEL R22, RZ, 0x1, !P0 ;  /* 0x00000001ff167807 */ /* 0x000fd20004000000 */
.L_x_284:
[----:B------:R-:W-:Y:S05]  /*0180*/  BSYNC.RECONVERGENT B1 ;  /* 0x0000000000017941 */ /* 0x000fea0003800200 */
.L_x_283:
[----:B------:R-:W-:Y:S01]  /*0190*/  ISETP.GE.U32.AND P0, PT, R7, R28, PT ;  /* 0x0000001c0700720c */ /* 0x000fe20003f06070 */
[----:B------:R-:W-:-:S12]  /*01a0*/  BSSY.RECONVERGENT B1, `(.L_x_285) ;  /* 0x00000e0000017945 */ /* 0x000fd80003800200 */
[----:B------:R-:W-:Y:S05]  /*01b0*/  @P0 BRA `(.L_x_286) ;  /* 0x0000000c00780947 */ /* 0x000fea0003800000 */
[----:B------:R-:W-:Y:S01]  /*01c0*/  LOP3.LUT R3, RZ, R7, RZ, 0x33, !PT ;  /* 0x00000007ff037212 */ /* 0x000fe200078e33ff */
[----:B------:R-:W-:Y:S04]  /*01d0*/  BSSY.RECONVERGENT B2, `(.L_x_287) ;  /* 0x0000073000027945 */ /* 0x000fe80003800200 */
[----:B------:R-:W-:-:S04]  /*01e0*/  IMAD.IADD R3, R3, 0x1, R6 ;  /* 0x0000000103037824 */ /* 0x000fc800078e0206 */
[----:B------:R-:W-:-:S05]  /*01f0*/  IMAD R3, R0, -0xe00, R3 ;  /* 0xfffff20000037824 */ /* 0x000fca00078e0203 */
[C---:B------:R-:W-:Y:S02]  /*0200*/  ISETP.GE.U32.AND P0, PT, R3.reuse, 0x1e00, PT ;  /* 0x00001e000300780c */ /* 0x040fe40003f06070 */
[----:B------:R-:W-:-:S04]  /*0210*/  LEA.HI R4, R3, 0x1, RZ, 0x17 ;  /* 0x0000000103047811 */ /* 0x000fc800078fb8ff */
[----:B------:R-:W-:-:S07]  /*0220*/  LOP3.LUT R6, R4, 0xf, RZ, 0xc0, !PT ;  /* 0x0000000f04067812 */ /* 0x000fce00078ec0ff */
[----:B------:R-:W-:Y:S05]  /*0230*/  @!P0 BRA `(.L_x_288) ;  /* 0x0000000400b08947 */ /* 0x000fea0003800000 */
[----:B------:R-:W0:Y:S01]  /*0240*/  LDC.64 R12, c[0x0][0x380] ;  /* 0x0000e000ff0c7b82 */ /* 0x000e220000000a00 */
[----:B------:R-:W-:Y:S01]  /*0250*/  LOP3.LUT R2, R4, 0xfffff0, RZ, 0xc0, !PT ;  /* 0x00fffff004027812 */ /* 0x000fe200078ec0ff */
[----:B------:R-:W-:Y:S01]  /*0260*/  BSSY.RECONVERGENT B3, `(.L_x_289) ;  /* 0x0000068000037945 */ /* 0x000fe20003800200 */
[----:B------:R-:W-:Y:S01]  /*0270*/  LOP3.LUT R8, R7, 0x1000, RZ, 0xfc, !PT ;  /* 0x0000100007087812 */ /* 0x000fe200078efcff */
[----:B------:R-:W-:Y:S02]  /*0280*/  IMAD R7, R0, 0xe00, R7 ;  /* 0x00000e0000077824 */ /* 0x000fe400078e0207 */
[----:B------:R-:W-:-:S07]  /*0290*/  IMAD.MOV R2, RZ, RZ, -R2 ;  /* 0x000000ffff027224 */ /* 0x000fce00078e0a02 */
.L_x_290:
[C---:B------:R-:W-:Y:S02]  /*02a0*/  VIADD R27, R7.reuse, 0x200 ;  /* 0x00000200071b7836 */ /* 0x040fe40000000000 */
[----:B0-----:R-:W-:-:S04]  /*02b0*/  IMAD.WIDE.U32 R14, R7, 0x4, R12 ;  /* 0x00000004070e7825 */ /* 0x001fc800078e000c */
[----:B------:R-:W-:Y:S01]  /*02c0*/  IMAD.WIDE.U32 R26, R27, 0x4, R12 ;  /* 0x000000041b1a7825 */ /* 0x000fe200078e000c */
[----:B------:R0:W2:Y:S04]  /*02d0*/  LDG.E R3, desc[UR6][R14.64] ;  /* 0x000000060e037981 */ /* 0x0000a8000c1e1900 */
[----:B------:R-:W3:Y:S01]  /*02e0*/  LDG.E R17, desc[UR6][R26.64] ;  /* 0x000000061a117981 */ /* 0x000ee2000c1e1900 */
[----:B------:R-:W-:-:S04]  /*02f0*/  VIADD R19, R7, 0x400 ;  /* 0x0000040007137836 */ /* 0x000fc80000000000 */
[----:B------:R-:W-:-:S05]  /*0300*/  IMAD.WIDE.U32 R18, R19, 0x4, R12 ;  /* 0x0000000413127825 */ /* 0x000fca00078e000c */
[----:B------:R1:W4:Y:S01]  /*0310*/  LDG.E R16, desc[UR6][R18.64] ;  /* 0x0000000612107981 */ /* 0x000322000c1e1900 */
[C---:B------:R-:W-:Y:S02]  /*0320*/  VIADD R11, R7.reuse, 0x600 ;  /* 0x00000600070b7836 */ /* 0x040fe40000000000 */
[----:B------:R-:W-:Y:S02]  /*0330*/  VIADD R21, R7, 0x800 ;  /* 0x0000080007157836 */ /* 0x000fe40000000000 */
[----:B------:R-:W-:-:S04]  /*0340*/  IMAD.WIDE.U32 R10, R11, 0x4, R12 ;  /* 0x000000040b0a7825 */ /* 0x000fc800078e000c */
[C---:B------:R-:W-:Y:S02]  /*0350*/  VIADD R23, R7.reuse, 0xc00 ;  /* 0x00000c0007177836 */ /* 0x040fe40000000000 */
[----:B------:R-:W-:Y:S01]  /*0360*/  VIADD R9, R7, 0xa00 ;  /* 0x00000a0007097836 */ /* 0x000fe20000000000 */
[----:B------:R5:W4:Y:S01]  /*0370*/  LDG.E R10, desc[UR6][R10.64] ;  /* 0x000000060a0a7981 */ /* 0x000b22000c1e1900 */
[----:B------:R-:W-:-:S04]  /*0380*/  IMAD.WIDE.U32 R20, R21, 0x4, R12 ;  /* 0x0000000415147825 */ /* 0x000fc800078e000c */
[----:B0-----:R-:W-:-:S04]  /*0390*/  IMAD.WIDE.U32 R14, R23, 0x4, R12 ;  /* 0x00000004170e7825 */ /* 0x001fc800078e000c */
[--C-:B-1----:R-:W-:Y:S01]  /*03a0*/  IMAD.WIDE.U32 R18, R9, 0x4, R12.reuse ;  /* 0x0000000409127825 */ /* 0x102fe200078e000c */
[----:B------:R-:W4:Y:S03]  /*03b0*/  LDG.E R24, desc[UR6][R14.64] ;  /* 0x000000060e187981 */ /* 0x000f26000c1e1900 */
[C---:B------:R-:W-:Y:S01]  /*03c0*/  VIADD R27, R7.reuse, 0xe00 ;  /* 0x00000e00071b7836 */ /* 0x040fe20000000000 */
[----:B------:R0:W4:Y:S01]  /*03d0*/  LDG.E R9, desc[UR6][R20.64] ;  /* 0x0000000614097981 */ /* 0x000122000c1e1900 */
[----:B-----5:R-:W-:Y:S02]  /*03e0*/  VIADD R11, R7, 0x1200 ;  /* 0x00001200070b7836 */ /* 0x020fe40000000000 */
[----:B------:R-:W-:Y:S01]  /*03f0*/  IMAD.WIDE.U32 R26, R27, 0x4, R12 ;  /* 0x000000041b1a7825 */ /* 0x000fe200078e000c */
[----:B------:R1:W5:Y:S05]  /*0400*/  LDG.E R23, desc[UR6][R18.64] ;  /* 0x0000000612177981 */ /* 0x00036a000c1e1900 */
[----:B------:R-:W5:Y:S01]  /*0410*/  LDG.E R26, desc[UR6][R26.64] ;  /* 0x000000061a1a7981 */ /* 0x000f62000c1e1900 */
[----:B0-----:R-:W-:-:S02]  /*0420*/  VIADD R21, R7, 0x1400 ;  /* 0x0000140007157836 */ /* 0x001fc40000000000 */
[----:B-1----:R-:W-:-:S04]  /*0430*/  IMAD.WIDE.U32 R18, R11, 0x4, R12 ;  /* 0x000000040b127825 */ /* 0x002fc800078e000c */
[----:B------:R-:W-:Y:S01]  /*0440*/  IMAD.WIDE.U32 R20, R21, 0x4, R12 ;  /* 0x0000000415147825 */ /* 0x000fe200078e000c */
[----:B------:R0:W5:Y:S04]  /*0450*/  LDG.E R11, desc[UR6][R18.64] ;  /* 0x00000006120b7981 */ /* 0x000168000c1e1900 */
[----:B------:R1:W5:Y:S01]  /*0460*/  LDG.E R27, desc[UR6][R20.64] ;  /* 0x00000006141b7981 */ /* 0x000362000c1e1900 */
[C---:B0-----:R-:W-:Y:S02]  /*0470*/  VIADD R19, R7.reuse, 0x1a00 ;  /* 0x00001a0007137836 */ /* 0x041fe40000000000 */
[----:B-1----:R-:W-:-:S04]  /*0480*/  VIADD R21, R7, 0x1e00 ;  /* 0x00001e0007157836 */ /* 0x002fc80000000000 */
[----:B------:R-:W-:-:S06]  /*0490*/  IMAD.WIDE.U32 R20, R21, 0x4, R12 ;  /* 0x0000000415147825 */ /* 0x000fcc00078e000c */
[----:B------:R-:W5:Y:S01]  /*04a0*/  LDG.E R20, desc[UR6][R20.64] ;  /* 0x0000000614147981 */ /* 0x000f62000c1e1900 */
[----:B--2---:R-:W-:Y:S01]  /*04b0*/  ISETP.GT.AND P0, PT, R3, 0xa, PT ;  /* 0x0000000a0300780c */ /* 0x004fe20003f04270 */
[----:B------:R-:W-:Y:S01]  /*04c0*/  VIADD R3, R7, 0x1000 ;  /* 0x0000100007037836 */ /* 0x000fe20000000000 */
[----:B---3--:R-:W-:Y:S02]  /*04d0*/  ISETP.GT.AND P1, PT, R17, 0xa, PT ;  /* 0x0000000a1100780c */ /* 0x008fe40003f24270 */
[----:B------:R-:W-:Y:S02]  /*04e0*/  SEL R29, RZ, 0x1, !P0 ;  /* 0x00000001ff1d7807 */ /* 0x000fe40004000000 */
[----:B------:R-:W-:Y:S01]  /*04f0*/  SEL R17, RZ, 0x1, !P1 ;  /* 0x00000001ff117807 */ /* 0x000fe20004800000 */
[----:B------:R-:W-:-:S03]  /*0500*/  IMAD.WIDE.U32 R14, R3, 0x4, R12 ;  /* 0x00000004030e7825 */ /* 0x000fc600078e000c */
[----:B------:R-:W-:Y:S01]  /*0510*/  IADD3 R22, P3, P2, R17, R22, R29 ;  /* 0x0000001611167210 */ /* 0x000fe20007a7e01d */
[----:B------:R-:W-:Y:S01]  /*0520*/  VIADD R17, R7, 0x1600 ;  /* 0x0000160007117836 */ /* 0x000fe20000000000 */
[----:B------:R0:W2:Y:S01]  /*0530*/  LDG.E R3, desc[UR6][R14.64] ;  /* 0x000000060e037981 */ /* 0x0000a2000c1e1900 */
[----:B----4-:R-:W-:Y:S02]  /*0540*/  ISETP.GT.AND P1, PT, R16, 0xa, PT ;  /* 0x0000000a1000780c */ /* 0x010fe40003f24270 */
[----:B0-----:R-:W-:-:S04]  /*0550*/  IMAD.WIDE.U32 R14, R17, 0x4, R12 ;  /* 0x00000004110e7825 */ /* 0x001fc800078e000c */
[----:B------:R-:W-:Y:S01]  /*0560*/  VIADD R17, R7, 0x1800 ;  /* 0x0000180007117836 */ /* 0x000fe20000000000 */
[----:B------:R0:W3:Y:S03]  /*0570*/  LDG.E R29, desc[UR6][R14.64] ;  /* 0x000000060e1d7981 */ /* 0x0000e6000c1e1900 */
[----:B0-----:R-:W-:-:S04]  /*0580*/  IMAD.WIDE.U32 R14, R17, 0x4, R12 ;  /* 0x00000004110e7825 */ /* 0x001fc800078e000c */
[--C-:B------:R-:W-:Y:S02]  /*0590*/  IMAD.WIDE.U32 R16, R19, 0x4, R12.reuse ;  /* 0x0000000413107825 */ /* 0x100fe400078e000c */
[----:B------:R0:W4:Y:S02]  /*05a0*/  LDG.E R14, desc[UR6][R14.64] ;  /* 0x000000060e0e7981 */ /* 0x000124000c1e1900 */
[----:B------:R-:W-:Y:S02]  /*05b0*/  VIADD R19, R7, 0x1c00 ;  /* 0x00001c0007137836 */ /* 0x000fe40000000000 */
[----:B------:R-:W4:Y:S02]  /*05c0*/  LDG.E R16, desc[UR6][R16.64] ;  /* 0x0000000610107981 */ /* 0x000f24000c1e1900 */
[----:B------:R-:W-:-:S06]  /*05d0*/  IMAD.WIDE.U32 R18, R19, 0x4, R12 ;  /* 0x0000000413127825 */ /* 0x000fcc00078e000c */
[----:B------:R-:W4:Y:S01]  /*05e0*/  LDG.E R18, desc[UR6][R18.64] ;  /* 0x0000000612127981 */ /* 0x000f22000c1e1900 */
[----:B------:R-:W-:Y:S02]  /*05f0*/  ISETP.GT.AND P4, PT, R10, 0xa, PT ;  /* 0x0000000a0a00780c */ /* 0x000fe40003f84270 */
[----:B------:R-:W-:Y:S02]  /*0600*/  ISETP.GT.AND P0, PT, R9, 0xa, PT ;  /* 0x0000000a0900780c */ /* 0x000fe40003f04270 */
[----:B------:R-:W-:Y:S02]  /*0610*/  SEL R10, RZ, 0x1, !P1 ;  /* 0x00000001ff0a7807 */ /* 0x000fe40004800000 */
[----:B------:R-:W-:Y:S02]  /*0620*/  SEL R9, RZ, 0x1, !P4 ;  /* 0x00000001ff097807 */ /* 0x000fe40006000000 */
[----:B-----5:R-:W-:Y:S02]  /*0630*/  ISETP.GT.AND P5, PT, R23, 0xa, PT ;  /* 0x0000000a1700780c */ /* 0x020fe40003fa4270 */
[----:B0-----:R-:W-:-:S02]  /*0640*/  IADD3 R15, P4, P6, R9, R22, R10 ;  /* 0x00000016090f7210 */ /* 0x001fc40007e9e00a */
[----:B------:R-:W-:Y:S02]  /*0650*/  ISETP.GT.AND P1, PT, R24, 0xa, PT ;  /* 0x0000000a1800780c */ /* 0x000fe40003f24270 */
[----:B------:R-:W-:Y:S02]  /*0660*/  SEL R22, RZ, 0x1, !P0 ;  /* 0x00000001ff167807 */ /* 0x000fe40004000000 */
[----:B------:R-:W-:Y:S02]  /*0670*/  SEL R9, RZ, 0x1, !P5 ;  /* 0x00000001ff097807 */ /* 0x000fe40006800000 */
[----:B------:R-:W-:Y:S02]  /*0680*/  ISETP.GT.AND P5, PT, R26, 0xa, PT ;  /* 0x0000000a1a00780c */ /* 0x000fe40003fa4270 */
[----:B------:R-:W-:Y:S02]  /*0690*/  SEL R10, RZ, 0x1, !P1 ;  /* 0x00000001ff0a7807 */ /* 0x000fe40004800000 */
[----:B------:R-:W-:-:S02]  /*06a0*/  IADD3.X R25, PT, PT, RZ, R25, RZ, P3, P2 ;  /* 0x00000019ff197210 */ /* 0x000fc40001fe44ff */
[----:B------:R-:W-:Y:S02]  /*06b0*/  IADD3 R9, P1, P0, R9, R15, R22 ;  /* 0x0000000f09097210 */ /* 0x000fe4000783e016 */
[----:B------:R-:W-:Y:S02]  /*06c0*/  SEL R15, RZ, 0x1, !P5 ;  /* 0x00000001ff0f7807 */ /* 0x000fe40006800000 */
[----:B------:R-:W-:Y:S02]  /*06d0*/  IADD3.X R25, PT, PT, RZ, R25, RZ, P4, P6 ;  /* 0x00000019ff197210 */ /* 0x000fe400027ec4ff */
[----:B------:R-:W-:Y:S02]  /*06e0*/  ISETP.GT.AND P6, PT, R11, 0xa, PT ;  /* 0x0000000a0b00780c */ /* 0x000fe40003fc4270 */
[----:B------:R-:W-:Y:S02]  /*06f0*/  IADD3 R15, P3, P2, R15, R9, R10 ;  /* 0x000000090f0f7210 */ /* 0x000fe40007a7e00a */
[----:B------:R-:W-:-:S02]  /*0700*/  ISETP.GT.AND P4, PT, R27, 0xa, PT ;  /* 0x0000000a1b00780c */ /* 0x000fc40003f84270 */
[----:B------:R-:W-:Y:S02]  /*0710*/  SEL R9, RZ, 0x1, !P6 ;  /* 0x00000001ff097807 */ /* 0x000fe40007000000 */
[----:B------:R-:W-:Y:S01]  /*0720*/  IADD3.X R25, PT, PT, RZ, R25, RZ, P1, P0 ;  /* 0x00000019ff197210 */ /* 0x000fe20000fe04ff */
[----:B------:R-:W-:-:S03]  /*0730*/  VIADD R2, R2, 0x10 ;  /* 0x0000001002027836 */ /* 0x000fc60000000000 */
[----:B------:R-:W-:Y:S02]  /*0740*/  IADD3.X R25, PT, PT, RZ, R25, RZ, P3, P2 ;  /* 0x00000019ff197210 */ /* 0x000fe40001fe44ff */
[----:B------:R-:W-:-:S04]  /*0750*/  ISETP.GT.AND P2, PT, R20, 0xa, PT ;  /* 0x0000000a1400780c */ /* 0x000fc80003f44270 */
[----:B------:R-:W-:Y:S01]  /*0760*/  SEL R22, RZ, 0x1, !P2 ;  /* 0x00000001ff167807 */ /* 0x000fe20005000000 */
[----:B------:R-:W-:Y:S02]  /*0770*/  VIADD R8, R8, 0x2000 ;  /* 0x0000200008087836 */ /* 0x000fe40000000000 */
[----:B------:R-:W-:Y:S01]  /*0780*/  VIADD R7, R7, 0x2000 ;  /* 0x0000200007077836 */ /* 0x000fe20000000000 */
[----:B--2---:R-:W-:-:S04]  /*0790*/  ISETP.GT.AND P5, PT, R3, 0xa, PT ;  /* 0x0000000a0300780c */ /* 0x004fc80003fa4270 */
[----:B------:R-:W-:Y:S02]  /*07a0*/  SEL R10, RZ, 0x1, !P5 ;  /* 0x00000001ff0a7807 */ /* 0x000fe40006800000 */
[----:B---3--:R-:W-:-:S04]  /*07b0*/  ISETP.GT.AND P5, PT, R29, 0xa, PT ;  /* 0x0000000a1d00780c */ /* 0x008fc80003fa4270 */
[----:B------:R-:W-:Y:S02]  /*07c0*/  SEL R3, RZ, 0x1, !P5 ;  /* 0x00000001ff037807 */ /* 0x000fe40006800000 */
[----:B----4-:R-:W-:Y:S02]  /*07d0*/  ISETP.GT.AND P6, PT, R14, 0xa, PT ;  /* 0x0000000a0e00780c */ /* 0x010fe40003fc4270 */
[----:B------:R-:W-:Y:S02]  /*07e0*/  SEL R14, RZ, 0x1, !P4 ;  /* 0x00000001ff0e7807 */ /* 0x000fe40006000000 */
[----:B------:R-:W-:Y:S02]  /*07f0*/  IADD3 R9, P4, P5, R9, R15, R10 ;  /* 0x0000000f09097210 */ /* 0x000fe40007d9e00a */
[----:B------:R-:W-:Y:S02]  /*0800*/  ISETP.GT.AND P0, PT, R16, 0xa, PT ;  /* 0x0000000a1000780c */ /* 0x000fe40003f04270 */
[----:B------:R-:W-:-:S02]  /*0810*/  SEL R10, RZ, 0x1, !P6 ;  /* 0x00000001ff0a7807 */ /* 0x000fc40007000000 */
[----:B------:R-:W-:Y:S02]  /*0820*/  IADD3 R3, P1, P6, R3, R9, R14 ;  /* 0x0000000903037210 */ /* 0x000fe40007e3e00e */
[----:B------:R-:W-:Y:S02]  /*0830*/  SEL R9, RZ, 0x1, !P0 ;  /* 0x00000001ff097807 */ /* 0x000fe40004000000 */
[----:B------:R-:W-:Y:S02]  /*0840*/  ISETP.GT.AND P0, PT, R18, 0xa, PT ;  /* 0x0000000a1200780c */ /* 0x000fe40003f04270 */
[----:B------:R-:W-:Y:S02]  /*0850*/  IADD3.X R25, PT, PT, RZ, R25, RZ, P4, P5 ;  /* 0x00000019ff197210 */ /* 0x000fe400027ea4ff */
[----:B------:R-:W-:Y:S02]  /*0860*/  IADD3 R9, P3, P4, R9, R3, R10 ;  /* 0x0000000309097210 */ /* 0x000fe40007c7e00a */
[----:B------:R-:W-:-:S02]  /*0870*/  SEL R3, RZ, 0x1, !P0 ;  /* 0x00000001ff037807 */ /* 0x000fc40004000000 */
[----:B------:R-:W-:Y:S02]  /*0880*/  ISETP.NE.AND P0, PT, R2, RZ, PT ;  /* 0x000000ff0200720c */ /* 0x000fe40003f05270 */
[----:B------:R-:W-:Y:S02]  /*0890*/  IADD3.X R25, PT, PT, RZ, R25, RZ, P1, P6 ;  /* 0x00000019ff197210 */ /* 0x000fe40000fec4ff */
[----:B------:R-:W-:Y:S02]  /*08a0*/  IADD3 R22, P1, P2, R22, R9, R3 ;  /* 0x0000000916167210 */ /* 0x000fe40007a3e003 */
[----:B------:R-:W-:-:S04]  /*08b0*/  IADD3.X R25, PT, PT, RZ, R25, RZ, P3, P4 ;  /* 0x00000019ff197210 */ /* 0x000fc80001fe84ff */
[----:B------:R-:W-:-:S03]  /*08c0*/  IADD3.X R25, PT, PT, RZ, R25, RZ, P1, P2 ;  /* 0x00000019ff197210 */ /* 0x000fc60000fe44ff */
[----:B------:R-:W-:Y:S05]  /*08d0*/  @P0 BRA `(.L_x_290) ;  /* 0xfffffff800700947 */ /* 0x000fea000383ffff */
[----:B------:R-:W-:Y:S05]  /*08e0*/  BSYNC.RECONVERGENT B3 ;  /* 0x0000000000037941 */ /* 0x000fea0003800200 */
.L_x_289:
[----:B------:R-:W-:-:S07]  /*08f0*/  VIADD R7, R8, 0xfffff000 ;  /* 0xfffff00008077836 */ /* 0x000fce0000000000 */
.L_x_288:
[----:B------:R-:W-:Y:S05]  /*0900*/  BSYNC.RECONVERGENT B2 ;  /* 0x0000000000027941 */ /* 0x000fea0003800200 */
.L_x_287:
[----:B------:R-:W-:-:S13]  /*0910*/  ISETP.NE.AND P0, PT, R6, RZ, PT ;  /* 0x000000ff0600720c */ /* 0x000fda0003f05270 */
[----:B------:R-:W-:Y:S05]  /*0920*/  @!P0 BRA `(.L_x_286) ;  /* 0x00000004009c8947 */ /* 0x000fea0003800000 */
[----:B------:R-:W-:Y:S01]  /*0930*/  ISETP.GE.U32.AND P1, PT, R6, 0x8, PT ;  /* 0x000000080600780c */ /* 0x000fe20003f26070 */
[----:B------:R-:W-:Y:S01]  /*0940*/  BSSY.RECONVERGENT B2, `(.L_x_291) ;  /* 0x0000036000027945 */ /* 0x000fe20003800200 */
[----:B------:R-:W-:-:S04]  /*0950*/  LOP3.LUT R20, R4, 0x7, RZ, 0xc0, !PT ;  /* 0x0000000704147812 */ /* 0x000fc800078ec0ff */
[----:B------:R-:W-:-:S07]  /*0960*/  ISETP.NE.AND P0, PT, R20, RZ, PT ;  /* 0x000000ff1400720c */ /* 0x000fce0003f05270 */
[----:B------:R-:W-:Y:S06]  /*0970*/  @!P1 BRA `(.L_x_292) ;  /* 0x0000000000c89947 */ /* 0x000fec0003800000 */
[----:B------:R-:W0:Y:S01]  /*0980*/  LDC.64 R2, c[0x0][0x380] ;  /* 0x0000e000ff027b82 */ /* 0x000e220000000a00 */
[----:B------:R-:W-:-:S04]  /*0990*/  IMAD R17, R0, 0xe00, R7 ;  /* 0x00000e0000117824 */ /* 0x000fc800078e0207 */
[C---:B------:R-:W-:Y:S02]  /*09a0*/  VIADD R15, R17.reuse, 0x200 ;  /* 0x00000200110f7836 */ /* 0x040fe40000000000 */
[C---:B------:R-:W-:Y:S02]  /*09b0*/  VIADD R27, R17.reuse, 0x400 ;  /* 0x00000400111b7836 */ /* 0x040fe40000000000 */
[C---:B------:R-:W-:Y:S02]  /*09c0*/  VIADD R9, R17.reuse, 0x600 ;  /* 0x0000060011097836 */ /* 0x040fe40000000000 */
[C---:B------:R-:W-:Y:S02]  /*09d0*/  VIADD R11, R17.reuse, 0x800 ;  /* 0x00000800110b7836 */ /* 0x040fe40000000000 */
[C---:B------:R-:W-:Y:S02]  /*09e0*/  VIADD R13, R17.reuse, 0xa00 ;  /* 0x00000a00110d7836 */ /* 0x040fe40000000000 */
[----:B------:R-:W-:-:S02]  /*09f0*/  VIADD R21, R17, 0xc00 ;  /* 0x00000c0011157836 */ /* 0x000fc40000000000 */
[----:B0-----:R-:W-:-:S04]  /*0a00*/  IMAD.WIDE.U32 R18, R17, 0x4, R2 ;  /* 0x0000000411127825 */ /* 0x001fc800078e0002 */
[--C-:B------:R-:W-:Y:S01]  /*0a10*/  IMAD.WIDE.U32 R14, R15, 0x4, R2.reuse ;  /* 0x000000040f0e7825 */ /* 0x100fe200078e0002 */
[----:B------:R-:W2:Y:S03]  /*0a20*/  LDG.E R6, desc[UR6][R18.64] ;  /* 0x0000000612067981 */ /* 0x000ea6000c1e1900 */
[--C-:B------:R-:W-:Y:S01]  /*0a30*/  IMAD.WIDE.U32 R26, R27, 0x4, R2.reuse ;  /* 0x000000041b1a7825 */ /* 0x100fe200078e0002 */
[----:B------:R0:W3:Y:S03]  /*0a40*/  LDG.E R16, desc[UR6][R14.64] ;  /* 0x000000060e107981 */ /* 0x0000e6000c1e1900 */
[--C-:B------:R-:W-:Y:S02]  /*0a50*/  IMAD.WIDE.U32 R8, R9, 0x4, R2.reuse ;  /* 0x0000000409087825 */ /* 0x100fe400078e0002 */
[----:B------:R-:W4:Y:S02]  /*0a60*/  LDG.E R26, desc[UR6][R26.64] ;  /* 0x000000061a1a7981 */ /* 0x000f24000c1e1900 */
[----:B------:R-:W-:-:S02]  /*0a70*/  IMAD.WIDE.U32 R10, R11, 0x4, R2 ;  /* 0x000000040b0a7825 */ /* 0x000fc400078e0002 */
[----:B------:R1:W5:Y:S02]  /*0a80*/  LDG.E R8, desc[UR6][R8.64] ;  /* 0x0000000608087981 */ /* 0x000364000c1e1900 */
[--C-:B------:R-:W-:Y:S02]  /*0a90*/  IMAD.WIDE.U32 R12, R13, 0x4, R2.reuse ;  /* 0x000000040d0c7825 */ /* 0x100fe400078e0002 */
[----:B------:R-:W5:Y:S02]  /*0aa0*/  LDG.E R10, desc[UR6][R10.64] ;  /* 0x000000060a0a7981 */ /* 0x000f64000c1e1900 */
[----:B------:R-:W-:Y:S02]  /*0ab0*/  VIADD R17, R17, 0xe00 ;  /* 0x00000e0011117836 */ /* 0x000fe40000000000 */
[--C-:B0-----:R-:W-:Y:S01]  /*0ac0*/  IMAD.WIDE.U32 R14, R21, 0x4, R2.reuse ;  /* 0x00000004150e7825 */ /* 0x101fe200078e0002 */
[----:B------:R-:W5:Y:S03]  /*0ad0*/  LDG.E R12, desc[UR6][R12.64] ;  /* 0x000000060c0c7981 */ /* 0x000f66000c1e1900 */
[----:B------:R-:W-:-:S02]  /*0ae0*/  IMAD.WIDE.U32 R2, R17, 0x4, R2 ;  /* 0x0000000411027825 */ /* 0x000fc400078e0002 */
[----:B------:R-:W5:Y:S04]  /*0af0*/  LDG.E R14, desc[UR6][R14.64] ;  /* 0x000000060e0e7981 */ /* 0x000f68000c1e1900 */
[----:B------:R0:W5:Y:S01]  /*0b00*/  LDG.E R2, desc[UR6][R2.64] ;  /* 0x0000000602027981 */ /* 0x000162000c1e1900 */
[----:B------:R-:W-:Y:S01]  /*0b10*/  VIADD R7, R7, 0x1000 ;  /* 0x0000100007077836 */ /* 0x000fe20000000000 */
[----:B--2---:R-:W-:Y:S02]  /*0b20*/  ISETP.GT.AND P1, PT, R6, 0xa, PT ;  /* 0x0000000a0600780c */ /* 0x004fe40003f24270 */
[----:B---3--:R-:W-:Y:S02]  /*0b30*/  ISETP.GT.AND P2, PT, R16, 0xa, PT ;  /* 0x0000000a1000780c */ /* 0x008fe40003f44270 */
[----:B------:R-:W-:-:S02]  /*0b40*/  SEL R6, RZ, 0x1, !P1 ;  /* 0x00000001ff067807 */ /* 0x000fc40004800000 */
[----:B-1----:R-:W-:Y:S02]  /*0b50*/  SEL R9, RZ, 0x1, !P2 ;  /* 0x00000001ff097807 */ /* 0x002fe40005000000 */
[----:B----4-:R-:W-:Y:S02]  /*0b60*/  ISETP.GT.AND P1, PT, R26, 0xa, PT ;  /* 0x0000000a1a00780c */ /* 0x010fe40003f24270 */
[----:B-----5:R-:W-:Y:S02]  /*0b70*/  ISETP.GT.AND P2, PT, R8, 0xa, PT ;  /* 0x0000000a0800780c */ /* 0x020fe40003f44270 */
[----:B------:R-:W-:Y:S02]  /*0b80*/  IADD3 R22, P5, P6, R9, R22, R6 ;  /* 0x0000001609167210 */ /* 0x000fe40007ebe006 */
[----:B------:R-:W-:Y:S02]  /*0b90*/  SEL R9, RZ, 0x1, !P1 ;  /* 0x00000001ff097807 */ /* 0x000fe40004800000 */
[----:B------:R-:W-:-:S02]  /*0ba0*/  SEL R8, RZ, 0x1, !P2 ;  /* 0x00000001ff087807 */ /* 0x000fc40005000000 */
[----:B------:R-:W-:Y:S02]  /*0bb0*/  ISETP.GT.AND P3, PT, R10, 0xa, PT ;  /* 0x0000000a0a00780c */ /* 0x000fe40003f64270 */
[----:B------:R-:W-:Y:S02]  /*0bc0*/  ISETP.GT.AND P4, PT, R12, 0xa, PT ;  /* 0x0000000a0c00780c */ /* 0x000fe40003f84270 */
[----:B------:R-:W-:Y:S02]  /*0bd0*/  IADD3 R8, P1, P2, R8, R22, R9 ;  /* 0x0000001608087210 */ /* 0x000fe40007a3e009 */
[----:B------:R-:W-:Y:S02]  /*0be0*/  SEL R6, RZ, 0x1, !P3 ;  /* 0x00000001ff067807 */ /* 0x000fe40005800000 */
[----:B0-----:R-:W-:Y:S02]  /*0bf0*/  SEL R3, RZ, 0x1, !P4 ;  /* 0x00000001ff037807 */ /* 0x001fe40006000000 */
[----:B------:R-:W-:-:S02]  /*0c00*/  ISETP.GT.AND P4, PT, R14, 0xa, PT ;  /* 0x0000000a0e00780c */ /* 0x000fc40003f84270 */
[----:B------:R-:W-:Y:S02]  /*0c10*/  ISETP.GT.AND P3, PT, R2, 0xa, PT ;  /* 0x0000000a0200780c */ /* 0x000fe40003f64270 */
[----:B------:R-:W-:Y:S02]  /*0c20*/  IADD3.X R25, PT, PT, RZ, R25, RZ, P5, P6 ;  /* 0x00000019ff197210 */ /* 0x000fe40002fec4ff */
[----:B------:R-:W-:Y:S02]  /*0c30*/  IADD3 R2, P5, P6, R3, R8, R6 ;  /* 0x0000000803027210 */ /* 0x000fe40007ebe006 */
[----:B------:R-:W-:Y:S02]  /*0c40*/  SEL R3, RZ, 0x1, !P4 ;  /* 0x00000001ff037807 */ /* 0x000fe40006000000 */
[----:B------:R-:W-:Y:S02]  /*0c50*/  SEL R22, RZ, 0x1, !P3 ;  /* 0x00000001ff167807 */ /* 0x000fe40005800000 */
[----:B------:R-:W-:-:S02]  /*0c60*/  IADD3.X R25, PT, PT, RZ, R25, RZ, P1, P2 ;  /* 0x00000019ff197210 */ /* 0x000fc40000fe44ff */
[----:B------:R-:W-:Y:S02]  /*0c70*/  IADD3 R22, P1, P2, R22, R2, R3 ;  /* 0x0000000216167210 */ /* 0x000fe40007a3e003 */
[----:B------:R-:W-:-:S04]  /*0c80*/  IADD3.X R25, PT, PT, RZ, R25, RZ, P5, P6 ;  /* 0x00000019ff197210 */ /* 0x000fc80002fec4ff */
[----:B------:R-:W-:-:S07]  /*0c90*/  IADD3.X R25, PT, PT, RZ, R25, RZ, P1, P2 ;  /* 0x00000019ff197210 */ /* 0x000fce0000fe44ff */
.L_x_292:
[----:B------:R-:W-:Y:S05]  /*0ca0*/  BSYNC.RECONVERGENT B2 ;  /* 0x0000000000027941 */ /* 0x000fea0003800200 */
.L_x_291:
        /* <DEDUP_REMOVED lines=11> */
[----:B0-----:R-:W-:-:S04]  /*0d60*/  IMAD.WIDE.U32 R8, R9, 0x4, R2 ;  /* 0x0000000409087825 */ /* 0x001fc800078e0002 */
[--C-:B------:R-:W-:Y:S02]  /*0d70*/  IMAD.WIDE.U32 R10, R11, 0x4, R2.reuse ;  /* 0x000000040b0a7825 */ /* 0x100fe400078e0002 */
[----:B------:R-:W2:Y:S02]  /*0d80*/  LDG.E R8, desc[UR6][R8.64] ;  /* 0x0000000608087981 */ /* 0x000ea4000c1e1900 */
[--C-:B------:R-:W-:Y:S02]  /*0d90*/  IMAD.WIDE.U32 R12, R13, 0x4, R2.reuse ;  /* 0x000000040d0c7825 */ /* 0x100fe400078e0002 */
[----:B------:R-:W3:Y:S02]  /*0da0*/  LDG.E R10, desc[UR6][R10.64] ;  /* 0x000000060a0a7981 */ /* 0x000ee4000c1e1900 */
[----:B------:R-:W-:Y:S02]  /*0db0*/  IMAD.WIDE.U32 R2, R15, 0x4, R2 ;  /* 0x000000040f027825 */ /* 0x000fe400078e0002 */
        /* <DEDUP_REMOVED lines=15> */
.L_x_294:
[----:B------:R-:W-:Y:S05]  /*0eb0*/  BSYNC.RECONVERGENT B2 ;  /* 0x0000000000027941 */ /* 0x000fea0003800200 */
.L_x_293:
[----:B------:R-:W-:Y:S05]  /*0ec0*/  @!P0 BRA `(.L_x_286) ;  /* 0x0000000000348947 */ /* 0x000fea0003800000 */
[----:B------:R-:W0:Y:S01]  /*0ed0*/  LDC.64 R8, c[0x0][0x380] ;  /* 0x0000e000ff087b82 */ /* 0x000e220000000a00 */
[----:B------:R-:W-:Y:S02]  /*0ee0*/  IMAD R7, R0, 0xe00, R7 ;  /* 0x00000e0000077824 */ /* 0x000fe400078e0207 */
[----:B------:R-:W-:-:S07]  /*0ef0*/  IMAD.MOV R4, RZ, RZ, -R4 ;  /* 0x000000ffff047224 */ /* 0x000fce00078e0a04 */
.L_x_295:
[----:B0-----:R-:W-:-:S06]  /*0f00*/  IMAD.WIDE.U32 R2, R7, 0x4, R8 ;  /* 0x0000000407027825 */ /* 0x001fcc00078e0008 */
        /* <DEDUP_REMOVED lines=9> */
.L_x_286:
[----:B------:R-:W-:Y:S05]  /*0fa0*/  BSYNC.RECONVERGENT B1 ;  /* 0x0000000000017941 */ /* 0x000fea0003800200 */
.L_x_285:
[----:B------:R-:W-:-:S13]  /*0fb0*/  ISETP.GE.U32.AND P0, PT, R28, 0x200, PT ;  /* 0x000002001c00780c */ /* 0x000fda0003f06070 */
        /* <DEDUP_REMOVED lines=28> */
[----:B------:R-:W-:-:S02]  /*1180*/  @!P1 MOV R6, 0x400 ;  /* 0x0000040000069802 */ /* 0x000fc40000000f00 */
[----:B0-----:R-:W-:-:S04]  /*1190*/  SEL R2, R2, RZ, !P0 ;  /* 0x000000ff02027207 */ /* 0x001fc80004000000 */
[----:B------:R-:W-:Y:S02]  /*11a0*/  IADD3 R9, P2, PT, R2, R11, RZ ;  /* 0x0000000b02097210 */ /* 0x000fe40007f5e0ff */
[----:B-1----:R-:W-:-:S03]  /*11b0*/  SEL R3, R3, RZ, !P0 ;  /* 0x000000ff03037207 */ /* 0x002fc60004000000 */
[----:B------:R-:W0:Y:S01]  /*11c0*/  SHFL.DOWN PT, R2, R9, 0x10, 0x1f ;  /* 0x0a001f0009027f89 */ /* 0x000e2200000e0000 */
[----:B------:R-:W-:Y:S01]  /*11d0*/  ISETP.GT.AND P0, PT, R10, 0xf, PT ;  /* 0x0000000f0a00780c */ /* 0x000fe20003f04270 */
[----:B------:R-:W-:Y:S01]  /*11e0*/  IMAD.X R8, R3, 0x1, R4, P2 ;  /* 0x0000000103087824 */ /* 0x000fe200010e0604 */
[----:B------:R-:W-:-:S04]  /*11f0*/  @!P1 SHF.R.U32.HI R4, RZ, 0x2, R5 ;  /* 0x00000002ff049819 */ /* 0x000fc80000011605 */
[----:B------:R-:W1:Y:S01]  /*1200*/  SHFL.DOWN PT, R3, R8, 0x10, 0x1f ;  /* 0x0a001f0008037f89 */ /* 0x000e6200000e0000 */
[----:B------:R-:W-:Y:S02]  /*1210*/  @!P1 LOP3.LUT R4, R4, 0xf8, RZ, 0xc0, !PT ;  /* 0x000000f804049812 */ /* 0x000fe400078ec0ff */
        /* <DEDUP_REMOVED lines=15> */
[----:B-1----:R-:W1:Y:S04]  /*1310*/  LDS.128 R4, [UR4+0x30] ;  /* 0x00003004ff047984 */ /* 0x002e680008000c00 */
        /* <DEDUP_REMOVED lines=22> */
.L_x_296:
[----:B------:R-:W-:-:S04]  /*1480*/  LOP3.LUT R2, R5, 0x3e0, RZ, 0xc0, !PT ;  /* 0x000003e005027812 */ /* 0x000fc800078ec0ff */
[----:B------:R-:W-:Y:S01]  /*1490*/  LOP3.LUT R7, RZ, R2, RZ, 0x33, !PT ;  /* 0x00000002ff077212 */ /* 0x000fe200078e33ff */
[----:B------:R-:W-:Y:S02]  /*14a0*/  VIADD R3, R2, 0x20 ;  /* 0x0000002002037836 */ /* 0x000fe40000000000 */
[----:B------:R-:W0:Y:S02]  /*14b0*/  S2R R2, SR_LANEID ;  /* 0x0000000000027919 */ /* 0x000e240000000000 */
[----:B------:R-:W-:Y:S01]  /*14c0*/  IMAD.IADD R7, R28, 0x1, R7 ;  /* 0x000000011c077824 */ /* 0x000fe200078e0207 */
[----:B------:R-:W-:-:S04]  /*14d0*/  ISETP.GT.U32.AND P0, PT, R3, R28, PT ;  /* 0x0000001c0300720c */ /* 0x000fc80003f04070 */
        /* <DEDUP_REMOVED lines=11> */
[----:B------:R-:W-:Y:S01]  /*1590*/  ISETP.GT.AND P0, PT, R6, R7, PT ;  /* 0x000000070600720c */ /* 0x000fe20003f04270 */
[----:B------:R-:W-:Y:S02]  /*15a0*/  VIADD R6, R2, 0x4 ;  /* 0x0000000402067836 */ /* 0x000fe40000000000 */
[----:B------:R-:W1:Y:S01]  /*15b0*/  SHFL.DOWN PT, R4, R9, 0x2, R7 ;  /* 0x0840000009047989 */ /* 0x000e6200000e0007 */
[----:B0-----:R-:W-:-:S04]  /*15c0*/  SEL R3, R3, RZ, !P0 ;  /* 0x000000ff03037207 */ /* 0x001fc80004000000 */
[----:B------:R-:W-:Y:S02]  /*15d0*/  IADD3 R8, P1, PT, R3, R10, RZ ;  /* 0x0000000a03087210 */ /* 0x000fe40007f3e0ff */
[----:B-1----:R-:W-:Y:S02]  /*15e0*/  SEL R4, R4, RZ, !P0 ;  /* 0x000000ff04047207 */ /* 0x002fe40004000000 */
[----:B------:R-:W-:Y:S01]  /*15f0*/  ISETP.GT.AND P0, PT, R6, R7, PT ;  /* 0x000000070600720c */ /* 0x000fe20003f04270 */
[----:B------:R-:W0:Y:S01]  /*1600*/  SHFL.DOWN PT, R3, R8, 0x4, R7 ;  /* 0x0880000008037989 */ /* 0x000e2200000e0007 */
[----:B------:R-:W-:Y:S02]  /*1610*/  VIADD R6, R2, 0x8 ;  /* 0x0000000802067836 */ /* 0x000fe40000000000 */
[----:B------:R-:W-:Y:S02]  /*1620*/  IMAD.X R11, R4, 0x1, R9, P1 ;  /* 0x00000001040b7824 */ /* 0x000fe400008e0609 */
[----:B------:R-:W-:-:S03]  /*1630*/  VIADD R2, R2, 0x10 ;  /* 0x0000001002027836 */ /* 0x000fc60000000000 */
[----:B------:R-:W1:Y:S01]  /*1640*/  SHFL.DOWN PT, R4, R11, 0x4, R7 ;  /* 0x088000000b047989 */ /* 0x000e6200000e0007 */
[----:B0-----:R-:W-:-:S04]  /*1650*/  SEL R3, R3, RZ, !P0 ;  /* 0x000000ff03037207 */ /* 0x001fc80004000000 */
[----:B------:R-:W-:Y:S02]  /*1660*/  IADD3 R10, P1, PT, R3, R8, RZ ;  /* 0x00000008030a7210 */ /* 0x000fe40007f3e0ff */
[----:B-1----:R-:W-:-:S03]  /*1670*/  SEL R4, R4, RZ, !P0 ;  /* 0x000000ff04047207 */ /* 0x002fc60004000000 */
[----:B------:R-:W0:Y:S01]  /*1680*/  SHFL.DOWN PT, R3, R10, 0x8, R7 ;  /* 0x090000000a037989 */ /* 0x000e2200000e0007 */
[----:B------:R-:W-:Y:S01]  /*1690*/  ISETP.GT.AND P0, PT, R6, R7, PT ;  /* 0x000000070600720c */ /* 0x000fe20003f04270 */
[----:B------:R-:W-:Y:S02]  /*16a0*/  IMAD.X R9, R4, 0x1, R11, P1 ;  /* 0x0000000104097824 */ /* 0x000fe400008e060b */
[----:B------:R-:W1:Y:S03]  /*16b0*/  @!P2 S2R R11, SR_CgaCtaId ;  /* 0x00000000000ba919 */ /* 0x000e660000008800 */
[----:B------:R-:W2:Y:S01]  /*16c0*/  SHFL.DOWN PT, R4, R9, 0x8, R7 ;  /* 0x0900000009047989 */ /* 0x000ea200000e0007 */
[----:B0-----:R-:W-:-:S04]  /*16d0*/  SEL R3, R3, RZ, !P0 ;  /* 0x000000ff03037207 */ /* 0x001fc80004000000 */
[----:B------:R-:W-:-:S05]  /*16e0*/  IADD3 R6, P1, PT, R3, R10, RZ ;  /* 0x0000000a03067210 */ /* 0x000fca0007f3e0ff */
[----:B------:R-:W0:Y:S01]  /*16f0*/  SHFL.DOWN PT, R3, R6, 0x10, R7 ;  /* 0x0a00000006037989 */ /* 0x000e2200000e0007 */
[----:B--2---:R-:W-:Y:S02]  /*1700*/  SEL R4, R4, RZ, !P0 ;  /* 0x000000ff04047207 */ /* 0x004fe40004000000 */
[----:B------:R-:W-:Y:S02]  /*1710*/  ISETP.GT.AND P0, PT, R2, R7, PT ;  /* 0x000000070200720c */ /* 0x000fe40003f04270 */
[----:B------:R-:W-:Y:S01]  /*1720*/  @!P2 MOV R2, 0x400 ;  /* 0x000004000002a802 */ /* 0x000fe20000000f00 */
[----:B------:R-:W-:Y:S01]  /*1730*/  IMAD.X R8, R4, 0x1, R9, P1 ;  /* 0x0000000104087824 */ /* 0x000fe200008e0609 */
[----:B------:R-:W-:Y:S02]  /*1740*/  @!P2 SHF.R.U32.HI R9, RZ, 0x2, R5 ;  /* 0x00000002ff09a819 */ /* 0x000fe40000011605 */
[----:B-1----:R-:W-:Y:S02]  /*1750*/  @!P2 LEA R10, R11, R2, 0x18 ;  /* 0x000000020b0aa211 */ /* 0x002fe400078ec0ff */
[----:B------:R-:W1:Y:S01]  /*1760*/  SHFL.DOWN PT, R4, R8, 0x10, R7 ;  /* 0x0a00000008047989 */ /* 0x000e6200000e0007 */
[----:B------:R-:W-:-:S05]  /*1770*/  @!P2 LOP3.LUT R9, R9, 0xf8, RZ, 0xc0, !PT ;  /* 0x000000f80909a812 */ /* 0x000fca00078ec0ff */
        /* <DEDUP_REMOVED lines=9> */
[----:B------:R-:W1:Y:S01]  /*1810*/  S2UR UR5, SR_CgaCtaId ;  /* 0x00000000000579c3 */ /* 0x000e620000008800 */
[----:B------:R-:W-:Y:S01]  /*1820*/  UMOV UR4, 0x400 ;  /* 0x0000040000047882 */ /* 0x000fe20000000000 */
[C---:B------:R-:W-:Y:S02]  /*1830*/  ISETP.GT.U32.AND P1, PT, R28.reuse, 0x20, PT ;  /* 0x000000201c00780c */ /* 0x040fe40003f24070 */
[C---:B------:R-:W-:Y:S02]  /*1840*/  ISETP.GT.U32.AND P2, PT, R28.reuse, 0x40, PT ;  /* 0x000000401c00780c */ /* 0x040fe40003f44070 */
[C---:B------:R-:W-:Y:S02]  /*1850*/  ISETP.GT.U32.AND P3, PT, R28.reuse, 0x80, PT ;  /* 0x000000801c00780c */ /* 0x040fe40003f64070 */
[C---:B------:R-:W-:Y:S02]  /*1860*/  ISETP.GT.U32.AND P5, PT, R28.reuse, 0x180, PT ;  /* 0x000001801c00780c */ /* 0x040fe40003fa4070 */
[----:B------:R-:W-:Y:S01]  /*1870*/  ISETP.GT.U32.AND P6, PT, R28, 0x1a0, PT ;  /* 0x000001a01c00780c */ /* 0x000fe20003fc4070 */
[----:B-1----:R-:W-:-:S09]  /*1880*/  ULEA UR4, UR5, UR4, 0x18 ;  /* 0x0000000405047291 */ /* 0x002fd2000f8ec0ff */
[----:B------:R-:W1:Y:S04]  /*1890*/  LDS.64 R12, [UR4+0x18] ;  /* 0x00001804ff0c7984 */ /* 0x000e680008000a00 */
[----:B------:R-:W2:Y:S04]  /*18a0*/  LDS.128 R16, [UR4+0x20] ;  /* 0x00002004ff107984 */ /* 0x000ea80008000c00 */
[----:B------:R-:W3:Y:S04]  /*18b0*/  LDS.128 R4, [UR4+0x30] ;  /* 0x00003004ff047984 */ /* 0x000ee80008000c00 */
[----:B0-----:R-:W0:Y:S04]  /*18c0*/  LDS.128 R8, [UR4+0x40] ;  /* 0x00004004ff087984 */ /* 0x001e280008000c00 */
[----:B------:R-:W-:Y:S01]  /*18d0*/  LDS.128 R24, [UR4+0x80] ;  /* 0x00008004ff187984 */ /* 0x000fe20008000c00 */
[----:B-1----:R-:W-:-:S02]  /*18e0*/  SEL R22, R12, RZ, P1 ;  /* 0x000000ff0c167207 */ /* 0x002fc40000800000 */
[----:B------:R-:W-:Y:S02]  /*18f0*/  SEL R23, R13, RZ, P1 ;  /* 0x000000ff0d177207 */ /* 0x000fe40000800000 */
[----:B--2---:R-:W-:Y:S01]  /*1900*/  SEL R21, R16, RZ, P2 ;  /* 0x000000ff10157207 */ /* 0x004fe20001000000 */
[----:B------:R-:W1:Y:S01]  /*1910*/  LDS.128 R12, [UR4+0x50] ;  /* 0x00005004ff0c7984 */ /* 0x000e620008000c00 */
[----:B------:R-:W-:Y:S02]  /*1920*/  ISETP.GT.U32.AND P1, PT, R28, 0x60, PT ;  /* 0x000000601c00780c */ /* 0x000fe40003f24070 */
        /* <DEDUP_REMOVED lines=9> */
[----:B------:R-:W-:-:S02]  /*19c0*/  ISETP.GT.U32.AND P1, PT, R28, 0xa0, PT ;  /* 0x000000a01c00780c */ /* 0x000fc40003f24070 */
[----:B------:R-:W-:Y:S02]  /*19d0*/  IADD3.X R3, PT, PT, R3, R20, R2, P3, P4 ;  /* 0x0000001403037210 */ /* 0x000fe40001fe8402 */
[----:B------:R-:W3:Y:S01]  /*19e0*/  LDS.128 R20, [UR4+0x70] ;  /* 0x00007004ff147984 */ /* 0x000ee20008000c00 */
[----:B------:R-:W-:Y:S02]  /*19f0*/  ISETP.GT.U32.AND P2, PT, R28, 0xc0, PT ;  /* 0x000000c01c00780c */ /* 0x000fe40003f44070 */
[----:B------:R-:W-:Y:S02]  /*1a00*/  SEL R5, R6, RZ, P1 ;  /* 0x000000ff06057207 */ /* 0x000fe40000800000 */
[----:B0-----:R-:W-:Y:S02]  /*1a10*/  SEL R2, R8, RZ, P2 ;  /* 0x000000ff08027207 */ /* 0x001fe40001000000 */
[----:B------:R-:W-:Y:S02]  /*1a20*/  SEL R7, R7, RZ, P1 ;  /* 0x000000ff07077207 */ /* 0x000fe40000800000 */
[----:B------:R-:W-:-:S02]  /*1a30*/  ISETP.GT.U32.AND P1, PT, R28, 0xe0, PT ;  /* 0x000000e01c00780c */ /* 0x000fc40003f24070 */
[----:B------:R-:W-:Y:S02]  /*1a40*/  IADD3 R2, P3, P4, R2, R4, R5 ;  /* 0x0000000402027210 */ /* 0x000fe40007c7e005 */
[----:B------:R-:W-:Y:S02]  /*1a50*/  SEL R6, R9, RZ, P2 ;  /* 0x000000ff09067207 */ /* 0x000fe40001000000 */
[----:B------:R-:W-:Y:S02]  /*1a60*/  ISETP.GT.U32.AND P2, PT, R28, 0x100, PT ;  /* 0x000001001c00780c */ /* 0x000fe40003f44070 */
[----:B------:R-:W-:Y:S02]  /*1a70*/  SEL R4, R10, RZ, P1 ;  /* 0x000000ff0a047207 */ /* 0x000fe40000800000 */
[----:B------:R-:W-:Y:S02]  /*1a80*/  SEL R10, R11, RZ, P1 ;  /* 0x000000ff0b0a7207 */ /* 0x000fe40000800000 */
[----:B------:R-:W-:-:S02]  /*1a90*/  ISETP.GT.U32.AND P1, PT, R28, 0x120, PT ;  /* 0x000001201c00780c */ /* 0x000fc40003f24070 */
[----:B------:R-:W-:Y:S02]  /*1aa0*/  IADD3.X R6, PT, PT, R6, R3, R7, P3, P4 ;  /* 0x0000000306067210 */ /* 0x000fe40001fe8407 */
[----:B-1----:R-:W-:Y:S02]  /*1ab0*/  SEL R3, R12, RZ, P2 ;  /* 0x000000ff0c037207 */ /* 0x002fe40001000000 */
[----:B------:R-:W-:Y:S02]  /*1ac0*/  SEL R7, R13, RZ, P2 ;  /* 0x000000ff0d077207 */ /* 0x000fe40001000000 */
[----:B------:R-:W-:Y:S02]  /*1ad0*/  ISETP.GT.U32.AND P2, PT, R28, 0x140, PT ;  /* 0x000001401c00780c */ /* 0x000fe40003f44070 */
[----:B------:R-:W-:Y:S02]  /*1ae0*/  SEL R5, R14, RZ, P1 ;  /* 0x000000ff0e057207 */ /* 0x000fe40000800000 */
[----:B------:R-:W-:-:S02]  /*1af0*/  SEL R15, R15, RZ, P1 ;  /* 0x000000ff0f0f7207 */ /* 0x000fc40000800000 */
[----:B------:R-:W-:Y:S02]  /*1b00*/  ISETP.GT.U32.AND P1, PT, R28, 0x160, PT ;  /* 0x000001601c00780c */ /* 0x000fe40003f24070 */
        /* <DEDUP_REMOVED lines=8> */
[----:B------:R-:W-:Y:S02]  /*1b90*/  ISETP.GT.U32.AND P2, PT, R28, 0x1c0, PT ;  /* 0x000001c01c00780c */ /* 0x000fe40003f44070 */
[----:B------:R-:W-:Y:S02]  /*1ba0*/  IADD3.X R6, PT, PT, R6, R7, R15, P1, P3 ;  /* 0x0000000706067210 */ /* 0x000fe40000fe640f */
[----:B------:R-:W-:-:S02]  /*1bb0*/  IADD3 R4, P3, P4, R4, R2, R3 ;  /* 0x0000000204047210 */ /* 0x000fc40007c7e003 */
[----:B------:R-:W-:Y:S02]  /*1bc0*/  SEL R2, R22, RZ, P6 ;  /* 0x000000ff16027207 */ /* 0x000fe40003000000 */
[----:B------:R-:W-:Y:S02]  /*1bd0*/  SEL R3, R24, RZ, P2 ;  /* 0x000000ff18037207 */ /* 0x000fe40001000000 */
[----:B------:R-:W-:Y:S02]  /*1be0*/  ISETP.GT.U32.AND P1, PT, R28, 0x1e0, PT ;  /* 0x000001e01c00780c */ /* 0x000fe40003f24070 */
        /* <DEDUP_REMOVED lines=11> */
.L_x_282:
[----:B------:R-:W0:Y:S01]  /*1ca0*/  S2R R5, SR_TID.X ;  /* 0x0000000000057919 */ /* 0x000e220000002100 */
[----:B------:R-:W1:Y:S01]  /*1cb0*/  LDC.64 R8, c[0x0][0x380] ;  /* 0x0000e000ff087b82 */ /* 0x000e620000000a00 */
[----:B0-----:R-:W-:-:S04]  /*1cc0*/  IMAD R3, R0, 0xe00, R5 ;  /* 0x00000e0000037824 */ /* 0x001fc800078e0205 */
[----:B-1----:R-:W-:-:S05]  /*1cd0*/  IMAD.WIDE.U32 R8, R3, 0x4, R8 ;  /* 0x0000000403087825 */ /* 0x002fca00078e0008 */
[----:B------:R-:W2:Y:S04]  /*1ce0*/  LDG.E R14, desc[UR6][R8.64] ;  /* 0x00000006080e7981 */ /* 0x000ea8000c1e1900 */
[----:B------:R-:W3:Y:S04]  /*1cf0*/  LDG.E R3, desc[UR6][R8.64+0x800] ;  /* 0x0008000608037981 */ /* 0x000ee8000c1e1900 */
[----:B------:R-:W4:Y:S04]  /*1d00*/  LDG.E R4, desc[UR6][R8.64+0x1000] ;  /* 0x0010000608047981 */ /* 0x000f28000c1e1900 */
[----:B------:R-:W5:Y:S04]  /*1d10*/  LDG.E R10, desc[UR6][R8.64+0x1800] ;  /* 0x00180006080a7981 */ /* 0x000f68000c1e1900 */
[----:B------:R-:W5:Y:S04]  /*1d20*/  LDG.E R11, desc[UR6][R8.64+0x2000] ;  /* 0x00200006080b7981 */ /* 0x000f68000c1e1900 */
[----:B------:R-:W5:Y:S04]  /*1d30*/  LDG.E R12, desc[UR6][R8.64+0x2800] ;  /* 0x00280006080c7981 */ /* 0x000f68000c1e1900 */
[----:B------:R-:W5:Y:S01]  /*1d40*/  LDG.E R13, desc[UR6][R8.64+0x3000] ;  /* 0x00300006080d7981 */ /* 0x000f62000c1e1900 */
[----:B--2---:R-:W-:-:S02]  /*1d50*/  ISETP.GT.AND P0, PT, R14, 0xa, PT ;  /* 0x0000000a0e00780c */ /* 0x004fc40003f04270 */
[----:B---3--:R-:W-:Y:S02]  /*1d60*/  ISETP.GT.AND P1, PT, R3, 0xa, PT ;  /* 0x0000000a0300780c */ /* 0x008fe40003f24270 */
[----:B------:R-:W-:Y:S02]  /*1d70*/  SEL R14, RZ, 0x1, !P0 ;  /* 0x00000001ff0e7807 */ /* 0x000fe40004000000 */
[----:B----4-:R-:W-:Y:S02]  /*1d80*/  ISETP.GT.AND P2, PT, R4, 0xa, PT ;  /* 0x0000000a0400780c */ /* 0x010fe40003f44270 */
[----:B------:R-:W-:Y:S02]  /*1d90*/  SEL R4, RZ, 0x1, !P1 ;  /* 0x00000001ff047807 */ /* 0x000fe40004800000 */
[----:B------:R-:W-:Y:S02]  /*1da0*/  SEL R3, RZ, 0x1, !P2 ;  /* 0x00000001ff037807 */ /* 0x000fe40005000000 */
[----:B-----5:R-:W-:-:S02]  /*1db0*/  ISETP.GT.AND P2, PT, R10, 0xa, PT ;  /* 0x0000000a0a00780c */ /* 0x020fc40003f44270 */
[----:B------:R-:W-:Y:S02]  /*1dc0*/  IADD3 R3, P1, P0, R3, R4, R14 ;  /* 0x0000000403037210 */ /* 0x000fe4000783e00e */
[----:B------:R-:W-:Y:S02]  /*1dd0*/  ISETP.GT.AND P3, PT, R11, 0xa, PT ;  /* 0x0000000a0b00780c */ /* 0x000fe40003f64270 */
[----:B------:R-:W-:Y:S02]  /*1de0*/  IADD3.X R26, PT, PT, RZ, RZ, RZ, P1, P0 ;  /* 0x000000ffff1a7210 */ /* 0x000fe40000fe04ff */
[----:B------:R-:W-:Y:S02]  /*1df0*/  ISETP.GE.U32.AND P0, PT, R28, R2, PT ;  /* 0x000000021c00720c */ /* 0x000fe40003f06070 */
[----:B------:R-:W-:Y:S02]  /*1e00*/  ISETP.GT.AND P4, PT, R12, 0xa, PT ;  /* 0x0000000a0c00780c */ /* 0x000fe40003f84270 */
[----:B------:R-:W-:-:S02]  /*1e10*/  ISETP.GT.AND P5, PT, R13, 0xa, PT ;  /* 0x0000000a0d00780c */ /* 0x000fc40003fa4270 */
[----:B------:R-:W-:Y:S02]  /*1e20*/  SEL R9, RZ, 0x1, !P2 ;  /* 0x00000001ff097807 */ /* 0x000fe40005000000 */
[----:B------:R-:W-:Y:S02]  /*1e30*/  SEL R10, RZ, 0x1, !P3 ;  /* 0x00000001ff0a7807 */ /* 0x000fe40005800000 */
[----:B------:R-:W-:Y:S02]  /*1e40*/  SEL R8, RZ, 0x1, !P4 ;  /* 0x00000001ff087807 */ /* 0x000fe40006000000 */
[----:B------:R-:W-:Y:S02]  /*1e50*/  SEL R4, RZ, 0x1, !P5 ;  /* 0x00000001ff047807 */ /* 0x000fe40006800000 */
[----:B------:R-:W-:-:S04]  /*1e60*/  IADD3 R3, P2, P3, R10, R3, R9 ;  /* 0x000000030a037210 */ /* 0x000fc80007b5e009 */
[----:B------:R-:W-:Y:S02]  /*1e70*/  IADD3 R3, P1, P4, R4, R3, R8 ;  /* 0x0000000304037210 */ /* 0x000fe40007c3e008 */
[----:B------:R-:W-:-:S04]  /*1e80*/  IADD3.X R26, PT, PT, RZ, R26, RZ, P2, P3 ;  /* 0x0000001aff1a7210 */ /* 0x000fc800017e64ff */
[----:B------:R-:W-:Y:S01]  /*1e90*/  IADD3.X R26, PT, PT, RZ, R26, RZ, P1, P4 ;  /* 0x0000001aff1a7210 */ /* 0x000fe20000fe84ff */
[----:B------:R-:W-:Y:S06]  /*1ea0*/  @!P0 BRA `(.L_x_298) ;  /* 0x00000010008c8947 */ /* 0x000fec0003800000 */
[----:B------:R-:W-:Y:S01]  /*1eb0*/  IMAD.IADD R10, R0, 0x1, R7 ;  /* 0x00000001000a7824 */ /* 0x000fe200078e0207 */
[----:B------:R-:W0:Y:S01]  /*1ec0*/  LDC R8, c[0x0][0x3b0] ;  /* 0x0000ec00ff087b82 */ /* 0x000e220000000800 */
[----:B------:R-:W-:Y:S01]  /*1ed0*/  VIADD R14, R6, 0xfffff200 ;  /* 0xfffff200060e7836 */ /* 0x000fe20000000000 */
[----:B------:R-:W-:Y:S01]  /*1ee0*/  LOP3.LUT R7, RZ, R5, RZ, 0x33, !PT ;  /* 0x00000005ff077212 */ /* 0x000fe200078e33ff */
[----:B------:R-:W-:Y:S01]  /*1ef0*/  IMAD R10, R10, 0xe00, RZ ;  /* 0x00000e000a0a7824 */ /* 0x000fe200078e02ff */
[----:B------:R-:W1:Y:S02]  /*1f00*/  LDCU.64 UR8, c[0x0][0x380] ;  /* 0x00007000ff0877ac */ /* 0x000e640008000a00 */
[----:B------:R-:W-:Y:S01]  /*1f10*/  IADD3 R7, PT, PT, -R2, R6, R7 ;  /* 0x0000000602077210 */ /* 0x000fe20007ffe107 */
[----:B------:R-:W-:Y:S01]  /*1f20*/  IMAD.MOV.U32 R9, RZ, RZ, R10 ;  /* 0x000000ffff097224 */ /* 0x000fe200078e000a */
[C---:B------:R-:W-:Y:S01]  /*1f30*/  ISETP.GT.U32.AND P0, PT, R10.reuse, R14, PT ;  /* 0x0000000e0a00720c */ /* 0x040fe20003f04070 */
[----:B------:R-:W-:Y:S01]  /*1f40*/  UMOV UR4, URZ ;  /* 0x000000ff00047c82 */ /* 0x000fe20008000000 */
[----:B------:R-:W-:Y:S01]  /*1f50*/  IADD3 R11, PT, PT, R10, 0x1000, R5 ;  /* 0x000010000a0b7810 */ /* 0x000fe20007ffe005 */
[----:B------:R-:W-:-:S02]  /*1f60*/  IMAD R4, R0, -0xe00, R7 ;  /* 0xfffff20000047824 */ /* 0x000fc400078e0207 */
[----:B------:R-:W-:-:S08]  /*1f70*/  IMAD.MOV.U32 R7, RZ, RZ, R10 ;  /* 0x000000ffff077224 */ /* 0x000fd000078e000a */
[----:B------:R-:W-:Y:S05]  /*1f80*/  @P0 BRA `(.L_x_299) ;  /* 0x0000000000b00947 */ /* 0x000fea0003800000 */
.L_x_300:
[----:B------:R-:W-:-:S05]  /*1f90*/  IADD3 R6, P0, PT, R5, R9, RZ ;  /* 0x0000000905067210 */ /* 0x000fca0007f1e0ff */
[----:B------:R-:W-:Y:S01]  /*1fa0*/  IMAD.X R13, RZ, RZ, RZ, P0 ;  /* 0x000000ffff0d7224 */ /* 0x000fe200000e06ff */
[----:B-1----:R-:W-:-:S04]  /*1fb0*/  LEA R12, P0, R6, UR8, 0x2 ;  /* 0x00000008060c7c11 */ /* 0x002fc8000f8010ff */
[----:B------:R-:W-:-:S05]  /*1fc0*/  LEA.HI.X R13, R6, UR9, R13, 0x2, P0 ;  /* 0x00000009060d7c11 */ /* 0x000fca00080f140d */
        /* <DEDUP_REMOVED lines=18> */
[----:B-1----:R-:W-:Y:S01]  /*20f0*/  IADD3 R12, P2, P3, R6, R3, R15 ;  /* 0x00000003060c7210 */ /* 0x002fe20007b5e00f */
[----:B0-----:R-:W-:Y:S01]  /*2100*/  IMAD.MOV.U32 R6, RZ, RZ, R8 ;  /* 0x000000ffff067224 */ /* 0x001fe200078e0008 */
[----:B------:R-:W-:-:S02]  /*2110*/  SEL R13, RZ, 0x1, !P4 ;  /* 0x00000001ff0d7807 */ /* 0x000fc40006000000 */
[----:B------:R-:W-:Y:S02]  /*2120*/  SEL R3, RZ, 0x1, !P5 ;  /* 0x00000001ff037807 */ /* 0x000fe40006800000 */
[----:B------:R-:W-:Y:S02]  /*2130*/  IADD3.X R26, PT, PT, RZ, R26, RZ, P0, P1 ;  /* 0x0000001aff1a7210 */ /* 0x000fe400007e24ff */
[----:B------:R-:W-:Y:S01]  /*2140*/  IADD3 R12, P5, P4, R3, R12, R13 ;  /* 0x0000000c030c7210 */ /* 0x000fe20007cbe00d */
[----:B------:R-:W-:Y:S01]  /*2150*/  IMAD.IADD R3, R6, 0x1, -R9 ;  /* 0x0000000106037824 */ /* 0x000fe200078e0a09 */
[----:B------:R-:W-:Y:S02]  /*2160*/  ISETP.GT.AND P6, PT, R19, 0xa, PT ;  /* 0x0000000a1300780c */ /* 0x000fe40003fc4270 */
[----:B------:R-:W-:Y:S02]  /*2170*/  IADD3.X R26, PT, PT, RZ, R26, RZ, P2, P3 ;  /* 0x0000001aff1a7210 */ /* 0x000fe400017e64ff */
[----:B------:R-:W-:-:S02]  /*2180*/  ISETP.GE.U32.AND P0, PT, R3, R2, PT ;  /* 0x000000020300720c */ /* 0x000fc40003f06070 */
[----:B------:R-:W-:Y:S02]  /*2190*/  SEL R13, RZ, 0x1, !P6 ;  /* 0x00000001ff0d7807 */ /* 0x000fe40007000000 */
[----:B------:R-:W-:Y:S02]  /*21a0*/  IADD3.X R26, PT, PT, RZ, R26, RZ, P5, P4 ;  /* 0x0000001aff1a7210 */ /* 0x000fe40002fe84ff */
[----:B------:R-:W-:-:S05]  /*21b0*/  IADD3 R3, P1, PT, R12, R13, RZ ;  /* 0x0000000d0c037210 */ /* 0x000fca0007f3e0ff */
[----:B------:R-:W-:Y:S02]  /*21c0*/  IMAD.X R26, RZ, RZ, R26, P1 ;  /* 0x000000ffff1a7224 */ /* 0x000fe400008e061a */
[----:B------:R-:W-:Y:S06]  /*21d0*/  @!P0 BRA `(.L_x_298) ;  /* 0x0000000c00c08947 */ /* 0x000fec0003800000 */
[C---:B------:R-:W-:Y:S01]  /*21e0*/  IMAD.IADD R9, R2.reuse, 0x1, R9 ;  /* 0x0000000102097824 */ /* 0x040fe200078e0209 */
[----:B------:R-:W-:Y:S01]  /*21f0*/  UIADD3 UR4, UPT, UPT, UR4, 0x1, URZ ;  /* 0x0000000104047890 */ /* 0x000fe2000fffe0ff */
[----:B------:R-:W-:Y:S02]  /*2200*/  IMAD.IADD R7, R2, 0x1, R7 ;  /* 0x0000000102077824 */ /* 0x000fe400078e0207 */
[----:B------:R-:W-:Y:S01]  /*2210*/  IMAD.IADD R4, R4, 0x1, -R2 ;  /* 0x0000000104047824 */ /* 0x000fe200078e0a02 */
[----:B------:R-:W-:Y:S01]  /*2220*/  ISETP.GT.U32.AND P0, PT, R9, R14, PT ;  /* 0x0000000e0900720c */ /* 0x000fe20003f04070 */
[----:B------:R-:W-:-:S12]  /*2230*/  IMAD.IADD R11, R2, 0x1, R11 ;  /* 0x00000001020b7824 */ /* 0x000fd800078e020b */
[----:B------:R-:W-:Y:S05]  /*2240*/  @!P0 BRA `(.L_x_300) ;  /* 0xfffffffc00508947 */ /* 0x000fea000383ffff */
.L_x_299:
[----:B------:R-:W-:Y:S01]  /*2250*/  IMAD.IADD R2, R6, 0x1, -R9 ;  /* 0x0000000106027824 */ /* 0x000fe200078e0a09 */
[----:B------:R-:W-:Y:S04]  /*2260*/  BSSY.RECONVERGENT B1, `(.L_x_298) ;  /* 0x00000e7000017945 */ /* 0x000fe80003800200 */
[----:B------:R-:W-:-:S04]  /*2270*/  ISETP.GE.AND P0, PT, R5, R2, PT ;  /* 0x000000020500720c */ /* 0x000fc80003f06270 */
[----:B------:R-:W-:-:S13]  /*2280*/  ISETP.GE.U32.OR P0, PT, R9, R6, P0 ;  /* 0x000000060900720c */ /* 0x000fda0000706470 */
[----:B------:R-:W-:Y:S05]  /*2290*/  @P0 BRA `(.L_x_301) ;  /* 0x0000000c008c0947 */ /* 0x000fea0003800000 */
[----:B------:R-:W2:Y:S01]  /*22a0*/  LDC R2, c[0x0][0x3b4] ;  /* 0x0000ed00ff027b82 */ /* 0x000ea20000000800 */
[----:B------:R-:W-:Y:S01]  /*22b0*/  LOP3.LUT R13, RZ, R5, RZ, 0x33, !PT ;  /* 0x00000005ff0d7212 */ /* 0x000fe200078e33ff */
[----:B------:R-:W-:Y:S03]  /*22c0*/  BSSY.RECONVERGENT B2, `(.L_x_302) ;  /* 0x0000075000027945 */ /* 0x000fe60003800200 */
[----:B------:R-:W-:Y:S01]  /*22d0*/  IADD3 R6, PT, PT, -R10, R6, R13 ;  /* 0x000000060a067210 */ /* 0x000fe20007ffe10d */
[----:B--2---:R-:W-:-:S04]  /*22e0*/  IMAD R13, R2, UR4, RZ ;  /* 0x00000004020d7c24 */ /* 0x004fc8000f8e02ff */
[----:B------:R-:W-:-:S05]  /*22f0*/  IMAD R6, R13, -0xe00, R6 ;  /* 0xfffff2000d067824 */ /* 0x000fca00078e0206 */
[C---:B------:R-:W-:Y:S02]  /*2300*/  ISETP.GE.U32.AND P0, PT, R6.reuse, 0x1e00, PT ;  /* 0x00001e000600780c */ /* 0x040fe40003f06070 */
[----:B0-----:R-:W-:Y:S01]  /*2310*/  LEA.HI R8, R6, 0x1, RZ, 0x17 ;  /* 0x0000000106087811 */ /* 0x001fe200078fb8ff */
[----:B------:R-:W-:-:S03]  /*2320*/  IMAD.MOV.U32 R6, RZ, RZ, R5 ;  /* 0x000000ffff067224 */ /* 0x000fc600078e0005 */
[----:B------:R-:W-:-:S07]  /*2330*/  LOP3.LUT R10, R8, 0xf, RZ, 0xc0, !PT ;  /* 0x0000000f080a7812 */ /* 0x000fce00078ec0ff */
[----:B------:R-:W-:Y:S05]  /*2340*/  @!P0 BRA `(.L_x_303) ;  /* 0x0000000400b08947 */ /* 0x000fea0003800000 */
[----:B------:R-:W0:Y:S01]  /*2350*/  LDC.64 R12, c[0x0][0x380] ;  /* 0x0000e000ff0c7b82 */ /* 0x000e220000000a00 */
[----:B------:R-:W-:Y:S01]  /*2360*/  LEA.HI R2, R4, 0x1, RZ, 0x17 ;  /* 0x0000000104027811 */ /* 0x000fe200078fb8ff */
[----:B------:R-:W-:Y:S01]  /*2370*/  BSSY.RECONVERGENT B3, `(.L_x_304) ;  /* 0x0000068000037945 */ /* 0x000fe20003800200 */
[----:B------:R-:W-:Y:S02]  /*2380*/  LOP3.LUT R6, R5, 0x1000, RZ, 0xfc, !PT ;  /* 0x0000100005067812 */ /* 0x000fe400078efcff */
[----:B------:R-:W-:-:S05]  /*2390*/  LOP3.LUT R2, R2, 0xfffff0, RZ, 0xc0, !PT ;  /* 0x00fffff002027812 */ /* 0x000fca00078ec0ff */
[----:B------:R-:W-:-:S07]  /*23a0*/  IMAD.MOV R2, RZ, RZ, -R2 ;  /* 0x000000ffff027224 */ /* 0x000fce00078e0a02 */
.L_x_305:
[C---:B------:R-:W-:Y:S02]  /*23b0*/  VIADD R19, R11.reuse, 0xfffff200 ;  /* 0xfffff2000b137836 */ /* 0x040fe40000000000 */
[----:B------:R-:W-:Y:S02]  /*23c0*/  VIADD R21, R11, 0xfffff000 ;  /* 0xfffff0000b157836 */ /* 0x000fe40000000000 */
[----:B0-----:R-:W-:-:S04]  /*23d0*/  IMAD.WIDE.U32 R18, R19, 0x4, R12 ;  /* 0x0000000413127825 */ /* 0x001fc800078e000c */
[--C-:B------:R-:W-:Y:S02]  /*23e0*/  IMAD.WIDE.U32 R20, R21, 0x4, R12.reuse ;  /* 0x0000000415147825 */ /* 0x100fe400078e000c */
[----:B------:R-:W2:Y:S02]  /*23f0*/  LDG.E R18, desc[UR6][R18.64] ;  /* 0x0000000612127981 */ /* 0x000ea4000c1e1900 */
[C---:B------:R-:W-:Y:S02]  /*2400*/  VIADD R15, R11.reuse, 0xfffff400 ;  /* 0xfffff4000b0f7836 */ /* 0x040fe40000000000 */
[----:B------:R-:W-:Y:S01]  /*2410*/  VIADD R25, R11, 0xfffff600 ;  /* 0xfffff6000b197836 */ /* 0x000fe20000000000 */
[----:B------:R-:W3:Y:S01]  /*2420*/  LDG.E R27, desc[UR6][R20.64] ;  /* 0x00000006141b7981 */ /* 0x000ee2000c1e1900 */
[----:B------:R-:W-:-:S04]  /*2430*/  IMAD.WIDE.U32 R14, R15, 0x4, R12 ;  /* 0x000000040f0e7825 */ /* 0x000fc800078e000c */
[----:B------:R-:W-:Y:S02]  /*2440*/  IMAD.WIDE.U32 R24, R25, 0x4, R12 ;  /* 0x0000000419187825 */ /* 0x000fe400078e000c */
[----:B------:R0:W4:Y:S04]  /*2450*/  LDG.E R14, desc[UR6][R14.64] ;  /* 0x000000060e0e7981 */ /* 0x000128000c1e1900 */
[----:B------:R5:W4:Y:S01]  /*2460*/  LDG.E R24, desc[UR6][R24.64] ;  /* 0x0000000618187981 */ /* 0x000b22000c1e1900 */
[----:B------:R-:W-:-:S04]  /*2470*/  VIADD R17, R11, 0xfffff800 ;  /* 0xfffff8000b117836 */ /* 0x000fc80000000000 */
[----:B------:R-:W-:-:S06]  /*2480*/  IMAD.WIDE.U32 R16, R17, 0x4, R12 ;  /* 0x0000000411107825 */ /* 0x000fcc00078e000c */
[----:B------:R1:W4:Y:S01]  /*2490*/  LDG.E R16, desc[UR6][R16.64] ;  /* 0x0000000610107981 */ /* 0x000322000c1e1900 */
[----:B------:R-:W-:-:S04]  /*24a0*/  VIADD R23, R11, 0xfffffa00 ;  /* 0xfffffa000b177836 */ /* 0x000fc80000000000 */
[----:B------:R-:W-:-:S04]  /*24b0*/  IMAD.WIDE.U32 R22, R23, 0x4, R12 ;  /* 0x0000000417167825 */ /* 0x000fc800078e000c */
[C---:B------:R-:W-:Y:S01]  /*24c0*/  VIADD R29, R11.reuse, 0xfffffc00 ;  /* 0xfffffc000b1d7836 */ /* 0x040fe20000000000 */
[----:B------:R1:W4:Y:S01]  /*24d0*/  LDG.E R19, desc[UR6][R22.64] ;  /* 0x0000000616137981 */ /* 0x000322000c1e1900 */
[----:B0-----:R-:W-:Y:S02]  /*24e0*/  VIADD R15, R11, 0xfffffe00 ;  /* 0xfffffe000b0f7836 */ /* 0x001fe40000000000 */
[----:B------:R-:W-:-:S04]  /*24f0*/  IMAD.WIDE.U32 R20, R29, 0x4, R12 ;  /* 0x000000041d147825 */ /* 0x000fc800078e000c */
[----:B------:R-:W-:Y:S01]  /*2500*/  VIADD R29, R11, 0x400 ;  /* 0x000004000b1d7836 */ /* 0x000fe20000000000 */
[----:B--2---:R-:W-:Y:S02]  /*2510*/  ISETP.GT.AND P1, PT, R18, 0xa, PT ;  /* 0x0000000a1200780c */ /* 0x004fe40003f24270 */
[----:B------:R0:W2:Y:S01]  /*2520*/  LDG.E R18, desc[UR6][R20.64] ;  /* 0x0000000614127981 */ /* 0x0000a2000c1e1900 */
[----:B---3--:R-:W-:Y:S02]  /*2530*/  ISETP.GT.AND P0, PT, R27, 0xa, PT ;  /* 0x0000000a1b00780c */ /* 0x008fe40003f04270 */
[----:B------:R-:W-:Y:S02]  /*2540*/  SEL R28, RZ, 0x1, !P1 ;  /* 0x00000001ff1c7807 */ /* 0x000fe40004800000 */
[----:B-----5:R-:W-:Y:S02]  /*2550*/  SEL R25, RZ, 0x1, !P0 ;  /* 0x00000001ff197807 */ /* 0x020fe40004000000 */
[----:B----4-:R-:W-:-:S02]  /*2560*/  ISETP.GT.AND P0, PT, R14, 0xa, PT ;  /* 0x0000000a0e00780c */ /* 0x010fc40003f04270 */
[----:B------:R-:W-:Y:S02]  /*2570*/  ISETP.GT.AND P1, PT, R24, 0xa, PT ;  /* 0x0000000a1800780c */ /* 0x000fe40003f24270 */
[----:B-1----:R-:W-:Y:S02]  /*2580*/  IADD3 R17, P3, P2, R28, R3, R25 ;  /* 0x000000031c117210 */ /* 0x002fe40007a7e019 */
[----:B------:R-:W-:Y:S02]  /*2590*/  SEL R22, RZ, 0x1, !P0 ;  /* 0x00000001ff167807 */ /* 0x000fe40004000000 */
[----:B------:R-:W-:Y:S01]  /*25a0*/  SEL R25, RZ, 0x1, !P1 ;  /* 0x00000001ff197807 */ /* 0x000fe20004800000 */
[----:B------:R-:W-:-:S03]  /*25b0*/  IMAD.WIDE.U32 R14, R15, 0x4, R12 ;  /* 0x000000040f0e7825 */ /* 0x000fc600078e000c */
[----:B------:R-:W-:Y:S01]  /*25c0*/  IADD3 R25, P4, P6, R25, R17, R22 ;  /* 0x0000001119197210 */ /* 0x000fe20007e9e016 */
[C---:B------:R-:W-:Y:S01]  /*25d0*/  VIADD R3, R11.reuse, 0x200 ;  /* 0x000002000b037836 */ /* 0x040fe20000000000 */
[----:B------:R1:W3:Y:S01]  /*25e0*/  LDG.E R27, desc[UR6][R14.64] ;  /* 0x000000060e1b7981 */ /* 0x0002e2000c1e1900 */
[C---:B------:R-:W-:Y:S02]  /*25f0*/  VIADD R17, R11.reuse, 0x600 ;  /* 0x000006000b117836 */ /* 0x040fe40000000000 */
[----:B------:R-:W-:-:S04]  /*2600*/  IMAD.WIDE.U32 R22, R11, 0x4, R12 ;  /* 0x000000040b167825 */ /* 0x000fc800078e000c */
[--C-:B0-----:R-:W-:Y:S02]  /*2610*/  IMAD.WIDE.U32 R20, R3, 0x4, R12.reuse ;  /* 0x0000000403147825 */ /* 0x101fe400078e000c */
[----:B------:R-:W4:Y:S02]  /*2620*/  LDG.E R3, desc[UR6][R22.64] ;  /* 0x0000000616037981 */ /* 0x000f24000c1e1900 */
[--C-:B------:R-:W-:Y:S02]  /*2630*/  IMAD.WIDE.U32 R28, R29, 0x4, R12.reuse ;  /* 0x000000041d1c7825 */ /* 0x100fe400078e000c */
[----:B------:R0:W5:Y:S02]  /*2640*/  LDG.E R24, desc[UR6][R20.64] ;  /* 0x0000000614187981 */ /* 0x000164000c1e1900 */
[--C-:B-1----:R-:W-:Y:S02]  /*2650*/  IMAD.WIDE.U32 R14, R17, 0x4, R12.reuse ;  /* 0x00000004110e7825 */ /* 0x102fe400078e000c */
[----:B------:R-:W5:Y:S02]  /*2660*/  LDG.E R28, desc[UR6][R28.64] ;  /* 0x000000061c1c7981 */ /* 0x000f64000c1e1900 */
[C---:B------:R-:W-:Y:S01]  /*2670*/  VIADD R17, R11.reuse, 0x800 ;  /* 0x000008000b117836 */ /* 0x040fe20000000000 */
[----:B------:R-:W-:Y:S01]  /*2680*/  ISETP.GT.AND P5, PT, R16, 0xa, PT ;  /* 0x0000000a1000780c */ /* 0x000fe20003fa4270 */
[----:B0-----:R-:W-:Y:S01]  /*2690*/  VIADD R21, R11, 0xa00 ;  /* 0x00000a000b157836 */ /* 0x001fe20000000000 */
[----:B------:R0:W5:Y:S02]  /*26a0*/  LDG.E R29, desc[UR6][R14.64] ;  /* 0x000000060e1d7981 */ /* 0x000164000c1e1900 */
[----:B0-----:R-:W-:-:S04]  /*26b0*/  IMAD.WIDE.U32 R14, R17, 0x4, R12 ;  /* 0x00000004110e7825 */ /* 0x001fc800078e000c */
[--C-:B------:R-:W-:Y:S02]  /*26c0*/  IMAD.WIDE.U32 R16, R21, 0x4, R12.reuse ;  /* 0x0000000415107825 */ /* 0x100fe400078e000c */
[----:B------:R0:W5:Y:S02]  /*26d0*/  LDG.E R14, desc[UR6][R14.64] ;  /* 0x000000060e0e7981 */ /* 0x000164000c1e1900 */
[----:B------:R-:W-:Y:S02]  /*26e0*/  VIADD R21, R11, 0xc00 ;  /* 0x00000c000b157836 */ /* 0x000fe40000000000 */
[----:B------:R1:W5:Y:S02]  /*26f0*/  LDG.E R16, desc[UR6][R16.64] ;  /* 0x0000000610107981 */ /* 0x000364000c1e1900 */
[----:B------:R-:W-:-:S04]  /*2700*/  IMAD.WIDE.U32 R20, R21, 0x4, R12 ;  /* 0x0000000415147825 */ /* 0x000fc800078e000c */
[----:B------:R-:W-:Y:S02]  /*2710*/  VIADD R23, R11, 0xe00 ;  /* 0x00000e000b177836 */ /* 0x000fe40000000000 */
[----:B------:R-:W5:Y:S02]  /*2720*/  LDG.E R20, desc[UR6][R20.64] ;  /* 0x0000000614147981 */ /* 0x000f64000c1e1900 */
[----:B------:R-:W-:-:S06]  /*2730*/  IMAD.WIDE.U32 R22, R23, 0x4, R12 ;  /* 0x0000000417167825 */ /* 0x000fcc00078e000c */
[----:B------:R-:W5:Y:S01]  /*2740*/  LDG.E R22, desc[UR6][R22.64] ;  /* 0x0000000616167981 */ /* 0x000f62000c1e1900 */
[----:B------:R-:W-:Y:S02]  /*2750*/  ISETP.GT.AND P0, PT, R19, 0xa, PT ;  /* 0x0000000a1300780c */ /* 0x000fe40003f04270 */
[----:B------:R-:W-:Y:S02]  /*2760*/  SEL R19, RZ, 0x1, !P5 ;  /* 0x00000001ff137807 */ /* 0x000fe40006800000 */
[----:B------:R-:W-:Y:S02]  /*2770*/  IADD3.X R26, PT, PT, RZ, R26, RZ, P3, P2 ;  /* 0x0000001aff1a7210 */ /* 0x000fe40001fe44ff */
[----:B0-----:R-:W-:Y:S02]  /*2780*/  SEL R15, RZ, 0x1, !P0 ;  /* 0x00000001ff0f7807 */ /* 0x001fe40004000000 */
[----:B------:R-:W-:Y:S01]  /*2790*/  IADD3.X R26, PT, PT, RZ, R26, RZ, P4, P6 ;  /* 0x0000001aff1a7210 */ /* 0x000fe200027ec4ff */
[----:B------:R-:W-:-:S02]  /*27a0*/  VIADD R2, R2, 0x10 ;  /* 0x0000001002027836 */ /* 0x000fc40000000000 */
[----:B------:R-:W-:Y:S02]  /*27b0*/  VIADD R6, R6, 0x2000 ;  /* 0x0000200006067836 */ /* 0x000fe40000000000 */
[----:B------:R-:W-:Y:S01]  /*27c0*/  VIADD R11, R11, 0x2000 ;  /* 0x000020000b0b7836 */ /* 0x000fe20000000000 */
[----:B--2---:R-:W-:-:S04]  /*27d0*/  ISETP.GT.AND P1, PT, R18, 0xa, PT ;  /* 0x0000000a1200780c */ /* 0x004fc80003f24270 */
[----:B------:R-:W-:Y:S02]  /*27e0*/  SEL R18, RZ, 0x1, !P1 ;  /* 0x00000001ff127807 */ /* 0x000fe40004800000 */
[----:B------:R-:W-:-:S04]  /*27f0*/  IADD3 R25, P1, P0, R15, R25, R19 ;  /* 0x000000190f197210 */ /* 0x000fc8000783e013 */
[----:B------:R-:W-:Y:S02]  /*2800*/  IADD3.X R26, PT, PT, RZ, R26, RZ, P1, P0 ;  /* 0x0000001aff1a7210 */ /* 0x000fe40000fe04ff */
[----:B---3--:R-:W-:-:S04]  /*2810*/  ISETP.GT.AND P5, PT, R27, 0xa, PT ;  /* 0x0000000a1b00780c */ /* 0x008fc80003fa4270 */
[----:B-1----:R-:W-:Y:S02]  /*2820*/  SEL R17, RZ, 0x1, !P5 ;  /* 0x00000001ff117807 */ /* 0x002fe40006800000 */
[----:B----4-:R-:W-:Y:S02]  /*2830*/  ISETP.GT.AND P5, PT, R3, 0xa, PT ;  /* 0x0000000a0300780c */ /* 0x010fe40003fa4270 */
[----:B-----5:R-:W-:Y:S02]  /*2840*/  ISETP.GT.AND P6, PT, R24, 0xa, PT ;  /* 0x0000000a1800780c */ /* 0x020fe40003fc4270 */
[----:B------:R-:W-:Y:S02]  /*2850*/  SEL R24, RZ, 0x1, !P5 ;  /* 0x00000001ff187807 */ /* 0x000fe40006800000 */
[----:B------:R-:W-:Y:S02]  /*2860*/  ISETP.GT.AND P4, PT, R28, 0xa, PT ;  /* 0x0000000a1c00780c */ /* 0x000fe40003f84270 */
[----:B------:R-:W-:-:S02]  /*2870*/  IADD3 R17, P3, P2, R17, R25, R18 ;  /* 0x0000001911117210 */ /* 0x000fc40007a7e012 */
[----:B------:R-:W-:Y:S02]  /*2880*/  SEL R15, RZ, 0x1, !P6 ;  /* 0x00000001ff0f7807 */ /* 0x000fe40007000000 */
[----:B------:R-:W-:Y:S02]  /*2890*/  SEL R18, RZ, 0x1, !P4 ;  /* 0x00000001ff127807 */ /* 0x000fe40006000000 */
[----:B------:R-:W-:-:S04]  /*28a0*/  ISETP.GT.AND P5, PT, R29, 0xa, PT ;  /* 0x0000000a1d00780c */ /* 0x000fc80003fa4270 */
[----:B------:R-:W-:Y:S02]  /*28b0*/  SEL R3, RZ, 0x1, !P5 ;  /* 0x00000001ff037807 */ /* 0x000fe40006800000 */
[----:B------:R-:W-:Y:S02]  /*28c0*/  IADD3 R15, P4, P5, R15, R17, R24 ;  /* 0x000000110f0f7210 */ /* 0x000fe40007d9e018 */
[----:B------:R-:W-:Y:S02]  /*28d0*/  IADD3.X R26, PT, PT, RZ, R26, RZ, P3, P2 ;  /* 0x0000001aff1a7210 */ /* 0x000fe40001fe44ff */
[----:B------:R-:W-:Y:S02]  /*28e0*/  ISETP.GT.AND P6, PT, R14, 0xa, PT ;  /* 0x0000000a0e00780c */ /* 0x000fe40003fc4270 */
        /* <DEDUP_REMOVED lines=9> */
[----:B------:R-:W-:Y:S02]  /*2980*/  ISETP.GT.AND P2, PT, R22, 0xa, PT ;  /* 0x0000000a1600780c */ /* 0x000fe40003f44270 */
[----:B------:R-:W-:Y:S02]  /*2990*/  IADD3.X R26, PT, PT, RZ, R26, RZ, P1, P6 ;  /* 0x0000001aff1a7210 */ /* 0x000fe40000fec4ff */
[----:B------:R-:W-:Y:S02]  /*29a0*/  SEL R3, RZ, 0x1, !P2 ;  /* 0x00000001ff037807 */ /* 0x000fe40005000000 */
[----:B------:R-:W-:Y:S02]  /*29b0*/  IADD3.X R26, PT, PT, RZ, R26, RZ, P3, P4 ;  /* 0x0000001aff1a7210 */ /* 0x000fe40001fe84ff */
[----:B------:R-:W-:-:S04]  /*29c0*/  IADD3 R3, P1, P2, R3, R15, R14 ;  /* 0x0000000f03037210 */ /* 0x000fc80007a3e00e */
[----:B------:R-:W-:Y:S01]  /*29d0*/  IADD3.X R26, PT, PT, RZ, R26, RZ, P1, P2 ;  /* 0x0000001aff1a7210 */ /* 0x000fe20000fe44ff */
[----:B------:R-:W-:Y:S08]  /*29e0*/  @P0 BRA `(.L_x_305) ;  /* 0xfffffff800700947 */ /* 0x000ff0000383ffff */
[----:B------:R-:W-:Y:S05]  /*29f0*/  BSYNC.RECONVERGENT B3 ;  /* 0x0000000000037941 */ /* 0x000fea0003800200 */
.L_x_304:
[----:B------:R-:W-:-:S07]  /*2a00*/  VIADD R6, R6, 0xfffff000 ;  /* 0xfffff00006067836 */ /* 0x000fce0000000000 */
.L_x_303:
[----:B-1----:R-:W-:Y:S05]  /*2a10*/  BSYNC.RECONVERGENT B2 ;  /* 0x0000000000027941 */ /* 0x002fea0003800200 */
.L_x_302:
        /* <DEDUP_REMOVED lines=8> */
[----:B------:R-:W-:-:S04]  /*2aa0*/  IMAD.IADD R25, R6, 0x1, R9 ;  /* 0x0000000106197824 */ /* 0x000fc800078e0209 */
        /* <DEDUP_REMOVED lines=12> */
[----:B------:R1:W4:Y:S02]  /*2b70*/  LDG.E R12, desc[UR6][R12.64] ;  /* 0x000000060c0c7981 */ /* 0x000324000c1e1900 */
[----:B------:R-:W-:-:S02]  /*2b80*/  IMAD.WIDE.U32 R16, R17, 0x4, R10 ;  /* 0x0000000411107825 */ /* 0x000fc400078e000a */
[----:B------:R-:W5:Y:S02]  /*2b90*/  LDG.E R14, desc[UR6][R14.64] ;  /* 0x000000060e0e7981 */ /* 0x000f64000c1e1900 */
        /* <DEDUP_REMOVED lines=11> */
[----:B-1----:R-:W-:-:S02]  /*2c50*/  SEL R13, RZ, 0x1, !P1 ;  /* 0x00000001ff0d7807 */ /* 0x002fc40004800000 */
[----:B------:R-:W-:Y:S02]  /*2c60*/  SEL R2, RZ, 0x1, !P2 ;  /* 0x00000001ff027807 */ /* 0x000fe40005000000 */
[----:B----4-:R-:W-:Y:S02]  /*2c70*/  ISETP.GT.AND P1, PT, R12, 0xa, PT ;  /* 0x0000000a0c00780c */ /* 0x010fe40003f24270 */
[----:B-----5:R-:W-:Y:S02]  /*2c80*/  ISETP.GT.AND P2, PT, R14, 0xa, PT ;  /* 0x0000000a0e00780c */ /* 0x020fe40003f44270 */
[----:B------:R-:W-:Y:S02]  /*2c90*/  IADD3 R12, P5, P6, R2, R3, R13 ;  /* 0x00000003020c7210 */ /* 0x000fe40007ebe00d */
[----:B------:R-:W-:Y:S02]  /*2ca0*/  SEL R3, RZ, 0x1, !P1 ;  /* 0x00000001ff037807 */ /* 0x000fe40004800000 */
[----:B------:R-:W-:-:S02]  /*2cb0*/  SEL R2, RZ, 0x1, !P2 ;  /* 0x00000001ff027807 */ /* 0x000fc40005000000 */
[----:B------:R-:W-:Y:S02]  /*2cc0*/  ISETP.GT.AND P3, PT, R16, 0xa, PT ;  /* 0x0000000a1000780c */ /* 0x000fe40003f64270 */
[----:B------:R-:W-:Y:S02]  /*2cd0*/  ISETP.GT.AND P4, PT, R18, 0xa, PT ;  /* 0x0000000a1200780c */ /* 0x000fe40003f84270 */
[----:B0-----:R-:W-:Y:S02]  /*2ce0*/  IADD3 R11, P1, P2, R2, R12, R3 ;  /* 0x0000000c020b7210 */ /* 0x001fe40007a3e003 */
[----:B------:R-:W-:Y:S02]  /*2cf0*/  SEL R3, RZ, 0x1, !P3 ;  /* 0x00000001ff037807 */ /* 0x000fe40005800000 */
[----:B------:R-:W-:Y:S02]  /*2d00*/  SEL R2, RZ, 0x1, !P4 ;  /* 0x00000001ff027807 */ /* 0x000fe40006000000 */
        /* <DEDUP_REMOVED lines=10> */
.L_x_307:
[----:B------:R-:W-:Y:S05]  /*2db0*/  BSYNC.RECONVERGENT B2 ;  /* 0x0000000000027941 */ /* 0x000fea0003800200 */
.L_x_306:
[----:B------:R-:W-:Y:S05]  /*2dc0*/  @!P0 BRA `(.L_x_301) ;  /* 0x0000000000c08947 */ /* 0x000fea0003800000 */
[----:B------:R-:W-:Y:S01]  /*2dd0*/  ISETP.GE.U32.AND P1, PT, R23, 0x4, PT ;  /* 0x000000041700780c */ /* 0x000fe20003f26070 */
[----:B------:R-:W-:Y:S01]  /*2de0*/  BSSY.RECONVERGENT B2, `(.L_x_308) ;  /* 0x000001d000027945 */ /* 0x000fe20003800200 */
[----:B------:R-:W-:-:S11]  /*2df0*/  LOP3.LUT P0, RZ, R8, 0x3, RZ, 0xc0, !PT ;  /* 0x0000000308ff7812 */ /* 0x000fd6000780c0ff */
[----:B------:R-:W-:Y:S05]  /*2e00*/  @!P1 BRA `(.L_x_309) ;  /* 0x0000000000689947 */ /* 0x000fea0003800000 */
[----:B------:R-:W0:Y:S01]  /*2e10*/  LDC.64 R10, c[0x0][0x380] ;  /* 0x0000e000ff0a7b82 */ /* 0x000e220000000a00 */
[----:B------:R-:W-:-:S04]  /*2e20*/  IMAD.IADD R9, R6, 0x1, R9 ;  /* 0x0000000106097824 */ /* 0x000fc800078e0209 */
        /* <DEDUP_REMOVED lines=24> */
.L_x_309:
[----:B------:R-:W-:Y:S05]  /*2fb0*/  BSYNC.RECONVERGENT B2 ;  /* 0x0000000000027941 */ /* 0x000fea0003800200 */
.L_x_308:
[----:B------:R-:W-:Y:S05]  /*2fc0*/  @!P0 BRA `(.L_x_301) ;  /* 0x0000000000408947 */ /* 0x000fea0003800000 */
[----:B------:R-:W0:Y:S01]  /*2fd0*/  LDC.64 R8, c[0x0][0x380] ;  /* 0x0000e000ff087b82 */ /* 0x000e220000000a00 */
[----:B------:R-:W-:Y:S01]  /*2fe0*/  LOP3.LUT R2, R4, 0xffff, RZ, 0xc0, !PT ;  /* 0x0000ffff04027812 */ /* 0x000fe200078ec0ff */
[----:B------:R-:W-:-:S03]  /*2ff0*/  IMAD.IADD R11, R6, 0x1, R7 ;  /* 0x00000001060b7824 */ /* 0x000fc600078e0207 */
[----:B------:R-:W-:-:S04]  /*3000*/  LEA.HI R2, R2, 0x1, RZ, 0x17 ;  /* 0x0000000102027811 */ /* 0x000fc800078fb8ff */
[----:B------:R-:W-:-:S05]  /*3010*/  LOP3.LUT R2, R2, 0x3, RZ, 0xc0, !PT ;  /* 0x0000000302027812 */ /* 0x000fca00078ec0ff */
[----:B------:R-:W-:-:S07]  /*3020*/  IMAD.MOV R2, RZ, RZ, -R2 ;  /* 0x000000ffff027224 */ /* 0x000fce00078e0a02 */
.L_x_310:
        /* <DEDUP_REMOVED lines=10> */
.L_x_301:
[----:B-1----:R-:W-:Y:S05]  /*30d0*/  BSYNC.RECONVERGENT B1 ;  /* 0x0000000000017941 */ /* 0x002fea0003800200 */
.L_x_298:
[----:B0-----:R-:W0:Y:S01]  /*30e0*/  S2R R8, SR_LANEID ;  /* 0x0000000000087919 */ /* 0x001e220000000000 */
        /* <DEDUP_REMOVED lines=10> */
[----:B------:R-:W1:Y:S01]  /*3190*/  SHFL.DOWN PT, R4, R11, 0x2, 0x1f ;  /* 0x08401f000b047f89 */ /* 0x000e6200000e0000 */
[----:B0-----:R-:W-:-:S04]  /*31a0*/  SEL R2, R2, RZ, !P1 ;  /* 0x000000ff02027207 */ /* 0x001fc80004800000 */
[----:B------:R-:W-:Y:S02]  /*31b0*/  IADD3 R7, P0, PT, R2, R9, RZ ;  /* 0x0000000902077210 */ /* 0x000fe40007f1e0ff */
[----:B-1----:R-:W-:Y:S02]  /*31c0*/  SEL R4, R4, RZ, !P1 ;  /* 0x000000ff04047207 */ /* 0x002fe40004800000 */
[----:B------:R-:W-:Y:S01]  /*31d0*/  ISETP.GT.AND P1, PT, R8, 0x1b, PT ;  /* 0x0000001b0800780c */ /* 0x000fe20003f24270 */
[----:B------:R-:W0:Y:S02]  /*31e0*/  SHFL.DOWN PT, R2, R7, 0x4, 0x1f ;  /* 0x08801f0007027f89 */ /* 0x000e2400000e0000 */
[----:B------:R-:W-:Y:S02]  /*31f0*/  IMAD.X R4, R4, 0x1, R11, P0 ;  /* 0x0000000104047824 */ /* 0x000fe400000e060b */
[----:B------:R-:W1:Y:S03]  /*3200*/  @!P2 S2R R11, SR_CgaCtaId ;  /* 0x00000000000ba919 */ /* 0x000e660000008800 */
[----:B------:R-:W2:Y:S01]  /*3210*/  SHFL.DOWN PT, R3, R4, 0x4, 0x1f ;  /* 0x08801f0004037f89 */ /* 0x000ea200000e0000 */
[----:B0-----:R-:W-:-:S04]  /*3220*/  SEL R2, R2, RZ, !P1 ;  /* 0x000000ff02027207 */ /* 0x001fc80004800000 */
[----:B------:R-:W-:Y:S02]  /*3230*/  IADD3 R9, P0, PT, R2, R7, RZ ;  /* 0x0000000702097210 */ /* 0x000fe40007f1e0ff */
[----:B--2---:R-:W-:-:S03]  /*3240*/  SEL R3, R3, RZ, !P1 ;  /* 0x000000ff03037207 */ /* 0x004fc60004800000 */
[----:B------:R-:W0:Y:S01]  /*3250*/  SHFL.DOWN PT, R2, R9, 0x8, 0x1f ;  /* 0x09001f0009027f89 */ /* 0x000e2200000e0000 */
[----:B------:R-:W-:Y:S01]  /*3260*/  ISETP.GT.AND P1, PT, R8, 0x17, PT ;  /* 0x000000170800780c */ /* 0x000fe20003f24270 */
[----:B------:R-:W-:-:S05]  /*3270*/  IMAD.X R6, R3, 0x1, R4, P0 ;  /* 0x0000000103067824 */ /* 0x000fca00000e0604 */
[----:B------:R-:W2:Y:S01]  /*3280*/  SHFL.DOWN PT, R3, R6, 0x8, 0x1f ;  /* 0x09001f0006037f89 */ /* 0x000ea200000e0000 */
[----:B0-----:R-:W-:-:S04]  /*3290*/  SEL R2, R2, RZ, !P1 ;  /* 0x000000ff02027207 */ /* 0x001fc80004800000 */
[----:B------:R-:W-:Y:S02]  /*32a0*/  IADD3 R7, P0, PT, R2, R9, RZ ;  /* 0x0000000902077210 */ /* 0x000fe40007f1e0ff */
[----:B--2---:R-:W-:-:S03]  /*32b0*/  SEL R3, R3, RZ, !P1 ;  /* 0x000000ff03037207 */ /* 0x004fc60004800000 */
[----:B------:R-:W0:Y:S01]  /*32c0*/  SHFL.DOWN PT, R2, R7, 0x10, 0x1f ;  /* 0x0a001f0007027f89 */ /* 0x000e2200000e0000 */
[----:B------:R-:W-:Y:S02]  /*32d0*/  ISETP.GT.AND P1, PT, R8, 0xf, PT ;  /* 0x0000000f0800780c */ /* 0x000fe40003f24270 */
[----:B------:R-:W-:Y:S01]  /*32e0*/  @!P2 MOV R8, 0x400 ;  /* 0x000004000008a802 */ /* 0x000fe20000000f00 */
[----:B------:R-:W-:Y:S01]  /*32f0*/  IMAD.X R4, R3, 0x1, R6, P0 ;  /* 0x0000000103047824 */ /* 0x000fe200000e0606 */
[----:B------:R-:W-:Y:S02]  /*3300*/  @!P2 SHF.R.U32.HI R6, RZ, 0x2, R5 ;  /* 0x00000002ff06a819 */ /* 0x000fe40000011605 */
[----:B-1----:R-:W-:Y:S02]  /*3310*/  @!P2 LEA R11, R11, R8, 0x18 ;  /* 0x000000080b0ba211 */ /* 0x002fe400078ec0ff */
        /* <DEDUP_REMOVED lines=11> */
[----:B------:R-:W0:Y:S01]  /*33d0*/  S2UR UR5, SR_CgaCtaId ;  /* 0x00000000000579c3 */ /* 0x000e220000008800 */
[----:B------:R-:W-:Y:S02]  /*33e0*/  UMOV UR4, 0x400 ;  /* 0x0000040000047882 */ /* 0x000fe40000000000 */
[----:B0-----:R-:W-:-:S09]  /*33f0*/  ULEA UR4, UR5, UR4, 0x18 ;  /* 0x0000000405047291 */ /* 0x001fd2000f8ec0ff */
[----:B------:R-:W-:Y:S04]  /*3400*/  LDS.64 R8, [UR4+0x18] ;  /* 0x00001804ff087984 */ /* 0x000fe80008000a00 */
[----:B------:R-:W2:Y:S04]  /*3410*/  LDS.128 R24, [UR4+0x20] ;  /* 0x00002004ff187984 */ /* 0x000ea80008000c00 */
[----:B------:R-:W0:Y:S04]  /*3420*/  LDS.128 R4, [UR4+0x30] ;  /* 0x00003004ff047984 */ /* 0x000e280008000c00 */
[----:B------:R-:W1:Y:S04]  /*3430*/  LDS.128 R20, [UR4+0x40] ;  /* 0x00004004ff147984 */ /* 0x000e680008000c00 */
[----:B------:R-:W3:Y:S04]  /*3440*/  LDS.128 R16, [UR4+0x50] ;  /* 0x00005004ff107984 */ /* 0x000ee80008000c00 */
[----:B------:R-:W4:Y:S01]  /*3450*/  LDS.128 R12, [UR4+0x60] ;  /* 0x00006004ff0c7984 */ /* 0x000f220008000c00 */
[----:B--2---:R-:W-:-:S04]  /*3460*/  IADD3 R11, P1, P2, R24, R8, R2 ;  /* 0x00000008180b7210 */ /* 0x004fc80007a3e002 */
[----:B------:R-:W-:Y:S02]  /*3470*/  IADD3.X R25, PT, PT, R25, R9, R3, P1, P2 ;  /* 0x0000000919197210 */ /* 0x000fe40000fe4403 */
[----:B0-----:R-:W-:Y:S02]  /*3480*/  IADD3 R3, P1, P2, R4, R11, R26 ;  /* 0x0000000b04037210 */ /* 0x001fe40007a3e01a */
[----:B------:R-:W0:Y:S02]  /*3490*/  LDS.128 R8, [UR4+0x70] ;  /* 0x00007004ff087984 */ /* 0x000e240008000c00 */
[----:B------:R-:W-:Y:S02]  /*34a0*/  IADD3.X R5, PT, PT, R5, R25, R27, P1, P2 ;  /* 0x0000001905057210 */ /* 0x000fe40000fe441b */
[----:B------:R-:W2:Y:S01]  /*34b0*/  LDS.128 R24, [UR4+0x80] ;  /* 0x00008004ff187984 */ /* 0x000ea20008000c00 */
[----:B-1----:R-:W-:-:S04]  /*34c0*/  IADD3 R3, P1, P2, R20, R3, R6 ;  /* 0x0000000314037210 */ /* 0x002fc80007a3e006 */
[----:B---3--:R-:W-:Y:S02]  /*34d0*/  IADD3 R3, P3, P4, R16, R3, R22 ;  /* 0x0000000310037210 */ /* 0x008fe40007c7e016 */
[----:B------:R-:W-:Y:S02]  /*34e0*/  IADD3.X R7, PT, PT, R21, R5, R7, P1, P2 ;  /* 0x0000000515077210 */ /* 0x000fe40000fe4407 */
[----:B----4-:R-:W-:Y:S02]  /*34f0*/  IADD3 R3, P1, P2, R12, R3, R18 ;  /* 0x000000030c037210 */ /* 0x010fe40007a3e012 */
[----:B------:R-:W-:-:S04]  /*3500*/  IADD3.X R17, PT, PT, R17, R7, R23, P3, P4 ;  /* 0x0000000711117210 */ /* 0x000fc80001fe8417 */
[----:B------:R-:W-:Y:S02]  /*3510*/  IADD3.X R13, PT, PT, R13, R17, R19, P1, P2 ;  /* 0x000000110d0d7210 */ /* 0x000fe40000fe4413 */
[----:B0-----:R-:W-:-:S04]  /*3520*/  IADD3 R3, P3, P4, R8, R3, R14 ;  /* 0x0000000308037210 */ /* 0x001fc80007c7e00e */
[----:B--2---:R-:W-:Y:S02]  /*3530*/  IADD3 R3, P1, P2, R24, R3, R10 ;  /* 0x0000000318037210 */ /* 0x004fe40007a3e00a */
[----:B------:R-:W-:Y:S02]  /*3540*/  IADD3.X R9, PT, PT, R9, R13, R15, P3, P4 ;  /* 0x0000000d09097210 */ /* 0x000fe40001fe840f */
[----:B------:R-:W-:Y:S02]  /*3550*/  IADD3 R2, P3, PT, R3, R26, RZ ;  /* 0x0000001a03027210 */ /* 0x000fe40007f7e0ff */
[----:B------:R-:W-:-:S05]  /*3560*/  IADD3.X R3, PT, PT, R25, R9, R11, P1, P2 ;  /* 0x0000000919037210 */ /* 0x000fca0000fe440b */
[----:B------:R-:W-:-:S07]  /*3570*/  IMAD.X R3, R3, 0x1, R27, P3 ;  /* 0x0000000103037824 */ /* 0x000fce00018e061b */
.L_x_297:
[----:B------:R-:W-:Y:S05]  /*3580*/  BSYNC.RECONVERGENT B0 ;  /* 0x0000000000007941 */ /* 0x000fea0003800200 */
.L_x_281:
[----:B------:R-:W-:Y:S05]  /*3590*/  @P0 EXIT ;  /* 0x000000000000094d */ /* 0x000fea0003800000 */
[----:B------:R-:W3:Y:S02]  /*35a0*/  LDC.64 R4, c[0x0][0x390] ;  /* 0x0000e400ff047b82 */ /* 0x000ee40000000a00 */
[----:B---3--:R-:W-:-:S05]  /*35b0*/  IMAD.WIDE.U32 R4, R0, 0x8, R4 ;  /* 0x0000000800047825 */ /* 0x008fca00078e0004 */
[----:B------:R-:W-:Y:S01]  /*35c0*/  STG.E.64 desc[UR6][R4.64], R2 ;  /* 0x0000000204007986 */ /* 0x000fe2000c101b06 */
[----:B------:R-:W-:Y:S05]  /*35d0*/  EXIT ;  /* 0x000000000000794d */ /* 0x000fea0003800000 */
.L_x_311:
        /* <DEDUP_REMOVED lines=10> */
.L_x_1730:


//--------------------- .text._ZN3cub18CUB_300001_SM_10006detail6reduce28DeviceReduceSingleTileKernelINS2_10policy_hubIljN4cuda3std3__44plusIlEEE10Policy1000EN6thrust24THRUST_300001_SM_1000_NS18transform_iteratorI16greater_than_tenNSD_6detail15normal_iteratorINSD_10device_ptrIjEEEEllEEPljS9_llNS7_10__identityEEEvT0_T1_T2_T3_T4_T6_ --------------------------
	.section	.text._ZN3cub18CUB_300001_SM_10006detail6reduce28DeviceReduceSingleTileKernelINS2_10policy_hubIljN4cuda3std3__44plusIlEEE10Policy1000EN6thrust24THRUST_300001_SM_1000_NS18transform_iteratorI16greater_than_tenNSD_6detail15normal_iteratorINSD_10device_ptrIjEEEEllEEPljS9_llNS7_10__identityEEEvT0_T1_T2_T3_T4_T6_,"ax",@progbits
	.align	128
        .global         _ZN3cub18CUB_300001_SM_10006detail6reduce28DeviceReduceSingleTileKernelINS2_10policy_hubIljN4cuda3std3__44plusIlEEE10Policy1000EN6thrust24THRUST_300001_SM_1000_NS18transform_iteratorI16greater_than_tenNSD_6detail15normal_iteratorINSD_10device_ptrIjEEEEllEEPljS9_llNS7_10__identityEEEvT0_T1_T2_T3_T4_T6_
        .type           _ZN3cub18CUB_300001_SM_10006detail6reduce28DeviceReduceSingleTileKernelINS2_10policy_hubIljN4cuda3std3__44plusIlEEE10Policy1000EN6thrust24THRUST_300001_SM_1000_NS18transform_iteratorI16greater_than_tenNSD_6detail15normal_iteratorINSD_10device_ptrIjEEEEllEEPljS9_llNS7_10__identityEEEvT0_T1_T2_T3_T4_T6_,@function
        .size           _ZN3cub18CUB_300001_SM_10006detail6reduce28DeviceReduceSingleTileKernelINS2_10policy_hubIljN4cuda3std3__44plusIlEEE10Policy1000EN6thrust24THRUST_300001_SM_1000_NS18transform_iteratorI16greater_than_tenNSD_6detail15normal_iteratorINSD_10device_ptrIjEEEEllEEPljS9_llNS7_10__identityEEEvT0_T1_T2_T3_T4_T6_,(.L_x_1731 - _ZN3cub18CUB_300001_SM_10006detail6reduce28DeviceReduceSingleTileKernelINS2_10policy_hubIljN4cuda3std3__44plusIlEEE10Policy1000EN6thrust24THRUST_300001_SM_1000_NS18transform_iteratorI16greater_than_tenNSD_6detail15normal_iteratorINSD_10device_ptrIjEEEEllEEPljS9_llNS7_10__identityEEEvT0_T1_T2_T3_T4_T6_)
        .other          _ZN3cub18CUB_300001_SM_10006detail6reduce28DeviceReduceSingleTileKernelINS2_10policy_hubIljN4cuda3std3__44plusIlEEE10Policy1000EN6thrust24THRUST_300001_SM_1000_NS18transform_iteratorI16greater_than_tenNSD_6detail15normal_iteratorINSD_10device_ptrIjEEEEllEEPljS9_llNS7_10__identityEEEvT0_T1_T2_T3_T4_T6_,@"STO_CUDA_ENTRY STV_DEFAULT"
_ZN3cub18CUB_300001_SM_10006detail6reduce28DeviceReduceSingleTileKernelINS2_10policy_hubIljN4cuda3std3__44plusIlEEE10Policy1000EN6thrust24THRUST_300001_SM_1000_NS18transform_iteratorI16greater_than_tenNSD_6detail15normal_iteratorINSD_10device_ptrIjEEEEllEEPljS9_llNS7_10__identityEEEvT0_T1_T2_T3_T4_T6_:
.text._ZN3cub18CUB_300001_SM_10006detail6reduce28DeviceReduceSingleTileKernelINS2_10policy_hubIljN4cuda3std3__44plusIlEEE10Policy1000EN6thrust24THRUST_300001_SM_1000_NS18transform_iteratorI16greater_than_tenNSD_6detail15normal_iteratorINSD_10device_ptrIjEEEEllEEPljS9_llNS7_10__identityEEEvT0_T1_T2_T3_T4_T6_:
[----:B------:R-:W-:Y:S01]  /*0000*/  LDC R1, c[0x0][0x37c] ;  /* 0x0000df00ff017b82 */ /* 0x000fe20000000800 */
[----:B------:R-:W0:Y:S01]  /*0010*/  LDCU UR4, c[0x0][0x398] ;  /* 0x00007300ff0477ac */ /* 0x000e220008000800 */
[----:B------:R-:W1:Y:S01]  /*0020*/  LDCU.64 UR6, c[0x0][0x358] ;  /* 0x00006b00ff0677ac */ /* 0x000e620008000a00 */
[----:B0-----:R-:W-:-:S05]  /*0030*/  IMAD.U32 R32, RZ, RZ, UR4 ;  /* 0x00000004ff207e24 */ /* 0x001fca000f8e00ff */
[----:B------:R-:W-:-:S13]  /*0040*/  ISETP.NE.AND P0, PT, R32, RZ, PT ;  /* 0x000000ff2000720c */ /* 0x000fda0003f05270 */
        /* <DEDUP_REMOVED lines=8> */
.L_x_312:
[----:B------:R-:W-:Y:S01]  /*00d0*/  ISETP.GT.U32.AND P0, PT, R32, 0xdff, PT ;  /* 0x00000dff2000780c */ /* 0x000fe20003f04070 */
[----:B------:R-:W-:-:S12]  /*00e0*/  BSSY.RECONVERGENT B0, `(.L_x_313) ;  /* 0x0000301000007945 */ /* 0x000fd80003800200 */
[----:B------:R-:W-:Y:S05]  /*00f0*/  @P0 BRA `(.L_x_314) ;  /* 0x0000001800240947 */ /* 0x000fea0003800000 */
[----:B------:R-:W0:Y:S01]  /*0100*/  S2R R5, SR_TID.X ;  /* 0x0000000000057919 */ /* 0x000e220000002100 */
[----:B------:R-:W-:Y:S01]  /*0110*/  BSSY.RECONVERGENT B1, `(.L_x_315) ;  /* 0x000000d000017945 */ /* 0x000fe20003800200 */
[----:B------:R-:W-:Y:S02]  /*0120*/  IMAD.MOV.U32 R0, RZ, RZ, RZ ;  /* 0x000000ffff007224 */ /* 0x000fe400078e00ff */
[----:B------:R-:W-:Y:S01]  /*0130*/  IMAD.MOV.U32 R2, RZ, RZ, RZ ;  /* 0x000000ffff027224 */ /* 0x000fe200078e00ff */
        /* <DEDUP_REMOVED lines=10> */
.L_x_316:
[----:B------:R-:W-:Y:S05]  /*01e0*/  BSYNC.RECONVERGENT B1 ;  /* 0x0000000000017941 */ /* 0x000fea0003800200 */
.L_x_315:
        /* <DEDUP_REMOVED lines=17> */
.L_x_321:
        /* <DEDUP_REMOVED lines=70> */
.L_x_320:
[----:B------:R-:W-:Y:S05]  /*0760*/  BSYNC.RECONVERGENT B2 ;  /* 0x0000000000027941 */ /* 0x000fea0003800200 */
.L_x_319:
[----:B------:R-:W-:Y:S05]  /*0770*/  @!P0 BRA `(.L_x_318) ;  /* 0x0000000400448947 */ /* 0x000fea0003800000 */
[----:B------:R-:W-:Y:S01]  /*0780*/  ISETP.GE.U32.AND P1, PT, R24, 0x8, PT ;  /* 0x000000081800780c */ /* 0x000fe20003f26070 */
[----:B------:R-:W-:Y:S01]  /*0790*/  BSSY.RECONVERGENT B2, `(.L_x_322) ;  /* 0x0000027000027945 */ /* 0x000fe20003800200 */
[----:B------:R-:W-:-:S04]  /*07a0*/  LOP3.LUT R16, R4, 0x7, RZ, 0xc0, !PT ;  /* 0x0000000704107812 */ /* 0x000fc800078ec0ff */
[----:B------:R-:W-:-:S07]  /*07b0*/  ISETP.NE.AND P0, PT, R16, RZ, PT ;  /* 0x000000ff1000720c */ /* 0x000fce0003f05270 */
[----:B------:R-:W-:Y:S06]  /*07c0*/  @!P1 BRA `(.L_x_323) ;  /* 0x00000000008c9947 */ /* 0x000fec0003800000 */
        /* <DEDUP_REMOVED lines=22> */
[----:B0-----:R-:W-:Y:S02]  /*0930*/  IADD3 R6, P1, P2, R0, R8, R9 ;  /* 0x0000000800067210 */ /* 0x001fe40007a3e009 */
[----:B------:R-:W-:-:S02]  /*0940*/  SEL R7, RZ, 0x1, !P3 ;  /* 0x00000001ff077807 */ /* 0x000fc40005800000 */
        /* <DEDUP_REMOVED lines=11> */
.L_x_323:
[----:B------:R-:W-:Y:S05]  /*0a00*/  BSYNC.RECONVERGENT B2 ;  /* 0x0000000000027941 */ /* 0x000fea0003800200 */
.L_x_322:
        /* <DEDUP_REMOVED lines=25> */
.L_x_325:
[----:B------:R-:W-:Y:S05]  /*0ba0*/  BSYNC.RECONVERGENT B2 ;  /* 0x0000000000027941 */ /* 0x000fea0003800200 */
.L_x_324:
[----:B------:R-:W-:Y:S05]  /*0bb0*/  @!P0 BRA `(.L_x_318) ;  /* 0x0000000000348947 */ /* 0x000fea0003800000 */
[----:B------:R-:W0:Y:S02]  /*0bc0*/  LDC.64 R6, c[0x0][0x380] ;  /* 0x0000e000ff067b82 */ /* 0x000e240000000a00 */
[----:B0-----:R-:W-:-:S04]  /*0bd0*/  IMAD.WIDE.U32 R6, R3, 0x4, R6 ;  /* 0x0000000403067825 */ /* 0x001fc800078e0006 */
[----:B------:R-:W-:-:S07]  /*0be0*/  IMAD.MOV R3, RZ, RZ, -R4 ;  /* 0x000000ffff037224 */ /* 0x000fce00078e0a04 */
.L_x_326:
        /* <DEDUP_REMOVED lines=10> */
.L_x_318:
[----:B------:R-:W-:Y:S05]  /*0c90*/  BSYNC.RECONVERGENT B1 ;  /* 0x0000000000017941 */ /* 0x000fea0003800200 */
.L_x_317:
        /* <DEDUP_REMOVED lines=42> */
[----:B-1----:R-:W-:-:S02]  /*0f40*/  SEL R3, R3, RZ, !P0 ;  /* 0x000000ff03037207 */ /* 0x002fc40004000000 */
[----:B------:R-:W-:Y:S01]  /*0f50*/  ISETP.NE.AND P0, PT, R5, RZ, PT ;  /* 0x000000ff0500720c */ /* 0x000fe20003f05270 */
        /* <DEDUP_REMOVED lines=33> */
.L_x_327:
        /* <DEDUP_REMOVED lines=26> */
[----:B------:R-:W-:Y:S01]  /*1310*/  VIADD R4, R3, 0x8 ;  /* 0x0000000803047836 */ /* 0x000fe20000000000 */
[----:B------:R-:W1:Y:S02]  /*1320*/  @!P2 S2R R11, SR_CgaCtaId ;  /* 0x00000000000ba919 */ /* 0x000e640000008800 */
        /* <DEDUP_REMOVED lines=10> */
[----:B--2---:R-:W-:-:S03]  /*13d0*/  SEL R2, R2, RZ, !P0 ;  /* 0x000000ff02027207 */ /* 0x004fc60004000000 */
[----:B------:R-:W0:Y:S02]  /*13e0*/  SHFL.DOWN PT, R0, R6, 0x10, R9 ;  /* 0x0a00000006007989 */ /* 0x000e2400000e0009 */
[----:B------:R-:W-:Y:S02]  /*13f0*/  IMAD.X R7, R2, 0x1, R10, P1 ;  /* 0x0000000102077824 */ /* 0x000fe400008e060a */
[----:B------:R-:W-:Y:S01]  /*1400*/  VIADD R2, R3, 0x10 ;  /* 0x0000001003027836 */ /* 0x000fe20000000000 */
[----:B------:R-:W-:Y:S02]  /*1410*/  @!P2 SHF.R.U32.HI R3, RZ, 0x2, R5 ;  /* 0x00000002ff03a819 */ /* 0x000fe40000011605 */
[----:B------:R-:W2:Y:S02]  /*1420*/  SHFL.DOWN PT, R4, R7, 0x10, R9 ;  /* 0x0a00000007047989 */ /* 0x000ea400000e0009 */
[----:B------:R-:W-:Y:S02]  /*1430*/  ISETP.GT.AND P0, PT, R2, R9, PT ;  /* 0x000000090200720c */ /* 0x000fe40003f04270 */
[----:B------:R-:W-:-:S04]  /*1440*/  @!P2 MOV R2, 0x400 ;  /* 0x000004000002a802 */ /* 0x000fc80000000f00 */
[----:B-1----:R-:W-:Y:S02]  /*1450*/  @!P2 LEA R11, R11, R2, 0x18 ;  /* 0x000000020b0ba211 */ /* 0x002fe400078ec0ff */
[----:B0-----:R-:W-:-:S04]  /*1460*/  SEL R0, R0, RZ, !P0 ;  /* 0x000000ff00007207 */ /* 0x001fc80004000000 */
[----:B------:R-:W-:Y:S02]  /*1470*/  IADD3 R2, P1, PT, R0, R6, RZ ;  /* 0x0000000600027210 */ /* 0x000fe40007f3e0ff */
[----:B------:R-:W-:Y:S02]  /*1480*/  @!P2 LOP3.LUT R0, R3, 0xf8, RZ, 0xc0, !PT ;  /* 0x000000f80300a812 */ /* 0x000fe400078ec0ff */
[----:B--2---:R-:W-:Y:S02]  /*1490*/  SEL R4, R4, RZ, !P0 ;  /* 0x000000ff04047207 */ /* 0x004fe40004000000 */
[----:B------:R-:W-:Y:S01]  /*14a0*/  ISETP.NE.AND P0, PT, R5, RZ, PT ;  /* 0x000000ff0500720c */ /* 0x000fe20003f05270 */
[----:B------:R-:W-:Y:S02]  /*14b0*/  @!P2 IMAD.IADD R11, R0, 0x1, R11 ;  /* 0x00000001000ba824 */ /* 0x000fe400078e020b */
        /* <DEDUP_REMOVED lines=9> */
[----:B------:R-:W-:Y:S01]  /*1550*/  ISETP.GT.U32.AND P6, PT, R32, 0x1a0, PT ;  /* 0x000001a02000780c */ /* 0x000fe20003fc4070 */
[----:B-1----:R-:W-:-:S09]  /*1560*/  ULEA UR4, UR5, UR4, 0x18 ;  /* 0x0000000405047291 */ /* 0x002fd2000f8ec0ff */
[----:B------:R-:W1:Y:S04]  /*1570*/  LDS.64 R24, [UR4+0x18] ;  /* 0x00001804ff187984 */ /* 0x000e680008000a00 */
[----:B------:R-:W2:Y:S04]  /*1580*/  LDS.128 R4, [UR4+0x20] ;  /* 0x00002004ff047984 */ /* 0x000ea80008000c00 */
[----:B0-----:R-:W0:Y:S04]  /*1590*/  LDS.128 R8, [UR4+0x30] ;  /* 0x00003004ff087984 */ /* 0x001e280008000c00 */
[----:B------:R-:W3:Y:S04]  /*15a0*/  LDS.128 R12, [UR4+0x40] ;  /* 0x00004004ff0c7984 */ /* 0x000ee80008000c00 */
[----:B------:R-:W4:Y:S04]  /*15b0*/  LDS.128 R16, [UR4+0x50] ;  /* 0x00005004ff107984 */ /* 0x000f280008000c00 */
[----:B------:R-:W5:Y:S01]  /*15c0*/  LDS.128 R20, [UR4+0x60] ;  /* 0x00006004ff147984 */ /* 0x000f620008000c00 */
[----:B-1----:R-:W-:-:S02]  /*15d0*/  SEL R28, R24, RZ, P1 ;  /* 0x000000ff181c7207 */ /* 0x002fc40000800000 */
[----:B------:R-:W-:Y:S02]  /*15e0*/  SEL R0, R25, RZ, P1 ;  /* 0x000000ff19007207 */ /* 0x000fe40000800000 */
[----:B--2---:R-:W-:Y:S01]  /*15f0*/  SEL R33, R4, RZ, P2 ;  /* 0x000000ff04217207 */ /* 0x004fe20001000000 */
[----:B------:R-:W1:Y:S01]  /*1600*/  LDS.128 R24, [UR4+0x70] ;  /* 0x00007004ff187984 */ /* 0x000e620008000c00 */
[----:B------:R-:W-:Y:S02]  /*1610*/  SEL R4, R5, RZ, P2 ;  /* 0x000000ff05047207 */ /* 0x000fe40001000000 */
[----:B------:R-:W-:Y:S02]  /*1620*/  IADD3 R33, P3, P4, R33, R28, R2 ;  /* 0x0000001c21217210 */ /* 0x000fe40007c7e002 */
[----:B------:R-:W2:Y:S01]  /*1630*/  LDS.128 R28, [UR4+0x80] ;  /* 0x00008004ff1c7984 */ /* 0x000ea20008000c00 */
[C---:B------:R-:W-:Y:S02]  /*1640*/  ISETP.GT.U32.AND P1, PT, R32.reuse, 0x60, PT ;  /* 0x000000602000780c */ /* 0x040fe40003f24070 */
[----:B------:R-:W-:-:S02]  /*1650*/  ISETP.GT.U32.AND P2, PT, R32, 0x80, PT ;  /* 0x000000802000780c */ /* 0x000fc40003f44070 */
[----:B------:R-:W-:Y:S02]  /*1660*/  SEL R5, R6, RZ, P1 ;  /* 0x000000ff06057207 */ /* 0x000fe40000800000 */
[----:B0-----:R-:W-:Y:S02]  /*1670*/  SEL R2, R8, RZ, P2 ;  /* 0x000000ff08027207 */ /* 0x001fe40001000000 */
[----:B------:R-:W-:Y:S02]  /*1680*/  IADD3.X R0, PT, PT, R4, R0, R3, P3, P4 ;  /* 0x0000000004007210 */ /* 0x000fe40001fe8403 */
[----:B------:R-:W-:Y:S02]  /*1690*/  SEL R7, R7, RZ, P1 ;  /* 0x000000ff07077207 */ /* 0x000fe40000800000 */
[----:B------:R-:W-:Y:S02]  /*16a0*/  SEL R4, R9, RZ, P2 ;  /* 0x000000ff09047207 */ /* 0x000fe40001000000 */
[----:B------:R-:W-:-:S02]  /*16b0*/  IADD3 R2, P3, P4, R2, R33, R5 ;  /* 0x0000002102027210 */ /* 0x000fc40007c7e005 */
[C---:B------:R-:W-:Y:S02]  /*16c0*/  ISETP.GT.U32.AND P1, PT, R32.reuse, 0xa0, PT ;  /* 0x000000a02000780c */ /* 0x040fe40003f24070 */
[----:B------:R-:W-:Y:S02]  /*16d0*/  ISETP.GT.U32.AND P2, PT, R32, 0xc0, PT ;  /* 0x000000c02000780c */ /* 0x000fe40003f44070 */
[----:B------:R-:W-:Y:S02]  /*16e0*/  IADD3.X R4, PT, PT, R4, R0, R7, P3, P4 ;  /* 0x0000000004047210 */ /* 0x000fe40001fe8407 */
[----:B------:R-:W-:Y:S02]  /*16f0*/  SEL R3, R10, RZ, P1 ;  /* 0x000000ff0a037207 */ /* 0x000fe40000800000 */
[----:B---3--:R-:W-:Y:S02]  /*1700*/  SEL R0, R12, RZ, P2 ;  /* 0x000000ff0c007207 */ /* 0x008fe40001000000 */
[----:B------:R-:W-:-:S02]  /*1710*/  SEL R10, R11, RZ, P1 ;  /* 0x000000ff0b0a7207 */ /* 0x000fc40000800000 */
[----:B------:R-:W-:Y:S02]  /*1720*/  ISETP.GT.U32.AND P1, PT, R32, 0xe0, PT ;  /* 0x000000e02000780c */ /* 0x000fe40003f24070 */
[----:B------:R-:W-:Y:S02]  /*1730*/  SEL R5, R13, RZ, P2 ;  /* 0x000000ff0d057207 */ /* 0x000fe40001000000 */
[----:B------:R-:W-:Y:S02]  /*1740*/  IADD3 R0, P3, P4, R0, R2, R3 ;  /* 0x0000000200007210 */ /* 0x000fe40007c7e003 */
[----:B------:R-:W-:Y:S02]  /*1750*/  ISETP.GT.U32.AND P2, PT, R32, 0x100, PT ;  /* 0x000001002000780c */ /* 0x000fe40003f44070 */
[----:B------:R-:W-:Y:S02]  /*1760*/  SEL R3, R14, RZ, P1 ;  /* 0x000000ff0e037207 */ /* 0x000fe40000800000 */
[----:B------:R-:W-:-:S02]  /*1770*/  SEL R15, R15, RZ, P1 ;  /* 0x000000ff0f0f7207 */ /* 0x000fc40000800000 */
[----:B------:R-:W-:Y:S02]  /*1780*/  ISETP.GT.U32.AND P1, PT, R32, 0x120, PT ;  /* 0x000001202000780c */ /* 0x000fe40003f24070 */
[----:B------:R-:W-:Y:S02]  /*1790*/  IADD3.X R5, PT, PT, R5, R4, R10, P3, P4 ;  /* 0x0000000405057210 */ /* 0x000fe40001fe840a */
[----:B----4-:R-:W-:Y:S02]  /*17a0*/  SEL R2, R16, RZ, P2 ;  /* 0x000000ff10027207 */ /* 0x010fe40001000000 */
[----:B------:R-:W-:Y:S02]  /*17b0*/  SEL R4, R17, RZ, P2 ;  /* 0x000000ff11047207 */ /* 0x000fe40001000000 */
[----:B------:R-:W-:Y:S02]  /*17c0*/  ISETP.GT.U32.AND P2, PT, R32, 0x140, PT ;  /* 0x000001402000780c */ /* 0x000fe40003f44070 */
[----:B------:R-:W-:-:S02]  /*17d0*/  SEL R7, R18, RZ, P1 ;  /* 0x000000ff12077207 */ /* 0x000fc40000800000 */
[----:B------:R-:W-:Y:S02]  /*17e0*/  SEL R18, R19, RZ, P1 ;  /* 0x000000ff13127207 */ /* 0x000fe40000800000 */
[----:B------:R-:W-:Y:S02]  /*17f0*/  IADD3 R2, P3, P4, R2, R0, R3 ;  /* 0x0000000002027210 */ /* 0x000fe40007c7e003 */
[----:B------:R-:W-:Y:S02]  /*1800*/  ISETP.GT.U32.AND P1, PT, R32, 0x160, PT ;  /* 0x000001602000780c */ /* 0x000fe40003f24070 */
[----:B-----5:R-:W-:Y:S02]  /*1810*/  SEL R0, R20, RZ, P2 ;  /* 0x000000ff14007207 */ /* 0x020fe40001000000 */
[----:B------:R-:W-:Y:S02]  /*1820*/  IADD3.X R4, PT, PT, R4, R5, R15, P3, P4 ;  /* 0x0000000504047210 */ /* 0x000fe40001fe840f */
[----:B------:R-:W-:-:S02]  /*1830*/  SEL R3, R22, RZ, P1 ;  /* 0x000000ff16037207 */ /* 0x000fc40000800000 */
[----:B------:R-:W-:Y:S02]  /*1840*/  SEL R23, R23, RZ, P1 ;  /* 0x000000ff17177207 */ /* 0x000fe40000800000 */
[----:B------:R-:W-:Y:S02]  /*1850*/  SEL R5, R21, RZ, P2 ;  /* 0x000000ff15057207 */ /* 0x000fe40001000000 */
[----:B------:R-:W-:Y:S02]  /*1860*/  IADD3 R0, P1, P3, R0, R2, R7 ;  /* 0x0000000200007210 */ /* 0x000fe40007b3e007 */
[----:B-1----:R-:W-:Y:S02]  /*1870*/  SEL R2, R24, RZ, P5 ;  /* 0x000000ff18027207 */ /* 0x002fe40002800000 */
[----:B------:R-:W-:Y:S02]  /*1880*/  ISETP.GT.U32.AND P2, PT, R32, 0x1c0, PT ;  /* 0x000001c02000780c */ /* 0x000fe40003f44070 */
[----:B------:R-:W-:-:S02]  /*1890*/  IADD3.X R5, PT, PT, R5, R4, R18, P1, P3 ;  /* 0x0000000405057210 */ /* 0x000fc40000fe6412 */
[----:B------:R-:W-:Y:S02]  /*18a0*/  IADD3 R2, P3, P4, R2, R0, R3 ;  /* 0x0000000002027210 */ /* 0x000fe40007c7e003 */
[----:B------:R-:W-:Y:S02]  /*18b0*/  SEL R0, R26, RZ, P6 ;  /* 0x000000ff1a007207 */ /* 0x000fe40003000000 */
[----:B--2---:R-:W-:Y:S02]  /*18c0*/  SEL R3, R28, RZ, P2 ;  /* 0x000000ff1c037207 */ /* 0x004fe40001000000 */
[----:B------:R-:W-:Y:S02]  /*18d0*/  ISETP.GT.U32.AND P1, PT, R32, 0x1e0, PT ;  /* 0x000001e02000780c */ /* 0x000fe40003f24070 */
[----:B------:R-:W-:Y:S02]  /*18e0*/  SEL R4, R25, RZ, P5 ;  /* 0x000000ff19047207 */ /* 0x000fe40002800000 */
[----:B------:R-:W-:-:S02]  /*18f0*/  SEL R27, R27, RZ, P6 ;  /* 0x000000ff1b1b7207 */ /* 0x000fc40003000000 */
[----:B------:R-:W-:Y:S02]  /*1900*/  IADD3 R3, P5, P6, R3, R2, R0 ;  /* 0x0000000203037210 */ /* 0x000fe40007ebe000 */
[----:B------:R-:W-:Y:S02]  /*1910*/  SEL R2, R30, RZ, P1 ;  /* 0x000000ff1e027207 */ /* 0x000fe40000800000 */
[----:B------:R-:W-:Y:S02]  /*1920*/  IADD3.X R4, PT, PT, R4, R5, R23, P3, P4 ;  /* 0x0000000504047210 */ /* 0x000fe40001fe8417 */
[----:B------:R-:W-:Y:S02]  /*1930*/  SEL R0, R29, RZ, P2 ;  /* 0x000000ff1d007207 */ /* 0x000fe40001000000 */
[----:B------:R-:W-:Y:S02]  /*1940*/  IADD3 R2, P2, PT, R2, R3, RZ ;  /* 0x0000000302027210 */ /* 0x000fe40007f5e0ff */
[----:B------:R-:W-:-:S02]  /*1950*/  SEL R3, R31, RZ, P1 ;  /* 0x000000ff1f037207 */ /* 0x000fc40000800000 */
[----:B------:R-:W-:-:S05]  /*1960*/  IADD3.X R0, PT, PT, R0, R4, R27, P5, P6 ;  /* 0x0000000400007210 */ /* 0x000fca0002fec41b */
[----:B------:R-:W-:Y:S01]  /*1970*/  IMAD.X R3, R3, 0x1, R0, P2 ;  /* 0x0000000103037824 */ /* 0x000fe200010e0600 */
[----:B------:R-:W-:Y:S06]  /*1980*/  BRA `(.L_x_328) ;  /* 0x0000001400d87947 */ /* 0x000fec0003800000 */
.L_x_314:
        /* <DEDUP_REMOVED lines=10> */
[----:B------:R-:W-:Y:S01]  /*1a30*/  IMAD.MOV.U32 R17, RZ, RZ, 0xe00 ;  /* 0x00000e00ff117424 */ /* 0x000fe200078e00ff */
[----:B--2---:R-:W-:-:S02]  /*1a40*/  ISETP.GT.AND P0, PT, R10, 0xa, PT ;  /* 0x0000000a0a00780c */ /* 0x004fc40003f04270 */
[----:B---3--:R-:W-:Y:S02]  /*1a50*/  ISETP.GT.AND P1, PT, R4, 0xa, PT ;  /* 0x0000000a0400780c */ /* 0x008fe40003f24270 */
[----:B----4-:R-:W-:Y:S02]  /*1a60*/  ISETP.GT.AND P2, PT, R5, 0xa, PT ;  /* 0x0000000a0500780c */ /* 0x010fe40003f44270 */
[----:B------:R-:W-:Y:S02]  /*1a70*/  SEL R5, RZ, 0x1, !P0 ;  /* 0x00000001ff057807 */ /* 0x000fe40004000000 */
[----:B------:R-:W-:Y:S02]  /*1a80*/  SEL R4, RZ, 0x1, !P1 ;  /* 0x00000001ff047807 */ /* 0x000fe40004800000 */
[----:B------:R-:W-:Y:S02]  /*1a90*/  SEL R25, RZ, 0x1, !P2 ;  /* 0x00000001ff197807 */ /* 0x000fe40005000000 */
[----:B-----5:R-:W-:Y:S01]  /*1aa0*/  ISETP.GT.AND P2, PT, R6, 0xa, PT ;  /* 0x0000000a0600780c */ /* 0x020fe20003f44270 */
[----:B------:R-:W-:Y:S01]  /*1ab0*/  VIADD R6, R32, 0xfffff200 ;  /* 0xfffff20020067836 */ /* 0x000fe20000000000 */
[----:B------:R-:W-:-:S02]  /*1ac0*/  IADD3 R25, P0, P1, R25, R4, R5 ;  /* 0x0000000419197210 */ /* 0x000fc4000791e005 */
[----:B------:R-:W-:Y:S02]  /*1ad0*/  ISETP.GT.AND P3, PT, R7, 0xa, PT ;  /* 0x0000000a0700780c */ /* 0x000fe40003f64270 */
[----:B------:R-:W-:Y:S02]  /*1ae0*/  IADD3.X R27, PT, PT, RZ, RZ, RZ, P0, P1 ;  /* 0x000000ffff1b7210 */ /* 0x000fe400007e24ff */
[----:B------:R-:W-:Y:S02]  /*1af0*/  ISETP.GE.U32.AND P0, PT, R6, 0xe00, PT ;  /* 0x00000e000600780c */ /* 0x000fe40003f06070 */
[----:B------:R-:W-:Y:S02]  /*1b00*/  SEL R5, RZ, 0x1, !P2 ;  /* 0x00000001ff057807 */ /* 0x000fe40005000000 */
[----:B------:R-:W-:Y:S02]  /*1b10*/  SEL R4, RZ, 0x1, !P3 ;  /* 0x00000001ff047807 */ /* 0x000fe40005800000 */
[----:B------:R-:W-:-:S02]  /*1b20*/  ISETP.GT.AND P4, PT, R8, 0xa, PT ;  /* 0x0000000a0800780c */ /* 0x000fc40003f84270 */
[----:B------:R-:W-:Y:S02]  /*1b30*/  ISETP.GT.AND P5, PT, R9, 0xa, PT ;  /* 0x0000000a0900780c */ /* 0x000fe40003fa4270 */
[----:B------:R-:W-:Y:S02]  /*1b40*/  IADD3 R25, P2, P3, R4, R25, R5 ;  /* 0x0000001904197210 */ /* 0x000fe40007b5e005 */
[----:B------:R-:W-:Y:S02]  /*1b50*/  SEL R5, RZ, 0x1, !P4 ;  /* 0x00000001ff057807 */ /* 0x000fe40006000000 */
[----:B------:R-:W-:Y:S02]  /*1b60*/  SEL R4, RZ, 0x1, !P5 ;  /* 0x00000001ff047807 */ /* 0x000fe40006800000 */
[----:B------:R-:W-:Y:S02]  /*1b70*/  IADD3.X R27, PT, PT, RZ, R27, RZ, P2, P3 ;  /* 0x0000001bff1b7210 */ /* 0x000fe400017e64ff */
[----:B------:R-:W-:-:S04]  /*1b80*/  IADD3 R25, P1, P4, R4, R25, R5 ;  /* 0x0000001904197210 */ /* 0x000fc80007c3e005 */
[----:B------:R-:W-:Y:S01]  /*1b90*/  IADD3.X R27, PT, PT, RZ, R27, RZ, P1, P4 ;  /* 0x0000001bff1b7210 */ /* 0x000fe20000fe84ff */
[----:B------:R-:W-:Y:S08]  /*1ba0*/  @!P0 BRA `(.L_x_329) ;  /* 0x0000000000988947 */ /* 0x000ff00003800000 */
[----:B------:R-:W0:Y:S01]  /*1bb0*/  LDC R32, c[0x0][0x398] ;  /* 0x0000e600ff207b82 */ /* 0x000e220000000800 */
[----:B------:R-:W-:-:S07]  /*1bc0*/  IMAD.MOV.U32 R17, RZ, RZ, 0xe00 ;  /* 0x00000e00ff117424 */ /* 0x000fce00078e00ff */
.L_x_331:
[----:B------:R-:W-:-:S05]  /*1bd0*/  IMAD.WIDE.U32 R4, R17, 0x4, R2 ;  /* 0x0000000411047825 */ /* 0x000fca00078e0002 */
        /* <DEDUP_REMOVED lines=19> */
[----:B-1----:R-:W-:-:S02]  /*1d10*/  SEL R5, RZ, 0x1, !P4 ;  /* 0x00000001ff057807 */ /* 0x002fc40006000000 */
[----:B------:R-:W-:Y:S02]  /*1d20*/  SEL R4, RZ, 0x1, !P5 ;  /* 0x00000001ff047807 */ /* 0x000fe40006800000 */
[----:B------:R-:W-:Y:S02]  /*1d30*/  IADD3.X R27, PT, PT, RZ, R27, RZ, P0, P1 ;  /* 0x0000001bff1b7210 */ /* 0x000fe400007e24ff */
[----:B------:R-:W-:Y:S01]  /*1d40*/  IADD3 R25, P5, P4, R4, R25, R5 ;  /* 0x0000001904197210 */ /* 0x000fe20007cbe005 */
[----:B0-----:R-:W-:Y:S01]  /*1d50*/  IMAD.IADD R5, R32, 0x1, -R17 ;  /* 0x0000000120057824 */ /* 0x001fe200078e0a11 */
[----:B------:R-:W-:Y:S02]  /*1d60*/  ISETP.GT.AND P6, PT, R12, 0xa, PT ;  /* 0x0000000a0c00780c */ /* 0x000fe40003fc4270 */
[----:B------:R-:W-:Y:S02]  /*1d70*/  IADD3.X R27, PT, PT, RZ, R27, RZ, P2, P3 ;  /* 0x0000001bff1b7210 */ /* 0x000fe400017e64ff */
[----:B------:R-:W-:-:S02]  /*1d80*/  ISETP.GE.U32.AND P0, PT, R5, 0xe00, PT ;  /* 0x00000e000500780c */ /* 0x000fc40003f06070 */
[----:B------:R-:W-:Y:S02]  /*1d90*/  SEL R4, RZ, 0x1, !P6 ;  /* 0x00000001ff047807 */ /* 0x000fe40007000000 */
[----:B------:R-:W-:Y:S02]  /*1da0*/  IADD3.X R27, PT, PT, RZ, R27, RZ, P5, P4 ;  /* 0x0000001bff1b7210 */ /* 0x000fe40002fe84ff */
[----:B------:R-:W-:-:S05]  /*1db0*/  IADD3 R25, P1, PT, R25, R4, RZ ;  /* 0x0000000419197210 */ /* 0x000fca0007f3e0ff */
[----:B------:R-:W-:Y:S02]  /*1dc0*/  IMAD.X R27, RZ, RZ, R27, P1 ;  /* 0x000000ffff1b7224 */ /* 0x000fe400008e061b */
[----:B------:R-:W-:Y:S06]  /*1dd0*/  @!P0 BRA `(.L_x_330) ;  /* 0x0000000c009c8947 */ /* 0x000fec0003800000 */
[----:B------:R-:W-:-:S05]  /*1de0*/  VIADD R17, R17, 0xe00 ;  /* 0x00000e0011117836 */ /* 0x000fca0000000000 */
[----:B------:R-:W-:-:S13]  /*1df0*/  ISETP.GT.U32.AND P0, PT, R17, R6, PT ;  /* 0x000000061100720c */ /* 0x000fda0003f04070 */
[----:B------:R-:W-:Y:S05]  /*1e00*/  @!P0 BRA `(.L_x_331) ;  /* 0xfffffffc00708947 */ /* 0x000fea000383ffff */
.L_x_329:
[----:B------:R-:W-:Y:S01]  /*1e10*/  IMAD.IADD R3, R32, 0x1, -R17 ;  /* 0x0000000120037824 */ /* 0x000fe200078e0a11 */
[----:B------:R-:W-:Y:S04]  /*1e20*/  BSSY.RECONVERGENT B1, `(.L_x_330) ;  /* 0x00000e2000017945 */ /* 0x000fe80003800200 */
[----:B------:R-:W-:-:S04]  /*1e30*/  ISETP.GE.AND P0, PT, R0, R3, PT ;  /* 0x000000030000720c */ /* 0x000fc80003f06270 */
[----:B------:R-:W-:-:S13]  /*1e40*/  ISETP.GE.U32.OR P0, PT, R17, R32, P0 ;  /* 0x000000201100720c */ /* 0x000fda0000706470 */
[----:B------:R-:W-:Y:S05]  /*1e50*/  @P0 BRA `(.L_x_332) ;  /* 0x0000000c00780947 */ /* 0x000fea0003800000 */
[----:B------:R-:W-:Y:S01]  /*1e60*/  LOP3.LUT R2, RZ, R0, RZ, 0x33, !PT ;  /* 0x00000000ff027212 */ /* 0x000fe200078e33ff */
[----:B------:R-:W-:Y:S01]  /*1e70*/  BSSY.RECONVERGENT B2, `(.L_x_333) ;  /* 0x0000073000027945 */ /* 0x000fe20003800200 */
[----:B------:R-:W-:Y:S02]  /*1e80*/  IMAD.MOV.U32 R20, RZ, RZ, R0 ;  /* 0x000000ffff147224 */ /* 0x000fe400078e0000 */
[----:B------:R-:W-:-:S04]  /*1e90*/  IADD3 R2, PT, PT, -R17, R32, R2 ;  /* 0x0000002011027210 */ /* 0x000fc80007ffe102 */
[C---:B------:R-:W-:Y:S02]  /*1ea0*/  ISETP.GE.U32.AND P0, PT, R2.reuse, 0x1e00, PT ;  /* 0x00001e000200780c */ /* 0x040fe40003f06070 */
[----:B------:R-:W-:-:S04]  /*1eb0*/  LEA.HI R19, R2, 0x1, RZ, 0x17 ;  /* 0x0000000102137811 */ /* 0x000fc800078fb8ff */
[----:B------:R-:W-:-:S07]  /*1ec0*/  LOP3.LUT R32, R19, 0xf, RZ, 0xc0, !PT ;  /* 0x0000000f13207812 */ /* 0x000fce00078ec0ff */
[----:B------:R-:W-:Y:S05]  /*1ed0*/  @!P0 BRA `(.L_x_334) ;  /* 0x0000000400b08947 */ /* 0x000fea0003800000 */
[----:B------:R-:W0:Y:S01]  /*1ee0*/  LDC.64 R2, c[0x0][0x380] ;  /* 0x0000e000ff027b82 */ /* 0x000e220000000a00 */
[----:B------:R-:W-:Y:S01]  /*1ef0*/  LOP3.LUT R16, R19, 0xfffff0, RZ, 0xc0, !PT ;  /* 0x00fffff013107812 */ /* 0x000fe200078ec0ff */
[----:B------:R-:W-:Y:S01]  /*1f00*/  BSSY.RECONVERGENT B3, `(.L_x_335) ;  /* 0x0000068000037945 */ /* 0x000fe20003800200 */
[C---:B------:R-:W-:Y:S01]  /*1f10*/  LOP3.LUT R20, R0.reuse, 0x1000, RZ, 0xfc, !PT ;  /* 0x0000100000147812 */ /* 0x040fe200078efcff */
[----:B------:R-:W-:Y:S02]  /*1f20*/  IMAD.IADD R21, R0, 0x1, R17 ;  /* 0x0000000100157824 */ /* 0x000fe400078e0211 */
[----:B------:R-:W-:-:S07]  /*1f30*/  IMAD.MOV R16, RZ, RZ, -R16 ;  /* 0x000000ffff107224 */ /* 0x000fce00078e0a10 */
.L_x_336:
[C---:B------:R-:W-:Y:S02]  /*1f40*/  VIADD R13, R21.reuse, 0x200 ;  /* 0x00000200150d7836 */ /* 0x040fe40000000000 */
[----:B0-----:R-:W-:-:S04]  /*1f50*/  IMAD.WIDE.U32 R8, R21, 0x4, R2 ;  /* 0x0000000415087825 */ /* 0x001fc800078e0002 */
[----:B------:R-:W-:Y:S01]  /*1f60*/  IMAD.WIDE.U32 R12, R13, 0x4, R2 ;  /* 0x000000040d0c7825 */ /* 0x000fe200078e0002 */
[----:B------:R0:W2:Y:S03]  /*1f70*/  LDG.E R24, desc[UR6][R8.64] ;  /* 0x0000000608187981 */ /* 0x0000a6000c1e1900 */
[C---:B------:R-:W-:Y:S01]  /*1f80*/  VIADD R15, R21.reuse, 0x400 ;  /* 0x00000400150f7836 */ /* 0x040fe20000000000 */
[----:B------:R1:W3:Y:S01]  /*1f90*/  LDG.E R23, desc[UR6][R12.64] ;  /* 0x000000060c177981 */ /* 0x0002e2000c1e1900 */
[C---:B------:R-:W-:Y:S02]  /*1fa0*/  VIADD R31, R21.reuse, 0x600 ;  /* 0x00000600151f7836 */ /* 0x040fe40000000000 */
[C---:B------:R-:W-:Y:S02]  /*1fb0*/  VIADD R5, R21.reuse, 0xa00 ;  /* 0x00000a0015057836 */ /* 0x040fe40000000000 */
[----:B0-----:R-:W-:-:S02]  /*1fc0*/  VIADD R9, R21, 0xe00 ;  /* 0x00000e0015097836 */ /* 0x001fc40000000000 */
[----:B------:R-:W-:-:S04]  /*1fd0*/  IMAD.WIDE.U32 R14, R15, 0x4, R2 ;  /* 0x000000040f0e7825 */ /* 0x000fc800078e0002 */
[--C-:B------:R-:W-:Y:S01]  /*1fe0*/  IMAD.WIDE.U32 R30, R31, 0x4, R2.reuse ;  /* 0x000000041f1e7825 */ /* 0x100fe200078e0002 */
[----:B------:R0:W4:Y:S03]  /*1ff0*/  LDG.E R26, desc[UR6][R14.64] ;  /* 0x000000060e1a7981 */ /* 0x000126000c1e1900 */
[----:B------:R-:W-:Y:S01]  /*2000*/  VIADD R7, R21, 0x800 ;  /* 0x0000080015077836 */ /* 0x000fe20000000000 */
[----:B------:R5:W4:Y:S01]  /*2010*/  LDG.E R22, desc[UR6][R30.64] ;  /* 0x000000061e167981 */ /* 0x000b22000c1e1900 */
[----:B------:R-:W-:-:S04]  /*2020*/  IMAD.WIDE.U32 R4, R5, 0x4, R2 ;  /* 0x0000000405047825 */ /* 0x000fc800078e0002 */
[--C-:B-1----:R-:W-:Y:S01]  /*2030*/  IMAD.WIDE.U32 R12, R9, 0x4, R2.reuse ;  /* 0x00000004090c7825 */ /* 0x102fe200078e0002 */
[----:B------:R1:W4:Y:S03]  /*2040*/  LDG.E R28, desc[UR6][R4.64] ;  /* 0x00000006041c7981 */ /* 0x000326000c1e1900 */
[C---:B------:R-:W-:Y:S01]  /*2050*/  VIADD R9, R21.reuse, 0x1000 ;  /* 0x0000100015097836 */ /* 0x040fe20000000000 */
[----:B------:R-:W4:Y:S01]  /*2060*/  LDG.E R33, desc[UR6][R12.64] ;  /* 0x000000060c217981 */ /* 0x000f22000c1e1900 */
[----:B------:R-:W-:Y:S02]  /*2070*/  VIADD R11, R21, 0xc00 ;  /* 0x00000c00150b7836 */ /* 0x000fe40000000000 */
[----:B------:R-:W-:-:S04]  /*2080*/  IMAD.WIDE.U32 R6, R7, 0x4, R2 ;  /* 0x0000000407067825 */ /* 0x000fc800078e0002 */
[--C-:B0-----:R-:W-:Y:S01]  /*2090*/  IMAD.WIDE.U32 R14, R9, 0x4, R2.reuse ;  /* 0x00000004090e7825 */ /* 0x101fe200078e0002 */
[----:B------:R0:W4:Y:S03]  /*20a0*/  LDG.E R18, desc[UR6][R6.64] ;  /* 0x0000000606127981 */ /* 0x000126000c1e1900 */
[----:B------:R-:W-:Y:S01]  /*20b0*/  IMAD.WIDE.U32 R10, R11, 0x4, R2 ;  /* 0x000000040b0a7825 */ /* 0x000fe200078e0002 */
[----:B------:R-:W4:Y:S03]  /*20c0*/  LDG.E R34, desc[UR6][R14.64] ;  /* 0x000000060e227981 */ /* 0x000f26000c1e1900 */
[C---:B------:R-:W-:Y:S01]  /*20d0*/  VIADD R9, R21.reuse, 0x1200 ;  /* 0x0000120015097836 */ /* 0x040fe20000000000 */
[----:B------:R0:W4:Y:S01]  /*20e0*/  LDG.E R29, desc[UR6][R10.64] ;  /* 0x000000060a1d7981 */ /* 0x000122000c1e1900 */
[----:B-----5:R-:W-:-:S02]  /*20f0*/  VIADD R31, R21, 0x1400 ;  /* 0x00001400151f7836 */ /* 0x020fc40000000000 */
[----:B------:R-:W-:Y:S02]  /*2100*/  VIADD R35, R21, 0x1600 ;  /* 0x0000160015237836 */ /* 0x000fe40000000000 */
[----:B-1----:R-:W-:-:S04]  /*2110*/  IMAD.WIDE.U32 R4, R9, 0x4, R2 ;  /* 0x0000000409047825 */ /* 0x002fc800078e0002 */
[----:B------:R-:W-:Y:S02]  /*2120*/  VIADD R37, R21, 0x1800 ;  /* 0x0000180015257836 */ /* 0x000fe40000000000 */
[--C-:B0-----:R-:W-:Y:S01]  /*2130*/  IMAD.WIDE.U32 R6, R31, 0x4, R2.reuse ;  /* 0x000000041f067825 */ /* 0x101fe200078e0002 */
[----:B------:R0:W5:Y:S03]  /*2140*/  LDG.E R4, desc[UR6][R4.64] ;  /* 0x0000000604047981 */ /* 0x000166000c1e1900 */
[----:B------:R-:W-:Y:S02]  /*2150*/  IMAD.WIDE.U32 R8, R35, 0x4, R2 ;  /* 0x0000000423087825 */ /* 0x000fe400078e0002 */
[----:B------:R1:W5:Y:S02]  /*2160*/  LDG.E R6, desc[UR6][R6.64] ;  /* 0x0000000606067981 */ /* 0x000364000c1e1900 */
[----:B------:R-:W-:-:S02]  /*2170*/  VIADD R31, R21, 0x1a00 ;  /* 0x00001a00151f7836 */ /* 0x000fc40000000000 */
[--C-:B------:R-:W-:Y:S01]  /*2180*/  IMAD.WIDE.U32 R10, R37, 0x4, R2.reuse ;  /* 0x00000004250a7825 */ /* 0x100fe200078e0002 */
[----:B------:R1:W5:Y:S03]  /*2190*/  LDG.E R8, desc[UR6][R8.64] ;  /* 0x0000000608087981 */ /* 0x000366000c1e1900 */
[--C-:B------:R-:W-:Y:S02]  /*21a0*/  IMAD.WIDE.U32 R30, R31, 0x4, R2.reuse ;  /* 0x000000041f1e7825 */ /* 0x100fe400078e0002 */
[----:B------:R-:W5:Y:S02]  /*21b0*/  LDG.E R10, desc[UR6][R10.64] ;  /* 0x000000060a0a7981 */ /* 0x000f64000c1e1900 */
[----:B------:R-:W-:Y:S02]  /*21c0*/  VIADD R13, R21, 0x1c00 ;  /* 0x00001c00150d7836 */ /* 0x000fe40000000000 */
[----:B------:R-:W5:Y:S02]  /*21d0*/  LDG.E R30, desc[UR6][R30.64] ;  /* 0x000000061e1e7981 */ /* 0x000f64000c1e1900 */
[----:B------:R-:W-:-:S04]  /*21e0*/  IMAD.WIDE.U32 R12, R13, 0x4, R2 ;  /* 0x000000040d0c7825 */ /* 0x000fc800078e0002 */
[----:B------:R-:W-:Y:S02]  /*21f0*/  VIADD R15, R21, 0x1e00 ;  /* 0x00001e00150f7836 */ /* 0x000fe40000000000 */
[----:B------:R-:W5:Y:S02]  /*2200*/  LDG.E R12, desc[UR6][R12.64] ;  /* 0x000000060c0c7981 */ /* 0x000f64000c1e1900 */
[----:B------:R-:W-:-:S06]  /*2210*/  IMAD.WIDE.U32 R14, R15, 0x4, R2 ;  /* 0x000000040f0e7825 */ /* 0x000fcc00078e0002 */
[----:B------:R-:W5:Y:S01]  /*2220*/  LDG.E R14, desc[UR6][R14.64] ;  /* 0x000000060e0e7981 */ /* 0x000f62000c1e1900 */
[----:B------:R-:W-:Y:S02]  /*2230*/  VIADD R16, R16, 0x10 ;  /* 0x0000001010107836 */ /* 0x000fe40000000000 */
[----:B------:R-:W-:Y:S02]  /*2240*/  VIADD R20, R20, 0x2000 ;  /* 0x0000200014147836 */ /* 0x000fe40000000000 */
[----:B------:R-:W-:Y:S01]  /*2250*/  VIADD R21, R21, 0x2000 ;  /* 0x0000200015157836 */ /* 0x000fe20000000000 */
[----:B--2---:R-:W-:Y:S02]  /*2260*/  ISETP.GT.AND P0, PT, R24, 0xa, PT ;  /* 0x0000000a1800780c */ /* 0x004fe40003f04270 */
[----:B---3--:R-:W-:Y:S02]  /*2270*/  ISETP.GT.AND P1, PT, R23, 0xa, PT ;  /* 0x0000000a1700780c */ /* 0x008fe40003f24270 */
[----:B0-----:R-:W-:-:S02]  /*2280*/  SEL R5, RZ, 0x1, !P0 ;  /* 0x00000001ff057807 */ /* 0x001fc40004000000 */
[----:B------:R-:W-:-:S04]  /*2290*/  SEL R24, RZ, 0x1, !P1 ;  /* 0x00000001ff187807 */ /* 0x000fc80004800000 */
[----:B------:R-:W-:Y:S02]  /*22a0*/  IADD3 R25, P3, P2, R24, R25, R5 ;  /* 0x0000001918197210 */ /* 0x000fe40007a7e005 */
[----:B----4-:R-:W-:Y:S02]  /*22b0*/  ISETP.GT.AND P0, PT, R26, 0xa, PT ;  /* 0x0000000a1a00780c */ /* 0x010fe40003f04270 */
[----:B------:R-:W-:Y:S02]  /*22c0*/  ISETP.GT.AND P1, PT, R22, 0xa, PT ;  /* 0x0000000a1600780c */ /* 0x000fe40003f24270 */
[----:B------:R-:W-:Y:S02]  /*22d0*/  SEL R22, RZ, 0x1, !P0 ;  /* 0x00000001ff167807 */ /* 0x000fe40004000000 */
[----:B------:R-:W-:Y:S02]  /*22e0*/  ISETP.GT.AND P5, PT, R28, 0xa, PT ;  /* 0x0000000a1c00780c */ /* 0x000fe40003fa4270 */
[----:B-1----:R-:W-:-:S02]  /*22f0*/  SEL R7, RZ, 0x1, !P1 ;  /* 0x00000001ff077807 */ /* 0x002fc40004800000 */
[----:B------:R-:W-:Y:S02]  /*2300*/  SEL R5, RZ, 0x1, !P5 ;  /* 0x00000001ff057807 */ /* 0x000fe40006800000 */
[----:B------:R-:W-:Y:S02]  /*2310*/  ISETP.GT.AND P5, PT, R33, 0xa, PT ;  /* 0x0000000a2100780c */ /* 0x000fe40003fa4270 */
[----:B------:R-:W-:Y:S02]  /*2320*/  IADD3 R7, P4, P6, R7, R25, R22 ;  /* 0x0000001907077210 */ /* 0x000fe40007e9e016 */
[----:B------:R-:W-:Y:S02]  /*2330*/  ISETP.GT.AND P1, PT, R18, 0xa, PT ;  /* 0x0000000a1200780c */ /* 0x000fe40003f24270 */
[----:B------:R-:W-:Y:S02]  /*2340*/  IADD3.X R27, PT, PT, RZ, R27, RZ, P3, P2 ;  /* 0x0000001bff1b7210 */ /* 0x000fe40001fe44ff */
[----:B------:R-:W-:-:S02]  /*2350*/  SEL R22, RZ, 0x1, !P1 ;  /* 0x00000001ff167807 */ /* 0x000fc40004800000 */
[----:B------:R-:W-:Y:S02]  /*2360*/  SEL R9, RZ, 0x1, !P5 ;  /* 0x00000001ff097807 */ /* 0x000fe40006800000 */
[----:B------:R-:W-:Y:S02]  /*2370*/  ISETP.GT.AND P0, PT, R29, 0xa, PT ;  /* 0x0000000a1d00780c */ /* 0x000fe40003f04270 */
[----:B------:R-:W-:Y:S02]  /*2380*/  ISETP.GT.AND P5, PT, R34, 0xa, PT ;  /* 0x0000000a2200780c */ /* 0x000fe40003fa4270 */
[----:B------:R-:W-:Y:S02]  /*2390*/  SEL R18, RZ, 0x1, !P0 ;  /* 0x00000001ff127807 */ /* 0x000fe40004000000 */
[----:B------:R-:W-:Y:S02]  /*23a0*/  IADD3.X R27, PT, PT, RZ, R27, RZ, P4, P6 ;  /* 0x0000001bff1b7210 */ /* 0x000fe400027ec4ff */
[----:B------:R-:W-:-:S02]  /*23b0*/  IADD3 R5, P1, P0, R5, R7, R22 ;  /* 0x0000000705057210 */ /* 0x000fc4000783e016 */
[----:B-----5:R-:W-:Y:S02]  /*23c0*/  ISETP.GT.AND P6, PT, R4, 0xa, PT ;  /* 0x0000000a0400780c */ /* 0x020fe40003fc4270 */
[----:B------:R-:W-:Y:S02]  /*23d0*/  SEL R4, RZ, 0x1, !P5 ;  /* 0x00000001ff047807 */ /* 0x000fe40006800000 */
[----:B------:R-:W-:Y:S02]  /*23e0*/  IADD3 R9, P3, P2, R9, R5, R18 ;  /* 0x0000000509097210 */ /* 0x000fe40007a7e012 */
[----:B------:R-:W-:Y:S02]  /*23f0*/  ISETP.GT.AND P4, PT, R6, 0xa, PT ;  /* 0x0000000a0600780c */ /* 0x000fe40003f84270 */
[----:B------:R-:W-:Y:S02]  /*2400*/  SEL R7, RZ, 0x1, !P6 ;  /* 0x00000001ff077807 */ /* 0x000fe40007000000 */
[----:B------:R-:W-:-:S02]  /*2410*/  ISETP.GT.AND P5, PT, R8, 0xa, PT ;  /* 0x0000000a0800780c */ /* 0x000fc40003fa4270 */
[----:B------:R-:W-:Y:S02]  /*2420*/  SEL R5, RZ, 0x1, !P4 ;  /* 0x00000001ff057807 */ /* 0x000fe40006000000 */
[----:B------:R-:W-:Y:S02]  /*2430*/  SEL R6, RZ, 0x1, !P5 ;  /* 0x00000001ff067807 */ /* 0x000fe40006800000 */
[----:B------:R-:W-:Y:S02]  /*2440*/  ISETP.GT.AND P6, PT, R10, 0xa, PT ;  /* 0x0000000a0a00780c */ /* 0x000fe40003fc4270 */
[----:B------:R-:W-:Y:S02]  /*2450*/  IADD3 R7, P4, P5, R7, R9, R4 ;  /* 0x0000000907077210 */ /* 0x000fe40007d9e004 */
[----:B------:R-:W-:Y:S02]  /*2460*/  IADD3.X R27, PT, PT, RZ, R27, RZ, P1, P0 ;  /* 0x0000001bff1b7210 */ /* 0x000fe40000fe04ff */
[----:B------:R-:W-:-:S02]  /*2470*/  ISETP.GT.AND P0, PT, R30, 0xa, PT ;  /* 0x0000000a1e00780c */ /* 0x000fc40003f04270 */
[----:B------:R-:W-:Y:S02]  /*2480*/  SEL R4, RZ, 0x1, !P6 ;  /* 0x00000001ff047807 */ /* 0x000fe40007000000 */
[----:B------:R-:W-:Y:S02]  /*2490*/  IADD3 R6, P1, P6, R6, R7, R5 ;  /* 0x0000000706067210 */ /* 0x000fe40007e3e005 */
[----:B------:R-:W-:Y:S02]  /*24a0*/  IADD3.X R27, PT, PT, RZ, R27, RZ, P3, P2 ;  /* 0x0000001bff1b7210 */ /* 0x000fe40001fe44ff */
[----:B------:R-:W-:Y:S02]  /*24b0*/  SEL R5, RZ, 0x1, !P0 ;  /* 0x00000001ff057807 */ /* 0x000fe40004000000 */
[----:B------:R-:W-:Y:S02]  /*24c0*/  ISETP.GT.AND P0, PT, R12, 0xa, PT ;  /* 0x0000000a0c00780c */ /* 0x000fe40003f04270 */
[----:B------:R-:W-:-:S02]  /*24d0*/  IADD3.X R27, PT, PT, RZ, R27, RZ, P4, P5 ;  /* 0x0000001bff1b7210 */ /* 0x000fc400027ea4ff */
[----:B------:R-:W-:Y:S02]  /*24e0*/  IADD3 R5, P3, P4, R5, R6, R4 ;  /* 0x0000000605057210 */ /* 0x000fe40007c7e004 */
[----:B------:R-:W-:Y:S02]  /*24f0*/  SEL R4, RZ, 0x1, !P0 ;  /* 0x00000001ff047807 */ /* 0x000fe40004000000 */
[----:B------:R-:W-:Y:S02]  /*2500*/  ISETP.NE.AND P0, PT, R16, RZ, PT ;  /* 0x000000ff1000720c */ /* 0x000fe40003f05270 */
[----:B------:R-:W-:Y:S02]  /*2510*/  ISETP.GT.AND P2, PT, R14, 0xa, PT ;  /* 0x0000000a0e00780c */ /* 0x000fe40003f44270 */
[----:B------:R-:W-:Y:S02]  /*2520*/  IADD3.X R27, PT, PT, RZ, R27, RZ, P1, P6 ;  /* 0x0000001bff1b7210 */ /* 0x000fe40000fec4ff */
[----:B------:R-:W-:-:S02]  /*2530*/  SEL R25, RZ, 0x1, !P2 ;  /* 0x00000001ff197807 */ /* 0x000fc40005000000 */
[----:B------:R-:W-:Y:S02]  /*2540*/  IADD3.X R27, PT, PT, RZ, R27, RZ, P3, P4 ;  /* 0x0000001bff1b7210 */ /* 0x000fe40001fe84ff */
[----:B------:R-:W-:-:S04]  /*2550*/  IADD3 R25, P1, P2, R25, R5, R4 ;  /* 0x0000000519197210 */ /* 0x000fc80007a3e004 */
[----:B------:R-:W-:Y:S01]  /*2560*/  IADD3.X R27, PT, PT, RZ, R27, RZ, P1, P2 ;  /* 0x0000001bff1b7210 */ /* 0x000fe20000fe44ff */
[----:B------:R-:W-:Y:S08]  /*2570*/  @P0 BRA `(.L_x_336) ;  /* 0xfffffff800700947 */ /* 0x000ff0000383ffff */
[----:B------:R-:W-:Y:S05]  /*2580*/  BSYNC.RECONVERGENT B3 ;  /* 0x0000000000037941 */ /* 0x000fea0003800200 */
.L_x_335:
[----:B------:R-:W-:-:S07]  /*2590*/  VIADD R20, R20, 0xfffff000 ;  /* 0xfffff00014147836 */ /* 0x000fce0000000000 */
.L_x_334:
[----:B------:R-:W-:Y:S05]  /*25a0*/  BSYNC.RECONVERGENT B2 ;  /* 0x0000000000027941 */ /* 0x000fea0003800200 */
.L_x_333:
        /* <DEDUP_REMOVED lines=14> */
[----:B0-----:R-:W-:-:S04]  /*2690*/  IMAD.WIDE.U32 R4, R21, 0x4, R2 ;  /* 0x0000000415047825 */ /* 0x001fc800078e0002 */
[--C-:B------:R-:W-:Y:S02]  /*26a0*/  IMAD.WIDE.U32 R6, R7, 0x4, R2.reuse ;  /* 0x0000000407067825 */ /* 0x100fe400078e0002 */
[----:B------:R-:W2:Y:S02]  /*26b0*/  LDG.E R4, desc[UR6][R4.64] ;  /* 0x0000000604047981 */ /* 0x000ea4000c1e1900 */
[--C-:B------:R-:W-:Y:S02]  /*26c0*/  IMAD.WIDE.U32 R8, R9, 0x4, R2.reuse ;  /* 0x0000000409087825 */ /* 0x100fe400078e0002 */
[----:B------:R0:W3:Y:S02]  /*26d0*/  LDG.E R16, desc[UR6][R6.64] ;  /* 0x0000000606107981 */ /* 0x0000e4000c1e1900 */
[--C-:B------:R-:W-:Y:S02]  /*26e0*/  IMAD.WIDE.U32 R10, R11, 0x4, R2.reuse ;  /* 0x000000040b0a7825 */ /* 0x100fe400078e0002 */
[----:B------:R-:W4:Y:S02]  /*26f0*/  LDG.E R8, desc[UR6][R8.64] ;  /* 0x0000000608087981 */ /* 0x000f24000c1e1900 */
[----:B------:R-:W-:-:S02]  /*2700*/  IMAD.WIDE.U32 R12, R13, 0x4, R2 ;  /* 0x000000040d0c7825 */ /* 0x000fc400078e0002 */
[----:B------:R-:W5:Y:S02]  /*2710*/  LDG.E R10, desc[UR6][R10.64] ;  /* 0x000000060a0a7981 */ /* 0x000f64000c1e1900 */
[--C-:B------:R-:W-:Y:S02]  /*2720*/  IMAD.WIDE.U32 R14, R15, 0x4, R2.reuse ;  /* 0x000000040f0e7825 */ /* 0x100fe400078e0002 */
[----:B------:R-:W5:Y:S02]  /*2730*/  LDG.E R12, desc[UR6][R12.64] ;  /* 0x000000060c0c7981 */ /* 0x000f64000c1e1900 */
[C---:B------:R-:W-:Y:S02]  /*2740*/  VIADD R23, R21.reuse, 0xc00 ;  /* 0x00000c0015177836 */ /* 0x040fe40000000000 */
[----:B------:R-:W-:Y:S01]  /*2750*/  VIADD R21, R21, 0xe00 ;  /* 0x00000e0015157836 */ /* 0x000fe20000000000 */
[----:B------:R-:W5:Y:S01]  /*2760*/  LDG.E R14, desc[UR6][R14.64] ;  /* 0x000000060e0e7981 */ /* 0x000f62000c1e1900 */
[----:B0-----:R-:W-:-:S04]  /*2770*/  IMAD.WIDE.U32 R6, R23, 0x4, R2 ;  /* 0x0000000417067825 */ /* 0x001fc800078e0002 */
[----:B------:R-:W-:Y:S02]  /*2780*/  IMAD.WIDE.U32 R2, R21, 0x4, R2 ;  /* 0x0000000415027825 */ /* 0x000fe400078e0002 */
[----:B------:R-:W5:Y:S04]  /*2790*/  LDG.E R6, desc[UR6][R6.64] ;  /* 0x0000000606067981 */ /* 0x000f68000c1e1900 */
[----:B------:R0:W5:Y:S01]  /*27a0*/  LDG.E R2, desc[UR6][R2.64] ;  /* 0x0000000602027981 */ /* 0x000162000c1e1900 */
[----:B------:R-:W-:Y:S01]  /*27b0*/  VIADD R20, R20, 0x1000 ;  /* 0x0000100014147836 */ /* 0x000fe20000000000 */
[----:B--2---:R-:W-:Y:S02]  /*27c0*/  ISETP.GT.AND P1, PT, R4, 0xa, PT ;  /* 0x0000000a0400780c */ /* 0x004fe40003f24270 */
[----:B---3--:R-:W-:-:S02]  /*27d0*/  ISETP.GT.AND P2, PT, R16, 0xa, PT ;  /* 0x0000000a1000780c */ /* 0x008fc40003f44270 */
[----:B------:R-:W-:Y:S02]  /*27e0*/  SEL R5, RZ, 0x1, !P1 ;  /* 0x00000001ff057807 */ /* 0x000fe40004800000 */
[----:B------:R-:W-:Y:S02]  /*27f0*/  SEL R4, RZ, 0x1, !P2 ;  /* 0x00000001ff047807 */ /* 0x000fe40005000000 */
[----:B----4-:R-:W-:Y:S02]  /*2800*/  ISETP.GT.AND P1, PT, R8, 0xa, PT ;  /* 0x0000000a0800780c */ /* 0x010fe40003f24270 */
[----:B-----5:R-:W-:Y:S02]  /*2810*/  ISETP.GT.AND P2, PT, R10, 0xa, PT ;  /* 0x0000000a0a00780c */ /* 0x020fe40003f44270 */
[----:B------:R-:W-:Y:S02]  /*2820*/  IADD3 R25, P5, P6, R4, R25, R5 ;  /* 0x0000001904197210 */ /* 0x000fe40007ebe005 */
[----:B------:R-:W-:-:S02]  /*2830*/  SEL R4, RZ, 0x1, !P1 ;  /* 0x00000001ff047807 */ /* 0x000fc40004800000 */
[----:B------:R-:W-:Y:S02]  /*2840*/  SEL R5, RZ, 0x1, !P2 ;  /* 0x00000001ff057807 */ /* 0x000fe40005000000 */
[----:B------:R-:W-:Y:S02]  /*2850*/  ISETP.GT.AND P3, PT, R12, 0xa, PT ;  /* 0x0000000a0c00780c */ /* 0x000fe40003f64270 */
[----:B------:R-:W-:Y:S02]  /*2860*/  ISETP.GT.AND P4, PT, R14, 0xa, PT ;  /* 0x0000000a0e00780c */ /* 0x000fe40003f84270 */
[----:B------:R-:W-:Y:S02]  /*2870*/  IADD3 R5, P1, P2, R5, R25, R4 ;  /* 0x0000001905057210 */ /* 0x000fe40007a3e004 */
[----:B------:R-:W-:Y:S02]  /*2880*/  SEL R4, RZ, 0x1, !P3 ;  /* 0x00000001ff047807 */ /* 0x000fe40005800000 */
[----:B0-----:R-:W-:-:S02]  /*2890*/  SEL R3, RZ, 0x1, !P4 ;  /* 0x00000001ff037807 */ /* 0x001fc40006000000 */
[----:B------:R-:W-:Y:S02]  /*28a0*/  ISETP.GT.AND P4, PT, R6, 0xa, PT ;  /* 0x0000000a0600780c */ /* 0x000fe40003f84270 */
[----:B------:R-:W-:Y:S02]  /*28b0*/  ISETP.GT.AND P3, PT, R2, 0xa, PT ;  /* 0x0000000a0200780c */ /* 0x000fe40003f64270 */
[----:B------:R-:W-:Y:S02]  /*28c0*/  IADD3.X R27, PT, PT, RZ, R27, RZ, P5, P6 ;  /* 0x0000001bff1b7210 */ /* 0x000fe40002fec4ff */
[----:B------:R-:W-:Y:S02]  /*28d0*/  IADD3 R3, P5, P6, R3, R5, R4 ;  /* 0x0000000503037210 */ /* 0x000fe40007ebe004 */
[----:B------:R-:W-:Y:S02]  /*28e0*/  SEL R2, RZ, 0x1, !P4 ;  /* 0x00000001ff027807 */ /* 0x000fe40006000000 */
[----:B------:R-:W-:-:S02]  /*28f0*/  SEL R25, RZ, 0x1, !P3 ;  /* 0x00000001ff197807 */ /* 0x000fc40005800000 */
[----:B------:R-:W-:Y:S02]  /*2900*/  IADD3.X R27, PT, PT, RZ, R27, RZ, P1, P2 ;  /* 0x0000001bff1b7210 */ /* 0x000fe40000fe44ff */
[----:B------:R-:W-:Y:S02]  /*2910*/  IADD3 R25, P1, P2, R25, R3, R2 ;  /* 0x0000000319197210 */ /* 0x000fe40007a3e002 */
[----:B------:R-:W-:-:S04]  /*2920*/  IADD3.X R27, PT, PT, RZ, R27, RZ, P5, P6 ;  /* 0x0000001bff1b7210 */ /* 0x000fc80002fec4ff */
[----:B------:R-:W-:-:S07]  /*2930*/  IADD3.X R27, PT, PT, RZ, R27, RZ, P1, P2 ;  /* 0x0000001bff1b7210 */ /* 0x000fce0000fe44ff */
.L_x_338:
[----:B------:R-:W-:Y:S05]  /*2940*/  BSYNC.RECONVERGENT B2 ;  /* 0x0000000000027941 */ /* 0x000fea0003800200 */
.L_x_337:
        /* <DEDUP_REMOVED lines=32> */
.L_x_340:
[----:B------:R-:W-:Y:S05]  /*2b50*/  BSYNC.RECONVERGENT B2 ;  /* 0x0000000000027941 */ /* 0x000fea0003800200 */
.L_x_339:
[----:B------:R-:W-:Y:S05]  /*2b60*/  @!P0 BRA `(.L_x_332) ;  /* 0x0000000000348947 */ /* 0x000fea0003800000 */
[----:B------:R-:W0:Y:S01]  /*2b70*/  LDC.64 R4, c[0x0][0x380] ;  /* 0x0000e000ff047b82 */ /* 0x000e220000000a00 */
[----:B------:R-:W-:Y:S02]  /*2b80*/  IMAD.IADD R17, R20, 0x1, R17 ;  /* 0x0000000114117824 */ /* 0x000fe400078e0211 */
[----:B------:R-:W-:-:S07]  /*2b90*/  IMAD.MOV R6, RZ, RZ, -R19 ;  /* 0x000000ffff067224 */ /* 0x000fce00078e0a13 */
.L_x_341:
        /* <DEDUP_REMOVED lines=10> */
.L_x_332:
[----:B------:R-:W-:Y:S05]  /*2c40*/  BSYNC.RECONVERGENT B1 ;  /* 0x0000000000017941 */ /* 0x000fea0003800200 */
.L_x_330:
[----:B------:R-:W0:Y:S01]  /*2c50*/  S2R R9, SR_LANEID ;  /* 0x0000000000097919 */ /* 0x000e220000000000 */
        /* <DEDUP_REMOVED lines=28> */
[----:B------:R-:W-:Y:S02]  /*2e20*/  @!P2 MOV R7, 0x400 ;  /* 0x000004000007a802 */ /* 0x000fe40000000f00 */
[----:B-1----:R-:W-:Y:S01]  /*2e30*/  SEL R3, R3, RZ, !P1 ;  /* 0x000000ff03037207 */ /* 0x002fe20004800000 */
[----:B------:R-:W0:Y:S01]  /*2e40*/  SHFL.DOWN PT, R2, R5, 0x10, 0x1f ;  /* 0x0a001f0005027f89 */ /* 0x000e2200000e0000 */
[----:B------:R-:W-:Y:S02]  /*2e50*/  ISETP.GT.AND P1, PT, R9, 0xf, PT ;  /* 0x0000000f0900780c */ /* 0x000fe40003f24270 */
[----:B--2---:R-:W-:Y:S01]  /*2e60*/  @!P2 LEA R7, R8, R7, 0x18 ;  /* 0x000000070807a211 */ /* 0x004fe200078ec0ff */
[----:B------:R-:W-:Y:S01]  /*2e70*/  IMAD.X R4, R3, 0x1, R6, P0 ;  /* 0x0000000103047824 */ /* 0x000fe200000e0606 */
[----:B------:R-:W-:-:S04]  /*2e80*/  @!P2 SHF.R.U32.HI R6, RZ, 0x2, R0 ;  /* 0x00000002ff06a819 */ /* 0x000fc80000011600 */
        /* <DEDUP_REMOVED lines=38> */
.L_x_328:
[----:B------:R-:W-:Y:S05]  /*30f0*/  BSYNC.RECONVERGENT B0 ;  /* 0x0000000000007941 */ /* 0x000fea0003800200 */
.L_x_313:
[----:B------:R-:W-:Y:S05]  /*3100*/  @P0 EXIT ;  /* 0x000000000000094d */ /* 0x000fea0003800000 */
[----:B------:R-:W0:Y:S01]  /*3110*/  LDCU.64 UR4, c[0x0][0x3a0] ;  /* 0x00007400ff0477ac */ /* 0x000e220008000a00 */
[----:B------:R-:W3:Y:S01]  /*3120*/  LDC.64 R4, c[0x0][0x390] ;  /* 0x0000e400ff047b82 */ /* 0x000ee20000000a00 */
[----:B012---:R-:W-:-:S04]  /*3130*/  IADD3 R2, P0, PT, R2, UR4, RZ ;  /* 0x0000000402027c10 */ /* 0x007fc8000ff1e0ff */
[----:B------:R-:W-:-:S05]  /*3140*/  IADD3.X R3, PT, PT, R3, UR5, RZ, P0, !PT ;  /* 0x0000000503037c10 */ /* 0x000fca00087fe4ff */
[----:B---3--:R-:W-:Y:S01]  /*3150*/  STG.E.64 desc[UR6][R4.64], R2 ;  /* 0x0000000204007986 */ /* 0x008fe2000c101b06 */
[----:B------:R-:W-:Y:S05]  /*3160*/  EXIT ;  /* 0x000000000000794d */ /* 0x000fea0003800000 */
.L_x_342:
        /* <DEDUP_REMOVED lines=9> */
.L_x_1731:


//--------------------- .text._ZN3cub18CUB_300001_SM_10006detail6reduce28DeviceReduceSingleTileKernelINS2_10policy_hubIlyN4cuda3std3__44plusIlEEE10Policy1000EPlSC_iS9_llNS7_10__identityEEEvT0_T1_T2_T3_T4_T6_ --------------------------
	.section	.text._ZN3cub18CUB_300001_SM_10006detail6reduce28DeviceReduceSingleTileKernelINS2_10policy_hubIlyN4cuda3std3__44plusIlEEE10Policy1000EPlSC_iS9_llNS7_10__identityEEEvT0_T1_T2_T3_T4_T6_,"ax",@progbits
	.align	128
        .global         _ZN3cub18CUB_300001_SM_10006detail6reduce28DeviceReduceSingleTileKernelINS2_10policy_hubIlyN4cuda3std3__44plusIlEEE10Policy1000EPlSC_iS9_llNS7_10__identityEEEvT0_T1_T2_T3_T4_T6_
        .type           _ZN3cub18CUB_300001_SM_10006detail6reduce28DeviceReduceSingleTileKernelINS2_10policy_hubIlyN4cuda3std3__44plusIlEEE10Policy1000EPlSC_iS9_llNS7_10__identityEEEvT0_T1_T2_T3_T4_T6_,@function
        .size           _ZN3cub18CUB_300001_SM_10006detail6reduce28DeviceReduceSingleTileKernelINS2_10policy_hubIlyN4cuda3std3__44plusIlEEE10Policy1000EPlSC_iS9_llNS7_10__identityEEEvT0_T1_T2_T3_T4_T6_,(.L_x_1732 - _ZN3cub18CUB_300001_SM_10006detail6reduce28DeviceReduceSingleTileKernelINS2_10policy_hubIlyN4cuda3std3__44plusIlEEE10Policy1000EPlSC_iS9_llNS7_10__identityEEEvT0_T1_T2_T3_T4_T6_)
        .other          _ZN3cub18CUB_300001_SM_10006detail6reduce28DeviceReduceSingleTileKernelINS2_10policy_hubIlyN4cuda3std3__44plusIlEEE10Policy1000EPlSC_iS9_llNS7_10__identityEEEvT0_T1_T2_T3_T4_T6_,@"STO_CUDA_ENTRY STV_DEFAULT"
_ZN3cub18CUB_300001_SM_10006detail6reduce28DeviceReduceSingleTileKernelINS2_10policy_hubIlyN4cuda3std3__44plusIlEEE10Policy1000EPlSC_iS9_llNS7_10__identityEEEvT0_T1_T2_T3_T4_T6_:
.text._ZN3cub18CUB_300001_SM_10006detail6reduce28DeviceReduceSingleTileKernelINS2_10policy_hubIlyN4cuda3std3__44plusIlEEE10Policy1000EPlSC_iS9_llNS7_10__identityEEEvT0_T1_T2_T3_T4_T6_:
        /* <DEDUP_REMOVED lines=13> */
.L_x_343:
[----:B------:R-:W-:Y:S01]  /*00d0*/  ISETP.GT.AND P0, PT, R4, 0xdff, PT ;  /* 0x00000dff0400780c */ /* 0x000fe20003f04270 */
[----:B------:R-:W-:-:S12]  /*00e0*/  BSSY.RECONVERGENT B0, `(.L_x_344) ;  /* 0x0000256000007945 */ /* 0x000fd80003800200 */
[----:B------:R-:W-:Y:S05]  /*00f0*/  @P0 BRA `(.L_x_345) ;  /* 0x00000014004c0947 */ /* 0x000fea0003800000 */
[----:B------:R-:W0:Y:S01]  /*0100*/  S2R R5, SR_TID.X ;  /* 0x0000000000057919 */ /* 0x000e220000002100 */
[----:B------:R-:W-:Y:S01]  /*0110*/  BSSY.RECONVERGENT B1, `(.L_x_346) ;  /* 0x0000009000017945 */ /* 0x000fe20003800200 */
[----:B------:R-:W-:Y:S02]  /*0120*/  CS2R R2, SRZ ;  /* 0x0000000000027805 */ /* 0x000fe4000001ff00 */
[----:B0-----:R-:W-:Y:S01]  /*0130*/  ISETP.GE.AND P0, PT, R5, R4, PT ;  /* 0x000000040500720c */ /* 0x001fe20003f06270 */
[----:B------:R-:W-:-:S12]  /*0140*/  IMAD.MOV.U32 R7, RZ, RZ, R5 ;  /* 0x000000ffff077224 */ /* 0x000fd800078e0005 */
[----:B------:R-:W-:Y:S05]  /*0150*/  @P0 BRA `(.L_x_347) ;  /* 0x0000000000100947 */ /* 0x000fea0003800000 */
[----:B------:R-:W0:Y:S02]  /*0160*/  LDC.64 R2, c[0x0][0x380] ;  /* 0x0000e000ff027b82 */ /* 0x000e240000000a00 */
[----:B0-----:R-:W-:-:S06]  /*0170*/  IMAD.WIDE.U32 R2, R5, 0x8, R2 ;  /* 0x0000000805027825 */ /* 0x001fcc00078e0002 */
[----:B------:R-:W5:Y:S01]  /*0180*/  LDG.E.64.CONSTANT R2, desc[UR6][R2.64] ;  /* 0x0000000602027981 */ /* 0x000f62000c1e9b00 */
[----:B------:R-:W-:-:S07]  /*0190*/  VIADD R7, R5, 0x200 ;  /* 0x0000020005077836 */ /* 0x000fce0000000000 */
.L_x_347:
[----:B------:R-:W-:Y:S05]  /*01a0*/  BSYNC.RECONVERGENT B1 ;  /* 0x0000000000017941 */ /* 0x000fea0003800200 */
.L_x_346:
[----:B------:R-:W-:Y:S01]  /*01b0*/  ISETP.GE.AND P0, PT, R7, R4, PT ;  /* 0x000000040700720c */ /* 0x000fe20003f06270 */
[----:B------:R-:W-:-:S12]  /*01c0*/  BSSY.RECONVERGENT B1, `(.L_x_348) ;  /* 0x0000077000017945 */ /* 0x000fd80003800200 */
[----:B------:R-:W-:Y:S05]  /*01d0*/  @P0 BRA `(.L_x_349) ;  /* 0x0000000400d40947 */ /* 0x000fea0003800000 */
[----:B------:R-:W-:Y:S01]  /*01e0*/  LOP3.LUT R9, RZ, R7, RZ, 0x33, !PT ;  /* 0x00000007ff097212 */ /* 0x000fe200078e33ff */
[----:B------:R-:W-:Y:S04]  /*01f0*/  BSSY.RECONVERGENT B2, `(.L_x_350) ;  /* 0x0000018000027945 */ /* 0x000fe80003800200 */
[----:B------:R-:W-:-:S05]  /*0200*/  IMAD.IADD R0, R9, 0x1, R4 ;  /* 0x0000000109007824 */ /* 0x000fca00078e0204 */
[C---:B------:R-:W-:Y:S02]  /*0210*/  LOP3.LUT R6, R0.reuse, 0x600, RZ, 0xc0, !PT ;  /* 0x0000060000067812 */ /* 0x040fe400078ec0ff */
[----:B------:R-:W-:Y:S02]  /*0220*/  ISETP.GE.U32.AND P1, PT, R0, 0x600, PT ;  /* 0x000006000000780c */ /* 0x000fe40003f26070 */
[----:B------:R-:W-:-:S13]  /*0230*/  ISETP.NE.AND P0, PT, R6, 0x600, PT ;  /* 0x000006000600780c */ /* 0x000fda0003f05270 */
[----:B------:R-:W-:Y:S05]  /*0240*/  @!P0 BRA `(.L_x_351) ;  /* 0x0000000000488947 */ /* 0x000fea0003800000 */
[----:B------:R-:W0:Y:S01]  /*0250*/  LDC.64 R8, c[0x0][0x380] ;  /* 0x0000e000ff087b82 */ /* 0x000e220000000a00 */
[----:B------:R-:W-:-:S04]  /*0260*/  LEA.HI R0, R0, 0x1, RZ, 0x17 ;  /* 0x0000000100007811 */ /* 0x000fc800078fb8ff */
[----:B------:R-:W-:-:S05]  /*0270*/  LOP3.LUT R0, R0, 0x3, RZ, 0xc0, !PT ;  /* 0x0000000300007812 */ /* 0x000fca00078ec0ff */
[----:B------:R-:W-:Y:S02]  /*0280*/  IMAD.MOV R0, RZ, RZ, -R0 ;  /* 0x000000ffff007224 */ /* 0x000fe400078e0a00 */
[----:B0-----:R-:W-:-:S04]  /*0290*/  IMAD.WIDE.U32 R8, R7, 0x8, R8 ;  /* 0x0000000807087825 */ /* 0x001fc800078e0008 */
[----:B------:R-:W-:Y:S02]  /*02a0*/  IMAD.MOV.U32 R6, RZ, RZ, R8 ;  /* 0x000000ffff067224 */ /* 0x000fe400078e0008 */
[----:B------:R-:W-:-:S07]  /*02b0*/  IMAD.MOV.U32 R11, RZ, RZ, R9 ;  /* 0x000000ffff0b7224 */ /* 0x000fce00078e0009 */
.L_x_352:
[----:B------:R-:W-:Y:S02]  /*02c0*/  IMAD.MOV.U32 R8, RZ, RZ, R6 ;  /* 0x000000ffff087224 */ /* 0x000fe400078e0006 */
[----:B------:R-:W-:-:S06]  /*02d0*/  IMAD.MOV.U32 R9, RZ, RZ, R11 ;  /* 0x000000ffff097224 */ /* 0x000fcc00078e000b */
[----:B------:R-:W2:Y:S01]  /*02e0*/  LDG.E.64.CONSTANT R8, desc[UR6][R8.64] ;  /* 0x0000000608087981 */ /* 0x000ea2000c1e9b00 */
[----:B------:R-:W-:Y:S01]  /*02f0*/  VIADD R0, R0, 0x1 ;  /* 0x0000000100007836 */ /* 0x000fe20000000000 */
[----:B------:R-:W-:Y:S01]  /*0300*/  IADD3 R6, P3, PT, R6, 0x1000, RZ ;  /* 0x0000100006067810 */ /* 0x000fe20007f7e0ff */
[----:B------:R-:W-:-:S03]  /*0310*/  VIADD R7, R7, 0x200 ;  /* 0x0000020007077836 */ /* 0x000fc60000000000 */
[----:B------:R-:W-:Y:S01]  /*0320*/  ISETP.NE.AND P0, PT, R0, RZ, PT ;  /* 0x000000ff0000720c */ /* 0x000fe20003f05270 */
[----:B------:R-:W-:Y:S01]  /*0330*/  IMAD.X R11, RZ, RZ, R11, P3 ;  /* 0x000000ffff0b7224 */ /* 0x000fe200018e060b */
[----:B--2--5:R-:W-:-:S05]  /*0340*/  IADD3 R2, P2, PT, R8, R2, RZ ;  /* 0x0000000208027210 */ /* 0x024fca0007f5e0ff */
[----:B------:R-:W-:-:S06]  /*0350*/  IMAD.X R3, R9, 0x1, R3, P2 ;  /* 0x0000000109037824 */ /* 0x000fcc00010e0603 */
[----:B------:R-:W-:Y:S05]  /*0360*/  @P0 BRA `(.L_x_352) ;  /* 0xfffffffc00d40947 */ /* 0x000fea000383ffff */
.L_x_351:
[----:B------:R-:W-:Y:S05]  /*0370*/  BSYNC.RECONVERGENT B2 ;  /* 0x0000000000027941 */ /* 0x000fea0003800200 */
.L_x_350:
[----:B------:R-:W-:Y:S05]  /*0380*/  @!P1 BRA `(.L_x_349) ;  /* 0x0000000400689947 */ /* 0x000fea0003800000 */
[----:B------:R-:W-:Y:S01]  /*0390*/  IMAD.IADD R0, R4, 0x1, -R7 ;  /* 0x0000000104007824 */ /* 0x000fe200078e0a07 */
[----:B------:R-:W-:Y:S01]  /*03a0*/  BSSY.RECONVERGENT B2, `(.L_x_353) ;  /* 0x0000031000027945 */ /* 0x000fe20003800200 */
[----:B------:R-:W-:-:S03]  /*03b0*/  PLOP3.LUT P0, PT, PT, PT, PT, 0x80, 0x8 ;  /* 0x000000000008781c */ /* 0x000fc60003f0f070 */
[----:B------:R-:W-:-:S13]  /*03c0*/  ISETP.GT.AND P1, PT, R0, 0x1800, PT ;  /* 0x000018000000780c */ /* 0x000fda0003f24270 */
[----:B------:R-:W-:Y:S05]  /*03d0*/  @!P1 BRA `(.L_x_354) ;  /* 0x0000000000b49947 */ /* 0x000fea0003800000 */
[----:B------:R-:W-:Y:S01]  /*03e0*/  PLOP3.LUT P0, PT, PT, PT, PT, 0x8, 0x80 ;  /* 0x000000000080781c */ /* 0x000fe20003f0e170 */
[----:B------:R-:W-:-:S12]  /*03f0*/  VIADD R0, R4, 0xffffe800 ;  /* 0xffffe80004007836 */ /* 0x000fd80000000000 */
.L_x_355:
[----:B------:R-:W0:Y:S01]  /*0400*/  LDC.64 R44, c[0x0][0x380] ;  /* 0x0000e000ff2c7b82 */ /* 0x000e220000000a00 */
[C---:B------:R-:W-:Y:S02]  /*0410*/  VIADD R41, R7.reuse, 0x800 ;  /* 0x0000080007297836 */ /* 0x040fe40000000000 */
[C---:B------:R-:W-:Y:S02]  /*0420*/  VIADD R43, R7.reuse, 0x1000 ;  /* 0x00001000072b7836 */ /* 0x040fe40000000000 */
[----:B0-----:R-:W-:-:S05]  /*0430*/  IMAD.WIDE R28, R7, 0x8, R44 ;  /* 0x00000008071c7825 */ /* 0x001fca00078e022c */
[----:B------:R-:W2:Y:S01]  /*0440*/  LDG.E.64.CONSTANT R8, desc[UR6][R28.64] ;  /* 0x000000061c087981 */ /* 0x000ea2000c1e9b00 */
[----:B------:R-:W-:-:S03]  /*0450*/  IMAD.WIDE R40, R41, 0x8, R44 ;  /* 0x0000000829287825 */ /* 0x000fc600078e022c */
[----:B------:R-:W2:Y:S04]  /*0460*/  LDG.E.64.CONSTANT R10, desc[UR6][R28.64+0x1000] ;  /* 0x001000061c0a7981 */ /* 0x000ea8000c1e9b00 */
[----:B------:R-:W3:Y:S04]  /*0470*/  LDG.E.64.CONSTANT R12, desc[UR6][R28.64+0x2000] ;  /* 0x002000061c0c7981 */ /* 0x000ee8000c1e9b00 */
[----:B------:R-:W3:Y:S01]  /*0480*/  LDG.E.64.CONSTANT R14, desc[UR6][R28.64+0x3000] ;  /* 0x003000061c0e7981 */ /* 0x000ee2000c1e9b00 */
[----:B------:R-:W-:-:S03]  /*0490*/  IMAD.WIDE R42, R43, 0x8, R44 ;  /* 0x000000082b2a7825 */ /* 0x000fc600078e022c */
[----:B------:R-:W4:Y:S04]  /*04a0*/  LDG.E.64.CONSTANT R16, desc[UR6][R40.64] ;  /* 0x0000000628107981 */ /* 0x000f28000c1e9b00 */
[----:B------:R-:W4:Y:S04]  /*04b0*/  LDG.E.64.CONSTANT R18, desc[UR6][R40.64+0x1000] ;  /* 0x0010000628127981 */ /* 0x000f28000c1e9b00 */
[----:B------:R-:W4:Y:S04]  /*04c0*/  LDG.E.64.CONSTANT R20, desc[UR6][R40.64+0x2000] ;  /* 0x0020000628147981 */ /* 0x000f28000c1e9b00 */
[----:B------:R2:W4:Y:S01]  /*04d0*/  LDG.E.64.CONSTANT R26, desc[UR6][R40.64+0x3000] ;  /* 0x00300006281a7981 */ /* 0x000522000c1e9b00 */
[----:B------:R-:W-:-:S03]  /*04e0*/  VIADD R31, R7, 0x1800 ;  /* 0x00001800071f7836 */ /* 0x000fc60000000000 */
[----:B------:R-:W4:Y:S04]  /*04f0*/  LDG.E.64.CONSTANT R24, desc[UR6][R42.64] ;  /* 0x000000062a187981 */ /* 0x000f28000c1e9b00 */
[----:B------:R-:W4:Y:S01]  /*0500*/  LDG.E.64.CONSTANT R22, desc[UR6][R42.64+0x1000] ;  /* 0x001000062a167981 */ /* 0x000f22000c1e9b00 */
[----:B------:R-:W-:-:S03]  /*0510*/  IMAD.WIDE R44, R31, 0x8, R44 ;  /* 0x000000081f2c7825 */ /* 0x000fc600078e022c */
[----:B------:R-:W4:Y:S04]  /*0520*/  LDG.E.64.CONSTANT R28, desc[UR6][R42.64+0x2000] ;  /* 0x002000062a1c7981 */ /* 0x000f28000c1e9b00 */
[----:B------:R-:W4:Y:S04]  /*0530*/  LDG.E.64.CONSTANT R36, desc[UR6][R42.64+0x3000] ;  /* 0x003000062a247981 */ /* 0x000f28000c1e9b00 */
[----:B------:R-:W4:Y:S04]  /*0540*/  LDG.E.64.CONSTANT R34, desc[UR6][R44.64] ;  /* 0x000000062c227981 */ /* 0x000f28000c1e9b00 */
[----:B------:R-:W4:Y:S04]  /*0550*/  LDG.E.64.CONSTANT R32, desc[UR6][R44.64+0x1000] ;  /* 0x001000062c207981 */ /* 0x000f28000c1e9b00 */
[----:B------:R-:W4:Y:S04]  /*0560*/  LDG.E.64.CONSTANT R30, desc[UR6][R44.64+0x2000] ;  /* 0x002000062c1e7981 */ /* 0x000f28000c1e9b00 */
[----:B------:R-:W4:Y:S01]  /*0570*/  LDG.E.64.CONSTANT R38, desc[UR6][R44.64+0x3000] ;  /* 0x003000062c267981 */ /* 0x000f22000c1e9b00 */
[----:B------:R-:W-:Y:S01]  /*0580*/  VIADD R7, R7, 0x2000 ;  /* 0x0000200007077836 */ /* 0x000fe20000000000 */
[----:B--2--5:R-:W-:-:S04]  /*0590*/  IADD3 R41, P1, P2, R10, R8, R2 ;  /* 0x000000080a297210 */ /* 0x024fc80007a3e002 */
[----:B------:R-:W-:Y:S02]  /*05a0*/  IADD3.X R9, PT, PT, R11, R9, R3, P1, P2 ;  /* 0x000000090b097210 */ /* 0x000fe40000fe4403 */
[----:B---3--:R-:W-:-:S04]  /*05b0*/  IADD3 R41, P3, P4, R14, R12, R41 ;  /* 0x0000000c0e297210 */ /* 0x008fc80007c7e029 */
[----:B------:R-:W-:Y:S02]  /*05c0*/  IADD3.X R13, PT, PT, R15, R13, R9, P3, P4 ;  /* 0x0000000d0f0d7210 */ /* 0x000fe40001fe8409 */
[----:B----4-:R-:W-:-:S04]  /*05d0*/  IADD3 R3, P1, P2, R18, R16, R41 ;  /* 0x0000001012037210 */ /* 0x010fc80007a3e029 */
[----:B------:R-:W-:Y:S02]  /*05e0*/  IADD3.X R17, PT, PT, R19, R17, R13, P1, P2 ;  /* 0x0000001113117210 */ /* 0x000fe40000fe440d */
[----:B------:R-:W-:-:S04]  /*05f0*/  IADD3 R3, P3, P4, R26, R20, R3 ;  /* 0x000000141a037210 */ /* 0x000fc80007c7e003 */
[----:B------:R-:W-:Y:S02]  /*0600*/  IADD3.X R21, PT, PT, R27, R21, R17, P3, P4 ;  /* 0x000000151b157210 */ /* 0x000fe40001fe8411 */
[----:B------:R-:W-:-:S04]  /*0610*/  IADD3 R3, P1, P2, R22, R24, R3 ;  /* 0x0000001816037210 */ /* 0x000fc80007a3e003 */
[----:B------:R-:W-:Y:S02]  /*0620*/  IADD3.X R23, PT, PT, R23, R25, R21, P1, P2 ;  /* 0x0000001917177210 */ /* 0x000fe40000fe4415 */
[----:B------:R-:W-:-:S04]  /*0630*/  IADD3 R3, P3, P4, R36, R28, R3 ;  /* 0x0000001c24037210 */ /* 0x000fc80007c7e003 */
[----:B------:R-:W-:Y:S02]  /*0640*/  IADD3.X R29, PT, PT, R37, R29, R23, P3, P4 ;  /* 0x0000001d251d7210 */ /* 0x000fe40001fe8417 */
[----:B------:R-:W-:Y:S02]  /*0650*/  ISETP.GE.AND P3, PT, R7, R0, PT ;  /* 0x000000000700720c */ /* 0x000fe40003f66270 */
[----:B------:R-:W-:-:S04]  /*0660*/  IADD3 R3, P2, P1, R32, R34, R3 ;  /* 0x0000002220037210 */ /* 0x000fc8000795e003 */
[----:B------:R-:W-:Y:S02]  /*0670*/  IADD3 R2, P4, P5, R38, R30, R3 ;  /* 0x0000001e26027210 */ /* 0x000fe40007d9e003 */
[----:B------:R-:W-:-:S04]  /*0680*/  IADD3.X R3, PT, PT, R33, R35, R29, P2, P1 ;  /* 0x0000002321037210 */ /* 0x000fc800017e241d */
[----:B------:R-:W-:Y:S01]  /*0690*/  IADD3.X R3, PT, PT, R39, R31, R3, P4, P5 ;  /* 0x0000001f27037210 */ /* 0x000fe200027ea403 */
[----:B------:R-:W-:Y:S06]  /*06a0*/  @!P3 BRA `(.L_x_355) ;  /* 0xfffffffc0054b947 */ /* 0x000fec000383ffff */
.L_x_354:
[----:B------:R-:W-:Y:S05]  /*06b0*/  BSYNC.RECONVERGENT B2 ;  /* 0x0000000000027941 */ /* 0x000fea0003800200 */
.L_x_353:
[----:B------:R-:W-:Y:S01]  /*06c0*/  IMAD.IADD R0, R4, 0x1, -R7 ;  /* 0x0000000104007824 */ /* 0x000fe200078e0a07 */
[----:B------:R-:W-:Y:S04]  /*06d0*/  BSSY.RECONVERGENT B2, `(.L_x_356) ;  /* 0x0000019000027945 */ /* 0x000fe80003800200 */
[----:B------:R-:W-:-:S13]  /*06e0*/  ISETP.GT.AND P1, PT, R0, 0x800, PT ;  /* 0x000008000000780c */ /* 0x000fda0003f24270 */
[----:B------:R-:W-:Y:S05]  /*06f0*/  @!P1 BRA `(.L_x_357) ;  /* 0x0000000000589947 */ /* 0x000fea0003800000 */
[----:B------:R-:W0:Y:S01]  /*0700*/  LDC.64 R18, c[0x0][0x380] ;  /* 0x0000e000ff127b82 */ /* 0x000e220000000a00 */
[C---:B------:R-:W-:Y:S02]  /*0710*/  VIADD R15, R7.reuse, 0x800 ;  /* 0x00000800070f7836 */ /* 0x040fe40000000000 */
[----:B0-----:R-:W-:-:S05]  /*0720*/  IMAD.WIDE R8, R7, 0x8, R18 ;  /* 0x0000000807087825 */ /* 0x001fca00078e0212 */
[----:B------:R-:W2:Y:S01]  /*0730*/  LDG.E.64.CONSTANT R10, desc[UR6][R8.64] ;  /* 0x00000006080a7981 */ /* 0x000ea2000c1e9b00 */
[----:B------:R-:W-:-:S03]  /*0740*/  IMAD.WIDE R18, R15, 0x8, R18 ;  /* 0x000000080f127825 */ /* 0x000fc600078e0212 */
[----:B------:R-:W2:Y:S04]  /*0750*/  LDG.E.64.CONSTANT R12, desc[UR6][R8.64+0x1000] ;  /* 0x00100006080c7981 */ /* 0x000ea8000c1e9b00 */
[----:B------:R-:W3:Y:S04]  /*0760*/  LDG.E.64.CONSTANT R14, desc[UR6][R8.64+0x2000] ;  /* 0x00200006080e7981 */ /* 0x000ee8000c1e9b00 */
[----:B------:R-:W3:Y:S04]  /*0770*/  LDG.E.64.CONSTANT R16, desc[UR6][R8.64+0x3000] ;  /* 0x0030000608107981 */ /* 0x000ee8000c1e9b00 */
[----:B------:R-:W4:Y:S04]  /*0780*/  LDG.E.64.CONSTANT R20, desc[UR6][R18.64] ;  /* 0x0000000612147981 */ /* 0x000f28000c1e9b00 */
[----:B------:R-:W4:Y:S04]  /*0790*/  LDG.E.64.CONSTANT R22, desc[UR6][R18.64+0x1000] ;  /* 0x0010000612167981 */ /* 0x000f28000c1e9b00 */
[----:B------:R-:W4:Y:S04]  /*07a0*/  LDG.E.64.CONSTANT R24, desc[UR6][R18.64+0x2000] ;  /* 0x0020000612187981 */ /* 0x000f28000c1e9b00 */
[----:B------:R-:W4:Y:S01]  /*07b0*/  LDG.E.64.CONSTANT R26, desc[UR6][R18.64+0x3000] ;  /* 0x00300006121a7981 */ /* 0x000f22000c1e9b00 */
[----:B------:R-:W-:Y:S01]  /*07c0*/  VIADD R7, R7, 0x1000 ;  /* 0x0000100007077836 */ /* 0x000fe20000000000 */
[----:B--2--5:R-:W-:-:S04]  /*07d0*/  IADD3 R29, P0, P1, R12, R10, R2 ;  /* 0x0000000a0c1d7210 */ /* 0x024fc8000791e002 */
[----:B------:R-:W-:Y:S02]  /*07e0*/  IADD3.X R11, PT, PT, R13, R11, R3, P0, P1 ;  /* 0x0000000b0d0b7210 */ /* 0x000fe400007e2403 */
[----:B------:R-:W-:Y:S02]  /*07f0*/  PLOP3.LUT P0, PT, PT, PT, PT, 0x8, 0x80 ;  /* 0x000000000080781c */ /* 0x000fe40003f0e170 */
[----:B---3--:R-:W-:-:S04]  /*0800*/  IADD3 R29, P2, P3, R16, R14, R29 ;  /* 0x0000000e101d7210 */ /* 0x008fc80007b5e01d */
[----:B------:R-:W-:Y:S02]  /*0810*/  IADD3.X R15, PT, PT, R17, R15, R11, P2, P3 ;  /* 0x0000000f110f7210 */ /* 0x000fe400017e640b */
[----:B----4-:R-:W-:-:S04]  /*0820*/  IADD3 R3, P1, P4, R22, R20, R29 ;  /* 0x0000001416037210 */ /* 0x010fc80007c3e01d */
[----:B------:R-:W-:Y:S02]  /*0830*/  IADD3 R2, P2, P3, R26, R24, R3 ;  /* 0x000000181a027210 */ /* 0x000fe40007b5e003 */
[----:B------:R-:W-:-:S04]  /*0840*/  IADD3.X R3, PT, PT, R23, R21, R15, P1, P4 ;  /* 0x0000001517037210 */ /* 0x000fc80000fe840f */
[----:B------:R-:W-:-:S07]  /*0850*/  IADD3.X R3, PT, PT, R27, R25, R3, P2, P3 ;  /* 0x000000191b037210 */ /* 0x000fce00017e6403 */
.L_x_357:
[----:B------:R-:W-:Y:S05]  /*0860*/  BSYNC.RECONVERGENT B2 ;  /* 0x0000000000027941 */ /* 0x000fea0003800200 */
.L_x_356:
[----:B------:R-:W-:-:S13]  /*0870*/  ISETP.LT.OR P0, PT, R7, R4, P0 ;  /* 0x000000040700720c */ /* 0x000fda0000701670 */
[----:B------:R-:W-:Y:S05]  /*0880*/  @!P0 BRA `(.L_x_349) ;  /* 0x0000000000288947 */ /* 0x000fea0003800000 */
[----:B------:R-:W0:Y:S02]  /*0890*/  LDC.64 R8, c[0x0][0x380] ;  /* 0x0000e000ff087b82 */ /* 0x000e240000000a00 */
[----:B0-----:R-:W-:-:S05]  /*08a0*/  IMAD.WIDE R6, R7, 0x8, R8 ;  /* 0x0000000807067825 */ /* 0x001fca00078e0208 */
[----:B------:R-:W2:Y:S04]  /*08b0*/  LDG.E.64.CONSTANT R8, desc[UR6][R6.64] ;  /* 0x0000000606087981 */ /* 0x000ea8000c1e9b00 */
[----:B------:R-:W2:Y:S04]  /*08c0*/  LDG.E.64.CONSTANT R10, desc[UR6][R6.64+0x1000] ;  /* 0x00100006060a7981 */ /* 0x000ea8000c1e9b00 */
[----:B------:R-:W3:Y:S04]  /*08d0*/  LDG.E.64.CONSTANT R12, desc[UR6][R6.64+0x2000] ;  /* 0x00200006060c7981 */ /* 0x000ee8000c1e9b00 */
[----:B------:R-:W3:Y:S01]  /*08e0*/  LDG.E.64.CONSTANT R14, desc[UR6][R6.64+0x3000] ;  /* 0x00300006060e7981 */ /* 0x000ee2000c1e9b00 */
[----:B--2--5:R-:W-:-:S04]  /*08f0*/  IADD3 R17, P0, P1, R10, R8, R2 ;  /* 0x000000080a117210 */ /* 0x024fc8000791e002 */
[----:B------:R-:W-:Y:S02]  /*0900*/  IADD3.X R3, PT, PT, R11, R9, R3, P0, P1 ;  /* 0x000000090b037210 */ /* 0x000fe400007e2403 */
[----:B---3--:R-:W-:-:S04]  /*0910*/  IADD3 R2, P2, P3, R14, R12, R17 ;  /* 0x0000000c0e027210 */ /* 0x008fc80007b5e011 */
[----:B------:R-:W-:-:S09]  /*0920*/  IADD3.X R3, PT, PT, R15, R13, R3, P2, P3 ;  /* 0x0000000d0f037210 */ /* 0x000fd200017e6403 */
.L_x_349:
[----:B------:R-:W-:Y:S05]  /*0930*/  BSYNC.RECONVERGENT B1 ;  /* 0x0000000000017941 */ /* 0x000fea0003800200 */
.L_x_348:
[----:B------:R-:W-:-:S13]  /*0940*/  ISETP.GE.AND P0, PT, R4, 0x200, PT ;  /* 0x000002000400780c */ /* 0x000fda0003f06270 */
[----:B------:R-:W-:Y:S05]  /*0950*/  @!P0 BRA `(.L_x_358) ;  /* 0x00000004002c8947 */ /* 0x000fea0003800000 */
[----:B------:R-:W0:Y:S01]  /*0960*/  S2R R8, SR_LANEID ;  /* 0x0000000000087919 */ /* 0x000e220000000000 */
[----:B-----5:R-:W1:Y:S04]  /*0970*/  SHFL.DOWN PT, R0, R2, 0x1, 0x1f ;  /* 0x08201f0002007f89 */ /* 0x020e6800000e0000 */
        /* <DEDUP_REMOVED lines=50> */
[----:B------:R-:W1:Y:S04]  /*0ca0*/  LDS.128 R24, [UR4+0x30] ;  /* 0x00003004ff187984 */ /* 0x000e680008000c00 */
[----:B------:R-:W3:Y:S04]  /*0cb0*/  LDS.128 R20, [UR4+0x40] ;  /* 0x00004004ff147984 */ /* 0x000ee80008000c00 */
[----:B------:R-:W4:Y:S04]  /*0cc0*/  LDS.128 R16, [UR4+0x50] ;  /* 0x00005004ff107984 */ /* 0x000f280008000c00 */
[----:B------:R-:W5:Y:S04]  /*0cd0*/  LDS.128 R12, [UR4+0x60] ;  /* 0x00006004ff0c7984 */ /* 0x000f680008000c00 */
[----:B------:R-:W5:Y:S04]  /*0ce0*/  LDS.128 R8, [UR4+0x70] ;  /* 0x00007004ff087984 */ /* 0x000f680008000c00 */
[----:B--2---:R-:W2:Y:S01]  /*0cf0*/  LDS.128 R4, [UR4+0x80] ;  /* 0x00008004ff047984 */ /* 0x004ea20008000c00 */
[----:B0-----:R-:W-:-:S04]  /*0d00*/  IADD3 R35, P1, P2, R28, R32, R2 ;  /* 0x000000201c237210 */ /* 0x001fc80007a3e002 */
[----:B-1----:R-:W-:Y:S02]  /*0d10*/  IADD3 R35, P3, P4, R24, R35, R30 ;  /* 0x0000002318237210 */ /* 0x002fe40007c7e01e */
[----:B------:R-:W-:Y:S02]  /*0d20*/  IADD3.X R29, PT, PT, R29, R33, R3, P1, P2 ;  /* 0x000000211d1d7210 */ /* 0x000fe40000fe4403 */
[----:B---3--:R-:W-:Y:S02]  /*0d30*/  IADD3 R3, P1, P2, R20, R35, R26 ;  /* 0x0000002314037210 */ /* 0x008fe40007a3e01a */
[----:B------:R-:W-:Y:S02]  /*0d40*/  IADD3.X R25, PT, PT, R25, R29, R31, P3, P4 ;  /* 0x0000001d19197210 */ /* 0x000fe40001fe841f */
[----:B----4-:R-:W-:Y:S02]  /*0d50*/  IADD3 R3, P3, P4, R16, R3, R22 ;  /* 0x0000000310037210 */ /* 0x010fe40007c7e016 */
[----:B------:R-:W-:-:S02]  /*0d60*/  IADD3.X R21, PT, PT, R21, R25, R27, P1, P2 ;  /* 0x0000001915157210 */ /* 0x000fc40000fe441b */
[----:B-----5:R-:W-:Y:S02]  /*0d70*/  IADD3 R3, P1, P2, R12, R3, R18 ;  /* 0x000000030c037210 */ /* 0x020fe40007a3e012 */
[----:B------:R-:W-:Y:S02]  /*0d80*/  IADD3.X R17, PT, PT, R17, R21, R23, P3, P4 ;  /* 0x0000001511117210 */ /* 0x000fe40001fe8417 */
[----:B------:R-:W-:Y:S02]  /*0d90*/  IADD3 R3, P3, P4, R8, R3, R14 ;  /* 0x0000000308037210 */ /* 0x000fe40007c7e00e */
[----:B------:R-:W-:Y:S02]  /*0da0*/  IADD3.X R13, PT, PT, R13, R17, R19, P1, P2 ;  /* 0x000000110d0d7210 */ /* 0x000fe40000fe4413 */
[----:B--2---:R-:W-:Y:S02]  /*0db0*/  IADD3 R3, P1, P2, R4, R3, R10 ;  /* 0x0000000304037210 */ /* 0x004fe40007a3e00a */
[----:B------:R-:W-:-:S02]  /*0dc0*/  IADD3.X R9, PT, PT, R9, R13, R15, P3, P4 ;  /* 0x0000000d09097210 */ /* 0x000fc40001fe840f */
[----:B------:R-:W-:Y:S02]  /*0dd0*/  IADD3 R2, P3, PT, R3, R6, RZ ;  /* 0x0000000603027210 */ /* 0x000fe40007f7e0ff */
[----:B------:R-:W-:-:S05]  /*0de0*/  IADD3.X R3, PT, PT, R5, R9, R11, P1, P2 ;  /* 0x0000000905037210 */ /* 0x000fca0000fe440b */
[----:B------:R-:W-:Y:S01]  /*0df0*/  IMAD.X R3, R3, 0x1, R7, P3 ;  /* 0x0000000103037824 */ /* 0x000fe200018e0607 */
[----:B------:R-:W-:Y:S06]  /*0e00*/  BRA `(.L_x_359) ;  /* 0x00000018000c7947 */ /* 0x000fec0003800000 */
.L_x_358:
[----:B------:R-:W-:Y:S01]  /*0e10*/  LOP3.LUT R0, R5, 0x3e0, RZ, 0xc0, !PT ;  /* 0x000003e005007812 */ /* 0x000fe200078ec0ff */
[----:B------:R-:W0:Y:S03]  /*0e20*/  S2R R12, SR_LANEID ;  /* 0x00000000000c7919 */ /* 0x000e260000000000 */
[----:B------:R-:W-:Y:S01]  /*0e30*/  LOP3.LUT R9, RZ, R0, RZ, 0x33, !PT ;  /* 0x00000000ff097212 */ /* 0x000fe200078e33ff */
[----:B------:R-:W-:-:S04]  /*0e40*/  VIADD R7, R0, 0x20 ;  /* 0x0000002000077836 */ /* 0x000fc80000000000 */
[----:B------:R-:W-:Y:S01]  /*0e50*/  IMAD.IADD R9, R9, 0x1, R4 ;  /* 0x0000000109097824 */ /* 0x000fe200078e0204 */
[----:B------:R-:W-:-:S04]  /*0e60*/  ISETP.GT.AND P0, PT, R7, R4, PT ;  /* 0x000000040700720c */ /* 0x000fc80003f04270 */
[----:B------:R-:W-:-:S05]  /*0e70*/  SEL R9, R9, 0x1f, P0 ;  /* 0x0000001f09097807 */ /* 0x000fca0000000000 */
[----:B-----5:R-:W1:Y:S04]  /*0e80*/  SHFL.DOWN PT, R0, R2, 0x1, R9 ;  /* 0x0820000002007989 */ /* 0x020e6800000e0009 */
        /* <DEDUP_REMOVED lines=12> */
[----:B------:R-:W-:Y:S02]  /*0f50*/  IADD3 R8, P1, PT, R0, R7, RZ ;  /* 0x0000000700087210 */ /* 0x000fe40007f3e0ff */
[----:B-1----:R-:W-:-:S03]  /*0f60*/  SEL R6, R6, RZ, !P0 ;  /* 0x000000ff06067207 */ /* 0x002fc60004000000 */
[----:B------:R-:W0:Y:S02]  /*0f70*/  SHFL.DOWN PT, R0, R8, 0x4, R9 ;  /* 0x0880000008007989 */ /* 0x000e2400000e0009 */
[----:B------:R-:W-:Y:S02]  /*0f80*/  IMAD.X R10, R6, 0x1, R11, P1 ;  /* 0x00000001060a7824 */ /* 0x000fe400008e060b */
[----:B------:R-:W-:Y:S01]  /*0f90*/  VIADD R6, R12, 0x4 ;  /* 0x000000040c067836 */ /* 0x000fe20000000000 */
[----:B------:R-:W1:Y:S02]  /*0fa0*/  @!P2 S2R R11, SR_CgaCtaId ;  /* 0x00000000000ba919 */ /* 0x000e640000008800 */
[----:B------:R-:W2:Y:S02]  /*0fb0*/  SHFL.DOWN PT, R2, R10, 0x4, R9 ;  /* 0x088000000a027989 */ /* 0x000ea400000e0009 */
[----:B------:R-:W-:Y:S01]  /*0fc0*/  ISETP.GT.AND P0, PT, R6, R9, PT ;  /* 0x000000090600720c */ /* 0x000fe20003f04270 */
[----:B------:R-:W-:-:S03]  /*0fd0*/  VIADD R6, R12, 0x8 ;  /* 0x000000080c067836 */ /* 0x000fc60000000000 */
        /* <DEDUP_REMOVED lines=11> */
[----:B------:R-:W-:Y:S01]  /*1090*/  IMAD.X R8, R2, 0x1, R7, P1 ;  /* 0x0000000102087824 */ /* 0x000fe200008e0607 */
[----:B------:R-:W-:Y:S01]  /*10a0*/  @!P2 SHF.R.U32.HI R7, RZ, 0x2, R5 ;  /* 0x00000002ff07a819 */ /* 0x000fe20000011605 */
[----:B------:R-:W-:-:S03]  /*10b0*/  VIADD R2, R12, 0x10 ;  /* 0x000000100c027836 */ /* 0x000fc60000000000 */
[----:B------:R-:W2:Y:S01]  /*10c0*/  SHFL.DOWN PT, R3, R8, 0x10, R9 ;  /* 0x0a00000008037989 */ /* 0x000ea200000e0009 */
[----:B------:R-:W-:Y:S02]  /*10d0*/  @!P2 LOP3.LUT R7, R7, 0xf8, RZ, 0xc0, !PT ;  /* 0x000000f80707a812 */ /* 0x000fe400078ec0ff */
[----:B------:R-:W-:Y:S02]  /*10e0*/  ISETP.GT.AND P0, PT, R2, R9, PT ;  /* 0x000000090200720c */ /* 0x000fe40003f04270 */
[----:B------:R-:W-:-:S04]  /*10f0*/  @!P2 MOV R2, 0x400 ;  /* 0x000004000002a802 */ /* 0x000fc80000000f00 */
[----:B-1----:R-:W-:-:S05]  /*1100*/  @!P2 LEA R10, R11, R2, 0x18 ;  /* 0x000000020b0aa211 */ /* 0x002fca00078ec0ff */
[----:B------:R-:W-:Y:S01]  /*1110*/  @!P2 IMAD.IADD R7, R7, 0x1, R10 ;  /* 0x000000010707a824 */ /* 0x000fe200078e020a */
[----:B0-----:R-:W-:-:S04]  /*1120*/  SEL R0, R0, RZ, !P0 ;  /* 0x000000ff00007207 */ /* 0x001fc80004000000 */
[----:B------:R-:W-:Y:S02]  /*1130*/  IADD3 R2, P1, PT, R0, R6, RZ ;  /* 0x0000000600027210 */ /* 0x000fe40007f3e0ff */
[----:B--2---:R-:W-:Y:S02]  /*1140*/  SEL R3, R3, RZ, !P0 ;  /* 0x000000ff03037207 */ /* 0x004fe40004000000 */
        /* <DEDUP_REMOVED lines=10> */
[----:B------:R-:W-:Y:S01]  /*11f0*/  ISETP.GT.AND P6, PT, R4, 0x1a0, PT ;  /* 0x000001a00400780c */ /* 0x000fe20003fc4270 */
[----:B0-----:R-:W-:-:S09]  /*1200*/  ULEA UR4, UR5, UR4, 0x18 ;  /* 0x0000000405047291 */ /* 0x001fd2000f8ec0ff */
[----:B------:R-:W0:Y:S04]  /*1210*/  LDS.128 R8, [UR4+0x20] ;  /* 0x00002004ff087984 */ /* 0x000e280008000c00 */
[----:B-1----:R-:W1:Y:S04]  /*1220*/  LDS.64 R6, [UR4+0x18] ;  /* 0x00001804ff067984 */ /* 0x002e680008000a00 */
[----:B------:R-:W2:Y:S04]  /*1230*/  LDS.128 R12, [UR4+0x30] ;  /* 0x00003004ff0c7984 */ /* 0x000ea80008000c00 */
[----:B------:R-:W3:Y:S04]  /*1240*/  LDS.128 R16, [UR4+0x40] ;  /* 0x00004004ff107984 */ /* 0x000ee80008000c00 */
[----:B------:R-:W4:Y:S04]  /*1250*/  LDS.128 R20, [UR4+0x50] ;  /* 0x00005004ff147984 */ /* 0x000f280008000c00 */
[----:B------:R-:W5:Y:S04]  /*1260*/  LDS.128 R24, [UR4+0x60] ;  /* 0x00006004ff187984 */ /* 0x000f680008000c00 */
[----:B------:R-:W5:Y:S04]  /*1270*/  LDS.128 R32, [UR4+0x70] ;  /* 0x00007004ff207984 */ /* 0x000f680008000c00 */
[----:B------:R-:W5:Y:S01]  /*1280*/  LDS.128 R28, [UR4+0x80] ;  /* 0x00008004ff1c7984 */ /* 0x000f620008000c00 */
[----:B0-----:R-:W-:-:S02]  /*1290*/  SEL R5, R8, RZ, P2 ;  /* 0x000000ff08057207 */ /* 0x001fc40001000000 */
[----:B------:R-:W-:Y:S02]  /*12a0*/  SEL R8, R9, RZ, P2 ;  /* 0x000000ff09087207 */ /* 0x000fe40001000000 */
[----:B-1----:R-:W-:Y:S02]  /*12b0*/  SEL R0, R6, RZ, P1 ;  /* 0x000000ff06007207 */ /* 0x002fe40000800000 */
[----:B------:R-:W-:Y:S02]  /*12c0*/  SEL R7, R7, RZ, P1 ;  /* 0x000000ff07077207 */ /* 0x000fe40000800000 */
[C---:B------:R-:W-:Y:S02]  /*12d0*/  ISETP.GT.AND P1, PT, R4.reuse, 0x60, PT ;  /* 0x000000600400780c */ /* 0x040fe40003f24270 */
[----:B------:R-:W-:Y:S02]  /*12e0*/  ISETP.GT.AND P2, PT, R4, 0x80, PT ;  /* 0x000000800400780c */ /* 0x000fe40003f44270 */
[----:B------:R-:W-:-:S02]  /*12f0*/  IADD3 R0, P3, P4, R5, R0, R2 ;  /* 0x0000000005007210 */ /* 0x000fc40007c7e002 */
[----:B------:R-:W-:Y:S02]  /*1300*/  SEL R5, R10, RZ, P1 ;  /* 0x000000ff0a057207 */ /* 0x000fe40000800000 */
[----:B------:R-:W-:Y:S02]  /*1310*/  SEL R11, R11, RZ, P1 ;  /* 0x000000ff0b0b7207 */ /* 0x000fe40000800000 */
[----:B--2---:R-:W-:Y:S02]  /*1320*/  SEL R2, R12, RZ, P2 ;  /* 0x000000ff0c027207 */ /* 0x004fe40001000000 */
[----:B------:R-:W-:Y:S02]  /*1330*/  SEL R6, R13, RZ, P2 ;  /* 0x000000ff0d067207 */ /* 0x000fe40001000000 */
[C---:B------:R-:W-:Y:S02]  /*1340*/  ISETP.GT.AND P1, PT, R4.reuse, 0xa0, PT ;  /* 0x000000a00400780c */ /* 0x040fe40003f24270 */
[----:B------:R-:W-:-:S02]  /*1350*/  ISETP.GT.AND P2, PT, R4, 0xc0, PT ;  /* 0x000000c00400780c */ /* 0x000fc40003f44270 */
[----:B------:R-:W-:Y:S02]  /*1360*/  IADD3.X R7, PT, PT, R8, R7, R3, P3, P4 ;  /* 0x0000000708077210 */ /* 0x000fe40001fe8403 */
[----:B------:R-:W-:Y:S02]  /*1370*/  IADD3 R2, P3, P4, R2, R0, R5 ;  /* 0x0000000002027210 */ /* 0x000fe40007c7e005 */
[----:B------:R-:W-:Y:S02]  /*1380*/  SEL R3, R14, RZ, P1 ;  /* 0x000000ff0e037207 */ /* 0x000fe40000800000 */
[----:B---3--:R-:W-:Y:S02]  /*1390*/  SEL R0, R16, RZ, P2 ;  /* 0x000000ff10007207 */ /* 0x008fe40001000000 */
[----:B------:R-:W-:Y:S02]  /*13a0*/  SEL R14, R15, RZ, P1 ;  /* 0x000000ff0f0e7207 */ /* 0x000fe40000800000 */
[----:B------:R-:W-:-:S02]  /*13b0*/  ISETP.GT.AND P1, PT, R4, 0xe0, PT ;  /* 0x000000e00400780c */ /* 0x000fc40003f24270 */
[----:B------:R-:W-:Y:S02]  /*13c0*/  IADD3.X R6, PT, PT, R6, R7, R11, P3, P4 ;  /* 0x0000000706067210 */ /* 0x000fe40001fe840b */
[----:B------:R-:W-:Y:S02]  /*13d0*/  SEL R5, R17, RZ, P2 ;  /* 0x000000ff11057207 */ /* 0x000fe40001000000 */
[----:B------:R-:W-:Y:S02]  /*13e0*/  IADD3 R0, P3, P4, R0, R2, R3 ;  /* 0x0000000200007210 */ /* 0x000fe40007c7e003 */
[----:B------:R-:W-:Y:S02]  /*13f0*/  ISETP.GT.AND P2, PT, R4, 0x100, PT ;  /* 0x000001000400780c */ /* 0x000fe40003f44270 */
[----:B------:R-:W-:Y:S02]  /*1400*/  SEL R3, R18, RZ, P1 ;  /* 0x000000ff12037207 */ /* 0x000fe40000800000 */
[----:B------:R-:W-:-:S02]  /*1410*/  SEL R19, R19, RZ, P1 ;  /* 0x000000ff13137207 */ /* 0x000fc40000800000 */
[----:B------:R-:W-:Y:S02]  /*1420*/  ISETP.GT.AND P1, PT, R4, 0x120, PT ;  /* 0x000001200400780c */ /* 0x000fe40003f24270 */
[----:B------:R-:W-:Y:S02]  /*1430*/  IADD3.X R5, PT, PT, R5, R6, R14, P3, P4 ;  /* 0x0000000605057210 */ /* 0x000fe40001fe840e */
[----:B----4-:R-:W-:Y:S02]  /*1440*/  SEL R2, R20, RZ, P2 ;  /* 0x000000ff14027207 */ /* 0x010fe40001000000 */
[----:B------:R-:W-:Y:S02]  /*1450*/  SEL R6, R21, RZ, P2 ;  /* 0x000000ff15067207 */ /* 0x000fe40001000000 */
[----:B------:R-:W-:Y:S02]  /*1460*/  ISETP.GT.AND P2, PT, R4, 0x140, PT ;  /* 0x000001400400780c */ /* 0x000fe40003f44270 */
[----:B------:R-:W-:-:S02]  /*1470*/  SEL R7, R22, RZ, P1 ;  /* 0x000000ff16077207 */ /* 0x000fc40000800000 */
[----:B------:R-:W-:Y:S02]  /*1480*/  SEL R22, R23, RZ, P1 ;  /* 0x000000ff17167207 */ /* 0x000fe40000800000 */
[----:B------:R-:W-:Y:S02]  /*1490*/  IADD3 R2, P3, P4, R2, R0, R3 ;  /* 0x0000000002027210 */ /* 0x000fe40007c7e003 */
[----:B------:R-:W-:Y:S02]  /*14a0*/  ISETP.GT.AND P1, PT, R4, 0x160, PT ;  /* 0x000001600400780c */ /* 0x000fe40003f24270 */
[----:B-----5:R-:W-:Y:S02]  /*14b0*/  SEL R0, R24, RZ, P2 ;  /* 0x000000ff18007207 */ /* 0x020fe40001000000 */
[----:B------:R-:W-:Y:S02]  /*14c0*/  IADD3.X R6, PT, PT, R6, R5, R19, P3, P4 ;  /* 0x0000000506067210 */ /* 0x000fe40001fe8413 */
[----:B------:R-:W-:-:S02]  /*14d0*/  SEL R3, R26, RZ, P1 ;  /* 0x000000ff1a037207 */ /* 0x000fc40000800000 */
[----:B------:R-:W-:Y:S02]  /*14e0*/  SEL R27, R27, RZ, P1 ;  /* 0x000000ff1b1b7207 */ /* 0x000fe40000800000 */
[----:B------:R-:W-:Y:S02]  /*14f0*/  SEL R5, R25, RZ, P2 ;  /* 0x000000ff19057207 */ /* 0x000fe40001000000 */
[----:B------:R-:W-:Y:S02]  /*1500*/  IADD3 R0, P1, P3, R0, R2, R7 ;  /* 0x0000000200007210 */ /* 0x000fe40007b3e007 */
[----:B------:R-:W-:Y:S02]  /*1510*/  SEL R2, R32, RZ, P5 ;  /* 0x000000ff20027207 */ /* 0x000fe40002800000 */
[----:B------:R-:W-:Y:S02]  /*1520*/  ISETP.GT.AND P2, PT, R4, 0x1c0, PT ;  /* 0x000001c00400780c */ /* 0x000fe40003f44270 */
[----:B------:R-:W-:-:S02]  /*1530*/  IADD3.X R5, PT, PT, R5, R6, R22, P1, P3 ;  /* 0x0000000605057210 */ /* 0x000fc40000fe6416 */
[----:B------:R-:W-:Y:S02]  /*1540*/  IADD3 R2, P3, P4, R2, R0, R3 ;  /* 0x0000000002027210 */ /* 0x000fe40007c7e003 */
[----:B------:R-:W-:Y:S02]  /*1550*/  SEL R0, R34, RZ, P6 ;  /* 0x000000ff22007207 */ /* 0x000fe40003000000 */
[----:B------:R-:W-:Y:S02]  /*1560*/  SEL R3, R28, RZ, P2 ;  /* 0x000000ff1c037207 */ /* 0x000fe40001000000 */
[----:B------:R-:W-:Y:S02]  /*1570*/  ISETP.GT.AND P1, PT, R4, 0x1e0, PT ;  /* 0x000001e00400780c */ /* 0x000fe40003f24270 */
        /* <DEDUP_REMOVED lines=11> */
.L_x_345:
[----:B------:R-:W0:Y:S01]  /*1630*/  S2R R39, SR_TID.X ;  /* 0x0000000000277919 */ /* 0x000e220000002100 */
[----:B------:R-:W1:Y:S02]  /*1640*/  LDCU.64 UR4, c[0x0][0x380] ;  /* 0x00007000ff0477ac */ /* 0x000e640008000a00 */
[----:B-1----:R-:W-:Y:S02]  /*1650*/  IMAD.U32 R2, RZ, RZ, UR4 ;  /* 0x00000004ff027e24 */ /* 0x002fe4000f8e00ff */
[----:B------:R-:W-:Y:S02]  /*1660*/  IMAD.U32 R3, RZ, RZ, UR5 ;  /* 0x00000005ff037e24 */ /* 0x000fe4000f8e00ff */
[----:B0-----:R-:W-:-:S05]  /*1670*/  IMAD.WIDE.U32 R18, R39, 0x8, R2 ;  /* 0x0000000827127825 */ /* 0x001fca00078e0002 */
[----:B------:R-:W2:Y:S04]  /*1680*/  LDG.E.64.CONSTANT R20, desc[UR6][R18.64] ;  /* 0x0000000612147981 */ /* 0x000ea8000c1e9b00 */
[----:B------:R-:W2:Y:S04]  /*1690*/  LDG.E.64.CONSTANT R6, desc[UR6][R18.64+0x1000] ;  /* 0x0010000612067981 */ /* 0x000ea8000c1e9b00 */
[----:B------:R-:W2:Y:S04]  /*16a0*/  LDG.E.64.CONSTANT R8, desc[UR6][R18.64+0x2000] ;  /* 0x0020000612087981 */ /* 0x000ea8000c1e9b00 */
[----:B------:R-:W3:Y:S04]  /*16b0*/  LDG.E.64.CONSTANT R10, desc[UR6][R18.64+0x3000] ;  /* 0x00300006120a7981 */ /* 0x000ee8000c1e9b00 */
[----:B------:R-:W3:Y:S04]  /*16c0*/  LDG.E.64.CONSTANT R12, desc[UR6][R18.64+0x4000] ;  /* 0x00400006120c7981 */ /* 0x000ee8000c1e9b00 */
[----:B------:R-:W4:Y:S04]  /*16d0*/  LDG.E.64.CONSTANT R14, desc[UR6][R18.64+0x5000] ;  /* 0x00500006120e7981 */ /* 0x000f28000c1e9b00 */
[----:B------:R-:W4:Y:S01]  /*16e0*/  LDG.E.64.CONSTANT R16, desc[UR6][R18.64+0x6000] ;  /* 0x0060000612107981 */ /* 0x000f22000c1e9b00 */
[----:B------:R-:W-:Y:S01]  /*16f0*/  UMOV UR4, 0xe00 ;  /* 0x00000e0000047882 */ /* 0x000fe20000000000 */
[----:B--2---:R-:W-:-:S04]  /*1700*/  IADD3 R43, P0, P1, R8, R6, R20 ;  /* 0x00000006082b7210 */ /* 0x004fc8000791e014 */
[----:B------:R-:W-:Y:S02]  /*1710*/  IADD3.X R7, PT, PT, R9, R7, R21, P0, P1 ;  /* 0x0000000709077210 */ /* 0x000fe400007e2415 */
[----:B------:R-:W-:Y:S02]  /*1720*/  ISETP.GE.U32.AND P0, PT, R4, 0x1c00, PT ;  /* 0x00001c000400780c */ /* 0x000fe40003f06070 */
[----:B---3--:R-:W-:-:S04]  /*1730*/  IADD3 R43, P2, P3, R12, R10, R43 ;  /* 0x0000000a0c2b7210 */ /* 0x008fc80007b5e02b */
[----:B------:R-:W-:Y:S02]  /*1740*/  IADD3.X R11, PT, PT, R13, R11, R7, P2, P3 ;  /* 0x0000000b0d0b7210 */ /* 0x000fe400017e6407 */
[----:B----4-:R-:W-:-:S04]  /*1750*/  IADD3 R43, P1, P4, R16, R14, R43 ;  /* 0x0000000e102b7210 */ /* 0x010fc80007c3e02b */
[----:B------:R-:W-:Y:S01]  /*1760*/  IADD3.X R41, PT, PT, R17, R15, R11, P1, P4 ;  /* 0x0000000f11297210 */ /* 0x000fe20000fe840b */
[----:B------:R-:W-:Y:S08]  /*1770*/  @!P0 BRA `(.L_x_360) ;  /* 0x0000000000708947 */ /* 0x000ff00003800000 */
[----:B------:R-:W0:Y:S01]  /*1780*/  LDC R20, c[0x0][0x390] ;  /* 0x0000e400ff147b82 */ /* 0x000e220000000800 */
[----:B------:R-:W-:Y:S01]  /*1790*/  VIADD R21, R4, 0xfffff200 ;  /* 0xfffff20004157836 */ /* 0x000fe20000000000 */
[----:B------:R-:W-:-:S06]  /*17a0*/  UMOV UR4, 0xe00 ;  /* 0x00000e0000047882 */ /* 0x000fcc0000000000 */
[----:B------:R-:W1:Y:S02]  /*17b0*/  LDC.64 R2, c[0x0][0x380] ;  /* 0x0000e000ff027b82 */ /* 0x000e640000000a00 */
.L_x_362:
[----:B------:R-:W-:-:S04]  /*17c0*/  VIADD R7, R39, UR4 ;  /* 0x0000000427077c36 */ /* 0x000fc80008000000 */
[----:B-1----:R-:W-:-:S05]  /*17d0*/  IMAD.WIDE.U32 R6, R7, 0x8, R2 ;  /* 0x0000000807067825 */ /* 0x002fca00078e0002 */
[----:B------:R-:W2:Y:S04]  /*17e0*/  LDG.E.64.CONSTANT R4, desc[UR6][R6.64] ;  /* 0x0000000606047981 */ /* 0x000ea8000c1e9b00 */
[----:B------:R-:W2:Y:S04]  /*17f0*/  LDG.E.64.CONSTANT R8, desc[UR6][R6.64+0x1000] ;  /* 0x0010000606087981 */ /* 0x000ea8000c1e9b00 */
[----:B------:R-:W3:Y:S04]  /*1800*/  LDG.E.64.CONSTANT R10, desc[UR6][R6.64+0x2000] ;  /* 0x00200006060a7981 */ /* 0x000ee8000c1e9b00 */
[----:B------:R-:W3:Y:S04]  /*1810*/  LDG.E.64.CONSTANT R12, desc[UR6][R6.64+0x3000] ;  /* 0x00300006060c7981 */ /* 0x000ee8000c1e9b00 */
[----:B------:R-:W4:Y:S04]  /*1820*/  LDG.E.64.CONSTANT R14, desc[UR6][R6.64+0x4000] ;  /* 0x00400006060e7981 */ /* 0x000f28000c1e9b00 */
[----:B------:R-:W4:Y:S04]  /*1830*/  LDG.E.64.CONSTANT R16, desc[UR6][R6.64+0x5000] ;  /* 0x0050000606107981 */ /* 0x000f28000c1e9b00 */
[----:B------:R-:W5:Y:S01]  /*1840*/  LDG.E.64.CONSTANT R18, desc[UR6][R6.64+0x6000] ;  /* 0x0060000606127981 */ /* 0x000f62000c1e9b00 */
[----:B--2---:R-:W-:Y:S01]  /*1850*/  IADD3 R43, P0, P1, R8, R4, R43 ;  /* 0x00000004082b7210 */ /* 0x004fe2000791e02b */
[----:B0-----:R-:W-:-:S03]  /*1860*/  IMAD.MOV.U32 R4, RZ, RZ, R20 ;  /* 0x000000ffff047224 */ /* 0x001fc600078e0014 */
[----:B------:R-:W-:Y:S01]  /*1870*/  IADD3.X R5, PT, PT, R9, R5, R41, P0, P1 ;  /* 0x0000000509057210 */ /* 0x000fe200007e2429 */
[----:B------:R-:W-:Y:S01]  /*1880*/  VIADD R0, R4, -UR4 ;  /* 0x8000000404007c36 */ /* 0x000fe20008000000 */
[----:B---3--:R-:W-:-:S04]  /*1890*/  IADD3 R43, P2, P3, R12, R10, R43 ;  /* 0x0000000a0c2b7210 */ /* 0x008fc80007b5e02b */
[----:B------:R-:W-:Y:S02]  /*18a0*/  ISETP.GE.AND P0, PT, R0, 0xe00, PT ;  /* 0x00000e000000780c */ /* 0x000fe40003f06270 */
[----:B------:R-:W-:Y:S02]  /*18b0*/  IADD3.X R11, PT, PT, R13, R11, R5, P2, P3 ;  /* 0x0000000b0d0b7210 */ /* 0x000fe400017e6405 */
[----:B----4-:R-:W-:-:S04]  /*18c0*/  IADD3 R43, P1, P4, R16, R14, R43 ;  /* 0x0000000e102b7210 */ /* 0x010fc80007c3e02b */
[----:B-----5:R-:W-:Y:S02]  /*18d0*/  IADD3 R43, P2, PT, R18, R43, RZ ;  /* 0x0000002b122b7210 */ /* 0x020fe40007f5e0ff */
[----:B------:R-:W-:-:S05]  /*18e0*/  IADD3.X R15, PT, PT, R17, R15, R11, P1, P4 ;  /* 0x0000000f110f7210 */ /* 0x000fca0000fe840b */
[----:B------:R-:W-:Y:S01]  /*18f0*/  IMAD.X R41, R19, 0x1, R15, P2 ;  /* 0x0000000113297824 */ /* 0x000fe200010e060f */
[----:B------:R-:W-:Y:S06]  /*1900*/  @!P0 BRA `(.L_x_361) ;  /* 0x0000000800248947 */ /* 0x000fec0003800000 */
[----:B------:R-:W-:-:S06]  /*1910*/  UIADD3 UR4, UPT, UPT, UR4, 0xe00, URZ ;  /* 0x00000e0004047890 */ /* 0x000fcc000fffe0ff */
[----:B------:R-:W-:-:S13]  /*1920*/  ISETP.LT.AND P0, PT, R21, UR4, PT ;  /* 0x0000000415007c0c */ /* 0x000fda000bf01270 */
[----:B------:R-:W-:Y:S05]  /*1930*/  @!P0 BRA `(.L_x_362) ;  /* 0xfffffffc00a08947 */ /* 0x000fea000383ffff */
.L_x_360:
[----:B------:R-:W-:-:S13]  /*1940*/  ISETP.LE.AND P0, PT, R4, UR4, PT ;  /* 0x0000000404007c0c */ /* 0x000fda000bf03270 */
[----:B------:R-:W-:Y:S05]  /*1950*/  @P0 BRA `(.L_x_361) ;  /* 0x0000000800100947 */ /* 0x000fea0003800000 */
[----:B------:R-:W-:Y:S01]  /*1960*/  VIADD R0, R4, -UR4 ;  /* 0x8000000404007c36 */ /* 0x000fe20008000000 */
[----:B------:R-:W-:Y:S04]  /*1970*/  BSSY.RECONVERGENT B1, `(.L_x_361) ;  /* 0x0000082000017945 */ /* 0x000fe80003800200 */
[----:B------:R-:W-:-:S13]  /*1980*/  ISETP.GE.AND P0, PT, R39, R0, PT ;  /* 0x000000002700720c */ /* 0x000fda0003f06270 */
[----:B------:R-:W-:Y:S05]  /*1990*/  @P0 BRA `(.L_x_363) ;  /* 0x0000000400fc0947 */ /* 0x000fea0003800000 */
[----:B------:R-:W-:Y:S01]  /*19a0*/  LOP3.LUT R5, RZ, R39, RZ, 0x33, !PT ;  /* 0x00000027ff057212 */ /* 0x000fe200078e33ff */
[----:B------:R-:W-:Y:S01]  /*19b0*/  BSSY.RECONVERGENT B2, `(.L_x_364) ;  /* 0x0000015000027945 */ /* 0x000fe20003800200 */
[----:B------:R-:W-:Y:S02]  /*19c0*/  IMAD.MOV.U32 R45, RZ, RZ, R39 ;  /* 0x000000ffff2d7224 */ /* 0x000fe400078e0027 */
[----:B------:R-:W-:-:S04]  /*19d0*/  IADD3 R4, PT, PT, R4, -UR4, R5 ;  /* 0x8000000404047c10 */ /* 0x000fc8000fffe005 */
[C---:B------:R-:W-:Y:S02]  /*19e0*/  LOP3.LUT R5, R4.reuse, 0x600, RZ, 0xc0, !PT ;  /* 0x0000060004057812 */ /* 0x040fe400078ec0ff */
[----:B------:R-:W-:Y:S02]  /*19f0*/  ISETP.GE.U32.AND P1, PT, R4, 0x600, PT ;  /* 0x000006000400780c */ /* 0x000fe40003f26070 */
[----:B------:R-:W-:-:S13]  /*1a00*/  ISETP.NE.AND P0, PT, R5, 0x600, PT ;  /* 0x000006000500780c */ /* 0x000fda0003f05270 */
[----:B------:R-:W-:Y:S05]  /*1a10*/  @!P0 BRA `(.L_x_365) ;  /* 0x0000000000388947 */ /* 0x000fea0003800000 */
[----:B------:R-:W-:Y:S01]  /*1a20*/  LEA.HI R4, R4, 0x1, RZ, 0x17 ;  /* 0x0000000104047811 */ /* 0x000fe200078fb8ff */
[----:B------:R-:W-:Y:S02]  /*1a30*/  VIADD R7, R39, UR4 ;  /* 0x0000000427077c36 */ /* 0x000fe40008000000 */
[----:B------:R-:W-:Y:S01]  /*1a40*/  IMAD.MOV.U32 R45, RZ, RZ, R39 ;  /* 0x000000ffff2d7224 */ /* 0x000fe200078e0027 */
[----:B------:R-:W-:-:S05]  /*1a50*/  LOP3.LUT R4, R4, 0x3, RZ, 0xc0, !PT ;  /* 0x0000000304047812 */ /* 0x000fca00078ec0ff */
[----:B------:R-:W-:-:S07]  /*1a60*/  IMAD.MOV R6, RZ, RZ, -R4 ;  /* 0x000000ffff067224 */ /* 0x000fce00078e0a04 */
.L_x_366:
[----:B------:R-:W-:-:S06]  /*1a70*/  IMAD.WIDE.U32 R4, R7, 0x8, R2 ;  /* 0x0000000807047825 */ /* 0x000fcc00078e0002 */
[----:B------:R-:W2:Y:S01]  /*1a80*/  LDG.E.64.CONSTANT R4, desc[UR6][R4.64] ;  /* 0x0000000604047981 */ /* 0x000ea2000c1e9b00 */
[----:B------:R-:W-:Y:S02]  /*1a90*/  VIADD R6, R6, 0x1 ;  /* 0x0000000106067836 */ /* 0x000fe40000000000 */
[----:B------:R-:W-:Y:S02]  /*1aa0*/  VIADD R45, R45, 0x200 ;  /* 0x000002002d2d7836 */ /* 0x000fe40000000000 */
[----:B------:R-:W-:Y:S01]  /*1ab0*/  VIADD R7, R7, 0x200 ;  /* 0x0000020007077836 */ /* 0x000fe20000000000 */
[----:B------:R-:W-:Y:S02]  /*1ac0*/  ISETP.NE.AND P0, PT, R6, RZ, PT ;  /* 0x000000ff0600720c */ /* 0x000fe40003f05270 */
[----:B--2---:R-:W-:-:S05]  /*1ad0*/  IADD3 R43, P2, PT, R4, R43, RZ ;  /* 0x0000002b042b7210 */ /* 0x004fca0007f5e0ff */
[----:B------:R-:W-:-:S06]  /*1ae0*/  IMAD.X R41, R5, 0x1, R41, P2 ;  /* 0x0000000105297824 */ /* 0x000fcc00010e0629 */
[----:B------:R-:W-:Y:S05]  /*1af0*/  @P0 BRA `(.L_x_366) ;  /* 0xfffffffc00dc0947 */ /* 0x000fea000383ffff */
.L_x_365:
[----:B------:R-:W-:Y:S05]  /*1b00*/  BSYNC.RECONVERGENT B2 ;  /* 0x0000000000027941 */ /* 0x000fea0003800200 */
.L_x_364:
[----:B------:R-:W-:Y:S05]  /*1b10*/  @!P1 BRA `(.L_x_363) ;  /* 0x00000004009c9947 */ /* 0x000fea0003800000 */
[----:B------:R-:W0:Y:S01]  /*1b20*/  LDCU.64 UR8, c[0x0][0x380] ;  /* 0x00007000ff0877ac */ /* 0x000e220008000a00 */
[----:B------:R-:W-:Y:S01]  /*1b30*/  IMAD.IADD R7, R0, 0x1, -R45 ;  /* 0x0000000100077824 */ /* 0x000fe200078e0a2d */
[C---:B------:R-:W-:Y:S01]  /*1b40*/  IADD3 R4, P0, PT, R45.reuse, UR4, RZ ;  /* 0x000000042d047c10 */ /* 0x040fe2000ff1e0ff */
[----:B------:R-:W-:Y:S01]  /*1b50*/  BSSY.RECONVERGENT B2, `(.L_x_367) ;  /* 0x0000039000027945 */ /* 0x000fe20003800200 */
[----:B------:R-:W-:Y:S02]  /*1b60*/  VIADD R38, R45, UR4 ;  /* 0x000000042d267c36 */ /* 0x000fe40008000000 */
[----:B------:R-:W-:Y:S01]  /*1b70*/  ISETP.GT.AND P1, PT, R7, 0x1800, PT ;  /* 0x000018000700780c */ /* 0x000fe20003f24270 */
[----:B------:R-:W-:Y:S01]  /*1b80*/  IMAD.X R5, RZ, RZ, RZ, P0 ;  /* 0x000000ffff057224 */ /* 0x000fe200000e06ff */
[----:B0-----:R-:W-:-:S04]  /*1b90*/  LEA R6, P0, R4, UR8, 0x3 ;  /* 0x0000000804067c11 */ /* 0x001fc8000f8018ff */
[----:B------:R-:W-:Y:S02]  /*1ba0*/  LEA.HI.X R4, R4, UR9, R5, 0x3, P0 ;  /* 0x0000000904047c11 */ /* 0x000fe400080f1c05 */
[----:B------:R-:W-:-:S05]  /*1bb0*/  IADD3 R6, P0, PT, R6, 0x2000, RZ ;  /* 0x0000200006067810 */ /* 0x000fca0007f1e0ff */
[----:B------:R-:W-:Y:S01]  /*1bc0*/  IMAD.X R7, RZ, RZ, R4, P0 ;  /* 0x000000ffff077224 */ /* 0x000fe200000e0604 */
[----:B------:R-:W-:Y:S01]  /*1bd0*/  PLOP3.LUT P0, PT, PT, PT, PT, 0x80, 0x8 ;  /* 0x000000000008781c */ /* 0x000fe20003f0f070 */
[----:B------:R-:W-:-:S12]  /*1be0*/  @!P1 BRA `(.L_x_368) ;  /* 0x0000000000bc9947 */ /* 0x000fd80003800000 */
[----:B------:R-:W-:Y:S01]  /*1bf0*/  PLOP3.LUT P0, PT, PT, PT, PT, 0x8, 0x80 ;  /* 0x000000000080781c */ /* 0x000fe20003f0e170 */
[----:B------:R-:W-:-:S12]  /*1c00*/  VIADD R40, R0, 0xffffe800 ;  /* 0xffffe80000287836 */ /* 0x000fd80000000000 */
.L_x_369:
[C-C-:B------:R-:W-:Y:S01]  /*1c10*/  IMAD.WIDE.U32 R8, R38.reuse, 0x8, R2.reuse ;  /* 0x0000000826087825 */ /* 0x140fe200078e0002 */
[----:B------:R-:W2:Y:S03]  /*1c20*/  LDG.E.64.CONSTANT R4, desc[UR6][R6.64+-0x1000] ;  /* 0xfff0000606047981 */ /* 0x000ea6000c1e9b00 */
[----:B------:R-:W-:Y:S01]  /*1c30*/  VIADD R25, R38, 0x800 ;  /* 0x0000080026197836 */ /* 0x000fe20000000000 */
[----:B------:R-:W3:Y:S04]  /*1c40*/  LDG.E.64.CONSTANT R10, desc[UR6][R6.64] ;  /* 0x00000006060a7981 */ /* 0x000ee8000c1e9b00 */
[----:B------:R-:W2:Y:S01]  /*1c50*/  LDG.E.64.CONSTANT R8, desc[UR6][R8.64] ;  /* 0x0000000608087981 */ /* 0x000ea2000c1e9b00 */
[----:B------:R-:W-:-:S03]  /*1c60*/  IMAD.WIDE.U32 R24, R25, 0x8, R2 ;  /* 0x0000000819187825 */ /* 0x000fc600078e0002 */
[----:B------:R-:W3:Y:S01]  /*1c70*/  LDG.E.64.CONSTANT R26, desc[UR6][R6.64+0x1000] ;  /* 0x00100006061a7981 */ /* 0x000ee2000c1e9b00 */
[----:B------:R-:W-:-:S03]  /*1c80*/  VIADD R17, R38, 0x1000 ;  /* 0x0000100026117836 */ /* 0x000fc60000000000 */
[----:B------:R-:W4:Y:S01]  /*1c90*/  LDG.E.64.CONSTANT R22, desc[UR6][R6.64+0x3000] ;  /* 0x0030000606167981 */ /* 0x000f22000c1e9b00 */
[----:B------:R-:W-:-:S03]  /*1ca0*/  IMAD.WIDE.U32 R16, R17, 0x8, R2 ;  /* 0x0000000811107825 */ /* 0x000fc600078e0002 */
[----:B------:R-:W4:Y:S04]  /*1cb0*/  LDG.E.64.CONSTANT R24, desc[UR6][R24.64] ;  /* 0x0000000618187981 */ /* 0x000f28000c1e9b00 */
[----:B------:R-:W5:Y:S04]  /*1cc0*/  LDG.E.64.CONSTANT R20, desc[UR6][R6.64+0x4000] ;  /* 0x0040000606147981 */ /* 0x000f68000c1e9b00 */
[----:B------:R-:W5:Y:S04]  /*1cd0*/  LDG.E.64.CONSTANT R18, desc[UR6][R6.64+0x5000] ;  /* 0x0050000606127981 */ /* 0x000f68000c1e9b00 */
[----:B------:R-:W5:Y:S04]  /*1ce0*/  LDG.E.64.CONSTANT R14, desc[UR6][R6.64+0x7000] ;  /* 0x00700006060e7981 */ /* 0x000f68000c1e9b00 */
[----:B------:R-:W5:Y:S01]  /*1cf0*/  LDG.E.64.CONSTANT R16, desc[UR6][R16.64] ;  /* 0x0000000610107981 */ /* 0x000f62000c1e9b00 */
[----:B------:R-:W-:-:S03]  /*1d00*/  VIADD R33, R38, 0x1800 ;  /* 0x0000180026217836 */ /* 0x000fc60000000000 */
[----:B------:R-:W5:Y:S04]  /*1d10*/  LDG.E.64.CONSTANT R12, desc[UR6][R6.64+0x8000] ;  /* 0x00800006060c7981 */ /* 0x000f68000c1e9b00 */
[----:B------:R-:W5:Y:S01]  /*1d20*/  LDG.E.64.CONSTANT R28, desc[UR6][R6.64+0x9000] ;  /* 0x00900006061c7981 */ /* 0x000f62000c1e9b00 */
[----:B------:R-:W-:-:S03]  /*1d30*/  IMAD.WIDE.U32 R32, R33, 0x8, R2 ;  /* 0x0000000821207825 */ /* 0x000fc600078e0002 */
[----:B------:R-:W5:Y:S04]  /*1d40*/  LDG.E.64.CONSTANT R30, desc[UR6][R6.64+0xb000] ;  /* 0x00b00006061e7981 */ /* 0x000f68000c1e9b00 */
[----:B------:R-:W5:Y:S04]  /*1d50*/  LDG.E.64.CONSTANT R32, desc[UR6][R32.64] ;  /* 0x0000000620207981 */ /* 0x000f68000c1e9b00 */
[----:B------:R-:W5:Y:S04]  /*1d60*/  LDG.E.64.CONSTANT R34, desc[UR6][R6.64+0xc000] ;  /* 0x00c0000606227981 */ /* 0x000f68000c1e9b00 */
[----:B------:R0:W5:Y:S01]  /*1d70*/  LDG.E.64.CONSTANT R36, desc[UR6][R6.64+0xd000] ;  /* 0x00d0000606247981 */ /* 0x000162000c1e9b00 */
[----:B------:R-:W-:-:S02]  /*1d80*/  VIADD R45, R45, 0x2000 ;  /* 0x000020002d2d7836 */ /* 0x000fc40000000000 */
[----:B------:R-:W-:Y:S01]  /*1d90*/  VIADD R38, R38, 0x2000 ;  /* 0x0000200026267836 */ /* 0x000fe20000000000 */
[----:B0-----:R-:W-:-:S05]  /*1da0*/  IADD3 R6, P6, PT, R6, 0x10000, RZ ;  /* 0x0001000006067810 */ /* 0x001fca0007fde0ff */
[----:B------:R-:W-:Y:S01]  /*1db0*/  IMAD.X R7, RZ, RZ, R7, P6 ;  /* 0x000000ffff077224 */ /* 0x000fe200030e0607 */
[----:B--2---:R-:W-:-:S04]  /*1dc0*/  IADD3 R43, P1, P2, R4, R8, R43 ;  /* 0x00000008042b7210 */ /* 0x004fc80007a3e02b */
[----:B---3--:R-:W-:Y:S02]  /*1dd0*/  IADD3 R43, P3, P4, R26, R10, R43 ;  /* 0x0000000a1a2b7210 */ /* 0x008fe40007c7e02b */
[----:B------:R-:W-:-:S04]  /*1de0*/  IADD3.X R5, PT, PT, R5, R9, R41, P1, P2 ;  /* 0x0000000905057210 */ /* 0x000fc80000fe4429 */
[----:B------:R-:W-:Y:S02]  /*1df0*/  IADD3.X R11, PT, PT, R27, R11, R5, P3, P4 ;  /* 0x0000000b1b0b7210 */ /* 0x000fe40001fe8405 */
[----:B----4-:R-:W-:-:S04]  /*1e00*/  IADD3 R43, P1, P2, R22, R24, R43 ;  /* 0x00000018162b7210 */ /* 0x010fc80007a3e02b */
[----:B------:R-:W-:Y:S02]  /*1e10*/  IADD3.X R23, PT, PT, R23, R25, R11, P1, P2 ;  /* 0x0000001917177210 */ /* 0x000fe40000fe440b */
[----:B-----5:R-:W-:-:S04]  /*1e20*/  IADD3 R43, P3, P4, R18, R20, R43 ;  /* 0x00000014122b7210 */ /* 0x020fc80007c7e02b */
[----:B------:R-:W-:Y:S02]  /*1e30*/  IADD3.X R19, PT, PT, R19, R21, R23, P3, P4 ;  /* 0x0000001513137210 */ /* 0x000fe40001fe8417 */
[----:B------:R-:W-:-:S04]  /*1e40*/  IADD3 R43, P1, P2, R14, R16, R43 ;  /* 0x000000100e2b7210 */ /* 0x000fc80007a3e02b */
[----:B------:R-:W-:Y:S02]  /*1e50*/  IADD3.X R15, PT, PT, R15, R17, R19, P1, P2 ;  /* 0x000000110f0f7210 */ /* 0x000fe40000fe4413 */
[----:B------:R-:W-:-:S04]  /*1e60*/  IADD3 R43, P3, P4, R28, R12, R43 ;  /* 0x0000000c1c2b7210 */ /* 0x000fc80007c7e02b */
[----:B------:R-:W-:Y:S02]  /*1e70*/  IADD3.X R13, PT, PT, R29, R13, R15, P3, P4 ;  /* 0x0000000d1d0d7210 */ /* 0x000fe40001fe840f */
[----:B------:R-:W-:Y:S02]  /*1e80*/  ISETP.GE.AND P3, PT, R45, R40, PT ;  /* 0x000000282d00720c */ /* 0x000fe40003f66270 */
[----:B------:R-:W-:-:S04]  /*1e90*/  IADD3 R43, P2, P1, R30, R32, R43 ;  /* 0x000000201e2b7210 */ /* 0x000fc8000795e02b */
[----:B------:R-:W-:Y:S02]  /*1ea0*/  IADD3.X R31, PT, PT, R31, R33, R13, P2, P1 ;  /* 0x000000211f1f7210 */ /* 0x000fe400017e240d */
[----:B------:R-:W-:-:S04]  /*1eb0*/  IADD3 R43, P4, P5, R36, R34, R43 ;  /* 0x00000022242b7210 */ /* 0x000fc80007d9e02b */
[----:B------:R-:W-:Y:S01]  /*1ec0*/  IADD3.X R41, PT, PT, R37, R35, R31, P4, P5 ;  /* 0x0000002325297210 */ /* 0x000fe200027ea41f */
[----:B------:R-:W-:Y:S08]  /*1ed0*/  @!P3 BRA `(.L_x_369) ;  /* 0xfffffffc004cb947 */ /* 0x000ff0000383ffff */
.L_x_368:
[----:B------:R-:W-:Y:S05]  /*1ee0*/  BSYNC.RECONVERGENT B2 ;  /* 0x0000000000027941 */ /* 0x000fea0003800200 */
.L_x_367:
[----:B------:R-:W-:Y:S01]  /*1ef0*/  IMAD.IADD R4, R0, 0x1, -R45 ;  /* 0x0000000100047824 */ /* 0x000fe200078e0a2d */
[----:B------:R-:W-:Y:S04]  /*1f00*/  BSSY.RECONVERGENT B2, `(.L_x_370) ;  /* 0x000001d000027945 */ /* 0x000fe80003800200 */
[----:B------:R-:W-:-:S13]  /*1f10*/  ISETP.GT.AND P1, PT, R4, 0x800, PT ;  /* 0x000008000400780c */ /* 0x000fda0003f24270 */
[----:B------:R-:W-:Y:S05]  /*1f20*/  @!P1 BRA `(.L_x_371) ;  /* 0x0000000000689947 */ /* 0x000fea0003800000 */
[C-C-:B------:R-:W-:Y:S01]  /*1f30*/  IMAD.WIDE.U32 R10, R38.reuse, 0x8, R2.reuse ;  /* 0x00000008260a7825 */ /* 0x140fe200078e0002 */
[----:B------:R-:W2:Y:S03]  /*1f40*/  LDG.E.64.CONSTANT R12, desc[UR6][R6.64+-0x1000] ;  /* 0xfff00006060c7981 */ /* 0x000ea6000c1e9b00 */
[----:B------:R-:W-:Y:S01]  /*1f50*/  VIADD R19, R38, 0x800 ;  /* 0x0000080026137836 */ /* 0x000fe20000000000 */
[----:B------:R-:W3:Y:S04]  /*1f60*/  LDG.E.64.CONSTANT R14, desc[UR6][R6.64] ;  /* 0x00000006060e7981 */ /* 0x000ee8000c1e9b00 */
[----:B------:R-:W2:Y:S01]  /*1f70*/  LDG.E.64.CONSTANT R10, desc[UR6][R10.64] ;  /* 0x000000060a0a7981 */ /* 0x000ea2000c1e9b00 */
[----:B------:R-:W-:-:S03]  /*1f80*/  IMAD.WIDE.U32 R18, R19, 0x8, R2 ;  /* 0x0000000813127825 */ /* 0x000fc600078e0002 */
[----:B------:R-:W3:Y:S04]  /*1f90*/  LDG.E.64.CONSTANT R16, desc[UR6][R6.64+0x1000] ;  /* 0x0010000606107981 */ /* 0x000ee8000c1e9b00 */
[----:B------:R-:W4:Y:S04]  /*1fa0*/  LDG.E.64.CONSTANT R20, desc[UR6][R6.64+0x3000] ;  /* 0x0030000606147981 */ /* 0x000f28000c1e9b00 */
[----:B------:R-:W4:Y:S04]  /*1fb0*/  LDG.E.64.CONSTANT R18, desc[UR6][R18.64] ;  /* 0x0000000612127981 */ /* 0x000f28000c1e9b00 */
[----:B------:R-:W5:Y:S04]  /*1fc0*/  LDG.E.64.CONSTANT R4, desc[UR6][R6.64+0x4000] ;  /* 0x0040000606047981 */ /* 0x000f68000c1e9b00 */
[----:B------:R-:W5:Y:S01]  /*1fd0*/  LDG.E.64.CONSTANT R8, desc[UR6][R6.64+0x5000] ;  /* 0x0050000606087981 */ /* 0x000f62000c1e9b00 */
[----:B------:R-:W-:-:S02]  /*1fe0*/  VIADD R45, R45, 0x1000 ;  /* 0x000010002d2d7836 */ /* 0x000fc40000000000 */
[----:B------:R-:W-:Y:S01]  /*1ff0*/  VIADD R38, R38, 0x1000 ;  /* 0x0000100026267836 */ /* 0x000fe20000000000 */
[----:B--2---:R-:W-:-:S04]  /*2000*/  IADD3 R43, P0, P1, R12, R10, R43 ;  /* 0x0000000a0c2b7210 */ /* 0x004fc8000791e02b */
[----:B------:R-:W-:Y:S02]  /*2010*/  IADD3.X R13, PT, PT, R13, R11, R41, P0, P1 ;  /* 0x0000000b0d0d7210 */ /* 0x000fe400007e2429 */
[----:B---3--:R-:W-:Y:S02]  /*2020*/  IADD3 R43, P0, P1, R16, R14, R43 ;  /* 0x0000000e102b7210 */ /* 0x008fe4000791e02b */
[----:B------:R-:W-:Y:S02]  /*2030*/  IADD3 R10, P3, PT, R6, 0x8000, RZ ;  /* 0x00008000060a7810 */ /* 0x000fe40007f7e0ff */
[----:B------:R-:W-:Y:S02]  /*2040*/  IADD3.X R15, PT, PT, R17, R15, R13, P0, P1 ;  /* 0x0000000f110f7210 */ /* 0x000fe400007e240d */
[----:B----4-:R-:W-:Y:S01]  /*2050*/  IADD3 R43, P0, P1, R20, R18, R43 ;  /* 0x00000012142b7210 */ /* 0x010fe2000791e02b */
[----:B------:R-:W-:-:S03]  /*2060*/  IMAD.X R11, RZ, RZ, R7, P3 ;  /* 0x000000ffff0b7224 */ /* 0x000fc600018e0607 */
[----:B------:R-:W-:Y:S02]  /*2070*/  IADD3.X R21, PT, PT, R21, R19, R15, P0, P1 ;  /* 0x0000001315157210 */ /* 0x000fe400007e240f */
[----:B-----5:R-:W-:Y:S01]  /*2080*/  IADD3 R43, P1, P2, R8, R4, R43 ;  /* 0x00000004082b7210 */ /* 0x020fe20007a3e02b */
[----:B------:R-:W-:Y:S01]  /*2090*/  IMAD.MOV.U32 R6, RZ, RZ, R10 ;  /* 0x000000ffff067224 */ /* 0x000fe200078e000a */
[----:B------:R-:W-:Y:S01]  /*20a0*/  PLOP3.LUT P0, PT, PT, PT, PT, 0x8, 0x80 ;  /* 0x000000000080781c */ /* 0x000fe20003f0e170 */
[----:B------:R-:W-:Y:S01]  /*20b0*/  IMAD.MOV.U32 R7, RZ, RZ, R11 ;  /* 0x000000ffff077224 */ /* 0x000fe200078e000b */
[----:B------:R-:W-:-:S11]  /*20c0*/  IADD3.X R41, PT, PT, R9, R5, R21, P1, P2 ;  /* 0x0000000509297210 */ /* 0x000fd60000fe4415 */
.L_x_371:
[----:B------:R-:W-:Y:S05]  /*20d0*/  BSYNC.RECONVERGENT B2 ;  /* 0x0000000000027941 */ /* 0x000fea0003800200 */
.L_x_370:
[----:B------:R-:W-:-:S13]  /*20e0*/  ISETP.LT.OR P0, PT, R45, R0, P0 ;  /* 0x000000002d00720c */ /* 0x000fda0000701670 */
[----:B------:R-:W-:Y:S05]  /*20f0*/  @!P0 BRA `(.L_x_363) ;  /* 0x0000000000248947 */ /* 0x000fea0003800000 */
[----:B------:R-:W-:Y:S01]  /*2100*/  IMAD.WIDE.U32 R2, R38, 0x8, R2 ;  /* 0x0000000826027825 */ /* 0x000fe200078e0002 */
[----:B------:R-:W2:Y:S04]  /*2110*/  LDG.E.64.CONSTANT R4, desc[UR6][R6.64+-0x1000] ;  /* 0xfff0000606047981 */ /* 0x000ea8000c1e9b00 */
[----:B------:R-:W3:Y:S04]  /*2120*/  LDG.E.64.CONSTANT R8, desc[UR6][R6.64] ;  /* 0x0000000606087981 */ /* 0x000ee8000c1e9b00 */
[----:B------:R-:W2:Y:S04]  /*2130*/  LDG.E.64.CONSTANT R2, desc[UR6][R2.64] ;  /* 0x0000000602027981 */ /* 0x000ea8000c1e9b00 */
[----:B------:R-:W3:Y:S01]  /*2140*/  LDG.E.64.CONSTANT R10, desc[UR6][R6.64+0x1000] ;  /* 0x00100006060a7981 */ /* 0x000ee2000c1e9b00 */
[----:B--2---:R-:W-:-:S04]  /*2150*/  IADD3 R43, P0, P1, R4, R2, R43 ;  /* 0x00000002042b7210 */ /* 0x004fc8000791e02b */
[----:B---3--:R-:W-:Y:S02]  /*2160*/  IADD3 R43, P2, P3, R10, R8, R43 ;  /* 0x000000080a2b7210 */ /* 0x008fe40007b5e02b */
[----:B------:R-:W-:-:S04]  /*2170*/  IADD3.X R41, PT, PT, R5, R3, R41, P0, P1 ;  /* 0x0000000305297210 */ /* 0x000fc800007e2429 */
[----:B------:R-:W-:-:S07]  /*2180*/  IADD3.X R41, PT, PT, R11, R9, R41, P2, P3 ;  /* 0x000000090b297210 */ /* 0x000fce00017e6429 */
.L_x_363:
[----:B------:R-:W-:Y:S05]  /*2190*/  BSYNC.RECONVERGENT B1 ;  /* 0x0000000000017941 */ /* 0x000fea0003800200 */
.L_x_361:
        /* <DEDUP_REMOVED lines=29> */
[----:B-1----:R-:W-:-:S03]  /*2370*/  SEL R2, R2, RZ, !P1 ;  /* 0x000000ff02027207 */ /* 0x002fc60004800000 */
[----:B------:R-:W0:Y:S01]  /*2380*/  SHFL.DOWN PT, R0, R5, 0x10, 0x1f ;  /* 0x0a001f0005007f89 */ /* 0x000e2200000e0000 */
[----:B------:R-:W-:Y:S02]  /*2390*/  ISETP.GT.AND P1, PT, R6, 0xf, PT ;  /* 0x0000000f0600780c */ /* 0x000fe40003f24270 */
[----:B------:R-:W-:Y:S01]  /*23a0*/  @!P2 SHF.R.U32.HI R6, RZ, 0x2, R39 ;  /* 0x00000002ff06a819 */ /* 0x000fe20000011627 */
[----:B------:R-:W-:Y:S01]  /*23b0*/  IMAD.X R4, R2, 0x1, R9, P0 ;  /* 0x0000000102047824 */ /* 0x000fe200000e0609 */
[----:B------:R-:W-:Y:S02]  /*23c0*/  @!P2 MOV R2, 0x400 ;  /* 0x000004000002a802 */ /* 0x000fe40000000f00 */
[----:B------:R-:W-:Y:S02]  /*23d0*/  @!P2 LOP3.LUT R6, R6, 0xf8, RZ, 0xc0, !PT ;  /* 0x000000f80606a812 */ /* 0x000fe400078ec0ff */
[----:B------:R-:W1:Y:S01]  /*23e0*/  SHFL.DOWN PT, R3, R4, 0x10, 0x1f ;  /* 0x0a001f0004037f89 */ /* 0x000e6200000e0000 */
[----:B--2---:R-:W-:-:S05]  /*23f0*/  @!P2 LEA R11, R11, R2, 0x18 ;  /* 0x000000020b0ba211 */ /* 0x004fca00078ec0ff */
        /* <DEDUP_REMOVED lines=14> */
[----:B------:R-:W2:Y:S04]  /*24e0*/  LDS.128 R24, [UR4+0x30] ;  /* 0x00003004ff187984 */ /* 0x000ea80008000c00 */
[----:B------:R-:W3:Y:S04]  /*24f0*/  LDS.128 R20, [UR4+0x40] ;  /* 0x00004004ff147984 */ /* 0x000ee80008000c00 */
[----:B------:R-:W4:Y:S04]  /*2500*/  LDS.128 R16, [UR4+0x50] ;  /* 0x00005004ff107984 */ /* 0x000f280008000c00 */
[----:B------:R-:W5:Y:S04]  /*2510*/  LDS.128 R12, [UR4+0x60] ;  /* 0x00006004ff0c7984 */ /* 0x000f680008000c00 */
[----:B0-----:R-:W0:Y:S04]  /*2520*/  LDS.128 R8, [UR4+0x70] ;  /* 0x00007004ff087984 */ /* 0x001e280008000c00 */
[----:B------:R-:W0:Y:S01]  /*2530*/  LDS.128 R4, [UR4+0x80] ;  /* 0x00008004ff047984 */ /* 0x000e220008000c00 */
[----:B-1----:R-:W-:-:S04]  /*2540*/  IADD3 R35, P1, P2, R28, R32, R2 ;  /* 0x000000201c237210 */ /* 0x002fc80007a3e002 */
[----:B--2---:R-:W-:Y:S02]  /*2550*/  IADD3 R35, P3, P4, R24, R35, R30 ;  /* 0x0000002318237210 */ /* 0x004fe40007c7e01e */
[----:B------:R-:W-:Y:S02]  /*2560*/  IADD3.X R29, PT, PT, R29, R33, R3, P1, P2 ;  /* 0x000000211d1d7210 */ /* 0x000fe40000fe4403 */
[----:B---3--:R-:W-:Y:S02]  /*2570*/  IADD3 R3, P1, P2, R20, R35, R26 ;  /* 0x0000002314037210 */ /* 0x008fe40007a3e01a */
[----:B------:R-:W-:Y:S02]  /*2580*/  IADD3.X R25, PT, PT, R25, R29, R31, P3, P4 ;  /* 0x0000001d19197210 */ /* 0x000fe40001fe841f */
[----:B----4-:R-:W-:Y:S02]  /*2590*/  IADD3 R3, P3, P4, R16, R3, R22 ;  /* 0x0000000310037210 */ /* 0x010fe40007c7e016 */
[----:B------:R-:W-:-:S02]  /*25a0*/  IADD3.X R21, PT, PT, R21, R25, R27, P1, P2 ;  /* 0x0000001915157210 */ /* 0x000fc40000fe441b */
[----:B-----5:R-:W-:Y:S02]  /*25b0*/  IADD3 R3, P1, P2, R12, R3, R18 ;  /* 0x000000030c037210 */ /* 0x020fe40007a3e012 */
[----:B------:R-:W-:Y:S02]  /*25c0*/  IADD3.X R17, PT, PT, R17, R21, R23, P3, P4 ;  /* 0x0000001511117210 */ /* 0x000fe40001fe8417 */
[----:B0-----:R-:W-:Y:S02]  /*25d0*/  IADD3 R3, P3, P4, R8, R3, R14 ;  /* 0x0000000308037210 */ /* 0x001fe40007c7e00e */
[----:B------:R-:W-:Y:S02]  /*25e0*/  IADD3.X R13, PT, PT, R13, R17, R19, P1, P2 ;  /* 0x000000110d0d7210 */ /* 0x000fe40000fe4413 */
[----:B------:R-:W-:Y:S02]  /*25f0*/  IADD3 R3, P1, P2, R4, R3, R10 ;  /* 0x0000000304037210 */ /* 0x000fe40007a3e00a */
[----:B------:R-:W-:-:S02]  /*2600*/  IADD3.X R9, PT, PT, R9, R13, R15, P3, P4 ;  /* 0x0000000d09097210 */ /* 0x000fc40001fe840f */
[----:B------:R-:W-:Y:S02]  /*2610*/  IADD3 R2, P3, PT, R3, R6, RZ ;  /* 0x0000000603027210 */ /* 0x000fe40007f7e0ff */
[----:B------:R-:W-:-:S05]  /*2620*/  IADD3.X R3, PT, PT, R5, R9, R11, P1, P2 ;  /* 0x0000000905037210 */ /* 0x000fca0000fe440b */
[----:B------:R-:W-:-:S07]  /*2630*/  IMAD.X R3, R3, 0x1, R7, P3 ;  /* 0x0000000103037824 */ /* 0x000fce00018e0607 */
.L_x_359:
[----:B------:R-:W-:Y:S05]  /*2640*/  BSYNC.RECONVERGENT B0 ;  /* 0x0000000000007941 */ /* 0x000fea0003800200 */
.L_x_344:
[----:B------:R-:W-:Y:S05]  /*2650*/  @P0 EXIT ;  /* 0x000000000000094d */ /* 0x000fea0003800000 */
[----:B------:R-:W0:Y:S01]  /*2660*/  LDCU.64 UR4, c[0x0][0x398] ;  /* 0x00007300ff0477ac */ /* 0x000e220008000a00 */
[----:B------:R-:W3:Y:S01]  /*2670*/  LDC.64 R4, c[0x0][0x388] ;  /* 0x0000e200ff047b82 */ /* 0x000ee20000000a00 */
[----:B012---:R-:W-:-:S04]  /*2680*/  IADD3 R2, P0, PT, R2, UR4, RZ ;  /* 0x0000000402027c10 */ /* 0x007fc8000ff1e0ff */
[----:B------:R-:W-:-:S05]  /*2690*/  IADD3.X R3, PT, PT, R3, UR5, RZ, P0, !PT ;  /* 0x0000000503037c10 */ /* 0x000fca00087fe4ff */
[----:B---3--:R-:W-:Y:S01]  /*26a0*/  STG.E.64 desc[UR6][R4.64], R2 ;  /* 0x0000000204007986 */ /* 0x008fe2000c101b06 */
[----:B------:R-:W-:Y:S05]  /*26b0*/  EXIT ;  /* 0x000000000000794d */ /* 0x000fea0003800000 */
.L_x_372:
        /* <DEDUP_REMOVED lines=12> */
.L_x_1732:


//--------------------- .text._ZN3cub18CUB_300001_SM_10006detail6reduce18DeviceReduceKernelINS2_10policy_hubIlyN4cuda3std3__44plusIlEEE10Policy1000EN6thrust24THRUST_300001_SM_1000_NS18transform_iteratorINSD_6detail14equal_to_valueIjEENSF_15normal_iteratorINSD_10device_ptrIjEEEEllEEyS9_lNS7_10__identityEEEvT0_PT3_T1_NS0_13GridEvenShareISR_EET2_T4_ --------------------------
	.section	.text._ZN3cub18CUB_300001_SM_10006detail6reduce18DeviceReduceKernelINS2_10policy_hubIlyN4cuda3std3__44plusIlEEE10Policy1000EN6thrust24THRUST_300001_SM_1000_NS18transform_iteratorINSD_6detail14equal_to_valueIjEENSF_15normal_iteratorINSD_10device_ptrIjEEEEllEEyS9_lNS7_10__identityEEEvT0_PT3_T1_NS0_13GridEvenShareISR_EET2_T4_,"ax",@progbits
	.align	128
        .global         _ZN3cub18CUB_300001_SM_10006detail6reduce18DeviceReduceKernelINS2_10policy_hubIlyN4cuda3std3__44plusIlEEE10Policy1000EN6thrust24THRUST_300001_SM_1000_NS18transform_iteratorINSD_6detail14equal_to_valueIjEENSF_15normal_iteratorINSD_10device_ptrIjEEEEllEEyS9_lNS7_10__identityEEEvT0_PT3_T1_NS0_13GridEvenShareISR_EET2_T4_
        .type           _ZN3cub18CUB_300001_SM_10006detail6reduce18DeviceReduceKernelINS2_10policy_hubIlyN4cuda3std3__44plusIlEEE10Policy1000EN6thrust24THRUST_300001_SM_1000_NS18transform_iteratorINSD_6detail14equal_to_valueIjEENSF_15normal_iteratorINSD_10device_ptrIjEEEEllEEyS9_lNS7_10__identityEEEvT0_PT3_T1_NS0_13GridEvenShareISR_EET2_T4_,@function
        .size           _ZN3cub18CUB_300001_SM_10006detail6reduce18DeviceReduceKernelINS2_10policy_hubIlyN4cuda3std3__44plusIlEEE10Policy1000EN6thrust24THRUST_300001_SM_1000_NS18transform_iteratorINSD_6detail14equal_to_valueIjEENSF_15normal_iteratorINSD_10device_ptrIjEEEEllEEyS9_lNS7_10__identityEEEvT0_PT3_T1_NS0_13GridEvenShareISR_EET2_T4_,(.L_x_1733 - _ZN3cub18CUB_300001_SM_10006detail6reduce18DeviceReduceKernelINS2_10policy_hubIlyN4cuda3std3__44plusIlEEE10Policy1000EN6thrust24THRUST_300001_SM_1000_NS18transform_iteratorINSD_6detail14equal_to_valueIjEENSF_15normal_iteratorINSD_10device_ptrIjEEEEllEEyS9_lNS7_10__identityEEEvT0_PT3_T1_NS0_13GridEvenShareISR_EET2_T4_)
        .other          _ZN3cub18CUB_300001_SM_10006detail6reduce18DeviceReduceKernelINS2_10policy_hubIlyN4cuda3std3__44plusIlEEE10Policy1000EN6thrust24THRUST_300001_SM_1000_NS18transform_iteratorINSD_6detail14equal_to_valueIjEENSF_15normal_iteratorINSD_10device_ptrIjEEEEllEEyS9_lNS7_10__identityEEEvT0_PT3_T1_NS0_13GridEvenShareISR_EET2_T4_,@"STO_CUDA_ENTRY STV_DEFAULT"
_ZN3cub18CUB_300001_SM_10006detail6reduce18DeviceReduceKernelINS2_10policy_hubIlyN4cuda3std3__44plusIlEEE10Policy1000EN6thrust24THRUST_300001_SM_1000_NS18transform_iteratorINSD_6detail14equal_to_valueIjEENSF_15normal_iteratorINSD_10device_ptrIjEEEEllEEyS9_lNS7_10__identityEEEvT0_PT3_T1_NS0_13GridEvenShareISR_EET2_T4_:
.text._ZN3cub18CUB_300001_SM_10006detail6reduce18DeviceReduceKernelINS2_10policy_hubIlyN4cuda3std3__44plusIlEEE10Policy1000EN6thrust24THRUST_300001_SM_1000_NS18transform_iteratorINSD_6detail14equal_to_valueIjEENSF_15normal_iteratorINSD_10device_ptrIjEEEEllEEyS9_lNS7_10__identityEEEvT0_PT3_T1_NS0_13GridEvenShareISR_EET2_T4_:
[----:B------:R-:W-:Y:S08]  /*0000*/  LDC R1, c[0x0][0x37c] ;  /* 0x0000df00ff017b82 */ /* 0x000ff00000000800 */
[----:B------:R-:W0:Y:S01]  /*0010*/  S2UR UR17, SR_CTAID.X ;  /* 0x00000000001179c3 */ /* 0x000e220000002500 */
[----:B------:R-:W1:Y:S01]  /*0020*/  LDCU.64 UR4, c[0x0][0x3c0] ;  /* 0x00007800ff0477ac */ /* 0x000e620008000a00 */
[----:B------:R-:W-:Y:S01]  /*0030*/  BSSY.RECONVERGENT B0, `(.L_x_373) ;  /* 0x0000327000007945 */ /* 0x000fe20003800200 */
[----:B------:R-:W2:Y:S01]  /*0040*/  LDCU UR11, c[0x0][0x3c8] ;  /* 0x00007900ff0b77ac */ /* 0x000ea20008000800 */
[----:B------:R-:W3:Y:S01]  /*0050*/  LDCU.64 UR18, c[0x0][0x358] ;  /* 0x00006b00ff1277ac */ /* 0x000ee20008000a00 */
[----:B-1----:R-:W-:-:S02]  /*0060*/  IMAD.U32 R8, RZ, RZ, UR4 ;  /* 0x00000004ff087e24 */ /* 0x002fc4000f8e00ff */
[----:B------:R-:W-:Y:S01]  /*0070*/  IMAD.U32 R9, RZ, RZ, UR5 ;  /* 0x00000005ff097e24 */ /* 0x000fe2000f8e00ff */
[----:B--2---:R-:W-:Y:S02]  /*0080*/  UIMAD UR5, UR11, 0xe00, URZ ;  /* 0x00000e000b0578a4 */ /* 0x004fe4000f8e02ff */
[----:B0-----:R-:W-:Y:S02]  /*0090*/  UIMAD UR9, UR17, 0xe00, URZ ;  /* 0x00000e00110978a4 */ /* 0x001fe4000f8e02ff */
[----:B------:R-:W-:-:S04]  /*00a0*/  USHF.R.S32.HI UR4, URZ, 0x1f, UR5 ;  /* 0x0000001fff047899 */ /* 0x000fc80008011405 */
[----:B------:R-:W-:-:S04]  /*00b0*/  IADD3 R13, P1, PT, R8, -UR9, RZ ;  /* 0x80000009080d7c10 */ /* 0x000fc8000ff3e0ff */
[----:B------:R-:W-:Y:S02]  /*00c0*/  ISETP.GT.U32.AND P0, PT, R13, 0xdff, PT ;  /* 0x00000dff0d00780c */ /* 0x000fe40003f04070 */
[----:B------:R-:W-:-:S04]  /*00d0*/  IADD3.X R14, PT, PT, R9, -0x1, RZ, P1, !PT ;  /* 0xffffffff090e7810 */ /* 0x000fc80000ffe4ff */
[----:B------:R-:W-:-:S13]  /*00e0*/  ISETP.GT.U32.AND.EX P0, PT, R14, RZ, PT, P0 ;  /* 0x000000ff0e00720c */ /* 0x000fda0003f04100 */
[----:B---3--:R-:W-:Y:S05]  /*00f0*/  @P0 BRA `(.L_x_374) ;  /* 0x0000001800740947 */ /* 0x008fea0003800000 */
[----:B------:R-:W0:Y:S01]  /*0100*/  S2R R7, SR_TID.X ;  /* 0x0000000000077919 */ /* 0x000e220000002100 */
[----:B------:R-:W-:Y:S01]  /*0110*/  VIADD R2, R8, -UR9 ;  /* 0x8000000908027c36 */ /* 0x000fe20008000000 */
[----:B------:R-:W1:Y:S01]  /*0120*/  LDCU UR6, c[0x0][0x388] ;  /* 0x00007100ff0677ac */ /* 0x000e620008000800 */
[----:B------:R-:W-:Y:S01]  /*0130*/  BSSY.RECONVERGENT B1, `(.L_x_375) ;  /* 0x000000f000017945 */ /* 0x000fe20003800200 */
[----:B------:R-:W-:Y:S02]  /*0140*/  IMAD.MOV.U32 R0, RZ, RZ, RZ ;  /* 0x000000ffff007224 */ /* 0x000fe400078e00ff */
[----:B------:R-:W-:Y:S01]  /*0150*/  IMAD.MOV.U32 R3, RZ, RZ, RZ ;  /* 0x000000ffff037224 */ /* 0x000fe200078e00ff */
[----:B0-----:R-:W-:Y:S01]  /*0160*/  ISETP.GE.AND P0, PT, R7, R2, PT ;  /* 0x000000020700720c */ /* 0x001fe20003f06270 */
[----:B------:R-:W-:-:S12]  /*0170*/  IMAD.MOV.U32 R9, RZ, RZ, R7 ;  /* 0x000000ffff097224 */ /* 0x000fd800078e0007 */
[----:B-1----:R-:W-:Y:S05]  /*0180*/  @P0 BRA `(.L_x_376) ;  /* 0x0000000000240947 */ /* 0x002fea0003800000 */
[----:B------:R-:W0:Y:S01]  /*0190*/  LDC.64 R4, c[0x0][0x380] ;  /* 0x0000e000ff047b82 */ /* 0x000e220000000a00 */
[----:B------:R-:W-:Y:S01]  /*01a0*/  VIADD R3, R7, UR9 ;  /* 0x0000000907037c36 */ /* 0x000fe20008000000 */
[----:B------:R-:W1:Y:S03]  /*01b0*/  LDCU UR4, c[0x0][0x388] ;  /* 0x00007100ff0477ac */ /* 0x000e660008000800 */
[----:B0-----:R-:W-:-:S06]  /*01c0*/  IMAD.WIDE.U32 R4, R3, 0x4, R4 ;  /* 0x0000000403047825 */ /* 0x001fcc00078e0004 */
[----:B------:R-:W1:Y:S01]  /*01d0*/  LDG.E R4, desc[UR18][R4.64] ;  /* 0x0000001204047981 */ /* 0x000e62000c1e1900 */
[----:B------:R-:W-:Y:S02]  /*01e0*/  VIADD R9, R7, 0x200 ;  /* 0x0000020007097836 */ /* 0x000fe40000000000 */
[----:B------:R-:W-:Y:S01]  /*01f0*/  IMAD.MOV.U32 R3, RZ, RZ, RZ ;  /* 0x000000ffff037224 */ /* 0x000fe200078e00ff */
[----:B-1----:R-:W-:-:S04]  /*0200*/  ISETP.NE.AND P0, PT, R4, UR4, PT ;  /* 0x0000000404007c0c */ /* 0x002fc8000bf05270 */
[----:B------:R-:W-:-:S09]  /*0210*/  SEL R0, RZ, 0x1, P0 ;  /* 0x00000001ff007807 */ /* 0x000fd20000000000 */
.L_x_376:
[----:B------:R-:W-:Y:S05]  /*0220*/  BSYNC.RECONVERGENT B1 ;  /* 0x0000000000017941 */ /* 0x000fea0003800200 */
.L_x_375:
[----:B------:R-:W-:Y:S01]  /*0230*/  ISETP.GE.AND P0, PT, R9, R2, PT ;  /* 0x000000020900720c */ /* 0x000fe20003f06270 */
[----:B------:R-:W-:-:S12]  /*0240*/  BSSY.RECONVERGENT B1, `(.L_x_377) ;  /* 0x00000b6000017945 */ /* 0x000fd80003800200 */
[----:B------:R-:W-:Y:S05]  /*0250*/  @P0 BRA `(.L_x_378) ;  /* 0x0000000800d00947 */ /* 0x000fea0003800000 */
[----:B------:R-:W-:Y:S01]  /*0260*/  LOP3.LUT R5, RZ, R9, RZ, 0x33, !PT ;  /* 0x00000009ff057212 */ /* 0x000fe200078e33ff */
[----:B------:R-:W-:Y:S03]  /*0270*/  BSSY.RECONVERGENT B2, `(.L_x_379) ;  /* 0x0000056000027945 */ /* 0x000fe60003800200 */
[----:B------:R-:W-:-:S04]  /*0280*/  IADD3 R5, PT, PT, R8, -UR9, R5 ;  /* 0x8000000908057c10 */ /* 0x000fc8000fffe005 */
        /* <DEDUP_REMOVED lines=8> */
[----:B------:R-:W-:Y:S02]  /*0310*/  IMAD.U32 R11, RZ, RZ, UR17 ;  /* 0x00000011ff0b7e24 */ /* 0x000fe4000f8e00ff */
[----:B------:R-:W-:Y:S02]  /*0320*/  IMAD.MOV R8, RZ, RZ, -R8 ;  /* 0x000000ffff087224 */ /* 0x000fe400078e0a08 */
[----:B------:R-:W-:-:S03]  /*0330*/  IMAD.WIDE.U32 R4, R11, 0x3800, R4 ;  /* 0x000038000b047825 */ /* 0x000fc600078e0004 */
[----:B0-----:R-:W-:-:S04]  /*0340*/  IADD3 R4, P1, PT, R4, UR4, RZ ;  /* 0x0000000404047c10 */ /* 0x001fc8000ff3e0ff */
[----:B------:R-:W-:-:S04]  /*0350*/  IADD3 R4, P2, PT, R4, 0x4000, RZ ;  /* 0x0000400004047810 */ /* 0x000fc80007f5e0ff */
[----:B------:R-:W-:-:S09]  /*0360*/  IADD3.X R5, PT, PT, RZ, UR5, R5, P2, P1 ;  /* 0x00000005ff057c10 */ /* 0x000fd200097e2405 */
.L_x_381:
        /* <DEDUP_REMOVED lines=18> */
[----:B--2---:R-:W-:Y:S02]  /*0490*/  ISETP.NE.AND P1, PT, R26, UR6, PT ;  /* 0x000000061a007c0c */ /* 0x004fe4000bf25270 */
[----:B---3--:R-:W-:Y:S02]  /*04a0*/  ISETP.NE.AND P2, PT, R22, UR6, PT ;  /* 0x0000000616007c0c */ /* 0x008fe4000bf45270 */
[----:B------:R-:W-:Y:S02]  /*04b0*/  SEL R22, RZ, 0x1, P1 ;  /* 0x00000001ff167807 */ /* 0x000fe40000800000 */
[----:B------:R-:W-:Y:S02]  /*04c0*/  SEL R27, RZ, 0x1, P2 ;  /* 0x00000001ff1b7807 */ /* 0x000fe40001000000 */
[----:B----4-:R-:W-:Y:S02]  /*04d0*/  ISETP.NE.AND P3, PT, R24, UR6, PT ;  /* 0x0000000618007c0c */ /* 0x010fe4000bf65270 */
[----:B-----5:R-:W-:-:S02]  /*04e0*/  ISETP.NE.AND P1, PT, R25, UR6, PT ;  /* 0x0000000619007c0c */ /* 0x020fc4000bf25270 */
[----:B------:R-:W-:Y:S02]  /*04f0*/  IADD3 R22, P5, P6, R27, R0, R22 ;  /* 0x000000001b167210 */ /* 0x000fe40007ebe016 */
[----:B------:R-:W-:Y:S02]  /*0500*/  SEL R25, RZ, 0x1, P3 ;  /* 0x00000001ff197807 */ /* 0x000fe40001800000 */
[----:B------:R-:W-:Y:S02]  /*0510*/  SEL R0, RZ, 0x1, P1 ;  /* 0x00000001ff007807 */ /* 0x000fe40000800000 */
[----:B------:R-:W-:Y:S02]  /*0520*/  ISETP.NE.AND P3, PT, R20, UR6, PT ;  /* 0x0000000614007c0c */ /* 0x000fe4000bf65270 */
[----:B------:R-:W-:Y:S02]  /*0530*/  ISETP.NE.AND P4, PT, R21, UR6, PT ;  /* 0x0000000615007c0c */ /* 0x000fe4000bf85270 */
[----:B------:R-:W-:-:S02]  /*0540*/  IADD3 R20, P2, P1, R0, R22, R25 ;  /* 0x0000001600147210 */ /* 0x000fc4000795e019 */
[----:B------:R-:W-:Y:S02]  /*0550*/  SEL R21, RZ, 0x1, P3 ;  /* 0x00000001ff157807 */ /* 0x000fe40001800000 */
[----:B------:R-:W-:Y:S02]  /*0560*/  SEL R0, RZ, 0x1, P4 ;  /* 0x00000001ff007807 */ /* 0x000fe40002000000 */
[----:B------:R-:W-:Y:S02]  /*0570*/  ISETP.NE.AND P3, PT, R19, UR6, PT ;  /* 0x0000000613007c0c */ /* 0x000fe4000bf65270 */
[----:B------:R-:W-:Y:S02]  /*0580*/  ISETP.NE.AND P4, PT, R18, UR6, PT ;  /* 0x0000000612007c0c */ /* 0x000fe4000bf85270 */
[----:B------:R-:W-:Y:S02]  /*0590*/  IADD3.X R19, PT, PT, RZ, R3, RZ, P5, P6 ;  /* 0x00000003ff137210 */ /* 0x000fe40002fec4ff */
        /* <DEDUP_REMOVED lines=26> */
[----:B------:R-:W-:Y:S02]  /*0740*/  ISETP.NE.AND P3, PT, R8, RZ, PT ;  /* 0x000000ff0800720c */ /* 0x000fe40003f65270 */
[----:B------:R-:W-:Y:S02]  /*0750*/  SEL R3, RZ, 0x1, P4 ;  /* 0x00000001ff037807 */ /* 0x000fe40002000000 */
[----:B------:R-:W-:Y:S02]  /*0760*/  IADD3.X R11, PT, PT, RZ, R11, RZ, P2, P1 ;  /* 0x0000000bff0b7210 */ /* 0x000fe400017e24ff */
[----:B------:R-:W-:Y:S02]  /*0770*/  IADD3 R0, P1, P2, R0, R10, R3 ;  /* 0x0000000a00007210 */ /* 0x000fe40007a3e003 */
[----:B------:R-:W-:-:S02]  /*0780*/  IADD3 R4, P4, PT, R4, 0x8000, RZ ;  /* 0x0000800004047810 */ /* 0x000fc40007f9e0ff */
[----:B------:R-:W-:-:S03]  /*0790*/  IADD3.X R3, PT, PT, RZ, R11, RZ, P5, P6 ;  /* 0x0000000bff037210 */ /* 0x000fc60002fec4ff */
[----:B------:R-:W-:Y:S01]  /*07a0*/  IMAD.X R5, RZ, RZ, R5, P4 ;  /* 0x000000ffff057224 */ /* 0x000fe200020e0605 */
[----:B------:R-:W-:Y:S01]  /*07b0*/  IADD3.X R3, PT, PT, RZ, R3, RZ, P1, P2 ;  /* 0x00000003ff037210 */ /* 0x000fe20000fe44ff */
[----:B------:R-:W-:Y:S06]  /*07c0*/  @P3 BRA `(.L_x_381) ;  /* 0xfffffff800e83947 */ /* 0x000fec000383ffff */
.L_x_380:
[----:B------:R-:W-:Y:S05]  /*07d0*/  BSYNC.RECONVERGENT B2 ;  /* 0x0000000000027941 */ /* 0x000fea0003800200 */
.L_x_379:
[----:B------:R-:W-:Y:S05]  /*07e0*/  @!P0 BRA `(.L_x_378) ;  /* 0x00000004006c8947 */ /* 0x000fea0003800000 */
[----:B------:R-:W-:Y:S01]  /*07f0*/  ISETP.GE.U32.AND P1, PT, R23, 0x8, PT ;  /* 0x000000081700780c */ /* 0x000fe20003f26070 */
[----:B------:R-:W-:Y:S01]  /*0800*/  BSSY.RECONVERGENT B2, `(.L_x_382) ;  /* 0x000002b000027945 */ /* 0x000fe20003800200 */
[----:B------:R-:W-:-:S04]  /*0810*/  LOP3.LUT R16, R6, 0x7, RZ, 0xc0, !PT ;  /* 0x0000000706107812 */ /* 0x000fc800078ec0ff */
[----:B------:R-:W-:-:S07]  /*0820*/  ISETP.NE.AND P0, PT, R16, RZ, PT ;  /* 0x000000ff1000720c */ /* 0x000fce0003f05270 */
[----:B------:R-:W-:Y:S06]  /*0830*/  @!P1 BRA `(.L_x_383) ;  /* 0x00000000009c9947 */ /* 0x000fec0003800000 */
[----:B------:R-:W0:Y:S01]  /*0840*/  LDCU.64 UR4, c[0x0][0x380] ;  /* 0x00007000ff0477ac */ /* 0x000e220008000a00 */
[----:B------:R-:W-:-:S04]  /*0850*/  IADD3 R5, P1, PT, R9, UR9, RZ ;  /* 0x0000000909057c10 */ /* 0x000fc8000ff3e0ff */
[----:B------:R-:W-:Y:S02]  /*0860*/  LEA.HI.X.SX32 R8, R9, RZ, 0x1, P1 ;  /* 0x000000ff09087211 */ /* 0x000fe400008f0eff */
[C---:B0-----:R-:W-:Y:S01]  /*0870*/  LEA R4, P1, R5.reuse, UR4, 0x2 ;  /* 0x0000000405047c11 */ /* 0x041fe2000f8210ff */
[----:B------:R-:W0:Y:S03]  /*0880*/  LDCU UR4, c[0x0][0x388] ;  /* 0x00007100ff0477ac */ /* 0x000e260008000800 */
[----:B------:R-:W-:-:S05]  /*0890*/  LEA.HI.X R5, R5, UR5, R8, 0x2, P1 ;  /* 0x0000000505057c11 */ /* 0x000fca00088f1408 */
[----:B------:R-:W0:Y:S04]  /*08a0*/  LDG.E R17, desc[UR18][R4.64] ;  /* 0x0000001204117981 */ /* 0x000e28000c1e1900 */
[----:B------:R-:W2:Y:S04]  /*08b0*/  LDG.E R8, desc[UR18][R4.64+0x800] ;  /* 0x0008001204087981 */ /* 0x000ea8000c1e1900 */
[----:B------:R-:W3:Y:S04]  /*08c0*/  LDG.E R10, desc[UR18][R4.64+0x1000] ;  /* 0x00100012040a7981 */ /* 0x000ee8000c1e1900 */
[----:B------:R-:W4:Y:S04]  /*08d0*/  LDG.E R11, desc[UR18][R4.64+0x1800] ;  /* 0x00180012040b7981 */ /* 0x000f28000c1e1900 */
[----:B------:R-:W5:Y:S04]  /*08e0*/  LDG.E R12, desc[UR18][R4.64+0x2000] ;  /* 0x00200012040c7981 */ /* 0x000f68000c1e1900 */
[----:B------:R-:W5:Y:S04]  /*08f0*/  LDG.E R13, desc[UR18][R4.64+0x2800] ;  /* 0x00280012040d7981 */ /* 0x000f68000c1e1900 */
[----:B------:R-:W5:Y:S04]  /*0900*/  LDG.E R14, desc[UR18][R4.64+0x3000] ;  /* 0x00300012040e7981 */ /* 0x000f68000c1e1900 */
[----:B------:R1:W5:Y:S01]  /*0910*/  LDG.E R15, desc[UR18][R4.64+0x3800] ;  /* 0x00380012040f7981 */ /* 0x000362000c1e1900 */
[----:B------:R-:W-:Y:S01]  /*0920*/  VIADD R9, R9, 0x1000 ;  /* 0x0000100009097836 */ /* 0x000fe20000000000 */
[----:B0-----:R-:W-:-:S02]  /*0930*/  ISETP.NE.AND P1, PT, R17, UR4, PT ;  /* 0x0000000411007c0c */ /* 0x001fc4000bf25270 */
[----:B--2---:R-:W-:Y:S02]  /*0940*/  ISETP.NE.AND P2, PT, R8, UR4, PT ;  /* 0x0000000408007c0c */ /* 0x004fe4000bf45270 */
[----:B------:R-:W-:Y:S02]  /*0950*/  SEL R8, RZ, 0x1, P1 ;  /* 0x00000001ff087807 */ /* 0x000fe40000800000 */
[----:B------:R-:W-:Y:S02]  /*0960*/  SEL R17, RZ, 0x1, P2 ;  /* 0x00000001ff117807 */ /* 0x000fe40001000000 */
[----:B---3--:R-:W-:Y:S02]  /*0970*/  ISETP.NE.AND P1, PT, R10, UR4, PT ;  /* 0x000000040a007c0c */ /* 0x008fe4000bf25270 */
[----:B----4-:R-:W-:Y:S02]  /*0980*/  ISETP.NE.AND P2, PT, R11, UR4, PT ;  /* 0x000000040b007c0c */ /* 0x010fe4000bf45270 */
[----:B------:R-:W-:-:S02]  /*0990*/  IADD3 R8, P5, P6, R17, R0, R8 ;  /* 0x0000000011087210 */ /* 0x000fc40007ebe008 */
[----:B------:R-:W-:Y:S02]  /*09a0*/  SEL R11, RZ, 0x1, P1 ;  /* 0x00000001ff0b7807 */ /* 0x000fe40000800000 */
[----:B------:R-:W-:Y:S02]  /*09b0*/  SEL R0, RZ, 0x1, P2 ;  /* 0x00000001ff007807 */ /* 0x000fe40001000000 */
[----:B-----5:R-:W-:Y:S02]  /*09c0*/  ISETP.NE.AND P3, PT, R12, UR4, PT ;  /* 0x000000040c007c0c */ /* 0x020fe4000bf65270 */
[----:B------:R-:W-:Y:S02]  /*09d0*/  ISETP.NE.AND P4, PT, R13, UR4, PT ;  /* 0x000000040d007c0c */ /* 0x000fe4000bf85270 */
[----:B------:R-:W-:Y:S02]  /*09e0*/  IADD3 R0, P1, P2, R0, R8, R11 ;  /* 0x0000000800007210 */ /* 0x000fe40007a3e00b */
[----:B-1----:R-:W-:-:S02]  /*09f0*/  SEL R5, RZ, 0x1, P3 ;  /* 0x00000001ff057807 */ /* 0x002fc40001800000 */
[----:B------:R-:W-:Y:S02]  /*0a00*/  SEL R4, RZ, 0x1, P4 ;  /* 0x00000001ff047807 */ /* 0x000fe40002000000 */
[----:B------:R-:W-:Y:S02]  /*0a10*/  ISETP.NE.AND P4, PT, R14, UR4, PT ;  /* 0x000000040e007c0c */ /* 0x000fe4000bf85270 */
[----:B------:R-:W-:Y:S02]  /*0a20*/  ISETP.NE.AND P3, PT, R15, UR4, PT ;  /* 0x000000040f007c0c */ /* 0x000fe4000bf65270 */
[----:B------:R-:W-:Y:S02]  /*0a30*/  IADD3.X R8, PT, PT, RZ, R3, RZ, P5, P6 ;  /* 0x00000003ff087210 */ /* 0x000fe40002fec4ff */
[----:B------:R-:W-:Y:S02]  /*0a40*/  IADD3 R4, P5, P6, R4, R0, R5 ;  /* 0x0000000004047210 */ /* 0x000fe40007ebe005 */
[----:B------:R-:W-:-:S02]  /*0a50*/  SEL R3, RZ, 0x1, P4 ;  /* 0x00000001ff037807 */ /* 0x000fc40002000000 */
[----:B------:R-:W-:Y:S02]  /*0a60*/  SEL R0, RZ, 0x1, P3 ;  /* 0x00000001ff007807 */ /* 0x000fe40001800000 */
[----:B------:R-:W-:Y:S02]  /*0a70*/  IADD3.X R5, PT, PT, RZ, R8, RZ, P1, P2 ;  /* 0x00000008ff057210 */ /* 0x000fe40000fe44ff */
[----:B------:R-:W-:Y:S02]  /*0a80*/  IADD3 R0, P1, P2, R0, R4, R3 ;  /* 0x0000000400007210 */ /* 0x000fe40007a3e003 */
[----:B------:R-:W-:-:S04]  /*0a90*/  IADD3.X R3, PT, PT, RZ, R5, RZ, P5, P6 ;  /* 0x00000005ff037210 */ /* 0x000fc80002fec4ff */
[----:B------:R-:W-:-:S07]  /*0aa0*/  IADD3.X R3, PT, PT, RZ, R3, RZ, P1, P2 ;  /* 0x00000003ff037210 */ /* 0x000fce0000fe44ff */
.L_x_383:
[----:B------:R-:W-:Y:S05]  /*0ab0*/  BSYNC.RECONVERGENT B2 ;  /* 0x0000000000027941 */ /* 0x000fea0003800200 */
.L_x_382:
        /* <DEDUP_REMOVED lines=15> */
[----:B------:R-:W4:Y:S01]  /*0bb0*/  LDG.E R10, desc[UR18][R4.64+0x1000] ;  /* 0x00100012040a7981 */ /* 0x000f22000c1e1900 */
[----:B------:R-:W-:Y:S01]  /*0bc0*/  VIADD R9, R9, 0x800 ;  /* 0x0000080009097836 */ /* 0x000fe20000000000 */
[----:B0-----:R-:W-:-:S02]  /*0bd0*/  ISETP.NE.AND P1, PT, R12, UR4, PT ;  /* 0x000000040c007c0c */ /* 0x001fc4000bf25270 */
[----:B--2---:R-:W-:Y:S02]  /*0be0*/  ISETP.NE.AND P2, PT, R8, UR4, PT ;  /* 0x0000000408007c0c */ /* 0x004fe4000bf45270 */
[----:B---3--:R-:W-:Y:S02]  /*0bf0*/  ISETP.NE.AND P4, PT, R11, UR4, PT ;  /* 0x000000040b007c0c */ /* 0x008fe4000bf85270 */
[----:B------:R-:W-:Y:S02]  /*0c00*/  SEL R11, RZ, 0x1, P1 ;  /* 0x00000001ff0b7807 */ /* 0x000fe40000800000 */
[----:B----4-:R-:W-:Y:S02]  /*0c10*/  ISETP.NE.AND P3, PT, R10, UR4, PT ;  /* 0x000000040a007c0c */ /* 0x010fe4000bf65270 */
[----:B------:R-:W-:Y:S02]  /*0c20*/  SEL R8, RZ, 0x1, P2 ;  /* 0x00000001ff087807 */ /* 0x000fe40001000000 */
[----:B------:R-:W-:-:S02]  /*0c30*/  SEL R13, RZ, 0x1, P3 ;  /* 0x00000001ff0d7807 */ /* 0x000fc40001800000 */
[----:B------:R-:W-:Y:S02]  /*0c40*/  SEL R10, RZ, 0x1, P4 ;  /* 0x00000001ff0a7807 */ /* 0x000fe40002000000 */
[----:B------:R-:W-:-:S04]  /*0c50*/  IADD3 R0, P1, P2, R8, R0, R11 ;  /* 0x0000000008007210 */ /* 0x000fc80007a3e00b */
[----:B------:R-:W-:Y:S02]  /*0c60*/  IADD3 R0, P3, P4, R10, R0, R13 ;  /* 0x000000000a007210 */ /* 0x000fe40007c7e00d */
[----:B------:R-:W-:-:S04]  /*0c70*/  IADD3.X R3, PT, PT, RZ, R3, RZ, P1, P2 ;  /* 0x00000003ff037210 */ /* 0x000fc80000fe44ff */
[----:B------:R-:W-:-:S07]  /*0c80*/  IADD3.X R3, PT, PT, RZ, R3, RZ, P3, P4 ;  /* 0x00000003ff037210 */ /* 0x000fce0001fe84ff */
.L_x_385:
[----:B------:R-:W-:Y:S05]  /*0c90*/  BSYNC.RECONVERGENT B2 ;  /* 0x0000000000027941 */ /* 0x000fea0003800200 */
.L_x_384:
[----:B------:R-:W-:Y:S05]  /*0ca0*/  @!P0 BRA `(.L_x_378) ;  /* 0x00000000003c8947 */ /* 0x000fea0003800000 */
[----:B------:R-:W0:Y:S01]  /*0cb0*/  LDC.64 R4, c[0x0][0x380] ;  /* 0x0000e000ff047b82 */ /* 0x000e220000000a00 */
[----:B------:R-:W-:Y:S02]  /*0cc0*/  IMAD.U32 R11, RZ, RZ, UR17 ;  /* 0x00000011ff0b7e24 */ /* 0x000fe4000f8e00ff */
[----:B------:R-:W-:Y:S02]  /*0cd0*/  IMAD.MOV R6, RZ, RZ, -R6 ;  /* 0x000000ffff067224 */ /* 0x000fe400078e0a06 */
[----:B0-----:R-:W-:-:S07]  /*0ce0*/  IMAD.WIDE.U32 R4, R11, 0x3800, R4 ;  /* 0x000038000b047825 */ /* 0x001fce00078e0004 */
.L_x_386:
[C---:B------:R-:W-:Y:S01]  /*0cf0*/  IMAD.WIDE R10, R9.reuse, 0x4, R4 ;  /* 0x00000004090a7825 */ /* 0x040fe200078e0204 */
[----:B------:R-:W0:Y:S05]  /*0d00*/  LDCU UR4, c[0x0][0x388] ;  /* 0x00007100ff0477ac */ /* 0x000e2a0008000800 */
[----:B------:R-:W0:Y:S01]  /*0d10*/  LDG.E R10, desc[UR18][R10.64] ;  /* 0x000000120a0a7981 */ /* 0x000e22000c1e1900 */
[----:B------:R-:W-:Y:S02]  /*0d20*/  VIADD R6, R6, 0x1 ;  /* 0x0000000106067836 */ /* 0x000fe40000000000 */
[----:B------:R-:W-:Y:S01]  /*0d30*/  VIADD R9, R9, 0x200 ;  /* 0x0000020009097836 */ /* 0x000fe20000000000 */
[----:B0-----:R-:W-:-:S04]  /*0d40*/  ISETP.NE.AND P0, PT, R10, UR4, PT ;  /* 0x000000040a007c0c */ /* 0x001fc8000bf05270 */
[----:B------:R-:W-:Y:S02]  /*0d50*/  SEL R13, RZ, 0x1, P0 ;  /* 0x00000001ff0d7807 */ /* 0x000fe40000000000 */
[----:B------:R-:W-:Y:S02]  /*0d60*/  ISETP.NE.AND P0, PT, R6, RZ, PT ;  /* 0x000000ff0600720c */ /* 0x000fe40003f05270 */
[----:B------:R-:W-:-:S05]  /*0d70*/  IADD3 R0, P1, PT, R0, R13, RZ ;  /* 0x0000000d00007210 */ /* 0x000fca0007f3e0ff */
[----:B------:R-:W-:-:S06]  /*0d80*/  IMAD.X R3, RZ, RZ, R3, P1 ;  /* 0x000000ffff037224 */ /* 0x000fcc00008e0603 */
[----:B------:R-:W-:Y:S05]  /*0d90*/  @P0 BRA `(.L_x_386) ;  /* 0xfffffffc00d40947 */ /* 0x000fea000383ffff */
.L_x_378:
[----:B------:R-:W-:Y:S05]  /*0da0*/  BSYNC.RECONVERGENT B1 ;  /* 0x0000000000017941 */ /* 0x000fea0003800200 */
.L_x_377:
        /* <DEDUP_REMOVED lines=29> */
[----:B------:R-:W-:-:S02]  /*0f80*/  @!P1 MOV R4, 0x400 ;  /* 0x0000040000049802 */ /* 0x000fc40000000f00 */
[----:B0-----:R-:W-:-:S04]  /*0f90*/  SEL R0, R0, RZ, !P0 ;  /* 0x000000ff00007207 */ /* 0x001fc80004000000 */
[----:B------:R-:W-:Y:S02]  /*0fa0*/  IADD3 R9, P2, PT, R0, R3, RZ ;  /* 0x0000000300097210 */ /* 0x000fe40007f5e0ff */
[----:B------:R-:W-:Y:S02]  /*0fb0*/  @!P1 SHF.R.U32.HI R3, RZ, 0x2, R7 ;  /* 0x00000002ff039819 */ /* 0x000fe40000011607 */
[----:B-1----:R-:W-:Y:S01]  /*0fc0*/  SEL R2, R2, RZ, !P0 ;  /* 0x000000ff02027207 */ /* 0x002fe20004000000 */
[----:B------:R-:W0:Y:S01]  /*0fd0*/  SHFL.DOWN PT, R0, R9, 0x10, 0x1f ;  /* 0x0a001f0009007f89 */ /* 0x000e2200000e0000 */
[----:B------:R-:W-:-:S03]  /*0fe0*/  ISETP.GT.AND P0, PT, R6, 0xf, PT ;  /* 0x0000000f0600780c */ /* 0x000fc60003f04270 */
[----:B------:R-:W-:-:S05]  /*0ff0*/  IMAD.X R11, R2, 0x1, R13, P2 ;  /* 0x00000001020b7824 */ /* 0x000fca00010e060d */
[----:B------:R-:W1:Y:S01]  /*1000*/  SHFL.DOWN PT, R2, R11, 0x10, 0x1f ;  /* 0x0a001f000b027f89 */ /* 0x000e6200000e0000 */
[----:B--2---:R-:W-:Y:S02]  /*1010*/  @!P1 LEA R5, R5, R4, 0x18 ;  /* 0x0000000405059211 */ /* 0x004fe400078ec0ff */
[----:B0-----:R-:W-:-:S04]  /*1020*/  SEL R0, R0, RZ, !P0 ;  /* 0x000000ff00007207 */ /* 0x001fc80004000000 */
[----:B------:R-:W-:Y:S02]  /*1030*/  IADD3 R0, P2, PT, R0, R9, RZ ;  /* 0x0000000900007210 */ /* 0x000fe40007f5e0ff */
[----:B-1----:R-:W-:Y:S02]  /*1040*/  SEL R4, R2, RZ, !P0 ;  /* 0x000000ff02047207 */ /* 0x002fe40004000000 */
[----:B------:R-:W-:Y:S02]  /*1050*/  @!P1 LOP3.LUT R2, R3, 0xf8, RZ, 0xc0, !PT ;  /* 0x000000f803029812 */ /* 0x000fe400078ec0ff */
[----:B------:R-:W-:Y:S01]  /*1060*/  ISETP.NE.AND P0, PT, R7, RZ, PT ;  /* 0x000000ff0700720c */ /* 0x000fe20003f05270 */
[----:B------:R-:W-:Y:S02]  /*1070*/  IMAD.X R3, R4, 0x1, R11, P2 ;  /* 0x0000000104037824 */ /* 0x000fe400010e060b */
[----:B------:R-:W-:Y:S02]  /*1080*/  @!P1 IMAD.IADD R5, R2, 0x1, R5 ;  /* 0x0000000102059824 */ /* 0x000fe400078e0205 */
[----:B------:R-:W-:-:S05]  /*1090*/  @!P1 IMAD.MOV.U32 R2, RZ, RZ, R0 ;  /* 0x000000ffff029224 */ /* 0x000fca00078e0000 */
        /* <DEDUP_REMOVED lines=31> */
.L_x_387:
[----:B------:R-:W-:-:S04]  /*1290*/  LOP3.LUT R4, R7, 0x3e0, RZ, 0xc0, !PT ;  /* 0x000003e007047812 */ /* 0x000fc800078ec0ff */
[----:B------:R-:W-:Y:S01]  /*12a0*/  LOP3.LUT R9, RZ, R4, RZ, 0x33, !PT ;  /* 0x00000004ff097212 */ /* 0x000fe200078e33ff */
[----:B------:R-:W-:Y:S02]  /*12b0*/  VIADD R5, R4, 0x20 ;  /* 0x0000002004057836 */ /* 0x000fe40000000000 */
[----:B------:R-:W0:Y:S03]  /*12c0*/  S2R R4, SR_LANEID ;  /* 0x0000000000047919 */ /* 0x000e260000000000 */
[----:B------:R-:W-:Y:S01]  /*12d0*/  ISETP.GT.AND P0, PT, R5, R2, PT ;  /* 0x000000020500720c */ /* 0x000fe20003f04270 */
        /* <DEDUP_REMOVED lines=46> */
[----:B-1----:R-:W-:-:S03]  /*15c0*/  SEL R3, R3, RZ, !P0 ;  /* 0x000000ff03037207 */ /* 0x002fc60004000000 */
[----:B------:R-:W-:Y:S01]  /*15d0*/  @!P2 IMAD.MOV.U32 R4, RZ, RZ, R0 ;  /* 0x000000ffff04a224 */ /* 0x000fe200078e0000 */
[----:B------:R-:W-:Y:S01]  /*15e0*/  ISETP.NE.AND P0, PT, R7, RZ, PT ;  /* 0x000000ff0700720c */ /* 0x000fe20003f05270 */
[----:B------:R-:W-:-:S04]  /*15f0*/  IMAD.X R3, R3, 0x1, R8, P1 ;  /* 0x0000000103037824 */ /* 0x000fc800008e0608 */
[----:B------:R-:W-:-:S05]  /*1600*/  @!P2 IMAD.MOV.U32 R5, RZ, RZ, R3 ;  /* 0x000000ffff05a224 */ /* 0x000fca00078e0003 */
[----:B------:R1:W-:Y:S01]  /*1610*/  @!P2 STS.64 [R9+0x10], R4 ;  /* 0x000010040900a388 */ /* 0x0003e20000000a00 */
[----:B------:R-:W-:Y:S06]  /*1620*/  BAR.SYNC.DEFER_BLOCKING 0x0 ;  /* 0x0000000000007b1d */ /* 0x000fec0000010000 */
[----:B------:R-:W-:Y:S05]  /*1630*/  @P0 BRA `(.L_x_388) ;  /* 0x0000001c00180947 */ /* 0x000fea0003800000 */
[----:B------:R-:W0:Y:S01]  /*1640*/  S2UR UR5, SR_CgaCtaId ;  /* 0x00000000000579c3 */ /* 0x000e220000008800 */
[----:B------:R-:W-:Y:S01]  /*1650*/  UMOV UR4, 0x400 ;  /* 0x0000040000047882 */ /* 0x000fe20000000000 */
[C---:B------:R-:W-:Y:S02]  /*1660*/  ISETP.GT.AND P1, PT, R2.reuse, 0x20, PT ;  /* 0x000000200200780c */ /* 0x040fe40003f24270 */
[C---:B------:R-:W-:Y:S02]  /*1670*/  ISETP.GT.AND P2, PT, R2.reuse, 0x40, PT ;  /* 0x000000400200780c */ /* 0x040fe40003f44270 */
[----:B------:R-:W-:Y:S01]  /*1680*/  ISETP.GT.AND P6, PT, R2, 0x1a0, PT ;  /* 0x000001a00200780c */ /* 0x000fe20003fc4270 */
[----:B0-----:R-:W-:-:S09]  /*1690*/  ULEA UR4, UR5, UR4, 0x18 ;  /* 0x0000000405047291 */ /* 0x001fd2000f8ec0ff */
[----:B------:R-:W0:Y:S04]  /*16a0*/  LDS.64 R20, [UR4+0x18] ;  /* 0x00001804ff147984 */ /* 0x000e280008000a00 */
[----:B-1----:R-:W1:Y:S04]  /*16b0*/  LDS.128 R4, [UR4+0x20] ;  /* 0x00002004ff047984 */ /* 0x002e680008000c00 */
[----:B------:R-:W2:Y:S04]  /*16c0*/  LDS.128 R16, [UR4+0x30] ;  /* 0x00003004ff107984 */ /* 0x000ea80008000c00 */
[----:B------:R-:W3:Y:S04]  /*16d0*/  LDS.128 R8, [UR4+0x40] ;  /* 0x00004004ff087984 */ /* 0x000ee80008000c00 */
[----:B------:R-:W4:Y:S04]  /*16e0*/  LDS.128 R12, [UR4+0x50] ;  /* 0x00005004ff0c7984 */ /* 0x000f280008000c00 */
[----:B------:R-:W-:Y:S01]  /*16f0*/  LDS.128 R24, [UR4+0x70] ;  /* 0x00007004ff187984 */ /* 0x000fe20008000c00 */
[----:B0-----:R-:W-:-:S02]  /*1700*/  SEL R22, R20, RZ, P1 ;  /* 0x000000ff14167207 */ /* 0x001fc40000800000 */
[----:B------:R-:W-:Y:S02]  /*1710*/  SEL R20, R21, RZ, P1 ;  /* 0x000000ff15147207 */ /* 0x000fe40000800000 */
[----:B-1----:R-:W-:Y:S02]  /*1720*/  SEL R23, R4, RZ, P2 ;  /* 0x000000ff04177207 */ /* 0x002fe40001000000 */
[----:B------:R-:W-:Y:S02]  /*1730*/  SEL R4, R5, RZ, P2 ;  /* 0x000000ff05047207 */ /* 0x000fe40001000000 */
[C---:B------:R-:W-:Y:S02]  /*1740*/  ISETP.GT.AND P1, PT, R2.reuse, 0x60, PT ;  /* 0x000000600200780c */ /* 0x040fe40003f24270 */
[----:B------:R-:W-:Y:S02]  /*1750*/  IADD3 R22, P3, P4, R23, R22, R0 ;  /* 0x0000001617167210 */ /* 0x000fe40007c7e000 */
[----:B------:R-:W-:-:S02]  /*1760*/  ISETP.GT.AND P2, PT, R2, 0x80, PT ;  /* 0x000000800200780c */ /* 0x000fc40003f44270 */
[----:B------:R-:W-:Y:S02]  /*1770*/  SEL R21, R6, RZ, P1 ;  /* 0x000000ff06157207 */ /* 0x000fe40000800000 */
[----:B------:R-:W-:Y:S02]  /*1780*/  SEL R0, R7, RZ, P1 ;  /* 0x000000ff07007207 */ /* 0x000fe40000800000 */
[----:B------:R-:W-:Y:S02]  /*1790*/  IADD3.X R3, PT, PT, R4, R20, R3, P3, P4 ;  /* 0x0000001404037210 */ /* 0x000fe40001fe8403 */
[----:B------:R-:W0:Y:S01]  /*17a0*/  LDS.128 R4, [UR4+0x60] ;  /* 0x00006004ff047984 */ /* 0x000e220008000c00 */
[----:B--2---:R-:W-:Y:S02]  /*17b0*/  SEL R16, R16, RZ, P2 ;  /* 0x000000ff10107207 */ /* 0x004fe40001000000 */
[----:B------:R-:W-:Y:S02]  /*17c0*/  SEL R20, R17, RZ, P2 ;  /* 0x000000ff11147207 */ /* 0x000fe40001000000 */
[----:B------:R-:W-:-:S02]  /*17d0*/  IADD3 R16, P3, P4, R16, R22, R21 ;  /* 0x0000001610107210 */ /* 0x000fc40007c7e015 */
[----:B------:R-:W-:Y:S02]  /*17e0*/  ISETP.GT.AND P2, PT, R2, 0xa0, PT ;  /* 0x000000a00200780c */ /* 0x000fe40003f44270 */
[----:B------:R-:W-:Y:S02]  /*17f0*/  IADD3.X R3, PT, PT, R20, R3, R0, P3, P4 ;  /* 0x0000000314037210 */ /* 0x000fe40001fe8400 */
[----:B------:R-:W1:Y:S01]  /*1800*/  LDS.128 R20, [UR4+0x80] ;  /* 0x00008004ff147984 */ /* 0x000e620008000c00 */
[----:B------:R-:W-:Y:S02]  /*1810*/  ISETP.GT.AND P1, PT, R2, 0xc0, PT ;  /* 0x000000c00200780c */ /* 0x000fe40003f24270 */
[----:B------:R-:W-:Y:S02]  /*1820*/  SEL R17, R18, RZ, P2 ;  /* 0x000000ff12117207 */ /* 0x000fe40001000000 */
[----:B---3--:R-:W-:Y:S02]  /*1830*/  SEL R8, R8, RZ, P1 ;  /* 0x000000ff08087207 */ /* 0x008fe40000800000 */
[----:B------:R-:W-:-:S02]  /*1840*/  SEL R18, R19, RZ, P2 ;  /* 0x000000ff13127207 */ /* 0x000fc40001000000 */
[C---:B------:R-:W-:Y:S02]  /*1850*/  ISETP.GT.AND P2, PT, R2.reuse, 0xe0, PT ;  /* 0x000000e00200780c */ /* 0x040fe40003f44270 */
[----:B------:R-:W-:Y:S02]  /*1860*/  ISETP.GT.AND P3, PT, R2, 0x100, PT ;  /* 0x000001000200780c */ /* 0x000fe40003f64270 */
[----:B------:R-:W-:Y:S02]  /*1870*/  IADD3 R0, P4, P5, R8, R16, R17 ;  /* 0x0000001008007210 */ /* 0x000fe40007d9e011 */
[----:B------:R-:W-:Y:S02]  /*1880*/  SEL R16, R9, RZ, P1 ;  /* 0x000000ff09107207 */ /* 0x000fe40000800000 */
[----:B------:R-:W-:Y:S02]  /*1890*/  SEL R8, R10, RZ, P2 ;  /* 0x000000ff0a087207 */ /* 0x000fe40001000000 */
[----:B----4-:R-:W-:-:S02]  /*18a0*/  SEL R9, R12, RZ, P3 ;  /* 0x000000ff0c097207 */ /* 0x010fc40001800000 */
[----:B------:R-:W-:Y:S02]  /*18b0*/  ISETP.GT.AND P1, PT, R2, 0x120, PT ;  /* 0x000001200200780c */ /* 0x000fe40003f24270 */
[----:B------:R-:W-:Y:S02]  /*18c0*/  SEL R11, R11, RZ, P2 ;  /* 0x000000ff0b0b7207 */ /* 0x000fe40001000000 */
[----:B------:R-:W-:Y:S02]  /*18d0*/  IADD3.X R3, PT, PT, R16, R3, R18, P4, P5 ;  /* 0x0000000310037210 */ /* 0x000fe400027ea412 */
[----:B------:R-:W-:Y:S02]  /*18e0*/  SEL R10, R13, RZ, P3 ;  /* 0x000000ff0d0a7207 */ /* 0x000fe40001800000 */
[----:B------:R-:W-:Y:S02]  /*18f0*/  IADD3 R8, P3, P4, R9, R0, R8 ;  /* 0x0000000009087210 */ /* 0x000fe40007c7e008 */
[----:B------:R-:W-:-:S02]  /*1900*/  ISETP.GT.AND P2, PT, R2, 0x140, PT ;  /* 0x000001400200780c */ /* 0x000fc40003f44270 */
[----:B------:R-:W-:Y:S02]  /*1910*/  SEL R9, R14, RZ, P1 ;  /* 0x000000ff0e097207 */ /* 0x000fe40000800000 */
[----:B------:R-:W-:Y:S02]  /*1920*/  SEL R14, R15, RZ, P1 ;  /* 0x000000ff0f0e7207 */ /* 0x000fe40000800000 */
[----:B------:R-:W-:Y:S02]  /*1930*/  ISETP.GT.AND P1, PT, R2, 0x160, PT ;  /* 0x000001600200780c */ /* 0x000fe40003f24270 */
[----:B0-----:R-:W-:Y:S02]  /*1940*/  SEL R0, R4, RZ, P2 ;  /* 0x000000ff04007207 */ /* 0x001fe40001000000 */
[----:B------:R-:W-:Y:S02]  /*1950*/  ISETP.GT.AND P5, PT, R2, 0x180, PT ;  /* 0x000001800200780c */ /* 0x000fe40003fa4270 */
[----:B------:R-:W-:-:S02]  /*1960*/  IADD3.X R10, PT, PT, R10, R3, R11, P3, P4 ;  /* 0x000000030a0a7210 */ /* 0x000fc40001fe840b */
[----:B------:R-:W-:Y:S02]  /*1970*/  SEL R3, R6, RZ, P1 ;  /* 0x000000ff06037207 */ /* 0x000fe40000800000 */
[----:B------:R-:W-:Y:S02]  /*1980*/  SEL R7, R7, RZ, P1 ;  /* 0x000000ff07077207 */ /* 0x000fe40000800000 */
[----:B------:R-:W-:Y:S02]  /*1990*/  SEL R5, R5, RZ, P2 ;  /* 0x000000ff05057207 */ /* 0x000fe40001000000 */
[----:B------:R-:W-:Y:S02]  /*19a0*/  IADD3 R0, P1, P3, R0, R8, R9 ;  /* 0x0000000800007210 */ /* 0x000fe40007b3e009 */
[----:B------:R-:W-:Y:S02]  /*19b0*/  SEL R4, R24, RZ, P5 ;  /* 0x000000ff18047207 */ /* 0x000fe40002800000 */
[----:B------:R-:W-:-:S02]  /*19c0*/  ISETP.GT.AND P2, PT, R2, 0x1c0, PT ;  /* 0x000001c00200780c */ /* 0x000fc40003f44270 */
[----:B------:R-:W-:Y:S02]  /*19d0*/  IADD3.X R5, PT, PT, R5, R10, R14, P1, P3 ;  /* 0x0000000a05057210 */ /* 0x000fe40000fe640e */
[----:B------:R-:W-:Y:S02]  /*19e0*/  IADD3 R4, P3, P4, R4, R0, R3 ;  /* 0x0000000004047210 */ /* 0x000fe40007c7e003 */
[----:B------:R-:W-:Y:S02]  /*19f0*/  SEL R0, R26, RZ, P6 ;  /* 0x000000ff1a007207 */ /* 0x000fe40003000000 */
[----:B-1----:R-:W-:Y:S02]  /*1a00*/  SEL R3, R20, RZ, P2 ;  /* 0x000000ff14037207 */ /* 0x002fe40001000000 */
[----:B------:R-:W-:Y:S02]  /*1a10*/  ISETP.GT.AND P1, PT, R2, 0x1e0, PT ;  /* 0x000001e00200780c */ /* 0x000fe40003f24270 */
[----:B------:R-:W-:-:S02]  /*1a20*/  SEL R24, R25, RZ, P5 ;  /* 0x000000ff19187207 */ /* 0x000fc40002800000 */
[----:B------:R-:W-:Y:S02]  /*1a30*/  SEL R27, R27, RZ, P6 ;  /* 0x000000ff1b1b7207 */ /* 0x000fe40003000000 */
[----:B------:R-:W-:Y:S02]  /*1a40*/  IADD3 R3, P5, P6, R3, R4, R0 ;  /* 0x0000000403037210 */ /* 0x000fe40007ebe000 */
[----:B------:R-:W-:Y:S02]  /*1a50*/  SEL R0, R22, RZ, P1 ;  /* 0x000000ff16007207 */ /* 0x000fe40000800000 */
[----:B------:R-:W-:Y:S02]  /*1a60*/  IADD3.X R4, PT, PT, R24, R5, R7, P3, P4 ;  /* 0x0000000518047210 */ /* 0x000fe40001fe8407 */
[----:B------:R-:W-:Y:S02]  /*1a70*/  SEL R2, R21, RZ, P2 ;  /* 0x000000ff15027207 */ /* 0x000fe40001000000 */
[----:B------:R-:W-:-:S02]  /*1a80*/  IADD3 R0, P2, PT, R0, R3, RZ ;  /* 0x0000000300007210 */ /* 0x000fc40007f5e0ff */
[----:B------:R-:W-:Y:S02]  /*1a90*/  SEL R3, R23, RZ, P1 ;  /* 0x000000ff17037207 */ /* 0x000fe40000800000 */
[----:B------:R-:W-:-:S05]  /*1aa0*/  IADD3.X R2, PT, PT, R2, R4, R27, P5, P6 ;  /* 0x0000000402027210 */ /* 0x000fca0002fec41b */
[----:B------:R-:W-:Y:S01]  /*1ab0*/  IMAD.X R3, R3, 0x1, R2, P2 ;  /* 0x0000000103037824 */ /* 0x000fe200010e0602 */
[----:B------:R-:W-:Y:S06]  /*1ac0*/  BRA `(.L_x_388) ;  /* 0x0000001400f47947 */ /* 0x000fec0003800000 */
.L_x_374:
[----:B------:R-:W0:Y:S01]  /*1ad0*/  S2R R4, SR_TID.X ;  /* 0x0000000000047919 */ /* 0x000e220000002100 */
[----:B------:R-:W1:Y:S01]  /*1ae0*/  LDC.64 R2, c[0x0][0x380] ;  /* 0x0000e000ff027b82 */ /* 0x000e620000000a00 */
[----:B------:R-:W2:Y:S01]  /*1af0*/  LDCU UR12, c[0x0][0x388] ;  /* 0x00007100ff0c77ac */ /* 0x000ea20008000800 */
[----:B0-----:R-:W-:-:S04]  /*1b00*/  VIADD R5, R4, UR9 ;  /* 0x0000000904057c36 */ /* 0x001fc80008000000 */
        /* <DEDUP_REMOVED lines=8> */
[----:B--2---:R-:W-:-:S04]  /*1b90*/  ISETP.NE.AND P0, PT, R12, UR12, PT ;  /* 0x0000000c0c007c0c */ /* 0x004fc8000bf05270 */
[----:B------:R-:W-:Y:S02]  /*1ba0*/  SEL R12, RZ, 0x1, P0 ;  /* 0x00000001ff0c7807 */ /* 0x000fe40000000000 */
[----:B---3--:R-:W-:Y:S02]  /*1bb0*/  ISETP.NE.AND P0, PT, R6, UR12, PT ;  /* 0x0000000c06007c0c */ /* 0x008fe4000bf05270 */
[----:B----4-:R-:W-:Y:S02]  /*1bc0*/  ISETP.NE.AND P1, PT, R0, UR12, PT ;  /* 0x0000000c00007c0c */ /* 0x010fe4000bf25270 */
[----:B0-----:R-:W-:Y:S02]  /*1bd0*/  SEL R2, RZ, 0x1, P0 ;  /* 0x00000001ff027807 */ /* 0x001fe40000000000 */
[----:B-----5:R-:W-:Y:S02]  /*1be0*/  ISETP.NE.AND P2, PT, R5, UR12, PT ;  /* 0x0000000c05007c0c */ /* 0x020fe4000bf45270 */
[----:B------:R-:W-:-:S02]  /*1bf0*/  ISETP.GE.U32.AND P0, PT, R13, UR5, PT ;  /* 0x000000050d007c0c */ /* 0x000fc4000bf06070 */
[----:B------:R-:W-:Y:S02]  /*1c00*/  SEL R5, RZ, 0x1, P1 ;  /* 0x00000001ff057807 */ /* 0x000fe40000800000 */
[----:B------:R-:W-:Y:S02]  /*1c10*/  SEL R0, RZ, 0x1, P2 ;  /* 0x00000001ff007807 */ /* 0x000fe40001000000 */
[----:B------:R-:W-:Y:S02]  /*1c20*/  ISETP.NE.AND P3, PT, R7, UR12, PT ;  /* 0x0000000c07007c0c */ /* 0x000fe4000bf65270 */
[----:B------:R-:W-:Y:S02]  /*1c30*/  ISETP.GE.U32.AND.EX P0, PT, R14, UR4, PT, P0 ;  /* 0x000000040e007c0c */ /* 0x000fe4000bf06100 */
[----:B------:R-:W-:Y:S02]  /*1c40*/  IADD3 R0, P1, P2, R0, R5, R12 ;  /* 0x0000000500007210 */ /* 0x000fe40007a3e00c */
[----:B------:R-:W-:-:S02]  /*1c50*/  SEL R3, RZ, 0x1, P3 ;  /* 0x00000001ff037807 */ /* 0x000fc40001800000 */
[----:B------:R-:W-:Y:S02]  /*1c60*/  ISETP.NE.AND P5, PT, R10, UR12, PT ;  /* 0x0000000c0a007c0c */ /* 0x000fe4000bfa5270 */
[----:B------:R-:W-:Y:S02]  /*1c70*/  ISETP.NE.AND P6, PT, R11, UR12, PT ;  /* 0x0000000c0b007c0c */ /* 0x000fe4000bfc5270 */
[----:B------:R-:W-:Y:S02]  /*1c80*/  IADD3 R0, P3, P4, R3, R0, R2 ;  /* 0x0000000003007210 */ /* 0x000fe40007c7e002 */
[----:B------:R-:W-:Y:S02]  /*1c90*/  SEL R2, RZ, 0x1, P5 ;  /* 0x00000001ff027807 */ /* 0x000fe40002800000 */
[----:B------:R-:W-:Y:S02]  /*1ca0*/  SEL R3, RZ, 0x1, P6 ;  /* 0x00000001ff037807 */ /* 0x000fe40003000000 */
[----:B------:R-:W-:-:S02]  /*1cb0*/  IADD3.X R5, PT, PT, RZ, RZ, RZ, P1, P2 ;  /* 0x000000ffff057210 */ /* 0x000fc40000fe44ff */
[----:B------:R-:W-:Y:S02]  /*1cc0*/  IADD3 R0, P1, P2, R3, R0, R2 ;  /* 0x0000000003007210 */ /* 0x000fe40007a3e002 */
[----:B------:R-:W-:-:S04]  /*1cd0*/  IADD3.X R5, PT, PT, RZ, R5, RZ, P3, P4 ;  /* 0x00000005ff057210 */ /* 0x000fc80001fe84ff */
[----:B------:R-:W-:Y:S01]  /*1ce0*/  IADD3.X R5, PT, PT, RZ, R5, RZ, P1, P2 ;  /* 0x00000005ff057210 */ /* 0x000fe20000fe44ff */
[----:B------:R-:W-:Y:S06]  /*1cf0*/  @!P0 BRA `(.L_x_389) ;  /* 0x00000010003c8947 */ /* 0x000fec0003800000 */
[----:B------:R-:W-:Y:S01]  /*1d00*/  UIADD3 UR7, UP0, UPT, UR5, UR9, URZ ;  /* 0x0000000905077290 */ /* 0x000fe2000ff1e0ff */
[----:B------:R-:W-:Y:S01]  /*1d10*/  IADD3 R18, P2, PT, R8, -0xe00, RZ ;  /* 0xfffff20008127810 */ /* 0x000fe20007f5e0ff */
[----:B------:R-:W0:Y:S01]  /*1d20*/  LDCU.64 UR14, c[0x0][0x380] ;  /* 0x00007000ff0e77ac */ /* 0x000e220008000a00 */
[----:B------:R-:W-:Y:S02]  /*1d30*/  LOP3.LUT R3, RZ, R4, RZ, 0x33, !PT ;  /* 0x00000004ff037212 */ /* 0x000fe400078e33ff */
[----:B------:R-:W-:Y:S01]  /*1d40*/  IADD3.X R7, PT, PT, R9, -0x1, RZ, P2, !PT ;  /* 0xffffffff09077810 */ /* 0x000fe200017fe4ff */
[----:B------:R-:W-:Y:S01]  /*1d50*/  UIADD3.X UR8, UPT, UPT, URZ, UR4, URZ, UP0, !UPT ;  /* 0x00000004ff087290 */ /* 0x000fe200087fe4ff */
[----:B------:R-:W-:Y:S01]  /*1d60*/  ISETP.LT.U32.AND P0, PT, R18, UR7, PT ;  /* 0x0000000712007c0c */ /* 0x000fe2000bf01070 */
[----:B------:R-:W-:Y:S01]  /*1d70*/  UMOV UR6, UR5 ;  /* 0x0000000500067c82 */ /* 0x000fe20008000000 */
[----:B------:R-:W-:Y:S01]  /*1d80*/  IADD3 R10, P1, PT, R4, UR7, RZ ;  /* 0x00000007040a7c10 */ /* 0x000fe2000ff3e0ff */
[----:B------:R-:W-:Y:S01]  /*1d90*/  UMOV UR4, URZ ;  /* 0x000000ff00047c82 */ /* 0x000fe20008000000 */
[----:B------:R-:W-:Y:S01]  /*1da0*/  IADD3 R3, PT, PT, R8, -UR5, R3 ;  /* 0x8000000508037c10 */ /* 0x000fe2000fffe003 */
[----:B------:R-:W-:Y:S01]  /*1db0*/  IMAD.U32 R6, RZ, RZ, UR8 ;  /* 0x00000008ff067e24 */ /* 0x000fe2000f8e00ff */
[----:B------:R-:W-:Y:S01]  /*1dc0*/  UMOV UR10, UR8 ;  /* 0x00000008000a7c82 */ /* 0x000fe20008000000 */
[----:B------:R-:W-:-:S03]  /*1dd0*/  IMAD.X R11, RZ, RZ, UR8, P1 ;  /* 0x00000008ff0b7e24 */ /* 0x000fc600088e06ff */
[----:B------:R-:W-:Y:S01]  /*1de0*/  ISETP.GT.U32.AND.EX P0, PT, R6, R7, PT, P0 ;  /* 0x000000070600720c */ /* 0x000fe20003f04100 */
[----:B------:R-:W-:Y:S01]  /*1df0*/  VIADD R6, R3, -UR9 ;  /* 0x8000000903067c36 */ /* 0x000fe20008000000 */
[----:B------:R-:W-:Y:S01]  /*1e00*/  UMOV UR9, UR7 ;  /* 0x0000000700097c82 */ /* 0x000fe20008000000 */
[----:B0-----:R-:W-:-:S04]  /*1e10*/  LEA R2, P2, R10, UR14, 0x2 ;  /* 0x0000000e0a027c11 */ /* 0x001fc8000f8410ff */
[----:B------:R-:W-:Y:S02]  /*1e20*/  IADD3 R2, P1, PT, R2, 0x4000, RZ ;  /* 0x0000400002027810 */ /* 0x000fe40007f3e0ff */
[----:B------:R-:W-:-:S05]  /*1e30*/  LEA.HI.X R10, R10, UR15, R11, 0x2, P2 ;  /* 0x0000000f0a0a7c11 */ /* 0x000fca00090f140b */
[----:B------:R-:W-:Y:S01]  /*1e40*/  IMAD.X R3, RZ, RZ, R10, P1 ;  /* 0x000000ffff037224 */ /* 0x000fe200008e060a */
[----:B------:R-:W-:Y:S06]  /*1e50*/  @P0 BRA `(.L_x_390) ;  /* 0x0000000000f00947 */ /* 0x000fec0003800000 */
[----:B------:R-:W0:Y:S01]  /*1e60*/  LDC.64 R8, c[0x0][0x3c0] ;  /* 0x0000f000ff087b82 */ /* 0x000e220000000a00 */
[----:B------:R-:W1:Y:S01]  /*1e70*/  LDCU UR11, c[0x0][0x3c8] ;  /* 0x00007900ff0b77ac */ /* 0x000e620008000800 */
[----:B------:R-:W2:Y:S01]  /*1e80*/  LDCU UR12, c[0x0][0x388] ;  /* 0x00007100ff0c77ac */ /* 0x000ea20008000800 */
[----:B------:R-:W3:Y:S01]  /*1e90*/  LDCU.64 UR14, c[0x0][0x380] ;  /* 0x00007000ff0e77ac */ /* 0x000ee20008000a00 */
[----:B------:R-:W-:Y:S01]  /*1ea0*/  NOP ;  /* 0x0000000000007918 */ /* 0x000fe20000000000 */
.L_x_391:
[----:B------:R-:W-:-:S05]  /*1eb0*/  IADD3 R11, P0, PT, R4, UR7, RZ ;  /* 0x00000007040b7c10 */ /* 0x000fca000ff1e0ff */
[----:B------:R-:W-:Y:S01]  /*1ec0*/  IMAD.X R12, RZ, RZ, UR8, P0 ;  /* 0x00000008ff0c7e24 */ /* 0x000fe200080e06ff */
[----:B---3--:R-:W-:-:S04]  /*1ed0*/  LEA R10, P0, R11, UR14, 0x2 ;  /* 0x0000000e0b0a7c11 */ /* 0x008fc8000f8010ff */
        /* <DEDUP_REMOVED lines=8> */
[----:B-1----:R-:W-:-:S04]  /*1f60*/  UIMAD UR13, UR11, 0xe00, URZ ;  /* 0x00000e000b0d78a4 */ /* 0x002fc8000f8e02ff */
[----:B------:R-:W-:Y:S02]  /*1f70*/  USHF.R.S32.HI UR16, URZ, 0x1f, UR13 ;  /* 0x0000001fff107899 */ /* 0x000fe4000801140d */
[----:B------:R-:W-:Y:S01]  /*1f80*/  UIADD3 UR5, UP0, UPT, UR13, UR9, URZ ;  /* 0x000000090d057290 */ /* 0x000fe2000ff1e0ff */
[----:B0-----:R-:W-:-:S03]  /*1f90*/  IADD3 R10, P3, PT, R8, -UR7, RZ ;  /* 0x80000007080a7c10 */ /* 0x001fc6000ff7e0ff */
[----:B------:R-:W-:Y:S01]  /*1fa0*/  UIADD3.X UR6, UPT, UPT, UR16, UR10, URZ, UP0, !UPT ;  /* 0x0000000a10067290 */ /* 0x000fe200087fe4ff */
[----:B--2---:R-:W-:Y:S02]  /*1fb0*/  ISETP.NE.AND P0, PT, R19, UR12, PT ;  /* 0x0000000c13007c0c */ /* 0x004fe4000bf05270 */
[----:B---3--:R-:W-:Y:S02]  /*1fc0*/  ISETP.NE.AND P1, PT, R12, UR12, PT ;  /* 0x0000000c0c007c0c */ /* 0x008fe4000bf25270 */
[----:B------:R-:W-:Y:S02]  /*1fd0*/  SEL R12, RZ, 0x1, P0 ;  /* 0x00000001ff0c7807 */ /* 0x000fe40000000000 */
[----:B------:R-:W-:Y:S02]  /*1fe0*/  SEL R19, RZ, 0x1, P1 ;  /* 0x00000001ff137807 */ /* 0x000fe40000800000 */
[----:B----4-:R-:W-:Y:S02]  /*1ff0*/  ISETP.NE.AND P0, PT, R13, UR12, PT ;  /* 0x0000000c0d007c0c */ /* 0x010fe4000bf05270 */
[----:B-----5:R-:W-:-:S02]  /*2000*/  ISETP.NE.AND P5, PT, R14, UR12, PT ;  /* 0x0000000c0e007c0c */ /* 0x020fc4000bfa5270 */
[----:B------:R-:W-:Y:S02]  /*2010*/  IADD3 R0, P2, P1, R19, R0, R12 ;  /* 0x0000000013007210 */ /* 0x000fe4000795e00c */
[----:B------:R-:W-:Y:S02]  /*2020*/  ISETP.NE.AND P4, PT, R15, UR12, PT ;  /* 0x0000000c0f007c0c */ /* 0x000fe4000bf85270 */
[----:B------:R-:W-:Y:S02]  /*2030*/  SEL R12, RZ, 0x1, P0 ;  /* 0x00000001ff0c7807 */ /* 0x000fe40000000000 */
[----:B------:R-:W-:Y:S02]  /*2040*/  SEL R11, RZ, 0x1, P5 ;  /* 0x00000001ff0b7807 */ /* 0x000fe40002800000 */
[----:B------:R-:W-:Y:S02]  /*2050*/  ISETP.NE.AND P6, PT, R16, UR12, PT ;  /* 0x0000000c10007c0c */ /* 0x000fe4000bfc5270 */
[----:B------:R-:W-:-:S02]  /*2060*/  ISETP.GE.U32.AND P0, PT, R10, UR13, PT ;  /* 0x0000000d0a007c0c */ /* 0x000fc4000bf06070 */
[----:B------:R-:W-:Y:S02]  /*2070*/  SEL R10, RZ, 0x1, P4 ;  /* 0x00000001ff0a7807 */ /* 0x000fe40002000000 */
[----:B------:R-:W-:Y:S02]  /*2080*/  IADD3 R0, P4, P5, R11, R0, R12 ;  /* 0x000000000b007210 */ /* 0x000fe40007d9e00c */
[----:B------:R-:W-:Y:S02]  /*2090*/  SEL R11, RZ, 0x1, P6 ;  /* 0x00000001ff0b7807 */ /* 0x000fe40003000000 */
[----:B------:R-:W-:Y:S02]  /*20a0*/  IADD3.X R5, PT, PT, RZ, R5, RZ, P2, P1 ;  /* 0x00000005ff057210 */ /* 0x000fe400017e24ff */
[----:B------:R-:W-:Y:S02]  /*20b0*/  IADD3 R0, P1, P2, R11, R0, R10 ;  /* 0x000000000b007210 */ /* 0x000fe40007a3e00a */
[----:B------:R-:W-:-:S02]  /*20c0*/  IADD3.X R10, PT, PT, R9, ~UR8, RZ, P3, !PT ;  /* 0x80000008090a7c10 */ /* 0x000fc40009ffe4ff */
[----:B------:R-:W-:Y:S02]  /*20d0*/  ISETP.NE.AND P6, PT, R17, UR12, PT ;  /* 0x0000000c11007c0c */ /* 0x000fe4000bfc5270 */
[----:B------:R-:W-:Y:S02]  /*20e0*/  ISETP.GE.U32.AND.EX P0, PT, R10, UR16, PT, P0 ;  /* 0x000000100a007c0c */ /* 0x000fe4000bf06100 */
[----:B------:R-:W-:Y:S02]  /*20f0*/  SEL R11, RZ, 0x1, P6 ;  /* 0x00000001ff0b7807 */ /* 0x000fe40003000000 */
[----:B------:R-:W-:Y:S02]  /*2100*/  IADD3.X R5, PT, PT, RZ, R5, RZ, P4, P5 ;  /* 0x00000005ff057210 */ /* 0x000fe400027ea4ff */
[----:B------:R-:W-:Y:S02]  /*2110*/  IADD3 R0, P3, PT, R0, R11, RZ ;  /* 0x0000000b00007210 */ /* 0x000fe40007f7e0ff */
[----:B------:R-:W-:-:S05]  /*2120*/  IADD3.X R5, PT, PT, RZ, R5, RZ, P1, P2 ;  /* 0x00000005ff057210 */ /* 0x000fca0000fe44ff */
[----:B------:R-:W-:Y:S01]  /*2130*/  IMAD.X R5, RZ, RZ, R5, P3 ;  /* 0x000000ffff057224 */ /* 0x000fe200018e0605 */
[----:B------:R-:W-:Y:S06]  /*2140*/  @!P0 BRA `(.L_x_389) ;  /* 0x0000000c00288947 */ /* 0x000fec0003800000 */
[----:B------:R-:W-:Y:S02]  /*2150*/  UIADD3 UR7, UP0, UPT, UR13, UR7, URZ ;  /* 0x000000070d077290 */ /* 0x000fe4000ff1e0ff */
[----:B------:R-:W-:Y:S01]  /*2160*/  IMAD.U32 R11, RZ, RZ, UR13 ;  /* 0x0000000dff0b7e24 */ /* 0x000fe2000f8e00ff */
[----:B------:R-:W-:Y:S01]  /*2170*/  UIADD3 UR4, UPT, UPT, UR4, 0x1, URZ ;  /* 0x0000000104047890 */ /* 0x000fe2000fffe0ff */
[----:B------:R-:W-:Y:S01]  /*2180*/  VIADD R6, R6, -UR13 ;  /* 0x8000000d06067c36 */ /* 0x000fe20008000000 */
[----:B------:R-:W-:Y:S01]  /*2190*/  UIADD3.X UR8, UPT, UPT, UR16, UR8, URZ, UP0, !UPT ;  /* 0x0000000810087290 */ /* 0x000fe200087fe4ff */
[----:B------:R-:W-:Y:S01]  /*21a0*/  IMAD.WIDE R2, R11, 0x4, R2 ;  /* 0x000000040b027825 */ /* 0x000fe200078e0202 */
[----:B------:R-:W-:Y:S01]  /*21b0*/  ISETP.LT.U32.AND P0, PT, R18, UR7, PT ;  /* 0x0000000712007c0c */ /* 0x000fe2000bf01070 */
[----:B------:R-:W-:Y:S01]  /*21c0*/  UMOV UR9, UR5 ;  /* 0x0000000500097c82 */ /* 0x000fe20008000000 */
[----:B------:R-:W-:Y:S02]  /*21d0*/  UMOV UR10, UR6 ;  /* 0x00000006000a7c82 */ /* 0x000fe40008000000 */
[----:B------:R-:W-:-:S05]  /*21e0*/  IMAD.U32 R10, RZ, RZ, UR8 ;  /* 0x00000008ff0a7e24 */ /* 0x000fca000f8e00ff */
[----:B------:R-:W-:-:S13]  /*21f0*/  ISETP.GT.U32.AND.EX P0, PT, R10, R7, PT, P0 ;  /* 0x000000070a00720c */ /* 0x000fda0003f04100 */
[----:B------:R-:W-:Y:S05]  /*2200*/  @!P0 BRA `(.L_x_391) ;  /* 0xfffffffc00288947 */ /* 0x000fea000383ffff */
[----:B------:R-:W-:-:S05]  /*2210*/  UMOV UR6, UR13 ;  /* 0x0000000d00067c82 */ /* 0x000fca0008000000 */
.L_x_390:
[C---:B------:R-:W-:Y:S01]  /*2220*/  VIADD R7, R8.reuse, -UR7 ;  /* 0x8000000708077c36 */ /* 0x040fe20008000000 */
[----:B------:R-:W-:Y:S01]  /*2230*/  ISETP.LE.U32.AND P1, PT, R8, UR7, PT ;  /* 0x0000000708007c0c */ /* 0x000fe2000bf23070 */
[----:B------:R-:W-:Y:S01]  /*2240*/  IMAD.U32 R10, RZ, RZ, UR8 ;  /* 0x00000008ff0a7e24 */ /* 0x000fe2000f8e00ff */
[----:B------:R-:W-:Y:S02]  /*2250*/  BSSY.RECONVERGENT B1, `(.L_x_389) ;  /* 0x00000b9000017945 */ /* 0x000fe40003800200 */
[----:B------:R-:W-:-:S04]  /*2260*/  ISETP.GE.AND P0, PT, R4, R7, PT ;  /* 0x000000070400720c */ /* 0x000fc80003f06270 */
[----:B------:R-:W-:-:S13]  /*2270*/  ISETP.GE.U32.OR.EX P0, PT, R10, R9, P0, P1 ;  /* 0x000000090a00720c */ /* 0x000fda0000706510 */
[----:B------:R-:W-:Y:S05]  /*2280*/  @P0 BRA `(.L_x_392) ;  /* 0x0000000800d40947 */ /* 0x000fea0003800000 */
[----:B------:R-:W-:Y:S01]  /*2290*/  UIMAD UR5, UR17, 0xe00, URZ ;  /* 0x00000e00110578a4 */ /* 0x000fe2000f8e02ff */
[----:B------:R-:W-:Y:S01]  /*22a0*/  LOP3.LUT R7, RZ, R4, RZ, 0x33, !PT ;  /* 0x00000004ff077212 */ /* 0x000fe200078e33ff */
[----:B------:R-:W-:Y:S01]  /*22b0*/  UIMAD UR13, UR4, UR11, URZ ;  /* 0x0000000b040d72a4 */ /* 0x000fe2000f8e02ff */
[----:B------:R-:W-:Y:S01]  /*22c0*/  BSSY.RECONVERGENT B2, `(.L_x_393) ;  /* 0x0000055000027945 */ /* 0x000fe20003800200 */
[----:B------:R-:W-:-:S04]  /*22d0*/  UIADD3 UR5, UPT, UPT, UR5, UR6, URZ ;  /* 0x0000000605057290 */ /* 0x000fc8000fffe0ff */
[----:B------:R-:W-:Y:S02]  /*22e0*/  IMAD.U32 R9, RZ, RZ, UR13 ;  /* 0x0000000dff097e24 */ /* 0x000fe4000f8e00ff */
[----:B------:R-:W-:Y:S01]  /*22f0*/  IADD3 R8, PT, PT, R8, -UR5, R7 ;  /* 0x8000000508087c10 */ /* 0x000fe2000fffe007 */
[----:B------:R-:W-:-:S04]  /*2300*/  IMAD.MOV.U32 R7, RZ, RZ, R4 ;  /* 0x000000ffff077224 */ /* 0x000fc800078e0004 */
[----:B------:R-:W-:-:S05]  /*2310*/  IMAD R8, R9, -0xe00, R8 ;  /* 0xfffff20009087824 */ /* 0x000fca00078e0208 */
[C---:B------:R-:W-:Y:S02]  /*2320*/  ISETP.GE.U32.AND P1, PT, R8.reuse, 0x1e00, PT ;  /* 0x00001e000800780c */ /* 0x040fe40003f26070 */
[----:B------:R-:W-:-:S04]  /*2330*/  LEA.HI R22, R8, 0x1, RZ, 0x17 ;  /* 0x0000000108167811 */ /* 0x000fc800078fb8ff */
[----:B------:R-:W-:-:S04]  /*2340*/  LOP3.LUT R24, R22, 0xf, RZ, 0xc0, !PT ;  /* 0x0000000f16187812 */ /* 0x000fc800078ec0ff */
[----:B------:R-:W-:-:S03]  /*2350*/  ISETP.NE.AND P0, PT, R24, RZ, PT ;  /* 0x000000ff1800720c */ /* 0x000fc60003f05270 */
[----:B------:R-:W-:Y:S10]  /*2360*/  @!P1 BRA `(.L_x_394) ;  /* 0x0000000400289947 */ /* 0x000ff40003800000 */
[----:B------:R-:W-:-:S04]  /*2370*/  LEA.HI R7, R6, 0x1, RZ, 0x17 ;  /* 0x0000000106077811 */ /* 0x000fc800078fb8ff */
[----:B------:R-:W-:Y:S01]  /*2380*/  LOP3.LUT R8, R7, 0xfffff0, RZ, 0xc0, !PT ;  /* 0x00fffff007087812 */ /* 0x000fe200078ec0ff */
[----:B------:R-:W-:-:S04]  /*2390*/  IMAD.MOV.U32 R7, RZ, RZ, R4 ;  /* 0x000000ffff077224 */ /* 0x000fc800078e0004 */
[----:B------:R-:W-:-:S07]  /*23a0*/  IMAD.MOV R8, RZ, RZ, -R8 ;  /* 0x000000ffff087224 */ /* 0x000fce00078e0a08 */
.L_x_395:
        /* <DEDUP_REMOVED lines=21> */
[----:B----4-:R-:W-:Y:S02]  /*2500*/  ISETP.NE.AND P3, PT, R23, UR12, PT ;  /* 0x0000000c17007c0c */ /* 0x010fe4000bf65270 */
[----:B------:R-:W-:Y:S02]  /*2510*/  SEL R23, RZ, 0x1, P2 ;  /* 0x00000001ff177807 */ /* 0x000fe40001000000 */
        /* <DEDUP_REMOVED lines=47> */
.L_x_394:
[----:B------:R-:W-:Y:S05]  /*2810*/  BSYNC.RECONVERGENT B2 ;  /* 0x0000000000027941 */ /* 0x000fea0003800200 */
.L_x_393:
[----:B------:R-:W-:Y:S05]  /*2820*/  @!P0 BRA `(.L_x_392) ;  /* 0x00000004006c8947 */ /* 0x000fea0003800000 */
[----:B------:R-:W-:Y:S01]  /*2830*/  ISETP.GE.U32.AND P1, PT, R24, 0x8, PT ;  /* 0x000000081800780c */ /* 0x000fe20003f26070 */
[----:B------:R-:W-:Y:S01]  /*2840*/  BSSY.RECONVERGENT B2, `(.L_x_396) ;  /* 0x0000029000027945 */ /* 0x000fe20003800200 */
[----:B------:R-:W-:-:S04]  /*2850*/  LOP3.LUT R15, R22, 0x7, RZ, 0xc0, !PT ;  /* 0x00000007160f7812 */ /* 0x000fc800078ec0ff */
[----:B------:R-:W-:-:S07]  /*2860*/  ISETP.NE.AND P0, PT, R15, RZ, PT ;  /* 0x000000ff0f00720c */ /* 0x000fce0003f05270 */
[----:B------:R-:W-:Y:S06]  /*2870*/  @!P1 BRA `(.L_x_397) ;  /* 0x0000000000949947 */ /* 0x000fec0003800000 */
[----:B------:R-:W-:-:S05]  /*2880*/  IADD3 R3, P1, PT, R7, UR7, RZ ;  /* 0x0000000707037c10 */ /* 0x000fca000ff3e0ff */
[----:B------:R-:W-:Y:S01]  /*2890*/  IMAD.X R8, RZ, RZ, UR8, P1 ;  /* 0x00000008ff087e24 */ /* 0x000fe200088e06ff */
        /* <DEDUP_REMOVED lines=11> */
[----:B--2---:R-:W-:-:S02]  /*2950*/  ISETP.NE.AND P1, PT, R16, UR12, PT ;  /* 0x0000000c10007c0c */ /* 0x004fc4000bf25270 */
[----:B---3--:R-:W-:Y:S02]  /*2960*/  ISETP.NE.AND P2, PT, R8, UR12, PT ;  /* 0x0000000c08007c0c */ /* 0x008fe4000bf45270 */
[----:B------:R-:W-:Y:S02]  /*2970*/  SEL R8, RZ, 0x1, P1 ;  /* 0x00000001ff087807 */ /* 0x000fe40000800000 */
[----:B------:R-:W-:Y:S02]  /*2980*/  SEL R17, RZ, 0x1, P2 ;  /* 0x00000001ff117807 */ /* 0x000fe40001000000 */
[----:B----4-:R-:W-:Y:S02]  /*2990*/  ISETP.NE.AND P1, PT, R9, UR12, PT ;  /* 0x0000000c09007c0c */ /* 0x010fe4000bf25270 */
[----:B-----5:R-:W-:Y:S02]  /*29a0*/  ISETP.NE.AND P2, PT, R10, UR12, PT ;  /* 0x0000000c0a007c0c */ /* 0x020fe4000bf45270 */
[----:B------:R-:W-:-:S02]  /*29b0*/  IADD3 R8, P5, P6, R17, R0, R8 ;  /* 0x0000000011087210 */ /* 0x000fc40007ebe008 */
[----:B------:R-:W-:Y:S02]  /*29c0*/  SEL R9, RZ, 0x1, P1 ;  /* 0x00000001ff097807 */ /* 0x000fe40000800000 */
[----:B------:R-:W-:Y:S02]  /*29d0*/  SEL R0, RZ, 0x1, P2 ;  /* 0x00000001ff007807 */ /* 0x000fe40001000000 */
[----:B------:R-:W-:Y:S02]  /*29e0*/  ISETP.NE.AND P3, PT, R11, UR12, PT ;  /* 0x0000000c0b007c0c */ /* 0x000fe4000bf65270 */
[----:B------:R-:W-:Y:S02]  /*29f0*/  ISETP.NE.AND P4, PT, R12, UR12, PT ;  /* 0x0000000c0c007c0c */ /* 0x000fe4000bf85270 */
[----:B------:R-:W-:Y:S02]  /*2a00*/  IADD3 R0, P1, P2, R0, R8, R9 ;  /* 0x0000000800007210 */ /* 0x000fe40007a3e009 */
[----:B0-----:R-:W-:-:S02]  /*2a10*/  SEL R3, RZ, 0x1, P3 ;  /* 0x00000001ff037807 */ /* 0x001fc40001800000 */
        /* <DEDUP_REMOVED lines=11> */
.L_x_397:
[----:B------:R-:W-:Y:S05]  /*2ad0*/  BSYNC.RECONVERGENT B2 ;  /* 0x0000000000027941 */ /* 0x000fea0003800200 */
.L_x_396:
[----:B------:R-:W-:Y:S05]  /*2ae0*/  @!P0 BRA `(.L_x_392) ;  /* 0x0000000000bc8947 */ /* 0x000fea0003800000 */
[----:B------:R-:W-:Y:S01]  /*2af0*/  ISETP.GE.U32.AND P1, PT, R15, 0x4, PT ;  /* 0x000000040f00780c */ /* 0x000fe20003f26070 */
[----:B------:R-:W-:Y:S01]  /*2b00*/  BSSY.RECONVERGENT B2, `(.L_x_398) ;  /* 0x0000018000027945 */ /* 0x000fe20003800200 */
[----:B------:R-:W-:-:S11]  /*2b10*/  LOP3.LUT P0, RZ, R22, 0x3, RZ, 0xc0, !PT ;  /* 0x0000000316ff7812 */ /* 0x000fd6000780c0ff */
[----:B------:R-:W-:Y:S05]  /*2b20*/  @!P1 BRA `(.L_x_399) ;  /* 0x0000000000549947 */ /* 0x000fea0003800000 */
[----:B------:R-:W-:-:S05]  /*2b30*/  IADD3 R3, P1, PT, R7, UR7, RZ ;  /* 0x0000000707037c10 */ /* 0x000fca000ff3e0ff */
[----:B------:R-:W-:Y:S01]  /*2b40*/  IMAD.X R8, RZ, RZ, UR8, P1 ;  /* 0x00000008ff087e24 */ /* 0x000fe200088e06ff */
[----:B------:R-:W-:-:S04]  /*2b50*/  LEA R2, P1, R3, UR14, 0x2 ;  /* 0x0000000e03027c11 */ /* 0x000fc8000f8210ff */
[----:B------:R-:W-:-:S05]  /*2b60*/  LEA.HI.X R3, R3, UR15, R8, 0x2, P1 ;  /* 0x0000000f03037c11 */ /* 0x000fca00088f1408 */
[----:B------:R-:W2:Y:S04]  /*2b70*/  LDG.E R11, desc[UR18][R2.64] ;  /* 0x00000012020b7981 */ /* 0x000ea8000c1e1900 */
[----:B------:R-:W3:Y:S04]  /*2b80*/  LDG.E R8, desc[UR18][R2.64+0x800] ;  /* 0x0008001202087981 */ /* 0x000ee8000c1e1900 */
[----:B------:R-:W4:Y:S04]  /*2b90*/  LDG.E R9, desc[UR18][R2.64+0x1000] ;  /* 0x0010001202097981 */ /* 0x000f28000c1e1900 */
[----:B------:R-:W5:Y:S01]  /*2ba0*/  LDG.E R10, desc[UR18][R2.64+0x1800] ;  /* 0x00180012020a7981 */ /* 0x000f62000c1e1900 */
[----:B------:R-:W-:Y:S01]  /*2bb0*/  VIADD R7, R7, 0x800 ;  /* 0x0000080007077836 */ /* 0x000fe20000000000 */
[----:B--2---:R-:W-:-:S02]  /*2bc0*/  ISETP.NE.AND P1, PT, R11, UR12, PT ;  /* 0x0000000c0b007c0c */ /* 0x004fc4000bf25270 */
[----:B---3--:R-:W-:Y:S02]  /*2bd0*/  ISETP.NE.AND P2, PT, R8, UR12, PT ;  /* 0x0000000c08007c0c */ /* 0x008fe4000bf45270 */
[----:B----4-:R-:W-:Y:S02]  /*2be0*/  ISETP.NE.AND P3, PT, R9, UR12, PT ;  /* 0x0000000c09007c0c */ /* 0x010fe4000bf65270 */
[----:B------:R-:W-:Y:S02]  /*2bf0*/  SEL R9, RZ, 0x1, P1 ;  /* 0x00000001ff097807 */ /* 0x000fe40000800000 */
[----:B-----5:R-:W-:Y:S02]  /*2c00*/  ISETP.NE.AND P4, PT, R10, UR12, PT ;  /* 0x0000000c0a007c0c */ /* 0x020fe4000bf85270 */
[----:B------:R-:W-:Y:S02]  /*2c10*/  SEL R8, RZ, 0x1, P2 ;  /* 0x00000001ff087807 */ /* 0x000fe40001000000 */
[----:B------:R-:W-:-:S02]  /*2c20*/  SEL R11, RZ, 0x1, P3 ;  /* 0x00000001ff0b7807 */ /* 0x000fc40001800000 */
[----:B------:R-:W-:Y:S02]  /*2c30*/  SEL R10, RZ, 0x1, P4 ;  /* 0x00000001ff0a7807 */ /* 0x000fe40002000000 */
[----:B------:R-:W-:-:S04]  /*2c40*/  IADD3 R0, P1, P2, R8, R0, R9 ;  /* 0x0000000008007210 */ /* 0x000fc80007a3e009 */
[----:B------:R-:W-:Y:S02]  /*2c50*/  IADD3 R0, P3, P4, R10, R0, R11 ;  /* 0x000000000a007210 */ /* 0x000fe40007c7e00b */
[----:B------:R-:W-:-:S04]  /*2c60*/  IADD3.X R5, PT, PT, RZ, R5, RZ, P1, P2 ;  /* 0x00000005ff057210 */ /* 0x000fc80000fe44ff */
[----:B------:R-:W-:-:S07]  /*2c70*/  IADD3.X R5, PT, PT, RZ, R5, RZ, P3, P4 ;  /* 0x00000005ff057210 */ /* 0x000fce0001fe84ff */
.L_x_399:
[----:B------:R-:W-:Y:S05]  /*2c80*/  BSYNC.RECONVERGENT B2 ;  /* 0x0000000000027941 */ /* 0x000fea0003800200 */
.L_x_398:
[----:B------:R-:W-:Y:S05]  /*2c90*/  @!P0 BRA `(.L_x_392) ;  /* 0x0000000000508947 */ /* 0x000fea0003800000 */
[----:B------:R-:W-:Y:S02]  /*2ca0*/  LOP3.LUT R2, R6, 0xffff, RZ, 0xc0, !PT ;  /* 0x0000ffff06027812 */ /* 0x000fe400078ec0ff */
[----:B------:R-:W-:Y:S02]  /*2cb0*/  IADD3 R9, P0, PT, R7, UR9, RZ ;  /* 0x0000000907097c10 */ /* 0x000fe4000ff1e0ff */
[----:B------:R-:W-:Y:S02]  /*2cc0*/  LEA.HI R2, R2, 0x1, RZ, 0x17 ;  /* 0x0000000102027811 */ /* 0x000fe400078fb8ff */
[----:B------:R-:W-:Y:S01]  /*2cd0*/  LEA R8, P1, R9, UR14, 0x2 ;  /* 0x0000000e09087c11 */ /* 0x000fe2000f8210ff */
[----:B------:R-:W-:Y:S01]  /*2ce0*/  IMAD.X R6, RZ, RZ, UR10, P0 ;  /* 0x0000000aff067e24 */ /* 0x000fe200080e06ff */
[----:B------:R-:W-:-:S04]  /*2cf0*/  LOP3.LUT R2, R2, 0x3, RZ, 0xc0, !PT ;  /* 0x0000000302027812 */ /* 0x000fc800078ec0ff */
[----:B------:R-:W-:Y:S01]  /*2d00*/  LEA.HI.X R9, R9, UR15, R6, 0x2, P1 ;  /* 0x0000000f09097c11 */ /* 0x000fe200088f1406 */
[----:B------:R-:W-:-:S07]  /*2d10*/  IMAD.MOV R6, RZ, RZ, -R2 ;  /* 0x000000ffff067224 */ /* 0x000fce00078e0a02 */
.L_x_400:
[----:B------:R-:W-:Y:S02]  /*2d20*/  IMAD.MOV.U32 R2, RZ, RZ, R8 ;  /* 0x000000ffff027224 */ /* 0x000fe400078e0008 */
[----:B------:R-:W-:-:S05]  /*2d30*/  IMAD.MOV.U32 R3, RZ, RZ, R9 ;  /* 0x000000ffff037224 */ /* 0x000fca00078e0009 */
[----:B------:R-:W2:Y:S01]  /*2d40*/  LDG.E R2, desc[UR18][R2.64] ;  /* 0x0000001202027981 */ /* 0x000ea2000c1e1900 */
[----:B------:R-:W-:Y:S01]  /*2d50*/  VIADD R6, R6, 0x1 ;  /* 0x0000000106067836 */ /* 0x000fe20000000000 */
[----:B------:R-:W-:-:S05]  /*2d60*/  IADD3 R8, P2, PT, R8, 0x800, RZ ;  /* 0x0000080008087810 */ /* 0x000fca0007f5e0ff */
[----:B------:R-:W-:Y:S01]  /*2d70*/  IMAD.X R9, RZ, RZ, R9, P2 ;  /* 0x000000ffff097224 */ /* 0x000fe200010e0609 */
[----:B--2---:R-:W-:-:S04]  /*2d80*/  ISETP.NE.AND P0, PT, R2, UR12, PT ;  /* 0x0000000c02007c0c */ /* 0x004fc8000bf05270 */
[----:B------:R-:W-:Y:S02]  /*2d90*/  SEL R7, RZ, 0x1, P0 ;  /* 0x00000001ff077807 */ /* 0x000fe40000000000 */
[----:B------:R-:W-:Y:S02]  /*2da0*/  ISETP.NE.AND P0, PT, R6, RZ, PT ;  /* 0x000000ff0600720c */ /* 0x000fe40003f05270 */
[----:B------:R-:W-:-:S05]  /*2db0*/  IADD3 R0, P1, PT, R0, R7, RZ ;  /* 0x0000000700007210 */ /* 0x000fca0007f3e0ff */
[----:B------:R-:W-:-:S06]  /*2dc0*/  IMAD.X R5, RZ, RZ, R5, P1 ;  /* 0x000000ffff057224 */ /* 0x000fcc00008e0605 */
[----:B------:R-:W-:Y:S05]  /*2dd0*/  @P0 BRA `(.L_x_400) ;  /* 0xfffffffc00d00947 */ /* 0x000fea000383ffff */
.L_x_392:
[----:B------:R-:W-:Y:S05]  /*2de0*/  BSYNC.RECONVERGENT B1 ;  /* 0x0000000000017941 */ /* 0x000fea0003800200 */
.L_x_389:
        /* <DEDUP_REMOVED lines=18> */
[----:B------:R-:W-:Y:S01]  /*2f10*/  IMAD.X R5, R3, 0x1, R6, P0 ;  /* 0x0000000103057824 */ /* 0x000fe200000e0606 */
[----:B------:R-:W-:-:S04]  /*2f20*/  @!P2 MOV R6, 0x400 ;  /* 0x000004000006a802 */ /* 0x000fc80000000f00 */
[----:B------:R-:W1:Y:S01]  /*2f30*/  SHFL.DOWN PT, R2, R5, 0x4, 0x1f ;  /* 0x08801f0005027f89 */ /* 0x000e6200000e0000 */
[----:B--2---:R-:W-:Y:S02]  /*2f40*/  @!P2 LEA R11, R11, R6, 0x18 ;  /* 0x000000060b0ba211 */ /* 0x004fe400078ec0ff */
        /* <DEDUP_REMOVED lines=14> */
[----:B------:R-:W-:-:S04]  /*3030*/  IMAD.X R7, R2, 0x1, R9, P0 ;  /* 0x0000000102077824 */ /* 0x000fc800000e0609 */
[----:B------:R-:W-:Y:S01]  /*3040*/  @!P2 IMAD.IADD R11, R6, 0x1, R11 ;  /* 0x00000001060ba824 */ /* 0x000fe200078e020b */
[----:B------:R-:W1:Y:S01]  /*3050*/  SHFL.DOWN PT, R2, R7, 0x10, 0x1f ;  /* 0x0a001f0007027f89 */ /* 0x000e6200000e0000 */
[----:B0-----:R-:W-:-:S04]  /*3060*/  SEL R0, R0, RZ, !P1 ;  /* 0x000000ff00007207 */ /* 0x001fc80004800000 */
[----:B------:R-:W-:Y:S02]  /*3070*/  IADD3 R0, P0, PT, R0, R5, RZ ;  /* 0x0000000500007210 */ /* 0x000fe40007f1e0ff */
[----:B-1----:R-:W-:-:S05]  /*3080*/  SEL R2, R2, RZ, !P1 ;  /* 0x000000ff02027207 */ /* 0x002fca0004800000 */
[----:B------:R-:W-:Y:S01]  /*3090*/  IMAD.X R3, R2, 0x1, R7, P0 ;  /* 0x0000000102037824 */ /* 0x000fe200000e0607 */
[----:B------:R-:W-:Y:S01]  /*30a0*/  ISETP.NE.AND P0, PT, R4, RZ, PT ;  /* 0x000000ff0400720c */ /* 0x000fe20003f05270 */
[----:B------:R-:W-:-:S05]  /*30b0*/  @!P2 IMAD.MOV.U32 R2, RZ, RZ, R0 ;  /* 0x000000ffff02a224 */ /* 0x000fca00078e0000 */
[----:B------:R0:W-:Y:S01]  /*30c0*/  @!P2 STS.64 [R11+0x10], R2 ;  /* 0x000010020b00a388 */ /* 0x0001e20000000a00 */
[----:B------:R-:W-:Y:S06]  /*30d0*/  BAR.SYNC.DEFER_BLOCKING 0x0 ;  /* 0x0000000000007b1d */ /* 0x000fec0000010000 */
[----:B------:R-:W-:Y:S05]  /*30e0*/  @P0 BRA `(.L_x_388) ;  /* 0x00000000006c0947 */ /* 0x000fea0003800000 */
[----:B------:R-:W1:Y:S01]  /*30f0*/  S2UR UR5, SR_CgaCtaId ;  /* 0x00000000000579c3 */ /* 0x000e620000008800 */
[----:B------:R-:W-:Y:S02]  /*3100*/  UMOV UR4, 0x400 ;  /* 0x0000040000047882 */ /* 0x000fe40000000000 */
[----:B-1----:R-:W-:-:S09]  /*3110*/  ULEA UR4, UR5, UR4, 0x18 ;  /* 0x0000000405047291 */ /* 0x002fd2000f8ec0ff */
[----:B------:R-:W-:Y:S04]  /*3120*/  LDS.64 R8, [UR4+0x18] ;  /* 0x00001804ff087984 */ /* 0x000fe80008000a00 */
[----:B------:R-:W0:Y:S04]  /*3130*/  LDS.128 R24, [UR4+0x20] ;  /* 0x00002004ff187984 */ /* 0x000e280008000c00 */
[----:B------:R-:W1:Y:S04]  /*3140*/  LDS.128 R4, [UR4+0x30] ;  /* 0x00003004ff047984 */ /* 0x000e680008000c00 */
        /* <DEDUP_REMOVED lines=21> */
.L_x_388:
[----:B------:R-:W-:Y:S05]  /*32a0*/  BSYNC.RECONVERGENT B0 ;  /* 0x0000000000007941 */ /* 0x000fea0003800200 */
.L_x_373:
[----:B------:R-:W-:Y:S05]  /*32b0*/  @P0 EXIT ;  /* 0x000000000000094d */ /* 0x000fea0003800000 */
[----:B------:R-:W3:Y:S01]  /*32c0*/  LDCU.64 UR4, c[0x0][0x390] ;  /* 0x00007200ff0477ac */ /* 0x000ee20008000a00 */
[----:B0-2---:R-:W-:Y:S01]  /*32d0*/  IMAD.MOV.U32 R2, RZ, RZ, R0 ;  /* 0x000000ffff027224 */ /* 0x005fe200078e0000 */
[----:B---3--:R-:W-:-:S06]  /*32e0*/  UIMAD.WIDE.U32 UR4, UR17, 0x8, UR4 ;  /* 0x00000008110478a5 */ /* 0x008fcc000f8e0004 */
[----:B-1----:R-:W-:Y:S02]  /*32f0*/  IMAD.U32 R4, RZ, RZ, UR4 ;  /* 0x00000004ff047e24 */ /* 0x002fe4000f8e00ff */
[----:B------:R-:W-:-:S05]  /*3300*/  IMAD.U32 R5, RZ, RZ, UR5 ;  /* 0x00000005ff057e24 */ /* 0x000fca000f8e00ff */
[----:B------:R-:W-:Y:S01]  /*3310*/  STG.E.64 desc[UR18][R4.64], R2 ;  /* 0x0000000204007986 */ /* 0x000fe2000c101b12 */
[----:B------:R-:W-:Y:S05]  /*3320*/  EXIT ;  /* 0x000000000000794d */ /* 0x000fea0003800000 */
.L_x_401:
        /* <DEDUP_REMOVED lines=13> */
.L_x_1733:


//--------------------- .text._ZN3cub18CUB_300001_SM_10006detail6reduce28DeviceReduceSingleTileKernelINS2_10policy_hubIlyN4cuda3std3__44plusIlEEE10Policy1000EN6thrust24THRUST_300001_SM_1000_NS18transform_iteratorINSD_6detail14equal_to_valueIjEENSF_15normal_iteratorINSD_10device_ptrIjEEEEllEEPlyS9_llNS7_10__identityEEEvT0_T1_T2_T3_T4_T6_ --------------------------
	.section	.text._ZN3cub18CUB_300001_SM_10006detail6reduce28DeviceReduceSingleTileKernelINS2_10policy_hubIlyN4cuda3std3__44plusIlEEE10Policy1000EN6thrust24THRUST_300001_SM_1000_NS18transform_iteratorINSD_6detail14equal_to_valueIjEENSF_15normal_iteratorINSD_10device_ptrIjEEEEllEEPlyS9_llNS7_10__identityEEEvT0_T1_T2_T3_T4_T6_,"ax",@progbits
	.align	128
        .global         _ZN3cub18CUB_300001_SM_10006detail6reduce28DeviceReduceSingleTileKernelINS2_10policy_hubIlyN4cuda3std3__44plusIlEEE10Policy1000EN6thrust24THRUST_300001_SM_1000_NS18transform_iteratorINSD_6detail14equal_to_valueIjEENSF_15normal_iteratorINSD_10device_ptrIjEEEEllEEPlyS9_llNS7_10__identityEEEvT0_T1_T2_T3_T4_T6_
        .type           _ZN3cub18CUB_300001_SM_10006detail6reduce28DeviceReduceSingleTileKernelINS2_10policy_hubIlyN4cuda3std3__44plusIlEEE10Policy1000EN6thrust24THRUST_300001_SM_1000_NS18transform_iteratorINSD_6detail14equal_to_valueIjEENSF_15normal_iteratorINSD_10device_ptrIjEEEEllEEPlyS9_llNS7_10__identityEEEvT0_T1_T2_T3_T4_T6_,@function
        .size           _ZN3cub18CUB_300001_SM_10006detail6reduce28DeviceReduceSingleTileKernelINS2_10policy_hubIlyN4cuda3std3__44plusIlEEE10Policy1000EN6thrust24THRUST_300001_SM_1000_NS18transform_iteratorINSD_6detail14equal_to_valueIjEENSF_15normal_iteratorINSD_10device_ptrIjEEEEllEEPlyS9_llNS7_10__identityEEEvT0_T1_T2_T3_T4_T6_,(.L_x_1734 - _ZN3cub18CUB_300001_SM_10006detail6reduce28DeviceReduceSingleTileKernelINS2_10policy_hubIlyN4cuda3std3__44plusIlEEE10Policy1000EN6thrust24THRUST_300001_SM_1000_NS18transform_iteratorINSD_6detail14equal_to_valueIjEENSF_15normal_iteratorINSD_10device_ptrIjEEEEllEEPlyS9_llNS7_10__identityEEEvT0_T1_T2_T3_T4_T6_)
        .other          _ZN3cub18CUB_300001_SM_10006detail6reduce28DeviceReduceSingleTileKernelINS2_10policy_hubIlyN4cuda3std3__44plusIlEEE10Policy1000EN6thrust24THRUST_300001_SM_1000_NS18transform_iteratorINSD_6detail14equal_to_valueIjEENSF_15normal_iteratorINSD_10device_ptrIjEEEEllEEPlyS9_llNS7_10__identityEEEvT0_T1_T2_T3_T4_T6_,@"STO_CUDA_ENTRY STV_DEFAULT"
_ZN3cub18CUB_300001_SM_10006detail6reduce28DeviceReduceSingleTileKernelINS2_10policy_hubIlyN4cuda3std3__44plusIlEEE10Policy1000EN6thrust24THRUST_300001_SM_1000_NS18transform_iteratorINSD_6detail14equal_to_valueIjEENSF_15normal_iteratorINSD_10device_ptrIjEEEEllEEPlyS9_llNS7_10__identityEEEvT0_T1_T2_T3_T4_T6_:
.text._ZN3cub18CUB_300001_SM_10006detail6reduce28DeviceReduceSingleTileKernelINS2_10policy_hubIlyN4cuda3std3__44plusIlEEE10Policy1000EN6thrust24THRUST_300001_SM_1000_NS18transform_iteratorINSD_6detail14equal_to_valueIjEENSF_15normal_iteratorINSD_10device_ptrIjEEEEllEEPlyS9_llNS7_10__identityEEEvT0_T1_T2_T3_T4_T6_:
        /* <DEDUP_REMOVED lines=15> */
.L_x_402:
[----:B------:R-:W-:Y:S01]  /*00f0*/  ISETP.GT.U32.AND P0, PT, R16, 0xdff, PT ;  /* 0x00000dff1000780c */ /* 0x000fe20003f04070 */
[----:B------:R-:W-:Y:S03]  /*0100*/  BSSY.RECONVERGENT B0, `(.L_x_403) ;  /* 0x00002f9000007945 */ /* 0x000fe60003800200 */
[----:B------:R-:W-:-:S13]  /*0110*/  ISETP.GT.U32.AND.EX P0, PT, R0, RZ, PT, P0 ;  /* 0x000000ff0000720c */ /* 0x000fda0003f04100 */
[----:B------:R-:W-:Y:S05]  /*0120*/  @P0 BRA `(.L_x_404) ;  /* 0x0000001800700947 */ /* 0x000fea0003800000 */
[----:B------:R-:W0:Y:S01]  /*0130*/  S2R R5, SR_TID.X ;  /* 0x0000000000057919 */ /* 0x000e220000002100 */
[----:B------:R-:W1:Y:S01]  /*0140*/  LDCU UR5, c[0x0][0x388] ;  /* 0x00007100ff0577ac */ /* 0x000e620008000800 */
[----:B------:R-:W-:Y:S01]  /*0150*/  BSSY.RECONVERGENT B1, `(.L_x_405) ;  /* 0x000000d000017945 */ /* 0x000fe20003800200 */
[----:B------:R-:W-:Y:S02]  /*0160*/  CS2R R2, SRZ ;  /* 0x0000000000027805 */ /* 0x000fe4000001ff00 */
[----:B0-----:R-:W-:Y:S01]  /*0170*/  ISETP.GE.U32.AND P0, PT, R5, R16, PT ;  /* 0x000000100500720c */ /* 0x001fe20003f06070 */
[----:B------:R-:W-:-:S12]  /*0180*/  IMAD.MOV.U32 R7, RZ, RZ, R5 ;  /* 0x000000ffff077224 */ /* 0x000fd800078e0005 */
[----:B-1----:R-:W-:Y:S05]  /*0190*/  @P0 BRA `(.L_x_406) ;  /* 0x0000000000200947 */ /* 0x002fea0003800000 */
[----:B------:R-:W0:Y:S01]  /*01a0*/  LDC.64 R8, c[0x0][0x380] ;  /* 0x0000e000ff087b82 */ /* 0x000e220000000a00 */
[----:B------:R-:W1:Y:S01]  /*01b0*/  LDCU UR4, c[0x0][0x388] ;  /* 0x00007100ff0477ac */ /* 0x000e620008000800 */
[----:B0-----:R-:W-:-:S06]  /*01c0*/  IMAD.WIDE.U32 R8, R5, 0x4, R8 ;  /* 0x0000000405087825 */ /* 0x001fcc00078e0008 */
[----:B------:R-:W1:Y:S01]  /*01d0*/  LDG.E R8, desc[UR6][R8.64] ;  /* 0x0000000608087981 */ /* 0x000e62000c1e1900 */
[----:B------:R-:W-:Y:S02]  /*01e0*/  VIADD R7, R5, 0x200 ;  /* 0x0000020005077836 */ /* 0x000fe40000000000 */
[----:B------:R-:W-:Y:S01]  /*01f0*/  IMAD.MOV.U32 R3, RZ, RZ, RZ ;  /* 0x000000ffff037224 */ /* 0x000fe200078e00ff */
[----:B-1----:R-:W-:-:S04]  /*0200*/  ISETP.NE.AND P0, PT, R8, UR4, PT ;  /* 0x0000000408007c0c */ /* 0x002fc8000bf05270 */
[----:B------:R-:W-:-:S09]  /*0210*/  SEL R2, RZ, 0x1, P0 ;  /* 0x00000001ff027807 */ /* 0x000fd20000000000 */
.L_x_406:
[----:B------:R-:W-:Y:S05]  /*0220*/  BSYNC.RECONVERGENT B1 ;  /* 0x0000000000017941 */ /* 0x000fea0003800200 */
.L_x_405:
        /* <DEDUP_REMOVED lines=17> */
.L_x_411:
        /* <DEDUP_REMOVED lines=70> */
.L_x_410:
[----:B------:R-:W-:Y:S05]  /*07a0*/  BSYNC.RECONVERGENT B2 ;  /* 0x0000000000027941 */ /* 0x000fea0003800200 */
.L_x_409:
[----:B------:R-:W-:Y:S05]  /*07b0*/  @!P0 BRA `(.L_x_408) ;  /* 0x00000004004c8947 */ /* 0x000fea0003800000 */
[----:B------:R-:W-:Y:S01]  /*07c0*/  ISETP.GE.U32.AND P1, PT, R26, 0x8, PT ;  /* 0x000000081a00780c */ /* 0x000fe20003f26070 */
[----:B------:R-:W-:Y:S01]  /*07d0*/  BSSY.RECONVERGENT B2, `(.L_x_412) ;  /* 0x0000028000027945 */ /* 0x000fe20003800200 */
[----:B------:R-:W-:-:S04]  /*07e0*/  LOP3.LUT R18, R4, 0x7, RZ, 0xc0, !PT ;  /* 0x0000000704127812 */ /* 0x000fc800078ec0ff */
[----:B------:R-:W-:-:S07]  /*07f0*/  ISETP.NE.AND P0, PT, R18, RZ, PT ;  /* 0x000000ff1200720c */ /* 0x000fce0003f05270 */
[----:B------:R-:W-:Y:S06]  /*0800*/  @!P1 BRA `(.L_x_413) ;  /* 0x0000000000909947 */ /* 0x000fec0003800000 */
[----:B------:R-:W0:Y:S01]  /*0810*/  LDC.64 R8, c[0x0][0x380] ;  /* 0x0000e000ff087b82 */ /* 0x000e220000000a00 */
[----:B------:R-:W1:Y:S01]  /*0820*/  LDCU UR4, c[0x0][0x388] ;  /* 0x00007100ff0477ac */ /* 0x000e620008000800 */
[----:B0-----:R-:W-:-:S05]  /*0830*/  IMAD.WIDE R8, R7, 0x4, R8 ;  /* 0x0000000407087825 */ /* 0x001fca00078e0208 */
[----:B------:R-:W1:Y:S04]  /*0840*/  LDG.E R17, desc[UR6][R8.64] ;  /* 0x0000000608117981 */ /* 0x000e68000c1e1900 */
        /* <DEDUP_REMOVED lines=8> */
[----:B-1----:R-:W-:-:S02]  /*08d0*/  ISETP.NE.AND P1, PT, R17, UR4, PT ;  /* 0x0000000411007c0c */ /* 0x002fc4000bf25270 */
        /* <DEDUP_REMOVED lines=23> */
.L_x_413:
[----:B------:R-:W-:Y:S05]  /*0a50*/  BSYNC.RECONVERGENT B2 ;  /* 0x0000000000027941 */ /* 0x000fea0003800200 */
.L_x_412:
        /* <DEDUP_REMOVED lines=12> */
[----:B------:R-:W4:Y:S01]  /*0b20*/  LDG.E R10, desc[UR6][R8.64+0x1000] ;  /* 0x00100006080a7981 */ /* 0x000f22000c1e1900 */
[----:B------:R-:W-:Y:S01]  /*0b30*/  VIADD R7, R7, 0x800 ;  /* 0x0000080007077836 */ /* 0x000fe20000000000 */
[----:B-1----:R-:W-:-:S02]  /*0b40*/  ISETP.NE.AND P1, PT, R12, UR4, PT ;  /* 0x000000040c007c0c */ /* 0x002fc4000bf25270 */
        /* <DEDUP_REMOVED lines=11> */
.L_x_415:
[----:B------:R-:W-:Y:S05]  /*0c00*/  BSYNC.RECONVERGENT B2 ;  /* 0x0000000000027941 */ /* 0x000fea0003800200 */
.L_x_414:
[----:B------:R-:W-:Y:S05]  /*0c10*/  @!P0 BRA `(.L_x_408) ;  /* 0x0000000000348947 */ /* 0x000fea0003800000 */
[----:B------:R-:W0:Y:S01]  /*0c20*/  LDC.64 R10, c[0x0][0x380] ;  /* 0x0000e000ff0a7b82 */ /* 0x000e220000000a00 */
[----:B------:R-:W-:-:S07]  /*0c30*/  IMAD.MOV R4, RZ, RZ, -R4 ;  /* 0x000000ffff047224 */ /* 0x000fce00078e0a04 */
.L_x_416:
[C---:B0-----:R-:W-:Y:S01]  /*0c40*/  IMAD.WIDE R8, R7.reuse, 0x4, R10 ;  /* 0x0000000407087825 */ /* 0x041fe200078e020a */
        /* <DEDUP_REMOVED lines=10> */
.L_x_408:
[----:B------:R-:W-:Y:S05]  /*0cf0*/  BSYNC.RECONVERGENT B1 ;  /* 0x0000000000017941 */ /* 0x000fea0003800200 */
.L_x_407:
        /* <DEDUP_REMOVED lines=78> */
.L_x_417:
        /* <DEDUP_REMOVED lines=145> */
.L_x_404:
[----:B------:R-:W0:Y:S01]  /*1af0*/  S2R R4, SR_TID.X ;  /* 0x0000000000047919 */ /* 0x000e220000002100 */
[----:B------:R-:W0:Y:S01]  /*1b00*/  LDC.64 R2, c[0x0][0x380] ;  /* 0x0000e000ff027b82 */ /* 0x000e220000000a00 */
[----:B------:R-:W1:Y:S01]  /*1b10*/  LDCU UR4, c[0x0][0x388] ;  /* 0x00007100ff0477ac */ /* 0x000e620008000800 */
[----:B0-----:R-:W-:-:S05]  /*1b20*/  IMAD.WIDE.U32 R2, R4, 0x4, R2 ;  /* 0x0000000404027825 */ /* 0x001fca00078e0002 */
[----:B------:R-:W1:Y:S04]  /*1b30*/  LDG.E R11, desc[UR6][R2.64] ;  /* 0x00000006020b7981 */ /* 0x000e68000c1e1900 */
[----:B------:R-:W2:Y:S04]  /*1b40*/  LDG.E R5, desc[UR6][R2.64+0x800] ;  /* 0x0008000602057981 */ /* 0x000ea8000c1e1900 */
[----:B------:R-:W3:Y:S04]  /*1b50*/  LDG.E R7, desc[UR6][R2.64+0x1800] ;  /* 0x0018000602077981 */ /* 0x000ee8000c1e1900 */
[----:B------:R-:W4:Y:S04]  /*1b60*/  LDG.E R8, desc[UR6][R2.64+0x2000] ;  /* 0x0020000602087981 */ /* 0x000f28000c1e1900 */
[----:B------:R-:W5:Y:S04]  /*1b70*/  LDG.E R9, desc[UR6][R2.64+0x2800] ;  /* 0x0028000602097981 */ /* 0x000f68000c1e1900 */
[----:B------:R-:W5:Y:S04]  /*1b80*/  LDG.E R6, desc[UR6][R2.64+0x1000] ;  /* 0x0010000602067981 */ /* 0x000f68000c1e1900 */
[----:B------:R-:W5:Y:S01]  /*1b90*/  LDG.E R10, desc[UR6][R2.64+0x3000] ;  /* 0x00300006020a7981 */ /* 0x000f62000c1e1900 */
[----:B-1----:R-:W-:-:S04]  /*1ba0*/  ISETP.NE.AND P0, PT, R11, UR4, PT ;  /* 0x000000040b007c0c */ /* 0x002fc8000bf05270 */
[----:B------:R-:W-:Y:S02]  /*1bb0*/  SEL R11, RZ, 0x1, P0 ;  /* 0x00000001ff0b7807 */ /* 0x000fe40000000000 */
[----:B--2---:R-:W-:Y:S02]  /*1bc0*/  ISETP.NE.AND P1, PT, R5, UR4, PT ;  /* 0x0000000405007c0c */ /* 0x004fe4000bf25270 */
[----:B---3--:R-:W-:Y:S02]  /*1bd0*/  ISETP.NE.AND P0, PT, R7, UR4, PT ;  /* 0x0000000407007c0c */ /* 0x008fe4000bf05270 */
[----:B------:R-:W-:Y:S02]  /*1be0*/  SEL R5, RZ, 0x1, P1 ;  /* 0x00000001ff057807 */ /* 0x000fe40000800000 */
[----:B------:R-:W-:Y:S02]  /*1bf0*/  SEL R7, RZ, 0x1, P0 ;  /* 0x00000001ff077807 */ /* 0x000fe40000000000 */
[----:B----4-:R-:W-:-:S02]  /*1c00*/  ISETP.NE.AND P1, PT, R8, UR4, PT ;  /* 0x0000000408007c0c */ /* 0x010fc4000bf25270 */
[----:B-----5:R-:W-:Y:S02]  /*1c10*/  ISETP.NE.AND P0, PT, R9, UR4, PT ;  /* 0x0000000409007c0c */ /* 0x020fe4000bf05270 */
[----:B------:R-:W-:Y:S02]  /*1c20*/  IADD3 R8, P5, PT, R16, -0xe00, RZ ;  /* 0xfffff20010087810 */ /* 0x000fe40007fbe0ff */
[----:B------:R-:W-:Y:S02]  /*1c30*/  ISETP.NE.AND P2, PT, R6, UR4, PT ;  /* 0x0000000406007c0c */ /* 0x000fe4000bf45270 */
[----:B------:R-:W-:Y:S02]  /*1c40*/  SEL R9, RZ, 0x1, P0 ;  /* 0x00000001ff097807 */ /* 0x000fe40000000000 */
[----:B------:R-:W-:Y:S02]  /*1c50*/  ISETP.NE.AND P6, PT, R10, UR4, PT ;  /* 0x000000040a007c0c */ /* 0x000fe4000bfc5270 */
[----:B------:R-:W-:-:S02]  /*1c60*/  ISETP.GE.U32.AND P0, PT, R8, 0xe00, PT ;  /* 0x00000e000800780c */ /* 0x000fc40003f06070 */
[----:B------:R-:W-:Y:S02]  /*1c70*/  IADD3.X R10, PT, PT, R0, -0x1, RZ, P5, !PT ;  /* 0xffffffff000a7810 */ /* 0x000fe40002ffe4ff */
[----:B------:R-:W-:Y:S02]  /*1c80*/  SEL R6, RZ, 0x1, P2 ;  /* 0x00000001ff067807 */ /* 0x000fe40001000000 */
[----:B------:R-:W-:Y:S02]  /*1c90*/  ISETP.GE.U32.AND.EX P0, PT, R10, RZ, PT, P0 ;  /* 0x000000ff0a00720c */ /* 0x000fe40003f06100 */
[----:B------:R-:W-:Y:S02]  /*1ca0*/  IADD3 R6, P3, P4, R6, R5, R11 ;  /* 0x0000000506067210 */ /* 0x000fe40007c7e00b */
[----:B------:R-:W-:-:S04]  /*1cb0*/  SEL R5, RZ, 0x1, P1 ;  /* 0x00000001ff057807 */ /* 0x000fc80000800000 */
[----:B------:R-:W-:Y:S02]  /*1cc0*/  IADD3 R6, P1, P2, R5, R6, R7 ;  /* 0x0000000605067210 */ /* 0x000fe40007a3e007 */
[----:B------:R-:W-:Y:S02]  /*1cd0*/  SEL R7, RZ, 0x1, P6 ;  /* 0x00000001ff077807 */ /* 0x000fe40003000000 */
        /* <DEDUP_REMOVED lines=8> */
[----:B------:R-:W-:Y:S01]  /*1d60*/  IMAD.MOV.U32 R7, RZ, RZ, 0xe00 ;  /* 0x00000e00ff077424 */ /* 0x000fe200078e00ff */
[----:B------:R-:W1:Y:S01]  /*1d70*/  LDCU UR4, c[0x0][0x388] ;  /* 0x00007100ff0477ac */ /* 0x000e620008000800 */
[----:B------:R-:W-:-:S07]  /*1d80*/  IMAD.MOV.U32 R9, RZ, RZ, RZ ;  /* 0x000000ffff097224 */ /* 0x000fce00078e00ff */
.L_x_421:
[----:B------:R-:W-:-:S04]  /*1d90*/  LEA R12, P0, R7, R2, 0x2 ;  /* 0x00000002070c7211 */ /* 0x000fc800078010ff */
[----:B------:R-:W-:-:S05]  /*1da0*/  LEA.HI.X R13, R7, R3, R9, 0x2, P0 ;  /* 0x00000003070d7211 */ /* 0x000fca00000f1409 */
[----:B------:R-:W1:Y:S04]  /*1db0*/  LDG.E R20, desc[UR6][R12.64] ;  /* 0x000000060c147981 */ /* 0x000e68000c1e1900 */
[----:B------:R-:W2:Y:S04]  /*1dc0*/  LDG.E R0, desc[UR6][R12.64+0x800] ;  /* 0x000800060c007981 */ /* 0x000ea8000c1e1900 */
[----:B------:R-:W3:Y:S04]  /*1dd0*/  LDG.E R11, desc[UR6][R12.64+0x1000] ;  /* 0x001000060c0b7981 */ /* 0x000ee8000c1e1900 */
[----:B------:R-:W4:Y:S04]  /*1de0*/  LDG.E R14, desc[UR6][R12.64+0x1800] ;  /* 0x001800060c0e7981 */ /* 0x000f28000c1e1900 */
[----:B------:R-:W5:Y:S04]  /*1df0*/  LDG.E R15, desc[UR6][R12.64+0x2000] ;  /* 0x002000060c0f7981 */ /* 0x000f68000c1e1900 */
[----:B------:R-:W5:Y:S04]  /*1e00*/  LDG.E R18, desc[UR6][R12.64+0x2800] ;  /* 0x002800060c127981 */ /* 0x000f68000c1e1900 */
[----:B------:R0:W5:Y:S02]  /*1e10*/  LDG.E R19, desc[UR6][R12.64+0x3000] ;  /* 0x003000060c137981 */ /* 0x000164000c1e1900 */
[----:B0-----:R-:W-:-:S02]  /*1e20*/  IADD3 R12, P3, PT, -R7, R16, RZ ;  /* 0x00000010070c7210 */ /* 0x001fc40007f7e1ff */
[----:B-1----:R-:W-:Y:S02]  /*1e30*/  ISETP.NE.AND P0, PT, R20, UR4, PT ;  /* 0x0000000414007c0c */ /* 0x002fe4000bf05270 */
[----:B--2---:R-:W-:Y:S02]  /*1e40*/  ISETP.NE.AND P1, PT, R0, UR4, PT ;  /* 0x0000000400007c0c */ /* 0x004fe4000bf25270 */
[----:B------:R-:W-:Y:S02]  /*1e50*/  SEL R0, RZ, 0x1, P0 ;  /* 0x00000001ff007807 */ /* 0x000fe40000000000 */
[----:B------:R-:W-:Y:S02]  /*1e60*/  SEL R21, RZ, 0x1, P1 ;  /* 0x00000001ff157807 */ /* 0x000fe40000800000 */
[----:B---3--:R-:W-:Y:S02]  /*1e70*/  ISETP.NE.AND P0, PT, R11, UR4, PT ;  /* 0x000000040b007c0c */ /* 0x008fe4000bf05270 */
[----:B----4-:R-:W-:-:S02]  /*1e80*/  ISETP.NE.AND P5, PT, R14, UR4, PT ;  /* 0x000000040e007c0c */ /* 0x010fc4000bfa5270 */
[----:B------:R-:W-:Y:S02]  /*1e90*/  IADD3 R6, P2, P1, R21, R6, R0 ;  /* 0x0000000615067210 */ /* 0x000fe4000795e000 */
[----:B-----5:R-:W-:Y:S02]  /*1ea0*/  ISETP.NE.AND P4, PT, R15, UR4, PT ;  /* 0x000000040f007c0c */ /* 0x020fe4000bf85270 */
[----:B------:R-:W-:Y:S02]  /*1eb0*/  SEL R0, RZ, 0x1, P0 ;  /* 0x00000001ff007807 */ /* 0x000fe40000000000 */
[----:B------:R-:W-:Y:S02]  /*1ec0*/  SEL R11, RZ, 0x1, P5 ;  /* 0x00000001ff0b7807 */ /* 0x000fe40002800000 */
[----:B------:R-:W-:Y:S02]  /*1ed0*/  ISETP.NE.AND P6, PT, R18, UR4, PT ;  /* 0x0000000412007c0c */ /* 0x000fe4000bfc5270 */
[----:B------:R-:W-:-:S02]  /*1ee0*/  ISETP.GE.U32.AND P0, PT, R12, 0xe00, PT ;  /* 0x00000e000c00780c */ /* 0x000fc40003f06070 */
[----:B------:R-:W-:Y:S02]  /*1ef0*/  SEL R12, RZ, 0x1, P4 ;  /* 0x00000001ff0c7807 */ /* 0x000fe40002000000 */
[----:B------:R-:W-:Y:S01]  /*1f00*/  IADD3 R6, P4, P5, R11, R6, R0 ;  /* 0x000000060b067210 */ /* 0x000fe20007d9e000 */
[----:B------:R-:W-:Y:S01]  /*1f10*/  IMAD.MOV.U32 R0, RZ, RZ, R17 ;  /* 0x000000ffff007224 */ /* 0x000fe200078e0011 */
[----:B------:R-:W-:Y:S02]  /*1f20*/  SEL R11, RZ, 0x1, P6 ;  /* 0x00000001ff0b7807 */ /* 0x000fe40003000000 */
[----:B------:R-:W-:Y:S02]  /*1f30*/  IADD3.X R5, PT, PT, RZ, R5, RZ, P2, P1 ;  /* 0x00000005ff057210 */ /* 0x000fe400017e24ff */
[----:B------:R-:W-:Y:S01]  /*1f40*/  IADD3 R6, P1, P2, R11, R6, R12 ;  /* 0x000000060b067210 */ /* 0x000fe20007a3e00c */
[----:B------:R-:W-:Y:S01]  /*1f50*/  IMAD.X R12, R0, 0x1, ~R9, P3 ;  /* 0x00000001000c7824 */ /* 0x000fe200018e0e09 */
[----:B------:R-:W-:-:S02]  /*1f60*/  ISETP.NE.AND P6, PT, R19, UR4, PT ;  /* 0x0000000413007c0c */ /* 0x000fc4000bfc5270 */
[----:B------:R-:W-:Y:S02]  /*1f70*/  IADD3.X R5, PT, PT, RZ, R5, RZ, P4, P5 ;  /* 0x00000005ff057210 */ /* 0x000fe400027ea4ff */
[----:B------:R-:W-:Y:S02]  /*1f80*/  ISETP.GE.U32.AND.EX P0, PT, R12, RZ, PT, P0 ;  /* 0x000000ff0c00720c */ /* 0x000fe40003f06100 */
[----:B------:R-:W-:Y:S02]  /*1f90*/  SEL R11, RZ, 0x1, P6 ;  /* 0x00000001ff0b7807 */ /* 0x000fe40003000000 */
        /* <DEDUP_REMOVED lines=9> */
.L_x_419:
        /* <DEDUP_REMOVED lines=25> */
.L_x_425:
        /* <DEDUP_REMOVED lines=70> */
.L_x_424:
[----:B------:R-:W-:Y:S05]  /*2620*/  BSYNC.RECONVERGENT B2 ;  /* 0x0000000000027941 */ /* 0x000fea0003800200 */
.L_x_423:
        /* <DEDUP_REMOVED lines=44> */
.L_x_427:
[----:B------:R-:W-:Y:S05]  /*28f0*/  BSYNC.RECONVERGENT B2 ;  /* 0x0000000000027941 */ /* 0x000fea0003800200 */
.L_x_426:
        /* <DEDUP_REMOVED lines=28> */
.L_x_429:
[----:B------:R-:W-:Y:S05]  /*2ac0*/  BSYNC.RECONVERGENT B2 ;  /* 0x0000000000027941 */ /* 0x000fea0003800200 */
.L_x_428:
[----:B------:R-:W-:Y:S05]  /*2ad0*/  @!P0 BRA `(.L_x_422) ;  /* 0x0000000000408947 */ /* 0x000fea0003800000 */
[----:B------:R-:W0:Y:S01]  /*2ae0*/  LDCU.64 UR8, c[0x0][0x380] ;  /* 0x00007000ff0877ac */ /* 0x000e220008000a00 */
[----:B------:R-:W-:Y:S01]  /*2af0*/  IADD3 R3, P0, PT, R0, R7, RZ ;  /* 0x0000000700037210 */ /* 0x000fe20007f1e0ff */
[----:B------:R-:W-:-:S04]  /*2b00*/  IMAD.MOV R0, RZ, RZ, -R10 ;  /* 0x000000ffff007224 */ /* 0x000fc800078e0a0a */
[----:B------:R-:W-:Y:S01]  /*2b10*/  IMAD.X R8, RZ, RZ, R9, P0 ;  /* 0x000000ffff087224 */ /* 0x000fe200000e0609 */
[----:B0-----:R-:W-:-:S04]  /*2b20*/  LEA R2, P1, R3, UR8, 0x2 ;  /* 0x0000000803027c11 */ /* 0x001fc8000f8210ff */
[----:B------:R-:W-:-:S09]  /*2b30*/  LEA.HI.X R3, R3, UR9, R8, 0x2, P1 ;  /* 0x0000000903037c11 */ /* 0x000fd200088f1408 */
.L_x_430:
[----:B------:R0:W2:Y:S01]  /*2b40*/  LDG.E R7, desc[UR6][R2.64] ;  /* 0x0000000602077981 */ /* 0x0000a2000c1e1900 */
[----:B------:R-:W-:Y:S01]  /*2b50*/  VIADD R0, R0, 0x1 ;  /* 0x0000000100007836 */ /* 0x000fe20000000000 */
[----:B0-----:R-:W-:-:S05]  /*2b60*/  IADD3 R2, P2, PT, R2, 0x800, RZ ;  /* 0x0000080002027810 */ /* 0x001fca0007f5e0ff */
[----:B------:R-:W-:Y:S01]  /*2b70*/  IMAD.X R3, RZ, RZ, R3, P2 ;  /* 0x000000ffff037224 */ /* 0x000fe200010e0603 */
[----:B--2---:R-:W-:-:S04]  /*2b80*/  ISETP.NE.AND P0, PT, R7, UR4, PT ;  /* 0x0000000407007c0c */ /* 0x004fc8000bf05270 */
[----:B------:R-:W-:Y:S02]  /*2b90*/  SEL R7, RZ, 0x1, P0 ;  /* 0x00000001ff077807 */ /* 0x000fe40000000000 */
[----:B------:R-:W-:Y:S02]  /*2ba0*/  ISETP.NE.AND P0, PT, R0, RZ, PT ;  /* 0x000000ff0000720c */ /* 0x000fe40003f05270 */
[----:B------:R-:W-:-:S05]  /*2bb0*/  IADD3 R6, P1, PT, R6, R7, RZ ;  /* 0x0000000706067210 */ /* 0x000fca0007f3e0ff */
[----:B------:R-:W-:-:S06]  /*2bc0*/  IMAD.X R5, RZ, RZ, R5, P1 ;  /* 0x000000ffff057224 */ /* 0x000fcc00008e0605 */
[----:B------:R-:W-:Y:S05]  /*2bd0*/  @P0 BRA `(.L_x_430) ;  /* 0xfffffffc00d80947 */ /* 0x000fea000383ffff */
.L_x_422:
[----:B------:R-:W-:Y:S05]  /*2be0*/  BSYNC.RECONVERGENT B1 ;  /* 0x0000000000017941 */ /* 0x000fea0003800200 */
.L_x_420:
        /* <DEDUP_REMOVED lines=74> */
.L_x_418:
[----:B------:R-:W-:Y:S05]  /*3090*/  BSYNC.RECONVERGENT B0 ;  /* 0x0000000000007941 */ /* 0x000fea0003800200 */
.L_x_403:
[----:B------:R-:W-:Y:S05]  /*30a0*/  @P5 EXIT ;  /* 0x000000000000594d */ /* 0x000fea0003800000 */
[----:B------:R-:W0:Y:S01]  /*30b0*/  LDCU.64 UR4, c[0x0][0x3a8] ;  /* 0x00007500ff0477ac */ /* 0x000e220008000a00 */
[----:B------:R-:W3:Y:S01]  /*30c0*/  LDC.64 R4, c[0x0][0x390] ;  /* 0x0000e400ff047b82 */ /* 0x000ee20000000a00 */
[----:B012---:R-:W-:-:S04]  /*30d0*/  IADD3 R2, P0, PT, R2, UR4, RZ ;  /* 0x0000000402027c10 */ /* 0x007fc8000ff1e0ff */
[----:B------:R-:W-:-:S05]  /*30e0*/  IADD3.X R3, PT, PT, R3, UR5, RZ, P0, !PT ;  /* 0x0000000503037c10 */ /* 0x000fca00087fe4ff */
[----:B---3--:R-:W-:Y:S01]  /*30f0*/  STG.E.64 desc[UR6][R4.64], R2 ;  /* 0x0000000204007986 */ /* 0x008fe2000c101b06 */
[----:B------:R-:W-:Y:S05]  /*3100*/  EXIT ;  /* 0x000000000000794d */ /* 0x000fea0003800000 */
.L_x_431:
        /* <DEDUP_REMOVED lines=15> */
.L_x_1734:


//--------------------- .text._ZN3cub18CUB_300001_SM_10006detail6reduce28DeviceReduceSingleTileKernelINS2_10policy_hubIljN4cuda3std3__44plusIlEEE10Policy1000EPlSC_iS9_llNS7_10__identityEEEvT0_T1_T2_T3_T4_T6_ --------------------------
	.section	.text._ZN3cub18CUB_300001_SM_10006detail6reduce28DeviceReduceSingleTileKernelINS2_10policy_hubIljN4cuda3std3__44plusIlEEE10Policy1000EPlSC_iS9_llNS7_10__identityEEEvT0_T1_T2_T3_T4_T6_,"ax",@progbits
	.align	128
        .global         _ZN3cub18CUB_300001_SM_10006detail6reduce28DeviceReduceSingleTileKernelINS2_10policy_hubIljN4cuda3std3__44plusIlEEE10Policy1000EPlSC_iS9_llNS7_10__identityEEEvT0_T1_T2_T3_T4_T6_
        .type           _ZN3cub18CUB_300001_SM_10006detail6reduce28DeviceReduceSingleTileKernelINS2_10policy_hubIljN4cuda3std3__44plusIlEEE10Policy1000EPlSC_iS9_llNS7_10__identityEEEvT0_T1_T2_T3_T4_T6_,@function
        .size           _ZN3cub18CUB_300001_SM_10006detail6reduce28DeviceReduceSingleTileKernelINS2_10policy_hubIljN4cuda3std3__44plusIlEEE10Policy1000EPlSC_iS9_llNS7_10__identityEEEvT0_T1_T2_T3_T4_T6_,(.L_x_1735 - _ZN3cub18CUB_300001_SM_10006detail6reduce28DeviceReduceSingleTileKernelINS2_10policy_hubIljN4cuda3std3__44plusIlEEE10Policy1000EPlSC_iS9_llNS7_10__identityEEEvT0_T1_T2_T3_T4_T6_)
        .other          _ZN3cub18CUB_300001_SM_10006detail6reduce28DeviceReduceSingleTileKernelINS2_10policy_hubIljN4cuda3std3__44plusIlEEE10Policy1000EPlSC_iS9_llNS7_10__identityEEEvT0_T1_T2_T3_T4_T6_,@"STO_CUDA_ENTRY STV_DEFAULT"
_ZN3cub18CUB_300001_SM_10006detail6reduce28DeviceReduceSingleTileKernelINS2_10policy_hubIljN4cuda3std3__44plusIlEEE10Policy1000EPlSC_iS9_llNS7_10__identityEEEvT0_T1_T2_T3_T4_T6_:
.text._ZN3cub18CUB_300001_SM_10006detail6reduce28DeviceReduceSingleTileKernelINS2_10policy_hubIljN4cuda3std3__44plusIlEEE10Policy1000EPlSC_iS9_llNS7_10__identityEEEvT0_T1_T2_T3_T4_T6_:
        /* <DEDUP_REMOVED lines=13> */
.L_x_432:
        /* <DEDUP_REMOVED lines=13> */
.L_x_436:
[----:B------:R-:W-:Y:S05]  /*01a0*/  BSYNC.RECONVERGENT B1 ;  /* 0x0000000000017941 */ /* 0x000fea0003800200 */
.L_x_435:
        /* <DEDUP_REMOVED lines=17> */
.L_x_441:
        /* <DEDUP_REMOVED lines=11> */
.L_x_440:
[----:B------:R-:W-:Y:S05]  /*0370*/  BSYNC.RECONVERGENT B2 ;  /* 0x0000000000027941 */ /* 0x000fea0003800200 */
.L_x_439:
        /* <DEDUP_REMOVED lines=8> */
.L_x_444:
        /* <DEDUP_REMOVED lines=43> */
.L_x_443:
[----:B------:R-:W-:Y:S05]  /*06b0*/  BSYNC.RECONVERGENT B2 ;  /* 0x0000000000027941 */ /* 0x000fea0003800200 */
.L_x_442:
        /* <DEDUP_REMOVED lines=26> */
.L_x_446:
[----:B------:R-:W-:Y:S05]  /*0860*/  BSYNC.RECONVERGENT B2 ;  /* 0x0000000000027941 */ /* 0x000fea0003800200 */
.L_x_445:
        /* <DEDUP_REMOVED lines=12> */
.L_x_438:
[----:B------:R-:W-:Y:S05]  /*0930*/  BSYNC.RECONVERGENT B1 ;  /* 0x0000000000017941 */ /* 0x000fea0003800200 */
.L_x_437:
        /* <DEDUP_REMOVED lines=77> */
.L_x_447:
        /* <DEDUP_REMOVED lines=130> */
.L_x_434:
        /* <DEDUP_REMOVED lines=25> */
.L_x_451:
        /* <DEDUP_REMOVED lines=24> */
.L_x_449:
        /* <DEDUP_REMOVED lines=19> */
.L_x_455:
        /* <DEDUP_REMOVED lines=9> */
.L_x_454:
[----:B------:R-:W-:Y:S05]  /*1b00*/  BSYNC.RECONVERGENT B2 ;  /* 0x0000000000027941 */ /* 0x000fea0003800200 */
.L_x_453:
        /* <DEDUP_REMOVED lines=16> */
.L_x_458:
        /* <DEDUP_REMOVED lines=45> */
.L_x_457:
[----:B------:R-:W-:Y:S05]  /*1ee0*/  BSYNC.RECONVERGENT B2 ;  /* 0x0000000000027941 */ /* 0x000fea0003800200 */
.L_x_456:
        /* <DEDUP_REMOVED lines=30> */
.L_x_460:
[----:B------:R-:W-:Y:S05]  /*20d0*/  BSYNC.RECONVERGENT B2 ;  /* 0x0000000000027941 */ /* 0x000fea0003800200 */
.L_x_459:
        /* <DEDUP_REMOVED lines=11> */
.L_x_452:
[----:B------:R-:W-:Y:S05]  /*2190*/  BSYNC.RECONVERGENT B1 ;  /* 0x0000000000017941 */ /* 0x000fea0003800200 */
.L_x_450:
        /* <DEDUP_REMOVED lines=74> */
.L_x_448:
[----:B------:R-:W-:Y:S05]  /*2640*/  BSYNC.RECONVERGENT B0 ;  /* 0x0000000000007941 */ /* 0x000fea0003800200 */
.L_x_433:
[----:B------:R-:W-:Y:S05]  /*2650*/  @P0 EXIT ;  /* 0x000000000000094d */ /* 0x000fea0003800000 */
[----:B------:R-:W0:Y:S01]  /*2660*/  LDCU.64 UR4, c[0x0][0x398] ;  /* 0x00007300ff0477ac */ /* 0x000e220008000a00 */
[----:B------:R-:W3:Y:S01]  /*2670*/  LDC.64 R4, c[0x0][0x388] ;  /* 0x0000e200ff047b82 */ /* 0x000ee20000000a00 */
[----:B012---:R-:W-:-:S04]  /*2680*/  IADD3 R2, P0, PT, R2, UR4, RZ ;  /* 0x0000000402027c10 */ /* 0x007fc8000ff1e0ff */
[----:B------:R-:W-:-:S05]  /*2690*/  IADD3.X R3, PT, PT, R3, UR5, RZ, P0, !PT ;  /* 0x0000000503037c10 */ /* 0x000fca00087fe4ff */
[----:B---3--:R-:W-:Y:S01]  /*26a0*/  STG.E.64 desc[UR6][R4.64], R2 ;  /* 0x0000000204007986 */ /* 0x008fe2000c101b06 */
[----:B------:R-:W-:Y:S05]  /*26b0*/  EXIT ;  /* 0x000000000000794d */ /* 0x000fea0003800000 */
.L_x_461:
        /* <DEDUP_REMOVED lines=12> */
.L_x_1735:


//--------------------- .text._ZN3cub18CUB_300001_SM_10006detail6reduce18DeviceReduceKernelINS2_10policy_hubIljN4cuda3std3__44plusIlEEE10Policy1000EN6thrust24THRUST_300001_SM_1000_NS18transform_iteratorINSD_6detail14equal_to_valueIjEENSF_15normal_iteratorINSD_10device_ptrIjEEEEllEEjS9_lNS7_10__identityEEEvT0_PT3_T1_NS0_13GridEvenShareISR_EET2_T4_ --------------------------
	.section	.text._ZN3cub18CUB_300001_SM_10006detail6reduce18DeviceReduceKernelINS2_10policy_hubIljN4cuda3std3__44plusIlEEE10Policy1000EN6thrust24THRUST_300001_SM_1000_NS18transform_iteratorINSD_6detail14equal_to_valueIjEENSF_15normal_iteratorINSD_10device_ptrIjEEEEllEEjS9_lNS7_10__identityEEEvT0_PT3_T1_NS0_13GridEvenShareISR_EET2_T4_,"ax",@progbits
	.align	128
        .global         _ZN3cub18CUB_300001_SM_10006detail6reduce18DeviceReduceKernelINS2_10policy_hubIljN4cuda3std3__44plusIlEEE10Policy1000EN6thrust24THRUST_300001_SM_1000_NS18transform_iteratorINSD_6detail14equal_to_valueIjEENSF_15normal_iteratorINSD_10device_ptrIjEEEEllEEjS9_lNS7_10__identityEEEvT0_PT3_T1_NS0_13GridEvenShareISR_EET2_T4_
        .type           _ZN3cub18CUB_300001_SM_10006detail6reduce18DeviceReduceKernelINS2_10policy_hubIljN4cuda3std3__44plusIlEEE10Policy1000EN6thrust24THRUST_300001_SM_1000_NS18transform_iteratorINSD_6detail14equal_to_valueIjEENSF_15normal_iteratorINSD_10device_ptrIjEEEEllEEjS9_lNS7_10__identityEEEvT0_PT3_T1_NS0_13GridEvenShareISR_EET2_T4_,@function
        .size           _ZN3cub18CUB_300001_SM_10006detail6reduce18DeviceReduceKernelINS2_10policy_hubIljN4cuda3std3__44plusIlEEE10Policy1000EN6thrust24THRUST_300001_SM_1000_NS18transform_iteratorINSD_6detail14equal_to_valueIjEENSF_15normal_iteratorINSD_10device_ptrIjEEEEllEEjS9_lNS7_10__identityEEEvT0_PT3_T1_NS0_13GridEvenShareISR_EET2_T4_,(.L_x_1736 - _ZN3cub18CUB_300001_SM_10006detail6reduce18DeviceReduceKernelINS2_10policy_hubIljN4cuda3std3__44plusIlEEE10Policy1000EN6thrust24THRUST_300001_SM_1000_NS18transform_iteratorINSD_6detail14equal_to_valueIjEENSF_15normal_iteratorINSD_10device_ptrIjEEEEllEEjS9_lNS7_10__identityEEEvT0_PT3_T1_NS0_13GridEvenShareISR_EET2_T4_)
        .other          _ZN3cub18CUB_300001_SM_10006detail6reduce18DeviceReduceKernelINS2_10policy_hubIljN4cuda3std3__44plusIlEEE10Policy1000EN6thrust24THRUST_300001_SM_1000_NS18transform_iteratorINSD_6detail14equal_to_valueIjEENSF_15normal_iteratorINSD_10device_ptrIjEEEEllEEjS9_lNS7_10__identityEEEvT0_PT3_T1_NS0_13GridEvenShareISR_EET2_T4_,@"STO_CUDA_ENTRY STV_DEFAULT"
_ZN3cub18CUB_300001_SM_10006detail6reduce18DeviceReduceKernelINS2_10policy_hubIljN4cuda3std3__44plusIlEEE10Policy1000EN6thrust24THRUST_300001_SM_1000_NS18transform_iteratorINSD_6detail14equal_to_valueIjEENSF_15normal_iteratorINSD_10device_ptrIjEEEEllEEjS9_lNS7_10__identityEEEvT0_PT3_T1_NS0_13GridEvenShareISR_EET2_T4_:
.text._ZN3cub18CUB_300001_SM_10006detail6reduce18DeviceReduceKernelINS2_10policy_hubIljN4cuda3std3__44plusIlEEE10Policy1000EN6thrust24THRUST_300001_SM_1000_NS18transform_iteratorINSD_6detail14equal_to_valueIjEENSF_15normal_iteratorINSD_10device_ptrIjEEEEllEEjS9_lNS7_10__identityEEEvT0_PT3_T1_NS0_13GridEvenShareISR_EET2_T4_:
        /* <DEDUP_REMOVED lines=10> */
[----:B------:R-:W1:Y:S01]  /*00a0*/  LDCU UR5, c[0x0][0x388] ;  /* 0x00007100ff0577ac */ /* 0x000e620008000800 */
[----:B------:R-:W-:Y:S01]  /*00b0*/  BSSY.RECONVERGENT B1, `(.L_x_464) ;  /* 0x000000f000017945 */ /* 0x000fe20003800200 */
[----:B------:R-:W-:Y:S02]  /*00c0*/  IMAD.MOV.U32 R22, RZ, RZ, RZ ;  /* 0x000000ffff167224 */ /* 0x000fe400078e00ff */
[----:B------:R-:W-:Y:S01]  /*00d0*/  IMAD.MOV.U32 R25, RZ, RZ, RZ ;  /* 0x000000ffff197224 */ /* 0x000fe200078e00ff */
[----:B0-----:R-:W-:Y:S01]  /*00e0*/  ISETP.GE.U32.AND P0, PT, R5, R28, PT ;  /* 0x0000001c0500720c */ /* 0x001fe20003f06070 */
[----:B------:R-:W-:-:S12]  /*00f0*/  IMAD.MOV.U32 R7, RZ, RZ, R5 ;  /* 0x000000ffff077224 */ /* 0x000fd800078e0005 */
[----:B-1----:R-:W-:Y:S05]  /*0100*/  @P0 BRA `(.L_x_465) ;  /* 0x0000000000240947 */ /* 0x002fea0003800000 */
[----:B------:R-:W0:Y:S01]  /*0110*/  LDC.64 R2, c[0x0][0x380] ;  /* 0x0000e000ff027b82 */ /* 0x000e220000000a00 */
[----:B------:R-:W-:Y:S01]  /*0120*/  IMAD R7, R0, 0xe00, R5 ;  /* 0x00000e0000077824 */ /* 0x000fe200078e0205 */
[----:B------:R-:W1:Y:S03]  /*0130*/  LDCU UR4, c[0x0][0x388] ;  /* 0x00007100ff0477ac */ /* 0x000e660008000800 */
[----:B0-----:R-:W-:-:S06]  /*0140*/  IMAD.WIDE.U32 R2, R7, 0x4, R2 ;  /* 0x0000000407027825 */ /* 0x001fcc00078e0002 */
[----:B------:R-:W1:Y:S01]  /*0150*/  LDG.E R2, desc[UR8][R2.64] ;  /* 0x0000000802027981 */ /* 0x000e62000c1e1900 */
[----:B------:R-:W-:Y:S02]  /*0160*/  VIADD R7, R5, 0x200 ;  /* 0x0000020005077836 */ /* 0x000fe40000000000 */
[----:B------:R-:W-:Y:S01]  /*0170*/  IMAD.MOV.U32 R25, RZ, RZ, RZ ;  /* 0x000000ffff197224 */ /* 0x000fe200078e00ff */
[----:B-1----:R-:W-:-:S04]  /*0180*/  ISETP.NE.AND P0, PT, R2, UR4, PT ;  /* 0x0000000402007c0c */ /* 0x002fc8000bf05270 */
[----:B------:R-:W-:-:S09]  /*0190*/  SEL R22, RZ, 0x1, P0 ;  /* 0x00000001ff167807 */ /* 0x000fd20000000000 */
.L_x_465:
[----:B------:R-:W-:Y:S05]  /*01a0*/  BSYNC.RECONVERGENT B1 ;  /* 0x0000000000017941 */ /* 0x000fea0003800200 */
.L_x_464:
        /* <DEDUP_REMOVED lines=17> */
.L_x_471:
        /* <DEDUP_REMOVED lines=33> */
[----:B--2---:R-:W-:Y:S01]  /*04d0*/  ISETP.NE.AND P0, PT, R3, UR5, PT ;  /* 0x0000000503007c0c */ /* 0x004fe2000bf05270 */
[----:B------:R-:W-:Y:S01]  /*04e0*/  VIADD R3, R7, 0x1000 ;  /* 0x0000100007037836 */ /* 0x000fe20000000000 */
[----:B---3--:R-:W-:Y:S02]  /*04f0*/  ISETP.NE.AND P1, PT, R17, UR5, PT ;  /* 0x0000000511007c0c */ /* 0x008fe4000bf25270 */
[----:B------:R-:W-:Y:S02]  /*0500*/  SEL R29, RZ, 0x1, P0 ;  /* 0x00000001ff1d7807 */ /* 0x000fe40000000000 */
[----:B------:R-:W-:Y:S01]  /*0510*/  SEL R17, RZ, 0x1, P1 ;  /* 0x00000001ff117807 */ /* 0x000fe20000800000 */
[----:B------:R-:W-:-:S03]  /*0520*/  IMAD.WIDE.U32 R14, R3, 0x4, R12 ;  /* 0x00000004030e7825 */ /* 0x000fc600078e000c */
[----:B------:R-:W-:Y:S01]  /*0530*/  IADD3 R22, P3, P2, R17, R22, R29 ;  /* 0x0000001611167210 */ /* 0x000fe20007a7e01d */
[----:B------:R-:W-:Y:S01]  /*0540*/  VIADD R17, R7, 0x1600 ;  /* 0x0000160007117836 */ /* 0x000fe20000000000 */
[----:B------:R0:W2:Y:S01]  /*0550*/  LDG.E R3, desc[UR8][R14.64] ;  /* 0x000000080e037981 */ /* 0x0000a2000c1e1900 */
[----:B----4-:R-:W-:Y:S02]  /*0560*/  ISETP.NE.AND P1, PT, R16, UR5, PT ;  /* 0x0000000510007c0c */ /* 0x010fe4000bf25270 */
        /* <DEDUP_REMOVED lines=10> */
[----:B------:R-:W-:Y:S02]  /*0610*/  ISETP.NE.AND P4, PT, R10, UR5, PT ;  /* 0x000000050a007c0c */ /* 0x000fe4000bf85270 */
[----:B------:R-:W-:Y:S02]  /*0620*/  ISETP.NE.AND P0, PT, R9, UR5, PT ;  /* 0x0000000509007c0c */ /* 0x000fe4000bf05270 */
[----:B------:R-:W-:Y:S02]  /*0630*/  SEL R10, RZ, 0x1, P1 ;  /* 0x00000001ff0a7807 */ /* 0x000fe40000800000 */
[----:B------:R-:W-:Y:S02]  /*0640*/  SEL R9, RZ, 0x1, P4 ;  /* 0x00000001ff097807 */ /* 0x000fe40002000000 */
[----:B-----5:R-:W-:Y:S02]  /*0650*/  ISETP.NE.AND P5, PT, R23, UR5, PT ;  /* 0x0000000517007c0c */ /* 0x020fe4000bfa5270 */
[----:B0-----:R-:W-:-:S02]  /*0660*/  IADD3 R15, P4, P6, R9, R22, R10 ;  /* 0x00000016090f7210 */ /* 0x001fc40007e9e00a */
[----:B------:R-:W-:Y:S02]  /*0670*/  ISETP.NE.AND P1, PT, R24, UR5, PT ;  /* 0x0000000518007c0c */ /* 0x000fe4000bf25270 */
[----:B------:R-:W-:Y:S02]  /*0680*/  SEL R22, RZ, 0x1, P0 ;  /* 0x00000001ff167807 */ /* 0x000fe40000000000 */
[----:B------:R-:W-:Y:S02]  /*0690*/  SEL R9, RZ, 0x1, P5 ;  /* 0x00000001ff097807 */ /* 0x000fe40002800000 */
[----:B------:R-:W-:Y:S02]  /*06a0*/  ISETP.NE.AND P5, PT, R26, UR5, PT ;  /* 0x000000051a007c0c */ /* 0x000fe4000bfa5270 */
[----:B------:R-:W-:Y:S02]  /*06b0*/  SEL R10, RZ, 0x1, P1 ;  /* 0x00000001ff0a7807 */ /* 0x000fe40000800000 */
[----:B------:R-:W-:-:S02]  /*06c0*/  IADD3.X R25, PT, PT, RZ, R25, RZ, P3, P2 ;  /* 0x00000019ff197210 */ /* 0x000fc40001fe44ff */
[----:B------:R-:W-:Y:S02]  /*06d0*/  IADD3 R9, P1, P0, R9, R15, R22 ;  /* 0x0000000f09097210 */ /* 0x000fe4000783e016 */
[----:B------:R-:W-:Y:S02]  /*06e0*/  SEL R15, RZ, 0x1, P5 ;  /* 0x00000001ff0f7807 */ /* 0x000fe40002800000 */
[----:B------:R-:W-:Y:S02]  /*06f0*/  IADD3.X R25, PT, PT, RZ, R25, RZ, P4, P6 ;  /* 0x00000019ff197210 */ /* 0x000fe400027ec4ff */
[----:B------:R-:W-:Y:S02]  /*0700*/  ISETP.NE.AND P6, PT, R11, UR5, PT ;  /* 0x000000050b007c0c */ /* 0x000fe4000bfc5270 */
[----:B------:R-:W-:Y:S02]  /*0710*/  IADD3 R15, P3, P2, R15, R9, R10 ;  /* 0x000000090f0f7210 */ /* 0x000fe40007a7e00a */
[----:B------:R-:W-:-:S02]  /*0720*/  ISETP.NE.AND P4, PT, R27, UR5, PT ;  /* 0x000000051b007c0c */ /* 0x000fc4000bf85270 */
[----:B------:R-:W-:Y:S02]  /*0730*/  SEL R9, RZ, 0x1, P6 ;  /* 0x00000001ff097807 */ /* 0x000fe40003000000 */
[----:B------:R-:W-:Y:S01]  /*0740*/  IADD3.X R25, PT, PT, RZ, R25, RZ, P1, P0 ;  /* 0x00000019ff197210 */ /* 0x000fe20000fe04ff */
[----:B------:R-:W-:-:S03]  /*0750*/  VIADD R2, R2, 0x10 ;  /* 0x0000001002027836 */ /* 0x000fc60000000000 */
[----:B------:R-:W-:Y:S02]  /*0760*/  IADD3.X R25, PT, PT, RZ, R25, RZ, P3, P2 ;  /* 0x00000019ff197210 */ /* 0x000fe40001fe44ff */
[----:B------:R-:W-:-:S04]  /*0770*/  ISETP.NE.AND P2, PT, R20, UR5, PT ;  /* 0x0000000514007c0c */ /* 0x000fc8000bf45270 */
[----:B------:R-:W-:Y:S01]  /*0780*/  SEL R22, RZ, 0x1, P2 ;  /* 0x00000001ff167807 */ /* 0x000fe20001000000 */
[----:B------:R-:W-:Y:S02]  /*0790*/  VIADD R8, R8, 0x2000 ;  /* 0x0000200008087836 */ /* 0x000fe40000000000 */
[----:B------:R-:W-:Y:S01]  /*07a0*/  VIADD R7, R7, 0x2000 ;  /* 0x0000200007077836 */ /* 0x000fe20000000000 */
[----:B--2---:R-:W-:-:S04]  /*07b0*/  ISETP.NE.AND P5, PT, R3, UR5, PT ;  /* 0x0000000503007c0c */ /* 0x004fc8000bfa5270 */
[----:B------:R-:W-:Y:S02]  /*07c0*/  SEL R10, RZ, 0x1, P5 ;  /* 0x00000001ff0a7807 */ /* 0x000fe40002800000 */
[----:B---3--:R-:W-:-:S04]  /*07d0*/  ISETP.NE.AND P5, PT, R29, UR5, PT ;  /* 0x000000051d007c0c */ /* 0x008fc8000bfa5270 */
[----:B------:R-:W-:Y:S02]  /*07e0*/  SEL R3, RZ, 0x1, P5 ;  /* 0x00000001ff037807 */ /* 0x000fe40002800000 */
[----:B----4-:R-:W-:Y:S02]  /*07f0*/  ISETP.NE.AND P6, PT, R14, UR5, PT ;  /* 0x000000050e007c0c */ /* 0x010fe4000bfc5270 */
[----:B------:R-:W-:Y:S02]  /*0800*/  SEL R14, RZ, 0x1, P4 ;  /* 0x00000001ff0e7807 */ /* 0x000fe40002000000 */
[----:B------:R-:W-:Y:S02]  /*0810*/  IADD3 R9, P4, P5, R9, R15, R10 ;  /* 0x0000000f09097210 */ /* 0x000fe40007d9e00a */
[----:B------:R-:W-:Y:S02]  /*0820*/  ISETP.NE.AND P0, PT, R16, UR5, PT ;  /* 0x0000000510007c0c */ /* 0x000fe4000bf05270 */
[----:B------:R-:W-:-:S02]  /*0830*/  SEL R10, RZ, 0x1, P6 ;  /* 0x00000001ff0a7807 */ /* 0x000fc40003000000 */
[----:B------:R-:W-:Y:S02]  /*0840*/  IADD3 R3, P1, P6, R3, R9, R14 ;  /* 0x0000000903037210 */ /* 0x000fe40007e3e00e */
[----:B------:R-:W-:Y:S02]  /*0850*/  SEL R9, RZ, 0x1, P0 ;  /* 0x00000001ff097807 */ /* 0x000fe40000000000 */
[----:B------:R-:W-:Y:S02]  /*0860*/  ISETP.NE.AND P0, PT, R18, UR5, PT ;  /* 0x0000000512007c0c */ /* 0x000fe4000bf05270 */
[----:B------:R-:W-:Y:S02]  /*0870*/  IADD3.X R25, PT, PT, RZ, R25, RZ, P4, P5 ;  /* 0x00000019ff197210 */ /* 0x000fe400027ea4ff */
[----:B------:R-:W-:Y:S02]  /*0880*/  IADD3 R9, P3, P4, R9, R3, R10 ;  /* 0x0000000309097210 */ /* 0x000fe40007c7e00a */
[----:B------:R-:W-:-:S02]  /*0890*/  SEL R3, RZ, 0x1, P0 ;  /* 0x00000001ff037807 */ /* 0x000fc40000000000 */
[----:B------:R-:W-:Y:S02]  /*08a0*/  ISETP.NE.AND P0, PT, R2, RZ, PT ;  /* 0x000000ff0200720c */ /* 0x000fe40003f05270 */
[----:B------:R-:W-:Y:S02]  /*08b0*/  IADD3.X R25, PT, PT, RZ, R25, RZ, P1, P6 ;  /* 0x00000019ff197210 */ /* 0x000fe40000fec4ff */
[----:B------:R-:W-:Y:S02]  /*08c0*/  IADD3 R22, P1, P2, R22, R9, R3 ;  /* 0x0000000916167210 */ /* 0x000fe40007a3e003 */
[----:B------:R-:W-:-:S04]  /*08d0*/  IADD3.X R25, PT, PT, RZ, R25, RZ, P3, P4 ;  /* 0x00000019ff197210 */ /* 0x000fc80001fe84ff */
[----:B------:R-:W-:-:S03]  /*08e0*/  IADD3.X R25, PT, PT, RZ, R25, RZ, P1, P2 ;  /* 0x00000019ff197210 */ /* 0x000fc60000fe44ff */
[----:B------:R-:W-:Y:S05]  /*08f0*/  @P0 BRA `(.L_x_471) ;  /* 0xfffffff800700947 */ /* 0x000fea000383ffff */
[----:B------:R-:W-:Y:S05]  /*0900*/  BSYNC.RECONVERGENT B3 ;  /* 0x0000000000037941 */ /* 0x000fea0003800200 */
.L_x_470:
[----:B------:R-:W-:-:S07]  /*0910*/  VIADD R7, R8, 0xfffff000 ;  /* 0xfffff00008077836 */ /* 0x000fce0000000000 */
.L_x_469:
[----:B------:R-:W-:Y:S05]  /*0920*/  BSYNC.RECONVERGENT B2 ;  /* 0x0000000000027941 */ /* 0x000fea0003800200 */
.L_x_468:
        /* <DEDUP_REMOVED lines=8> */
[----:B------:R-:W-:Y:S01]  /*09b0*/  IMAD R17, R0, 0xe00, R7 ;  /* 0x00000e0000117824 */ /* 0x000fe200078e0207 */
[----:B------:R-:W1:Y:S03]  /*09c0*/  LDCU UR4, c[0x0][0x388] ;  /* 0x00007100ff0477ac */ /* 0x000e660008000800 */
[C---:B------:R-:W-:Y:S02]  /*09d0*/  VIADD R15, R17.reuse, 0x200 ;  /* 0x00000200110f7836 */ /* 0x040fe40000000000 */
[C---:B------:R-:W-:Y:S02]  /*09e0*/  VIADD R27, R17.reuse, 0x400 ;  /* 0x00000400111b7836 */ /* 0x040fe40000000000 */
[C---:B------:R-:W-:Y:S02]  /*09f0*/  VIADD R9, R17.reuse, 0x600 ;  /* 0x0000060011097836 */ /* 0x040fe40000000000 */
[----:B------:R-:W-:-:S02]  /*0a00*/  VIADD R11, R17, 0x800 ;  /* 0x00000800110b7836 */ /* 0x000fc40000000000 */
[C---:B------:R-:W-:Y:S02]  /*0a10*/  VIADD R13, R17.reuse, 0xa00 ;  /* 0x00000a00110d7836 */ /* 0x040fe40000000000 */
[C---:B------:R-:W-:Y:S02]  /*0a20*/  VIADD R21, R17.reuse, 0xc00 ;  /* 0x00000c0011157836 */ /* 0x040fe40000000000 */
[----:B0-----:R-:W-:-:S04]  /*0a30*/  IMAD.WIDE.U32 R18, R17, 0x4, R2 ;  /* 0x0000000411127825 */ /* 0x001fc800078e0002 */
[--C-:B------:R-:W-:Y:S01]  /*0a40*/  IMAD.WIDE.U32 R14, R15, 0x4, R2.reuse ;  /* 0x000000040f0e7825 */ /* 0x100fe200078e0002 */
[----:B------:R-:W1:Y:S03]  /*0a50*/  LDG.E R6, desc[UR8][R18.64] ;  /* 0x0000000812067981 */ /* 0x000e66000c1e1900 */
[--C-:B------:R-:W-:Y:S01]  /*0a60*/  IMAD.WIDE.U32 R26, R27, 0x4, R2.reuse ;  /* 0x000000041b1a7825 */ /* 0x100fe200078e0002 */
[----:B------:R0:W2:Y:S03]  /*0a70*/  LDG.E R16, desc[UR8][R14.64] ;  /* 0x000000080e107981 */ /* 0x0000a6000c1e1900 */
[--C-:B------:R-:W-:Y:S02]  /*0a80*/  IMAD.WIDE.U32 R8, R9, 0x4, R2.reuse ;  /* 0x0000000409087825 */ /* 0x100fe400078e0002 */
[----:B------:R-:W3:Y:S02]  /*0a90*/  LDG.E R26, desc[UR8][R26.64] ;  /* 0x000000081a1a7981 */ /* 0x000ee4000c1e1900 */
        /* <DEDUP_REMOVED lines=11> */
[----:B-1----:R-:W-:Y:S02]  /*0b50*/  ISETP.NE.AND P1, PT, R6, UR4, PT ;  /* 0x0000000406007c0c */ /* 0x002fe4000bf25270 */
[----:B--2---:R-:W-:Y:S02]  /*0b60*/  ISETP.NE.AND P2, PT, R16, UR4, PT ;  /* 0x0000000410007c0c */ /* 0x004fe4000bf45270 */
[----:B------:R-:W-:-:S02]  /*0b70*/  SEL R6, RZ, 0x1, P1 ;  /* 0x00000001ff067807 */ /* 0x000fc40000800000 */
[----:B----4-:R-:W-:Y:S02]  /*0b80*/  SEL R9, RZ, 0x1, P2 ;  /* 0x00000001ff097807 */ /* 0x010fe40001000000 */
[----:B---3--:R-:W-:Y:S02]  /*0b90*/  ISETP.NE.AND P1, PT, R26, UR4, PT ;  /* 0x000000041a007c0c */ /* 0x008fe4000bf25270 */
[----:B-----5:R-:W-:Y:S02]  /*0ba0*/  ISETP.NE.AND P2, PT, R8, UR4, PT ;  /* 0x0000000408007c0c */ /* 0x020fe4000bf45270 */
[----:B------:R-:W-:Y:S02]  /*0bb0*/  IADD3 R22, P5, P6, R9, R22, R6 ;  /* 0x0000001609167210 */ /* 0x000fe40007ebe006 */
[----:B------:R-:W-:Y:S02]  /*0bc0*/  SEL R9, RZ, 0x1, P1 ;  /* 0x00000001ff097807 */ /* 0x000fe40000800000 */
[----:B------:R-:W-:-:S02]  /*0bd0*/  SEL R8, RZ, 0x1, P2 ;  /* 0x00000001ff087807 */ /* 0x000fc40001000000 */
[----:B------:R-:W-:Y:S02]  /*0be0*/  ISETP.NE.AND P3, PT, R10, UR4, PT ;  /* 0x000000040a007c0c */ /* 0x000fe4000bf65270 */
[----:B------:R-:W-:Y:S02]  /*0bf0*/  ISETP.NE.AND P4, PT, R12, UR4, PT ;  /* 0x000000040c007c0c */ /* 0x000fe4000bf85270 */
[----:B------:R-:W-:Y:S02]  /*0c00*/  IADD3 R8, P1, P2, R8, R22, R9 ;  /* 0x0000001608087210 */ /* 0x000fe40007a3e009 */
[----:B------:R-:W-:Y:S02]  /*0c10*/  SEL R6, RZ, 0x1, P3 ;  /* 0x00000001ff067807 */ /* 0x000fe40001800000 */
[----:B0-----:R-:W-:Y:S02]  /*0c20*/  SEL R3, RZ, 0x1, P4 ;  /* 0x00000001ff037807 */ /* 0x001fe40002000000 */
[----:B------:R-:W-:-:S02]  /*0c30*/  ISETP.NE.AND P4, PT, R14, UR4, PT ;  /* 0x000000040e007c0c */ /* 0x000fc4000bf85270 */
[----:B------:R-:W-:Y:S02]  /*0c40*/  ISETP.NE.AND P3, PT, R2, UR4, PT ;  /* 0x0000000402007c0c */ /* 0x000fe4000bf65270 */
[----:B------:R-:W-:Y:S02]  /*0c50*/  IADD3.X R25, PT, PT, RZ, R25, RZ, P5, P6 ;  /* 0x00000019ff197210 */ /* 0x000fe40002fec4ff */
[----:B------:R-:W-:Y:S02]  /*0c60*/  IADD3 R2, P5, P6, R3, R8, R6 ;  /* 0x0000000803027210 */ /* 0x000fe40007ebe006 */
[----:B------:R-:W-:Y:S02]  /*0c70*/  SEL R3, RZ, 0x1, P4 ;  /* 0x00000001ff037807 */ /* 0x000fe40002000000 */
[----:B------:R-:W-:Y:S02]  /*0c80*/  SEL R22, RZ, 0x1, P3 ;  /* 0x00000001ff167807 */ /* 0x000fe40001800000 */
[----:B------:R-:W-:-:S02]  /*0c90*/  IADD3.X R25, PT, PT, RZ, R25, RZ, P1, P2 ;  /* 0x00000019ff197210 */ /* 0x000fc40000fe44ff */
[----:B------:R-:W-:Y:S02]  /*0ca0*/  IADD3 R22, P1, P2, R22, R2, R3 ;  /* 0x0000000216167210 */ /* 0x000fe40007a3e003 */
[----:B------:R-:W-:-:S04]  /*0cb0*/  IADD3.X R25, PT, PT, RZ, R25, RZ, P5, P6 ;  /* 0x00000019ff197210 */ /* 0x000fc80002fec4ff */
[----:B------:R-:W-:-:S07]  /*0cc0*/  IADD3.X R25, PT, PT, RZ, R25, RZ, P1, P2 ;  /* 0x00000019ff197210 */ /* 0x000fce0000fe44ff */
.L_x_473:
[----:B------:R-:W-:Y:S05]  /*0cd0*/  BSYNC.RECONVERGENT B2 ;  /* 0x0000000000027941 */ /* 0x000fea0003800200 */
.L_x_472:
        /* <DEDUP_REMOVED lines=12> */
[----:B0-----:R-:W-:-:S04]  /*0da0*/  IMAD.WIDE.U32 R8, R9, 0x4, R2 ;  /* 0x0000000409087825 */ /* 0x001fc800078e0002 */
[--C-:B------:R-:W-:Y:S02]  /*0db0*/  IMAD.WIDE.U32 R10, R11, 0x4, R2.reuse ;  /* 0x000000040b0a7825 */ /* 0x100fe400078e0002 */
[----:B------:R-:W1:Y:S02]  /*0dc0*/  LDG.E R8, desc[UR8][R8.64] ;  /* 0x0000000808087981 */ /* 0x000e64000c1e1900 */
[--C-:B------:R-:W-:Y:S02]  /*0dd0*/  IMAD.WIDE.U32 R12, R13, 0x4, R2.reuse ;  /* 0x000000040d0c7825 */ /* 0x100fe400078e0002 */
[----:B------:R-:W2:Y:S02]  /*0de0*/  LDG.E R10, desc[UR8][R10.64] ;  /* 0x000000080a0a7981 */ /* 0x000ea4000c1e1900 */
[----:B------:R-:W-:Y:S02]  /*0df0*/  IMAD.WIDE.U32 R2, R15, 0x4, R2 ;  /* 0x000000040f027825 */ /* 0x000fe400078e0002 */
[----:B------:R-:W3:Y:S04]  /*0e00*/  LDG.E R12, desc[UR8][R12.64] ;  /* 0x000000080c0c7981 */ /* 0x000ee8000c1e1900 */
[----:B------:R-:W4:Y:S01]  /*0e10*/  LDG.E R2, desc[UR8][R2.64] ;  /* 0x0000000802027981 */ /* 0x000f22000c1e1900 */
[----:B------:R-:W-:Y:S01]  /*0e20*/  VIADD R7, R7, 0x800 ;  /* 0x0000080007077836 */ /* 0x000fe20000000000 */
[----:B-1----:R-:W-:-:S02]  /*0e30*/  ISETP.NE.AND P1, PT, R8, UR4, PT ;  /* 0x0000000408007c0c */ /* 0x002fc4000bf25270 */
[----:B--2---:R-:W-:Y:S02]  /*0e40*/  ISETP.NE.AND P2, PT, R10, UR4, PT ;  /* 0x000000040a007c0c */ /* 0x004fe4000bf45270 */
[----:B------:R-:W-:Y:S02]  /*0e50*/  SEL R15, RZ, 0x1, P1 ;  /* 0x00000001ff0f7807 */ /* 0x000fe40000800000 */
[----:B---3--:R-:W-:Y:S02]  /*0e60*/  ISETP.NE.AND P3, PT, R12, UR4, PT ;  /* 0x000000040c007c0c */ /* 0x008fe4000bf65270 */
[----:B------:R-:W-:Y:S02]  /*0e70*/  SEL R6, RZ, 0x1, P2 ;  /* 0x00000001ff067807 */ /* 0x000fe40001000000 */
[----:B----4-:R-:W-:Y:S02]  /*0e80*/  ISETP.NE.AND P4, PT, R2, UR4, PT ;  /* 0x0000000402007c0c */ /* 0x010fe4000bf85270 */
[----:B------:R-:W-:-:S02]  /*0e90*/  SEL R9, RZ, 0x1, P3 ;  /* 0x00000001ff097807 */ /* 0x000fc40001800000 */
[----:B------:R-:W-:Y:S02]  /*0ea0*/  SEL R8, RZ, 0x1, P4 ;  /* 0x00000001ff087807 */ /* 0x000fe40002000000 */
[----:B------:R-:W-:-:S04]  /*0eb0*/  IADD3 R6, P1, P2, R6, R22, R15 ;  /* 0x0000001606067210 */ /* 0x000fc80007a3e00f */
[----:B------:R-:W-:Y:S02]  /*0ec0*/  IADD3 R22, P3, P4, R8, R6, R9 ;  /* 0x0000000608167210 */ /* 0x000fe40007c7e009 */
[----:B------:R-:W-:-:S04]  /*0ed0*/  IADD3.X R25, PT, PT, RZ, R25, RZ, P1, P2 ;  /* 0x00000019ff197210 */ /* 0x000fc80000fe44ff */
[----:B------:R-:W-:-:S07]  /*0ee0*/  IADD3.X R25, PT, PT, RZ, R25, RZ, P3, P4 ;  /* 0x00000019ff197210 */ /* 0x000fce0001fe84ff */
.L_x_475:
[----:B------:R-:W-:Y:S05]  /*0ef0*/  BSYNC.RECONVERGENT B2 ;  /* 0x0000000000027941 */ /* 0x000fea0003800200 */
.L_x_474:
[----:B------:R-:W-:Y:S05]  /*0f00*/  @!P0 BRA `(.L_x_467) ;  /* 0x0000000000388947 */ /* 0x000fea0003800000 */
[----:B------:R-:W0:Y:S01]  /*0f10*/  LDC.64 R8, c[0x0][0x380] ;  /* 0x0000e000ff087b82 */ /* 0x000e220000000a00 */
[----:B------:R-:W-:Y:S02]  /*0f20*/  IMAD R7, R0, 0xe00, R7 ;  /* 0x00000e0000077824 */ /* 0x000fe400078e0207 */
[----:B------:R-:W-:-:S07]  /*0f30*/  IMAD.MOV R4, RZ, RZ, -R4 ;  /* 0x000000ffff047224 */ /* 0x000fce00078e0a04 */
.L_x_476:
[C---:B0-----:R-:W-:Y:S01]  /*0f40*/  IMAD.WIDE.U32 R2, R7.reuse, 0x4, R8 ;  /* 0x0000000407027825 */ /* 0x041fe200078e0008 */
        /* <DEDUP_REMOVED lines=10> */
.L_x_467:
[----:B------:R-:W-:Y:S05]  /*0ff0*/  BSYNC.RECONVERGENT B1 ;  /* 0x0000000000017941 */ /* 0x000fea0003800200 */
.L_x_466:
        /* <DEDUP_REMOVED lines=77> */
.L_x_477:
        /* <DEDUP_REMOVED lines=130> */
.L_x_463:
[----:B------:R-:W0:Y:S01]  /*1cf0*/  S2R R5, SR_TID.X ;  /* 0x0000000000057919 */ /* 0x000e220000002100 */
[----:B------:R-:W1:Y:S01]  /*1d00*/  LDC.64 R8, c[0x0][0x380] ;  /* 0x0000e000ff087b82 */ /* 0x000e620000000a00 */
[----:B------:R-:W2:Y:S01]  /*1d10*/  LDCU UR5, c[0x0][0x388] ;  /* 0x00007100ff0577ac */ /* 0x000ea20008000800 */
        /* <DEDUP_REMOVED lines=9> */
[----:B--2---:R-:W-:-:S02]  /*1db0*/  ISETP.NE.AND P0, PT, R14, UR5, PT ;  /* 0x000000050e007c0c */ /* 0x004fc4000bf05270 */
[----:B---3--:R-:W-:Y:S02]  /*1dc0*/  ISETP.NE.AND P1, PT, R3, UR5, PT ;  /* 0x0000000503007c0c */ /* 0x008fe4000bf25270 */
[----:B------:R-:W-:Y:S02]  /*1dd0*/  SEL R14, RZ, 0x1, P0 ;  /* 0x00000001ff0e7807 */ /* 0x000fe40000000000 */
[----:B----4-:R-:W-:Y:S02]  /*1de0*/  ISETP.NE.AND P2, PT, R4, UR5, PT ;  /* 0x0000000504007c0c */ /* 0x010fe4000bf45270 */
[----:B------:R-:W-:Y:S02]  /*1df0*/  SEL R4, RZ, 0x1, P1 ;  /* 0x00000001ff047807 */ /* 0x000fe40000800000 */
[----:B------:R-:W-:Y:S02]  /*1e00*/  SEL R3, RZ, 0x1, P2 ;  /* 0x00000001ff037807 */ /* 0x000fe40001000000 */
[----:B-----5:R-:W-:-:S02]  /*1e10*/  ISETP.NE.AND P2, PT, R10, UR5, PT ;  /* 0x000000050a007c0c */ /* 0x020fc4000bf45270 */
[----:B------:R-:W-:Y:S02]  /*1e20*/  IADD3 R3, P1, P0, R3, R4, R14 ;  /* 0x0000000403037210 */ /* 0x000fe4000783e00e */
[----:B------:R-:W-:Y:S02]  /*1e30*/  ISETP.NE.AND P3, PT, R11, UR5, PT ;  /* 0x000000050b007c0c */ /* 0x000fe4000bf65270 */
[----:B------:R-:W-:Y:S02]  /*1e40*/  IADD3.X R26, PT, PT, RZ, RZ, RZ, P1, P0 ;  /* 0x000000ffff1a7210 */ /* 0x000fe40000fe04ff */
[----:B------:R-:W-:Y:S02]  /*1e50*/  ISETP.GE.U32.AND P0, PT, R28, R2, PT ;  /* 0x000000021c00720c */ /* 0x000fe40003f06070 */
[----:B------:R-:W-:Y:S02]  /*1e60*/  ISETP.NE.AND P4, PT, R12, UR5, PT ;  /* 0x000000050c007c0c */ /* 0x000fe4000bf85270 */
[----:B------:R-:W-:-:S02]  /*1e70*/  ISETP.NE.AND P5, PT, R13, UR5, PT ;  /* 0x000000050d007c0c */ /* 0x000fc4000bfa5270 */
[----:B------:R-:W-:Y:S02]  /*1e80*/  SEL R9, RZ, 0x1, P2 ;  /* 0x00000001ff097807 */ /* 0x000fe40001000000 */
[----:B------:R-:W-:Y:S02]  /*1e90*/  SEL R10, RZ, 0x1, P3 ;  /* 0x00000001ff0a7807 */ /* 0x000fe40001800000 */
[----:B------:R-:W-:Y:S02]  /*1ea0*/  SEL R8, RZ, 0x1, P4 ;  /* 0x00000001ff087807 */ /* 0x000fe40002000000 */
[----:B------:R-:W-:Y:S02]  /*1eb0*/  SEL R4, RZ, 0x1, P5 ;  /* 0x00000001ff047807 */ /* 0x000fe40002800000 */
        /* <DEDUP_REMOVED lines=10> */
[----:B------:R-:W1:Y:S02]  /*1f60*/  LDCU UR6, c[0x0][0x388] ;  /* 0x00007100ff0677ac */ /* 0x000e640008000800 */
[----:B------:R-:W-:Y:S01]  /*1f70*/  IADD3 R7, PT, PT, -R2, R6, R7 ;  /* 0x0000000602077210 */ /* 0x000fe20007ffe107 */
[--C-:B------:R-:W-:Y:S01]  /*1f80*/  IMAD.MOV.U32 R9, RZ, RZ, R10.reuse ;  /* 0x000000ffff097224 */ /* 0x100fe200078e000a */
[C---:B------:R-:W-:Y:S01]  /*1f90*/  ISETP.GT.U32.AND P0, PT, R10.reuse, R14, PT ;  /* 0x0000000e0a00720c */ /* 0x040fe20003f04070 */
[----:B------:R-:W2:Y:S01]  /*1fa0*/  LDCU.64 UR10, c[0x0][0x380] ;  /* 0x00007000ff0a77ac */ /* 0x000ea20008000a00 */
[----:B------:R-:W-:Y:S01]  /*1fb0*/  IADD3 R11, PT, PT, R10, 0x1000, R5 ;  /* 0x000010000a0b7810 */ /* 0x000fe20007ffe005 */
[----:B------:R-:W-:Y:S01]  /*1fc0*/  IMAD R4, R0, -0xe00, R7 ;  /* 0xfffff20000047824 */ /* 0x000fe200078e0207 */
[----:B------:R-:W-:Y:S01]  /*1fd0*/  UMOV UR4, URZ ;  /* 0x000000ff00047c82 */ /* 0x000fe20008000000 */
[----:B------:R-:W-:-:S08]  /*1fe0*/  IMAD.MOV.U32 R7, RZ, RZ, R10 ;  /* 0x000000ffff077224 */ /* 0x000fd000078e000a */
[----:B------:R-:W-:Y:S05]  /*1ff0*/  @P0 BRA `(.L_x_480) ;  /* 0x0000000000b40947 */ /* 0x000fea0003800000 */
.L_x_481:
[----:B------:R-:W-:-:S05]  /*2000*/  IADD3 R6, P0, PT, R5, R9, RZ ;  /* 0x0000000905067210 */ /* 0x000fca0007f1e0ff */
[----:B------:R-:W-:Y:S01]  /*2010*/  IMAD.X R13, RZ, RZ, RZ, P0 ;  /* 0x000000ffff0d7224 */ /* 0x000fe200000e06ff */
[----:B--2---:R-:W-:-:S04]  /*2020*/  LEA R12, P0, R6, UR10, 0x2 ;  /* 0x0000000a060c7c11 */ /* 0x004fc8000f8010ff */
        /* <DEDUP_REMOVED lines=8> */
[----:B-1----:R-:W-:-:S02]  /*20b0*/  UMOV UR5, UR6 ;  /* 0x0000000600057c82 */ /* 0x002fc40008000000 */
        /* <DEDUP_REMOVED lines=11> */
[----:B0-----:R-:W-:Y:S01]  /*2170*/  IADD3 R12, P2, P3, R6, R3, R15 ;  /* 0x00000003060c7210 */ /* 0x001fe20007b5e00f */
[----:B------:R-:W-:Y:S01]  /*2180*/  IMAD.MOV.U32 R6, RZ, RZ, R8 ;  /* 0x000000ffff067224 */ /* 0x000fe200078e0008 */
[----:B------:R-:W-:-:S02]  /*2190*/  SEL R13, RZ, 0x1, P4 ;  /* 0x00000001ff0d7807 */ /* 0x000fc40002000000 */
[----:B------:R-:W-:Y:S02]  /*21a0*/  SEL R3, RZ, 0x1, P5 ;  /* 0x00000001ff037807 */ /* 0x000fe40002800000 */
[----:B------:R-:W-:Y:S02]  /*21b0*/  IADD3.X R26, PT, PT, RZ, R26, RZ, P0, P1 ;  /* 0x0000001aff1a7210 */ /* 0x000fe400007e24ff */
[----:B------:R-:W-:Y:S01]  /*21c0*/  IADD3 R12, P5, P4, R3, R12, R13 ;  /* 0x0000000c030c7210 */ /* 0x000fe20007cbe00d */
[----:B------:R-:W-:Y:S01]  /*21d0*/  IMAD.IADD R3, R6, 0x1, -R9 ;  /* 0x0000000106037824 */ /* 0x000fe200078e0a09 */
[----:B------:R-:W-:Y:S02]  /*21e0*/  ISETP.NE.AND P6, PT, R19, UR5, PT ;  /* 0x0000000513007c0c */ /* 0x000fe4000bfc5270 */
[----:B------:R-:W-:Y:S02]  /*21f0*/  IADD3.X R26, PT, PT, RZ, R26, RZ, P2, P3 ;  /* 0x0000001aff1a7210 */ /* 0x000fe400017e64ff */
[----:B------:R-:W-:-:S02]  /*2200*/  ISETP.GE.U32.AND P0, PT, R3, R2, PT ;  /* 0x000000020300720c */ /* 0x000fc40003f06070 */
[----:B------:R-:W-:Y:S02]  /*2210*/  SEL R13, RZ, 0x1, P6 ;  /* 0x00000001ff0d7807 */ /* 0x000fe40003000000 */
        /* <DEDUP_REMOVED lines=11> */
.L_x_480:
[----:B------:R-:W-:Y:S01]  /*22d0*/  IMAD.IADD R2, R6, 0x1, -R9 ;  /* 0x0000000106027824 */ /* 0x000fe200078e0a09 */
[----:B------:R-:W-:Y:S04]  /*22e0*/  BSSY.RECONVERGENT B1, `(.L_x_479) ;  /* 0x00000e7000017945 */ /* 0x000fe80003800200 */
[----:B------:R-:W-:-:S04]  /*22f0*/  ISETP.GE.AND P0, PT, R5, R2, PT ;  /* 0x000000020500720c */ /* 0x000fc80003f06270 */
[----:B------:R-:W-:-:S13]  /*2300*/  ISETP.GE.U32.OR P0, PT, R9, R6, P0 ;  /* 0x000000060900720c */ /* 0x000fda0000706470 */
[----:B------:R-:W-:Y:S05]  /*2310*/  @P0 BRA `(.L_x_482) ;  /* 0x0000000c008c0947 */ /* 0x000fea0003800000 */
[----:B------:R-:W3:Y:S01]  /*2320*/  LDC R2, c[0x0][0x3b4] ;  /* 0x0000ed00ff027b82 */ /* 0x000ee20000000800 */
[----:B------:R-:W-:Y:S01]  /*2330*/  LOP3.LUT R13, RZ, R5, RZ, 0x33, !PT ;  /* 0x00000005ff0d7212 */ /* 0x000fe200078e33ff */
[----:B------:R-:W-:Y:S03]  /*2340*/  BSSY.RECONVERGENT B2, `(.L_x_483) ;  /* 0x0000075000027945 */ /* 0x000fe60003800200 */
[----:B------:R-:W-:Y:S01]  /*2350*/  IADD3 R6, PT, PT, -R10, R6, R13 ;  /* 0x000000060a067210 */ /* 0x000fe20007ffe10d */
[----:B---3--:R-:W-:-:S04]  /*2360*/  IMAD R13, R2, UR4, RZ ;  /* 0x00000004020d7c24 */ /* 0x008fc8000f8e02ff */
        /* <DEDUP_REMOVED lines=12> */
.L_x_486:
[C---:B------:R-:W-:Y:S02]  /*2430*/  VIADD R19, R11.reuse, 0xfffff200 ;  /* 0xfffff2000b137836 */ /* 0x040fe40000000000 */
[----:B------:R-:W-:Y:S02]  /*2440*/  VIADD R21, R11, 0xfffff000 ;  /* 0xfffff0000b157836 */ /* 0x000fe40000000000 */
[----:B0-----:R-:W-:-:S04]  /*2450*/  IMAD.WIDE.U32 R18, R19, 0x4, R12 ;  /* 0x0000000413127825 */ /* 0x001fc800078e000c */
[--C-:B------:R-:W-:Y:S02]  /*2460*/  IMAD.WIDE.U32 R20, R21, 0x4, R12.reuse ;  /* 0x0000000415147825 */ /* 0x100fe400078e000c */
[----:B------:R-:W3:Y:S02]  /*2470*/  LDG.E R18, desc[UR8][R18.64] ;  /* 0x0000000812127981 */ /* 0x000ee4000c1e1900 */
[C---:B------:R-:W-:Y:S02]  /*2480*/  VIADD R15, R11.reuse, 0xfffff400 ;  /* 0xfffff4000b0f7836 */ /* 0x040fe40000000000 */
[----:B------:R-:W-:Y:S01]  /*2490*/  VIADD R25, R11, 0xfffff600 ;  /* 0xfffff6000b197836 */ /* 0x000fe20000000000 */
[----:B------:R-:W4:Y:S01]  /*24a0*/  LDG.E R27, desc[UR8][R20.64] ;  /* 0x00000008141b7981 */ /* 0x000f22000c1e1900 */
[----:B------:R-:W-:-:S04]  /*24b0*/  IMAD.WIDE.U32 R14, R15, 0x4, R12 ;  /* 0x000000040f0e7825 */ /* 0x000fc800078e000c */
[----:B------:R-:W-:Y:S02]  /*24c0*/  IMAD.WIDE.U32 R24, R25, 0x4, R12 ;  /* 0x0000000419187825 */ /* 0x000fe400078e000c */
[----:B------:R0:W5:Y:S04]  /*24d0*/  LDG.E R14, desc[UR8][R14.64] ;  /* 0x000000080e0e7981 */ /* 0x000168000c1e1900 */
[----:B------:R1:W2:Y:S01]  /*24e0*/  LDG.E R24, desc[UR8][R24.64] ;  /* 0x0000000818187981 */ /* 0x0002a2000c1e1900 */
[----:B------:R-:W-:-:S04]  /*24f0*/  VIADD R17, R11, 0xfffff800 ;  /* 0xfffff8000b117836 */ /* 0x000fc80000000000 */
[----:B------:R-:W-:-:S06]  /*2500*/  IMAD.WIDE.U32 R16, R17, 0x4, R12 ;  /* 0x0000000411107825 */ /* 0x000fcc00078e000c */
[----:B------:R2:W2:Y:S01]  /*2510*/  LDG.E R16, desc[UR8][R16.64] ;  /* 0x0000000810107981 */ /* 0x0004a2000c1e1900 */
[----:B------:R-:W-:-:S04]  /*2520*/  VIADD R23, R11, 0xfffffa00 ;  /* 0xfffffa000b177836 */ /* 0x000fc80000000000 */
[----:B------:R-:W-:-:S04]  /*2530*/  IMAD.WIDE.U32 R22, R23, 0x4, R12 ;  /* 0x0000000417167825 */ /* 0x000fc800078e000c */
[C---:B------:R-:W-:Y:S01]  /*2540*/  VIADD R29, R11.reuse, 0xfffffc00 ;  /* 0xfffffc000b1d7836 */ /* 0x040fe20000000000 */
[----:B------:R2:W2:Y:S01]  /*2550*/  LDG.E R19, desc[UR8][R22.64] ;  /* 0x0000000816137981 */ /* 0x0004a2000c1e1900 */
[----:B0-----:R-:W-:Y:S02]  /*2560*/  VIADD R15, R11, 0xfffffe00 ;  /* 0xfffffe000b0f7836 */ /* 0x001fe40000000000 */
[----:B------:R-:W-:-:S04]  /*2570*/  IMAD.WIDE.U32 R20, R29, 0x4, R12 ;  /* 0x000000041d147825 */ /* 0x000fc800078e000c */
[----:B------:R-:W-:Y:S01]  /*2580*/  VIADD R29, R11, 0x400 ;  /* 0x000004000b1d7836 */ /* 0x000fe20000000000 */
[----:B---3--:R-:W-:Y:S02]  /*2590*/  ISETP.NE.AND P1, PT, R18, UR5, PT ;  /* 0x0000000512007c0c */ /* 0x008fe4000bf25270 */
[----:B------:R0:W3:Y:S01]  /*25a0*/  LDG.E R18, desc[UR8][R20.64] ;  /* 0x0000000814127981 */ /* 0x0000e2000c1e1900 */
[----:B----4-:R-:W-:Y:S02]  /*25b0*/  ISETP.NE.AND P0, PT, R27, UR5, PT ;  /* 0x000000051b007c0c */ /* 0x010fe4000bf05270 */
[----:B------:R-:W-:Y:S02]  /*25c0*/  SEL R28, RZ, 0x1, P1 ;  /* 0x00000001ff1c7807 */ /* 0x000fe40000800000 */
[----:B-1----:R-:W-:Y:S02]  /*25d0*/  SEL R25, RZ, 0x1, P0 ;  /* 0x00000001ff197807 */ /* 0x002fe40000000000 */
[----:B-----5:R-:W-:-:S02]  /*25e0*/  ISETP.NE.AND P0, PT, R14, UR5, PT ;  /* 0x000000050e007c0c */ /* 0x020fc4000bf05270 */
[----:B--2---:R-:W-:Y:S02]  /*25f0*/  ISETP.NE.AND P1, PT, R24, UR5, PT ;  /* 0x0000000518007c0c */ /* 0x004fe4000bf25270 */
[----:B------:R-:W-:Y:S02]  /*2600*/  IADD3 R17, P3, P2, R28, R3, R25 ;  /* 0x000000031c117210 */ /* 0x000fe40007a7e019 */
[----:B------:R-:W-:Y:S02]  /*2610*/  SEL R22, RZ, 0x1, P0 ;  /* 0x00000001ff167807 */ /* 0x000fe40000000000 */
[----:B------:R-:W-:Y:S01]  /*2620*/  SEL R25, RZ, 0x1, P1 ;  /* 0x00000001ff197807 */ /* 0x000fe20000800000 */
[----:B------:R-:W-:-:S03]  /*2630*/  IMAD.WIDE.U32 R14, R15, 0x4, R12 ;  /* 0x000000040f0e7825 */ /* 0x000fc600078e000c */
[----:B------:R-:W-:Y:S01]  /*2640*/  IADD3 R25, P4, P6, R25, R17, R22 ;  /* 0x0000001119197210 */ /* 0x000fe20007e9e016 */
[C---:B------:R-:W-:Y:S01]  /*2650*/  VIADD R3, R11.reuse, 0x200 ;  /* 0x000002000b037836 */ /* 0x040fe20000000000 */
[----:B------:R1:W2:Y:S01]  /*2660*/  LDG.E R27, desc[UR8][R14.64] ;  /* 0x000000080e1b7981 */ /* 0x0002a2000c1e1900 */
        /* <DEDUP_REMOVED lines=9> */
[----:B------:R-:W-:Y:S01]  /*2700*/  ISETP.NE.AND P5, PT, R16, UR5, PT ;  /* 0x0000000510007c0c */ /* 0x000fe2000bfa5270 */
        /* <DEDUP_REMOVED lines=12> */
[----:B------:R-:W-:Y:S02]  /*27d0*/  ISETP.NE.AND P0, PT, R19, UR5, PT ;  /* 0x0000000513007c0c */ /* 0x000fe4000bf05270 */
[----:B------:R-:W-:Y:S02]  /*27e0*/  SEL R19, RZ, 0x1, P5 ;  /* 0x00000001ff137807 */ /* 0x000fe40002800000 */
[----:B------:R-:W-:Y:S02]  /*27f0*/  IADD3.X R26, PT, PT, RZ, R26, RZ, P3, P2 ;  /* 0x0000001aff1a7210 */ /* 0x000fe40001fe44ff */
[----:B0-----:R-:W-:Y:S02]  /*2800*/  SEL R15, RZ, 0x1, P0 ;  /* 0x00000001ff0f7807 */ /* 0x001fe40000000000 */
[----:B------:R-:W-:Y:S01]  /*2810*/  IADD3.X R26, PT, PT, RZ, R26, RZ, P4, P6 ;  /* 0x0000001aff1a7210 */ /* 0x000fe200027ec4ff */
[----:B------:R-:W-:-:S02]  /*2820*/  VIADD R2, R2, 0x10 ;  /* 0x0000001002027836 */ /* 0x000fc40000000000 */
[----:B------:R-:W-:Y:S02]  /*2830*/  VIADD R6, R6, 0x2000 ;  /* 0x0000200006067836 */ /* 0x000fe40000000000 */
[----:B------:R-:W-:Y:S01]  /*2840*/  VIADD R11, R11, 0x2000 ;  /* 0x000020000b0b7836 */ /* 0x000fe20000000000 */
[----:B---3--:R-:W-:-:S04]  /*2850*/  ISETP.NE.AND P1, PT, R18, UR5, PT ;  /* 0x0000000512007c0c */ /* 0x008fc8000bf25270 */
[----:B------:R-:W-:Y:S02]  /*2860*/  SEL R18, RZ, 0x1, P1 ;  /* 0x00000001ff127807 */ /* 0x000fe40000800000 */
[----:B------:R-:W-:-:S04]  /*2870*/  IADD3 R25, P1, P0, R15, R25, R19 ;  /* 0x000000190f197210 */ /* 0x000fc8000783e013 */
[----:B------:R-:W-:Y:S02]  /*2880*/  IADD3.X R26, PT, PT, RZ, R26, RZ, P1, P0 ;  /* 0x0000001aff1a7210 */ /* 0x000fe40000fe04ff */
[----:B--2---:R-:W-:-:S04]  /*2890*/  ISETP.NE.AND P5, PT, R27, UR5, PT ;  /* 0x000000051b007c0c */ /* 0x004fc8000bfa5270 */
[----:B-1----:R-:W-:Y:S02]  /*28a0*/  SEL R17, RZ, 0x1, P5 ;  /* 0x00000001ff117807 */ /* 0x002fe40002800000 */
[----:B----4-:R-:W-:Y:S02]  /*28b0*/  ISETP.NE.AND P5, PT, R3, UR5, PT ;  /* 0x0000000503007c0c */ /* 0x010fe4000bfa5270 */
[----:B-----5:R-:W-:Y:S02]  /*28c0*/  ISETP.NE.AND P6, PT, R24, UR5, PT ;  /* 0x0000000518007c0c */ /* 0x020fe4000bfc5270 */
[----:B------:R-:W-:Y:S02]  /*28d0*/  SEL R24, RZ, 0x1, P5 ;  /* 0x00000001ff187807 */ /* 0x000fe40002800000 */
[----:B------:R-:W-:Y:S02]  /*28e0*/  ISETP.NE.AND P4, PT, R28, UR5, PT ;  /* 0x000000051c007c0c */ /* 0x000fe4000bf85270 */
[----:B------:R-:W-:-:S02]  /*28f0*/  IADD3 R17, P3, P2, R17, R25, R18 ;  /* 0x0000001911117210 */ /* 0x000fc40007a7e012 */
[----:B------:R-:W-:Y:S02]  /*2900*/  SEL R15, RZ, 0x1, P6 ;  /* 0x00000001ff0f7807 */ /* 0x000fe40003000000 */
[----:B------:R-:W-:Y:S02]  /*2910*/  SEL R18, RZ, 0x1, P4 ;  /* 0x00000001ff127807 */ /* 0x000fe40002000000 */
[----:B------:R-:W-:-:S04]  /*2920*/  ISETP.NE.AND P5, PT, R29, UR5, PT ;  /* 0x000000051d007c0c */ /* 0x000fc8000bfa5270 */
[----:B------:R-:W-:Y:S02]  /*2930*/  SEL R3, RZ, 0x1, P5 ;  /* 0x00000001ff037807 */ /* 0x000fe40002800000 */
[----:B------:R-:W-:Y:S02]  /*2940*/  IADD3 R15, P4, P5, R15, R17, R24 ;  /* 0x000000110f0f7210 */ /* 0x000fe40007d9e018 */
[----:B------:R-:W-:Y:S02]  /*2950*/  IADD3.X R26, PT, PT, RZ, R26, RZ, P3, P2 ;  /* 0x0000001aff1a7210 */ /* 0x000fe40001fe44ff */
[----:B------:R-:W-:Y:S02]  /*2960*/  ISETP.NE.AND P6, PT, R14, UR5, PT ;  /* 0x000000050e007c0c */ /* 0x000fe4000bfc5270 */
        /* <DEDUP_REMOVED lines=9> */
[----:B------:R-:W-:Y:S02]  /*2a00*/  ISETP.NE.AND P2, PT, R22, UR5, PT ;  /* 0x0000000516007c0c */ /* 0x000fe4000bf45270 */
[----:B------:R-:W-:Y:S02]  /*2a10*/  IADD3.X R26, PT, PT, RZ, R26, RZ, P1, P6 ;  /* 0x0000001aff1a7210 */ /* 0x000fe40000fec4ff */
[----:B------:R-:W-:Y:S02]  /*2a20*/  SEL R3, RZ, 0x1, P2 ;  /* 0x00000001ff037807 */ /* 0x000fe40001000000 */
[----:B------:R-:W-:Y:S02]  /*2a30*/  IADD3.X R26, PT, PT, RZ, R26, RZ, P3, P4 ;  /* 0x0000001aff1a7210 */ /* 0x000fe40001fe84ff */
[----:B------:R-:W-:-:S04]  /*2a40*/  IADD3 R3, P1, P2, R3, R15, R14 ;  /* 0x0000000f03037210 */ /* 0x000fc80007a3e00e */
[----:B------:R-:W-:Y:S01]  /*2a50*/  IADD3.X R26, PT, PT, RZ, R26, RZ, P1, P2 ;  /* 0x0000001aff1a7210 */ /* 0x000fe20000fe44ff */
[----:B------:R-:W-:Y:S08]  /*2a60*/  @P0 BRA `(.L_x_486) ;  /* 0xfffffff800700947 */ /* 0x000ff0000383ffff */
[----:B------:R-:W-:Y:S05]  /*2a70*/  BSYNC.RECONVERGENT B3 ;  /* 0x0000000000037941 */ /* 0x000fea0003800200 */
.L_x_485:
[----:B------:R-:W-:-:S07]  /*2a80*/  VIADD R6, R6, 0xfffff000 ;  /* 0xfffff00006067836 */ /* 0x000fce0000000000 */
.L_x_484:
[----:B-12---:R-:W-:Y:S05]  /*2a90*/  BSYNC.RECONVERGENT B2 ;  /* 0x0000000000027941 */ /* 0x006fea0003800200 */
.L_x_483:
        /* <DEDUP_REMOVED lines=33> */
[----:B--2---:R-:W-:Y:S02]  /*2cb0*/  ISETP.NE.AND P1, PT, R2, UR5, PT ;  /* 0x0000000502007c0c */ /* 0x004fe4000bf25270 */
[----:B---3--:R-:W-:Y:S02]  /*2cc0*/  ISETP.NE.AND P2, PT, R22, UR5, PT ;  /* 0x0000000516007c0c */ /* 0x008fe4000bf45270 */
[----:B-1----:R-:W-:-:S02]  /*2cd0*/  SEL R13, RZ, 0x1, P1 ;  /* 0x00000001ff0d7807 */ /* 0x002fc40000800000 */
[----:B------:R-:W-:Y:S02]  /*2ce0*/  SEL R2, RZ, 0x1, P2 ;  /* 0x00000001ff027807 */ /* 0x000fe40001000000 */
[----:B----4-:R-:W-:Y:S02]  /*2cf0*/  ISETP.NE.AND P1, PT, R12, UR5, PT ;  /* 0x000000050c007c0c */ /* 0x010fe4000bf25270 */
[----:B-----5:R-:W-:Y:S02]  /*2d00*/  ISETP.NE.AND P2, PT, R14, UR5, PT ;  /* 0x000000050e007c0c */ /* 0x020fe4000bf45270 */
[----:B------:R-:W-:Y:S02]  /*2d10*/  IADD3 R12, P5, P6, R2, R3, R13 ;  /* 0x00000003020c7210 */ /* 0x000fe40007ebe00d */
[----:B------:R-:W-:Y:S02]  /*2d20*/  SEL R3, RZ, 0x1, P1 ;  /* 0x00000001ff037807 */ /* 0x000fe40000800000 */
[----:B------:R-:W-:-:S02]  /*2d30*/  SEL R2, RZ, 0x1, P2 ;  /* 0x00000001ff027807 */ /* 0x000fc40001000000 */
[----:B------:R-:W-:Y:S02]  /*2d40*/  ISETP.NE.AND P3, PT, R16, UR5, PT ;  /* 0x0000000510007c0c */ /* 0x000fe4000bf65270 */
[----:B------:R-:W-:Y:S02]  /*2d50*/  ISETP.NE.AND P4, PT, R18, UR5, PT ;  /* 0x0000000512007c0c */ /* 0x000fe4000bf85270 */
[----:B0-----:R-:W-:Y:S02]  /*2d60*/  IADD3 R11, P1, P2, R2, R12, R3 ;  /* 0x0000000c020b7210 */ /* 0x001fe40007a3e003 */
[----:B------:R-:W-:Y:S02]  /*2d70*/  SEL R3, RZ, 0x1, P3 ;  /* 0x00000001ff037807 */ /* 0x000fe40001800000 */
[----:B------:R-:W-:Y:S02]  /*2d80*/  SEL R2, RZ, 0x1, P4 ;  /* 0x00000001ff027807 */ /* 0x000fe40002000000 */
        /* <DEDUP_REMOVED lines=10> */
.L_x_488:
[----:B------:R-:W-:Y:S05]  /*2e30*/  BSYNC.RECONVERGENT B2 ;  /* 0x0000000000027941 */ /* 0x000fea0003800200 */
.L_x_487:
        /* <DEDUP_REMOVED lines=19> */
[----:B--2---:R-:W-:-:S02]  /*2f70*/  ISETP.NE.AND P1, PT, R8, UR5, PT ;  /* 0x0000000508007c0c */ /* 0x004fc4000bf25270 */
[----:B---3--:R-:W-:Y:S02]  /*2f80*/  ISETP.NE.AND P2, PT, R12, UR5, PT ;  /* 0x000000050c007c0c */ /* 0x008fe4000bf45270 */
[----:B------:R-:W-:Y:S02]  /*2f90*/  SEL R2, RZ, 0x1, P1 ;  /* 0x00000001ff027807 */ /* 0x000fe40000800000 */
[----:B----4-:R-:W-:Y:S02]  /*2fa0*/  ISETP.NE.AND P3, PT, R14, UR5, PT ;  /* 0x000000050e007c0c */ /* 0x010fe4000bf65270 */
[----:B------:R-:W-:Y:S02]  /*2fb0*/  SEL R16, RZ, 0x1, P2 ;  /* 0x00000001ff107807 */ /* 0x000fe40001000000 */
[----:B-----5:R-:W-:Y:S02]  /*2fc0*/  ISETP.NE.AND P4, PT, R10, UR5, PT ;  /* 0x000000050a007c0c */ /* 0x020fe4000bf85270 */
[----:B------:R-:W-:-:S02]  /*2fd0*/  SEL R17, RZ, 0x1, P3 ;  /* 0x00000001ff117807 */ /* 0x000fc40001800000 */
[----:B------:R-:W-:Y:S02]  /*2fe0*/  SEL R8, RZ, 0x1, P4 ;  /* 0x00000001ff087807 */ /* 0x000fe40002000000 */
[----:B------:R-:W-:-:S04]  /*2ff0*/  IADD3 R2, P1, P2, R16, R3, R2 ;  /* 0x0000000310027210 */ /* 0x000fc80007a3e002 */
[----:B------:R-:W-:Y:S02]  /*3000*/  IADD3 R3, P3, P4, R8, R2, R17 ;  /* 0x0000000208037210 */ /* 0x000fe40007c7e011 */
[----:B------:R-:W-:-:S04]  /*3010*/  IADD3.X R26, PT, PT, RZ, R26, RZ, P1, P2 ;  /* 0x0000001aff1a7210 */ /* 0x000fc80000fe44ff */
[----:B------:R-:W-:-:S07]  /*3020*/  IADD3.X R26, PT, PT, RZ, R26, RZ, P3, P4 ;  /* 0x0000001aff1a7210 */ /* 0x000fce0001fe84ff */
.L_x_490:
[----:B------:R-:W-:Y:S05]  /*3030*/  BSYNC.RECONVERGENT B2 ;  /* 0x0000000000027941 */ /* 0x000fea0003800200 */
.L_x_489:
[----:B------:R-:W-:Y:S05]  /*3040*/  @!P0 BRA `(.L_x_482) ;  /* 0x0000000000408947 */ /* 0x000fea0003800000 */
[----:B------:R-:W0:Y:S01]  /*3050*/  LDC.64 R8, c[0x0][0x380] ;  /* 0x0000e000ff087b82 */ /* 0x000e220000000a00 */
[----:B------:R-:W-:Y:S01]  /*3060*/  LOP3.LUT R2, R4, 0xffff, RZ, 0xc0, !PT ;  /* 0x0000ffff04027812 */ /* 0x000fe200078ec0ff */
[----:B------:R-:W-:-:S03]  /*3070*/  IMAD.IADD R11, R6, 0x1, R7 ;  /* 0x00000001060b7824 */ /* 0x000fc600078e0207 */
[----:B------:R-:W-:-:S04]  /*3080*/  LEA.HI R2, R2, 0x1, RZ, 0x17 ;  /* 0x0000000102027811 */ /* 0x000fc800078fb8ff */
[----:B------:R-:W-:-:S05]  /*3090*/  LOP3.LUT R2, R2, 0x3, RZ, 0xc0, !PT ;  /* 0x0000000302027812 */ /* 0x000fca00078ec0ff */
[----:B------:R-:W-:-:S07]  /*30a0*/  IMAD.MOV R2, RZ, RZ, -R2 ;  /* 0x000000ffff027224 */ /* 0x000fce00078e0a02 */
.L_x_491:
[----:B0-----:R-:W-:-:S06]  /*30b0*/  IMAD.WIDE.U32 R6, R11, 0x4, R8 ;  /* 0x000000040b067825 */ /* 0x001fcc00078e0008 */
[----:B------:R-:W2:Y:S01]  /*30c0*/  LDG.E R6, desc[UR8][R6.64] ;  /* 0x0000000806067981 */ /* 0x000ea2000c1e1900 */
[----:B------:R-:W-:Y:S02]  /*30d0*/  VIADD R2, R2, 0x1 ;  /* 0x0000000102027836 */ /* 0x000fe40000000000 */
[----:B------:R-:W-:Y:S01]  /*30e0*/  VIADD R11, R11, 0x200 ;  /* 0x000002000b0b7836 */ /* 0x000fe20000000000 */
[----:B--2---:R-:W-:-:S04]  /*30f0*/  ISETP.NE.AND P0, PT, R6, UR5, PT ;  /* 0x0000000506007c0c */ /* 0x004fc8000bf05270 */
[----:B------:R-:W-:Y:S02]  /*3100*/  SEL R4, RZ, 0x1, P0 ;  /* 0x00000001ff047807 */ /* 0x000fe40000000000 */
[----:B------:R-:W-:Y:S02]  /*3110*/  ISETP.NE.AND P0, PT, R2, RZ, PT ;  /* 0x000000ff0200720c */ /* 0x000fe40003f05270 */
[----:B------:R-:W-:-:S05]  /*3120*/  IADD3 R3, P1, PT, R3, R4, RZ ;  /* 0x0000000403037210 */ /* 0x000fca0007f3e0ff */
[----:B------:R-:W-:-:S06]  /*3130*/  IMAD.X R26, RZ, RZ, R26, P1 ;  /* 0x000000ffff1a7224 */ /* 0x000fcc00008e061a */
[----:B------:R-:W-:Y:S05]  /*3140*/  @P0 BRA `(.L_x_491) ;  /* 0xfffffffc00d80947 */ /* 0x000fea000383ffff */
.L_x_482:
[----:B-12---:R-:W-:Y:S05]  /*3150*/  BSYNC.RECONVERGENT B1 ;  /* 0x0000000000017941 */ /* 0x006fea0003800200 */
.L_x_479:
        /* <DEDUP_REMOVED lines=74> */
.L_x_478:
[----:B------:R-:W-:Y:S05]  /*3600*/  BSYNC.RECONVERGENT B0 ;  /* 0x0000000000007941 */ /* 0x000fea0003800200 */
.L_x_462:
[----:B------:R-:W-:Y:S05]  /*3610*/  @P0 EXIT ;  /* 0x000000000000094d */ /* 0x000fea0003800000 */
[----:B------:R-:W3:Y:S02]  /*3620*/  LDC.64 R4, c[0x0][0x390] ;  /* 0x0000e400ff047b82 */ /* 0x000ee40000000a00 */
[----:B---3--:R-:W-:-:S05]  /*3630*/  IMAD.WIDE.U32 R4, R0, 0x8, R4 ;  /* 0x0000000800047825 */ /* 0x008fca00078e0004 */
[----:B------:R-:W-:Y:S01]  /*3640*/  STG.E.64 desc[UR8][R4.64], R2 ;  /* 0x0000000204007986 */ /* 0x000fe2000c101b08 */
[----:B------:R-:W-:Y:S05]  /*3650*/  EXIT ;  /* 0x000000000000794d */ /* 0x000fea0003800000 */
.L_x_492:
        /* <DEDUP_REMOVED lines=10> */
.L_x_1736:


//--------------------- .text._ZN3cub18CUB_300001_SM_10006detail6reduce28DeviceReduceSingleTileKernelINS2_10policy_hubIljN4cuda3std3__44plusIlEEE10Policy1000EN6thrust24THRUST_300001_SM_1000_NS18transform_iteratorINSD_6detail14equal_to_valueIjEENSF_15normal_iteratorINSD_10device_ptrIjEEEEllEEPljS9_llNS7_10__identityEEEvT0_T1_T2_T3_T4_T6_ --------------------------
	.section	.text._ZN3cub18CUB_300001_SM_10006detail6reduce28DeviceReduceSingleTileKernelINS2_10policy_hubIljN4cuda3std3__44plusIlEEE10Policy1000EN6thrust24THRUST_300001_SM_1000_NS18transform_iteratorINSD_6detail14equal_to_valueIjEENSF_15normal_iteratorINSD_10device_ptrIjEEEEllEEPljS9_llNS7_10__identityEEEvT0_T1_T2_T3_T4_T6_,"ax",@progbits
	.align	128
        .global         _ZN3cub18CUB_300001_SM_10006detail6reduce28DeviceReduceSingleTileKernelINS2_10policy_hubIljN4cuda3std3__44plusIlEEE10Policy1000EN6thrust24THRUST_300001_SM_1000_NS18transform_iteratorINSD_6detail14equal_to_valueIjEENSF_15normal_iteratorINSD_10device_ptrIjEEEEllEEPljS9_llNS7_10__identityEEEvT0_T1_T2_T3_T4_T6_
        .type           _ZN3cub18CUB_300001_SM_10006detail6reduce28DeviceReduceSingleTileKernelINS2_10policy_hubIljN4cuda3std3__44plusIlEEE10Policy1000EN6thrust24THRUST_300001_SM_1000_NS18transform_iteratorINSD_6detail14equal_to_valueIjEENSF_15normal_iteratorINSD_10device_ptrIjEEEEllEEPljS9_llNS7_10__identityEEEvT0_T1_T2_T3_T4_T6_,@function
        .size           _ZN3cub18CUB_300001_SM_10006detail6reduce28DeviceReduceSingleTileKernelINS2_10policy_hubIljN4cuda3std3__44plusIlEEE10Policy1000EN6thrust24THRUST_300001_SM_1000_NS18transform_iteratorINSD_6detail14equal_to_valueIjEENSF_15normal_iteratorINSD_10device_ptrIjEEEEllEEPljS9_llNS7_10__identityEEEvT0_T1_T2_T3_T4_T6_,(.L_x_1737 - _ZN3cub18CUB_300001_SM_10006detail6reduce28DeviceReduceSingleTileKernelINS2_10policy_hubIljN4cuda3std3__44plusIlEEE10Policy1000EN6thrust24THRUST_300001_SM_1000_NS18transform_iteratorINSD_6detail14equal_to_valueIjEENSF_15normal_iteratorINSD_10device_ptrIjEEEEllEEPljS9_llNS7_10__identityEEEvT0_T1_T2_T3_T4_T6_)
        .other          _ZN3cub18CUB_300001_SM_10006detail6reduce28DeviceReduceSingleTileKernelINS2_10policy_hubIljN4cuda3std3__44plusIlEEE10Policy1000EN6thrust24THRUST_300001_SM_1000_NS18transform_iteratorINSD_6detail14equal_to_valueIjEENSF_15normal_iteratorINSD_10device_ptrIjEEEEllEEPljS9_llNS7_10__identityEEEvT0_T1_T2_T3_T4_T6_,@"STO_CUDA_ENTRY STV_DEFAULT"
_ZN3cub18CUB_300001_SM_10006detail6reduce28DeviceReduceSingleTileKernelINS2_10policy_hubIljN4cuda3std3__44plusIlEEE10Policy1000EN6thrust24THRUST_300001_SM_1000_NS18transform_iteratorINSD_6detail14equal_to_valueIjEENSF_15normal_iteratorINSD_10device_ptrIjEEEEllEEPljS9_llNS7_10__identityEEEvT0_T1_T2_T3_T4_T6_:
.text._ZN3cub18CUB_300001_SM_10006detail6reduce28DeviceReduceSingleTileKernelINS2_10policy_hubIljN4cuda3std3__44plusIlEEE10Policy1000EN6thrust24THRUST_300001_SM_1000_NS18transform_iteratorINSD_6detail14equal_to_valueIjEENSF_15normal_iteratorINSD_10device_ptrIjEEEEllEEPljS9_llNS7_10__identityEEEvT0_T1_T2_T3_T4_T6_:
        /* <DEDUP_REMOVED lines=13> */
.L_x_493:
[----:B------:R-:W-:Y:S01]  /*00d0*/  ISETP.GT.U32.AND P0, PT, R32, 0xdff, PT ;  /* 0x00000dff2000780c */ /* 0x000fe20003f04070 */
[----:B------:R-:W-:-:S12]  /*00e0*/  BSSY.RECONVERGENT B0, `(.L_x_494) ;  /* 0x0000309000007945 */ /* 0x000fd80003800200 */
[----:B------:R-:W-:Y:S05]  /*00f0*/  @P0 BRA `(.L_x_495) ;  /* 0x0000001800380947 */ /* 0x000fea0003800000 */
        /* <DEDUP_REMOVED lines=16> */
.L_x_497:
[----:B------:R-:W-:Y:S05]  /*0200*/  BSYNC.RECONVERGENT B1 ;  /* 0x0000000000017941 */ /* 0x000fea0003800200 */
.L_x_496:
        /* <DEDUP_REMOVED lines=17> */
.L_x_502:
        /* <DEDUP_REMOVED lines=70> */
.L_x_501:
[----:B------:R-:W-:Y:S05]  /*0780*/  BSYNC.RECONVERGENT B2 ;  /* 0x0000000000027941 */ /* 0x000fea0003800200 */
.L_x_500:
        /* <DEDUP_REMOVED lines=29> */
[----:B0-----:R-:W-:Y:S02]  /*0960*/  IADD3 R6, P1, P2, R0, R8, R9 ;  /* 0x0000000800067210 */ /* 0x001fe40007a3e009 */
[----:B------:R-:W-:-:S02]  /*0970*/  SEL R7, RZ, 0x1, P3 ;  /* 0x00000001ff077807 */ /* 0x000fc40001800000 */
        /* <DEDUP_REMOVED lines=11> */
.L_x_504:
[----:B------:R-:W-:Y:S05]  /*0a30*/  BSYNC.RECONVERGENT B2 ;  /* 0x0000000000027941 */ /* 0x000fea0003800200 */
.L_x_503:
        /* <DEDUP_REMOVED lines=26> */
.L_x_506:
[----:B------:R-:W-:Y:S05]  /*0be0*/  BSYNC.RECONVERGENT B2 ;  /* 0x0000000000027941 */ /* 0x000fea0003800200 */
.L_x_505:
[----:B------:R-:W-:Y:S05]  /*0bf0*/  @!P0 BRA `(.L_x_499) ;  /* 0x0000000000388947 */ /* 0x000fea0003800000 */
[----:B------:R-:W0:Y:S02]  /*0c00*/  LDC.64 R6, c[0x0][0x380] ;  /* 0x0000e000ff067b82 */ /* 0x000e240000000a00 */
[----:B0-----:R-:W-:-:S04]  /*0c10*/  IMAD.WIDE.U32 R6, R3, 0x4, R6 ;  /* 0x0000000403067825 */ /* 0x001fc800078e0006 */
[----:B------:R-:W-:-:S07]  /*0c20*/  IMAD.MOV R3, RZ, RZ, -R4 ;  /* 0x000000ffff037224 */ /* 0x000fce00078e0a04 */
.L_x_507:
[----:B------:R0:W2:Y:S01]  /*0c30*/  LDG.E R4, desc[UR6][R6.64] ;  /* 0x0000000606047981 */ /* 0x0000a2000c1e1900 */
[----:B------:R-:W2:Y:S01]  /*0c40*/  LDCU UR4, c[0x0][0x388] ;  /* 0x00007100ff0477ac */ /* 0x000ea20008000800 */
        /* <DEDUP_REMOVED lines=9> */
.L_x_499:
[----:B------:R-:W-:Y:S05]  /*0ce0*/  BSYNC.RECONVERGENT B1 ;  /* 0x0000000000017941 */ /* 0x000fea0003800200 */
.L_x_498:
        /* <DEDUP_REMOVED lines=77> */
.L_x_508:
        /* <DEDUP_REMOVED lines=130> */
.L_x_495:
        /* <DEDUP_REMOVED lines=11> */
[----:B------:R-:W-:Y:S01]  /*1a90*/  IMAD.MOV.U32 R17, RZ, RZ, 0xe00 ;  /* 0x00000e00ff117424 */ /* 0x000fe200078e00ff */
[----:B-1----:R-:W-:-:S02]  /*1aa0*/  ISETP.NE.AND P0, PT, R10, UR4, PT ;  /* 0x000000040a007c0c */ /* 0x002fc4000bf05270 */
[----:B--2---:R-:W-:Y:S02]  /*1ab0*/  ISETP.NE.AND P1, PT, R4, UR4, PT ;  /* 0x0000000404007c0c */ /* 0x004fe4000bf25270 */
[----:B---3--:R-:W-:Y:S02]  /*1ac0*/  ISETP.NE.AND P2, PT, R5, UR4, PT ;  /* 0x0000000405007c0c */ /* 0x008fe4000bf45270 */
[----:B------:R-:W-:Y:S02]  /*1ad0*/  SEL R5, RZ, 0x1, P0 ;  /* 0x00000001ff057807 */ /* 0x000fe40000000000 */
[----:B------:R-:W-:Y:S02]  /*1ae0*/  SEL R4, RZ, 0x1, P1 ;  /* 0x00000001ff047807 */ /* 0x000fe40000800000 */
[----:B------:R-:W-:Y:S02]  /*1af0*/  SEL R25, RZ, 0x1, P2 ;  /* 0x00000001ff197807 */ /* 0x000fe40001000000 */
[----:B----4-:R-:W-:Y:S01]  /*1b00*/  ISETP.NE.AND P2, PT, R6, UR4, PT ;  /* 0x0000000406007c0c */ /* 0x010fe2000bf45270 */
[----:B------:R-:W-:Y:S01]  /*1b10*/  VIADD R6, R32, 0xfffff200 ;  /* 0xfffff20020067836 */ /* 0x000fe20000000000 */
[----:B------:R-:W-:-:S02]  /*1b20*/  IADD3 R25, P0, P1, R25, R4, R5 ;  /* 0x0000000419197210 */ /* 0x000fc4000791e005 */
[----:B-----5:R-:W-:Y:S02]  /*1b30*/  ISETP.NE.AND P3, PT, R7, UR4, PT ;  /* 0x0000000407007c0c */ /* 0x020fe4000bf65270 */
[----:B------:R-:W-:Y:S02]  /*1b40*/  IADD3.X R27, PT, PT, RZ, RZ, RZ, P0, P1 ;  /* 0x000000ffff1b7210 */ /* 0x000fe400007e24ff */
[----:B------:R-:W-:Y:S02]  /*1b50*/  ISETP.GE.U32.AND P0, PT, R6, 0xe00, PT ;  /* 0x00000e000600780c */ /* 0x000fe40003f06070 */
[----:B------:R-:W-:Y:S02]  /*1b60*/  SEL R5, RZ, 0x1, P2 ;  /* 0x00000001ff057807 */ /* 0x000fe40001000000 */
[----:B------:R-:W-:Y:S02]  /*1b70*/  SEL R4, RZ, 0x1, P3 ;  /* 0x00000001ff047807 */ /* 0x000fe40001800000 */
[----:B------:R-:W-:-:S02]  /*1b80*/  ISETP.NE.AND P4, PT, R8, UR4, PT ;  /* 0x0000000408007c0c */ /* 0x000fc4000bf85270 */
[----:B------:R-:W-:Y:S02]  /*1b90*/  ISETP.NE.AND P5, PT, R9, UR4, PT ;  /* 0x0000000409007c0c */ /* 0x000fe4000bfa5270 */
[----:B------:R-:W-:Y:S02]  /*1ba0*/  IADD3 R25, P2, P3, R4, R25, R5 ;  /* 0x0000001904197210 */ /* 0x000fe40007b5e005 */
[----:B------:R-:W-:Y:S02]  /*1bb0*/  SEL R5, RZ, 0x1, P4 ;  /* 0x00000001ff057807 */ /* 0x000fe40002000000 */
[----:B------:R-:W-:Y:S02]  /*1bc0*/  SEL R4, RZ, 0x1, P5 ;  /* 0x00000001ff047807 */ /* 0x000fe40002800000 */
[----:B------:R-:W-:Y:S02]  /*1bd0*/  IADD3.X R27, PT, PT, RZ, R27, RZ, P2, P3 ;  /* 0x0000001bff1b7210 */ /* 0x000fe400017e64ff */
[----:B------:R-:W-:-:S04]  /*1be0*/  IADD3 R25, P1, P4, R4, R25, R5 ;  /* 0x0000001904197210 */ /* 0x000fc80007c3e005 */
[----:B------:R-:W-:Y:S01]  /*1bf0*/  IADD3.X R27, PT, PT, RZ, R27, RZ, P1, P4 ;  /* 0x0000001bff1b7210 */ /* 0x000fe20000fe84ff */
[----:B------:R-:W-:Y:S08]  /*1c00*/  @!P0 BRA `(.L_x_510) ;  /* 0x0000000000a08947 */ /* 0x000ff00003800000 */
[----:B------:R-:W0:Y:S01]  /*1c10*/  LDC R32, c[0x0][0x398] ;  /* 0x0000e600ff207b82 */ /* 0x000e220000000800 */
[----:B------:R-:W-:Y:S01]  /*1c20*/  IMAD.MOV.U32 R17, RZ, RZ, 0xe00 ;  /* 0x00000e00ff117424 */ /* 0x000fe200078e00ff */
[----:B------:R-:W1:Y:S01]  /*1c30*/  LDCU UR4, c[0x0][0x388] ;  /* 0x00007100ff0477ac */ /* 0x000e620008000800 */
[----:B------:R-:W-:-:S05]  /*1c40*/  NOP ;  /* 0x0000000000007918 */ /* 0x000fca0000000000 */
.L_x_512:
[----:B------:R-:W-:-:S05]  /*1c50*/  IMAD.WIDE.U32 R4, R17, 0x4, R2 ;  /* 0x0000000411047825 */ /* 0x000fca00078e0002 */
[----:B------:R-:W1:Y:S04]  /*1c60*/  LDG.E R13, desc[UR6][R4.64] ;  /* 0x00000006040d7981 */ /* 0x000e68000c1e1900 */
[----:B------:R-:W2:Y:S04]  /*1c70*/  LDG.E R7, desc[UR6][R4.64+0x800] ;  /* 0x0008000604077981 */ /* 0x000ea8000c1e1900 */
[----:B------:R-:W3:Y:S04]  /*1c80*/  LDG.E R8, desc[UR6][R4.64+0x1000] ;  /* 0x0010000604087981 */ /* 0x000ee8000c1e1900 */
[----:B------:R-:W4:Y:S04]  /*1c90*/  LDG.E R9, desc[UR6][R4.64+0x1800] ;  /* 0x0018000604097981 */ /* 0x000f28000c1e1900 */
[----:B------:R-:W5:Y:S04]  /*1ca0*/  LDG.E R10, desc[UR6][R4.64+0x2000] ;  /* 0x00200006040a7981 */ /* 0x000f68000c1e1900 */
[----:B------:R-:W5:Y:S04]  /*1cb0*/  LDG.E R11, desc[UR6][R4.64+0x2800] ;  /* 0x00280006040b7981 */ /* 0x000f68000c1e1900 */
[----:B------:R0:W5:Y:S01]  /*1cc0*/  LDG.E R12, desc[UR6][R4.64+0x3000] ;  /* 0x00300006040c7981 */ /* 0x000162000c1e1900 */
        /* <DEDUP_REMOVED lines=14> */
[----:B------:R-:W-:Y:S02]  /*1db0*/  IADD3.X R27, PT, PT, RZ, R27, RZ, P0, P1 ;  /* 0x0000001bff1b7210 */ /* 0x000fe400007e24ff */
[----:B------:R-:W-:Y:S01]  /*1dc0*/  IADD3 R25, P5, P4, R4, R25, R5 ;  /* 0x0000001904197210 */ /* 0x000fe20007cbe005 */
[----:B------:R-:W-:Y:S01]  /*1dd0*/  IMAD.IADD R5, R32, 0x1, -R17 ;  /* 0x0000000120057824 */ /* 0x000fe200078e0a11 */
[----:B------:R-:W-:Y:S02]  /*1de0*/  ISETP.NE.AND P6, PT, R12, UR4, PT ;  /* 0x000000040c007c0c */ /* 0x000fe4000bfc5270 */
[----:B------:R-:W-:Y:S02]  /*1df0*/  IADD3.X R27, PT, PT, RZ, R27, RZ, P2, P3 ;  /* 0x0000001bff1b7210 */ /* 0x000fe400017e64ff */
[----:B------:R-:W-:-:S02]  /*1e00*/  ISETP.GE.U32.AND P0, PT, R5, 0xe00, PT ;  /* 0x00000e000500780c */ /* 0x000fc40003f06070 */
[----:B------:R-:W-:Y:S02]  /*1e10*/  SEL R4, RZ, 0x1, P6 ;  /* 0x00000001ff047807 */ /* 0x000fe40003000000 */
[----:B------:R-:W-:Y:S02]  /*1e20*/  IADD3.X R27, PT, PT, RZ, R27, RZ, P5, P4 ;  /* 0x0000001bff1b7210 */ /* 0x000fe40002fe84ff */
[----:B------:R-:W-:-:S05]  /*1e30*/  IADD3 R25, P1, PT, R25, R4, RZ ;  /* 0x0000000419197210 */ /* 0x000fca0007f3e0ff */
[----:B------:R-:W-:Y:S02]  /*1e40*/  IMAD.X R27, RZ, RZ, R27, P1 ;  /* 0x000000ffff1b7224 */ /* 0x000fe400008e061b */
[----:B------:R-:W-:Y:S06]  /*1e50*/  @!P0 BRA `(.L_x_511) ;  /* 0x0000000c009c8947 */ /* 0x000fec0003800000 */
[----:B------:R-:W-:-:S05]  /*1e60*/  VIADD R17, R17, 0xe00 ;  /* 0x00000e0011117836 */ /* 0x000fca0000000000 */
[----:B------:R-:W-:-:S13]  /*1e70*/  ISETP.GT.U32.AND P0, PT, R17, R6, PT ;  /* 0x000000061100720c */ /* 0x000fda0003f04070 */
[----:B------:R-:W-:Y:S05]  /*1e80*/  @!P0 BRA `(.L_x_512) ;  /* 0xfffffffc00708947 */ /* 0x000fea000383ffff */
.L_x_510:
        /* <DEDUP_REMOVED lines=19> */
.L_x_517:
        /* <DEDUP_REMOVED lines=50> */
[----:B--2---:R-:W-:Y:S02]  /*22e0*/  ISETP.NE.AND P0, PT, R24, UR4, PT ;  /* 0x0000000418007c0c */ /* 0x004fe4000bf05270 */
[----:B---3--:R-:W-:Y:S02]  /*22f0*/  ISETP.NE.AND P1, PT, R23, UR4, PT ;  /* 0x0000000417007c0c */ /* 0x008fe4000bf25270 */
[----:B0-----:R-:W-:-:S02]  /*2300*/  SEL R5, RZ, 0x1, P0 ;  /* 0x00000001ff057807 */ /* 0x001fc40000000000 */
[----:B------:R-:W-:-:S04]  /*2310*/  SEL R24, RZ, 0x1, P1 ;  /* 0x00000001ff187807 */ /* 0x000fc80000800000 */
[----:B------:R-:W-:Y:S02]  /*2320*/  IADD3 R25, P3, P2, R24, R25, R5 ;  /* 0x0000001918197210 */ /* 0x000fe40007a7e005 */
[----:B----4-:R-:W-:Y:S02]  /*2330*/  ISETP.NE.AND P0, PT, R26, UR4, PT ;  /* 0x000000041a007c0c */ /* 0x010fe4000bf05270 */
[----:B------:R-:W-:Y:S02]  /*2340*/  ISETP.NE.AND P1, PT, R22, UR4, PT ;  /* 0x0000000416007c0c */ /* 0x000fe4000bf25270 */
[----:B------:R-:W-:Y:S02]  /*2350*/  SEL R22, RZ, 0x1, P0 ;  /* 0x00000001ff167807 */ /* 0x000fe40000000000 */
[----:B------:R-:W-:Y:S02]  /*2360*/  ISETP.NE.AND P5, PT, R28, UR4, PT ;  /* 0x000000041c007c0c */ /* 0x000fe4000bfa5270 */
[----:B-1----:R-:W-:-:S02]  /*2370*/  SEL R7, RZ, 0x1, P1 ;  /* 0x00000001ff077807 */ /* 0x002fc40000800000 */
[----:B------:R-:W-:Y:S02]  /*2380*/  SEL R5, RZ, 0x1, P5 ;  /* 0x00000001ff057807 */ /* 0x000fe40002800000 */
[----:B------:R-:W-:Y:S02]  /*2390*/  ISETP.NE.AND P5, PT, R33, UR4, PT ;  /* 0x0000000421007c0c */ /* 0x000fe4000bfa5270 */
[----:B------:R-:W-:Y:S02]  /*23a0*/  IADD3 R7, P4, P6, R7, R25, R22 ;  /* 0x0000001907077210 */ /* 0x000fe40007e9e016 */
[----:B------:R-:W-:Y:S02]  /*23b0*/  ISETP.NE.AND P1, PT, R18, UR4, PT ;  /* 0x0000000412007c0c */ /* 0x000fe4000bf25270 */
[----:B------:R-:W-:Y:S02]  /*23c0*/  IADD3.X R27, PT, PT, RZ, R27, RZ, P3, P2 ;  /* 0x0000001bff1b7210 */ /* 0x000fe40001fe44ff */
[----:B------:R-:W-:-:S02]  /*23d0*/  SEL R22, RZ, 0x1, P1 ;  /* 0x00000001ff167807 */ /* 0x000fc40000800000 */
[----:B------:R-:W-:Y:S02]  /*23e0*/  SEL R9, RZ, 0x1, P5 ;  /* 0x00000001ff097807 */ /* 0x000fe40002800000 */
[----:B------:R-:W-:Y:S02]  /*23f0*/  ISETP.NE.AND P0, PT, R29, UR4, PT ;  /* 0x000000041d007c0c */ /* 0x000fe4000bf05270 */
[----:B------:R-:W-:Y:S02]  /*2400*/  ISETP.NE.AND P5, PT, R34, UR4, PT ;  /* 0x0000000422007c0c */ /* 0x000fe4000bfa5270 */
[----:B------:R-:W-:Y:S02]  /*2410*/  SEL R18, RZ, 0x1, P0 ;  /* 0x00000001ff127807 */ /* 0x000fe40000000000 */
[----:B------:R-:W-:Y:S02]  /*2420*/  IADD3.X R27, PT, PT, RZ, R27, RZ, P4, P6 ;  /* 0x0000001bff1b7210 */ /* 0x000fe400027ec4ff */
[----:B------:R-:W-:-:S02]  /*2430*/  IADD3 R5, P1, P0, R5, R7, R22 ;  /* 0x0000000705057210 */ /* 0x000fc4000783e016 */
[----:B-----5:R-:W-:Y:S02]  /*2440*/  ISETP.NE.AND P6, PT, R4, UR4, PT ;  /* 0x0000000404007c0c */ /* 0x020fe4000bfc5270 */
[----:B------:R-:W-:Y:S02]  /*2450*/  SEL R4, RZ, 0x1, P5 ;  /* 0x00000001ff047807 */ /* 0x000fe40002800000 */
[----:B------:R-:W-:Y:S02]  /*2460*/  IADD3 R9, P3, P2, R9, R5, R18 ;  /* 0x0000000509097210 */ /* 0x000fe40007a7e012 */
[----:B------:R-:W-:Y:S02]  /*2470*/  ISETP.NE.AND P4, PT, R6, UR4, PT ;  /* 0x0000000406007c0c */ /* 0x000fe4000bf85270 */
[----:B------:R-:W-:Y:S02]  /*2480*/  SEL R7, RZ, 0x1, P6 ;  /* 0x00000001ff077807 */ /* 0x000fe40003000000 */
[----:B------:R-:W-:-:S02]  /*2490*/  ISETP.NE.AND P5, PT, R8, UR4, PT ;  /* 0x0000000408007c0c */ /* 0x000fc4000bfa5270 */
[----:B------:R-:W-:Y:S02]  /*24a0*/  SEL R5, RZ, 0x1, P4 ;  /* 0x00000001ff057807 */ /* 0x000fe40002000000 */
[----:B------:R-:W-:Y:S02]  /*24b0*/  SEL R6, RZ, 0x1, P5 ;  /* 0x00000001ff067807 */ /* 0x000fe40002800000 */
[----:B------:R-:W-:Y:S02]  /*24c0*/  ISETP.NE.AND P6, PT, R10, UR4, PT ;  /* 0x000000040a007c0c */ /* 0x000fe4000bfc5270 */
[----:B------:R-:W-:Y:S02]  /*24d0*/  IADD3 R7, P4, P5, R7, R9, R4 ;  /* 0x0000000907077210 */ /* 0x000fe40007d9e004 */
[----:B------:R-:W-:Y:S02]  /*24e0*/  IADD3.X R27, PT, PT, RZ, R27, RZ, P1, P0 ;  /* 0x0000001bff1b7210 */ /* 0x000fe40000fe04ff */
[----:B------:R-:W-:-:S02]  /*24f0*/  ISETP.NE.AND P0, PT, R30, UR4, PT ;  /* 0x000000041e007c0c */ /* 0x000fc4000bf05270 */
[----:B------:R-:W-:Y:S02]  /*2500*/  SEL R4, RZ, 0x1, P6 ;  /* 0x00000001ff047807 */ /* 0x000fe40003000000 */
[----:B------:R-:W-:Y:S02]  /*2510*/  IADD3 R6, P1, P6, R6, R7, R5 ;  /* 0x0000000706067210 */ /* 0x000fe40007e3e005 */
[----:B------:R-:W-:Y:S02]  /*2520*/  IADD3.X R27, PT, PT, RZ, R27, RZ, P3, P2 ;  /* 0x0000001bff1b7210 */ /* 0x000fe40001fe44ff */
[----:B------:R-:W-:Y:S02]  /*2530*/  SEL R5, RZ, 0x1, P0 ;  /* 0x00000001ff057807 */ /* 0x000fe40000000000 */
[----:B------:R-:W-:Y:S02]  /*2540*/  ISETP.NE.AND P0, PT, R12, UR4, PT ;  /* 0x000000040c007c0c */ /* 0x000fe4000bf05270 */
[----:B------:R-:W-:-:S02]  /*2550*/  IADD3.X R27, PT, PT, RZ, R27, RZ, P4, P5 ;  /* 0x0000001bff1b7210 */ /* 0x000fc400027ea4ff */
[----:B------:R-:W-:Y:S02]  /*2560*/  IADD3 R5, P3, P4, R5, R6, R4 ;  /* 0x0000000605057210 */ /* 0x000fe40007c7e004 */
[----:B------:R-:W-:Y:S02]  /*2570*/  SEL R4, RZ, 0x1, P0 ;  /* 0x00000001ff047807 */ /* 0x000fe40000000000 */
[----:B------:R-:W-:Y:S02]  /*2580*/  ISETP.NE.AND P0, PT, R16, RZ, PT ;  /* 0x000000ff1000720c */ /* 0x000fe40003f05270 */
[----:B------:R-:W-:Y:S02]  /*2590*/  ISETP.NE.AND P2, PT, R14, UR4, PT ;  /* 0x000000040e007c0c */ /* 0x000fe4000bf45270 */
[----:B------:R-:W-:Y:S02]  /*25a0*/  IADD3.X R27, PT, PT, RZ, R27, RZ, P1, P6 ;  /* 0x0000001bff1b7210 */ /* 0x000fe40000fec4ff */
[----:B------:R-:W-:-:S02]  /*25b0*/  SEL R25, RZ, 0x1, P2 ;  /* 0x00000001ff197807 */ /* 0x000fc40001000000 */
[----:B------:R-:W-:Y:S02]  /*25c0*/  IADD3.X R27, PT, PT, RZ, R27, RZ, P3, P4 ;  /* 0x0000001bff1b7210 */ /* 0x000fe40001fe84ff */
[----:B------:R-:W-:-:S04]  /*25d0*/  IADD3 R25, P1, P2, R25, R5, R4 ;  /* 0x0000000519197210 */ /* 0x000fc80007a3e004 */
[----:B------:R-:W-:Y:S01]  /*25e0*/  IADD3.X R27, PT, PT, RZ, R27, RZ, P1, P2 ;  /* 0x0000001bff1b7210 */ /* 0x000fe20000fe44ff */
[----:B------:R-:W-:Y:S08]  /*25f0*/  @P0 BRA `(.L_x_517) ;  /* 0xfffffff800700947 */ /* 0x000ff0000383ffff */
[----:B------:R-:W-:Y:S05]  /*2600*/  BSYNC.RECONVERGENT B3 ;  /* 0x0000000000037941 */ /* 0x000fea0003800200 */
.L_x_516:
[----:B------:R-:W-:-:S07]  /*2610*/  VIADD R20, R20, 0xfffff000 ;  /* 0xfffff00014147836 */ /* 0x000fce0000000000 */
.L_x_515:
[----:B------:R-:W-:Y:S05]  /*2620*/  BSYNC.RECONVERGENT B2 ;  /* 0x0000000000027941 */ /* 0x000fea0003800200 */
.L_x_514:
        /* <DEDUP_REMOVED lines=33> */
[----:B--2---:R-:W-:Y:S02]  /*2840*/  ISETP.NE.AND P1, PT, R4, UR4, PT ;  /* 0x0000000404007c0c */ /* 0x004fe4000bf25270 */
[----:B---3--:R-:W-:-:S02]  /*2850*/  ISETP.NE.AND P2, PT, R16, UR4, PT ;  /* 0x0000000410007c0c */ /* 0x008fc4000bf45270 */
[----:B------:R-:W-:Y:S02]  /*2860*/  SEL R5, RZ, 0x1, P1 ;  /* 0x00000001ff057807 */ /* 0x000fe40000800000 */
[----:B------:R-:W-:Y:S02]  /*2870*/  SEL R4, RZ, 0x1, P2 ;  /* 0x00000001ff047807 */ /* 0x000fe40001000000 */
[----:B----4-:R-:W-:Y:S02]  /*2880*/  ISETP.NE.AND P1, PT, R8, UR4, PT ;  /* 0x0000000408007c0c */ /* 0x010fe4000bf25270 */
[----:B-----5:R-:W-:Y:S02]  /*2890*/  ISETP.NE.AND P2, PT, R10, UR4, PT ;  /* 0x000000040a007c0c */ /* 0x020fe4000bf45270 */
[----:B------:R-:W-:Y:S02]  /*28a0*/  IADD3 R25, P5, P6, R4, R25, R5 ;  /* 0x0000001904197210 */ /* 0x000fe40007ebe005 */
[----:B------:R-:W-:-:S02]  /*28b0*/  SEL R4, RZ, 0x1, P1 ;  /* 0x00000001ff047807 */ /* 0x000fc40000800000 */
[----:B------:R-:W-:Y:S02]  /*28c0*/  SEL R5, RZ, 0x1, P2 ;  /* 0x00000001ff057807 */ /* 0x000fe40001000000 */
[----:B------:R-:W-:Y:S02]  /*28d0*/  ISETP.NE.AND P3, PT, R12, UR4, PT ;  /* 0x000000040c007c0c */ /* 0x000fe4000bf65270 */
[----:B------:R-:W-:Y:S02]  /*28e0*/  ISETP.NE.AND P4, PT, R14, UR4, PT ;  /* 0x000000040e007c0c */ /* 0x000fe4000bf85270 */
[----:B------:R-:W-:Y:S02]  /*28f0*/  IADD3 R5, P1, P2, R5, R25, R4 ;  /* 0x0000001905057210 */ /* 0x000fe40007a3e004 */
[----:B------:R-:W-:Y:S02]  /*2900*/  SEL R4, RZ, 0x1, P3 ;  /* 0x00000001ff047807 */ /* 0x000fe40001800000 */
[----:B0-----:R-:W-:-:S02]  /*2910*/  SEL R3, RZ, 0x1, P4 ;  /* 0x00000001ff037807 */ /* 0x001fc40002000000 */
[----:B------:R-:W-:Y:S02]  /*2920*/  ISETP.NE.AND P4, PT, R6, UR4, PT ;  /* 0x0000000406007c0c */ /* 0x000fe4000bf85270 */
[----:B------:R-:W-:Y:S02]  /*2930*/  ISETP.NE.AND P3, PT, R2, UR4, PT ;  /* 0x0000000402007c0c */ /* 0x000fe4000bf65270 */
[----:B------:R-:W-:Y:S02]  /*2940*/  IADD3.X R27, PT, PT, RZ, R27, RZ, P5, P6 ;  /* 0x0000001bff1b7210 */ /* 0x000fe40002fec4ff */
[----:B------:R-:W-:Y:S02]  /*2950*/  IADD3 R3, P5, P6, R3, R5, R4 ;  /* 0x0000000503037210 */ /* 0x000fe40007ebe004 */
[----:B------:R-:W-:Y:S02]  /*2960*/  SEL R2, RZ, 0x1, P4 ;  /* 0x00000001ff027807 */ /* 0x000fe40002000000 */
[----:B------:R-:W-:-:S02]  /*2970*/  SEL R25, RZ, 0x1, P3 ;  /* 0x00000001ff197807 */ /* 0x000fc40001800000 */
[----:B------:R-:W-:Y:S02]  /*2980*/  IADD3.X R27, PT, PT, RZ, R27, RZ, P1, P2 ;  /* 0x0000001bff1b7210 */ /* 0x000fe40000fe44ff */
[----:B------:R-:W-:Y:S02]  /*2990*/  IADD3 R25, P1, P2, R25, R3, R2 ;  /* 0x0000000319197210 */ /* 0x000fe40007a3e002 */
[----:B------:R-:W-:-:S04]  /*29a0*/  IADD3.X R27, PT, PT, RZ, R27, RZ, P5, P6 ;  /* 0x0000001bff1b7210 */ /* 0x000fc80002fec4ff */
[----:B------:R-:W-:-:S07]  /*29b0*/  IADD3.X R27, PT, PT, RZ, R27, RZ, P1, P2 ;  /* 0x0000001bff1b7210 */ /* 0x000fce0000fe44ff */
.L_x_519:
[----:B------:R-:W-:Y:S05]  /*29c0*/  BSYNC.RECONVERGENT B2 ;  /* 0x0000000000027941 */ /* 0x000fea0003800200 */
.L_x_518:
        /* <DEDUP_REMOVED lines=32> */
.L_x_521:
[----:B------:R-:W-:Y:S05]  /*2bd0*/  BSYNC.RECONVERGENT B2 ;  /* 0x0000000000027941 */ /* 0x000fea0003800200 */
.L_x_520:
[----:B------:R-:W-:Y:S05]  /*2be0*/  @!P0 BRA `(.L_x_513) ;  /* 0x0000000000348947 */ /* 0x000fea0003800000 */
[----:B------:R-:W0:Y:S01]  /*2bf0*/  LDC.64 R4, c[0x0][0x380] ;  /* 0x0000e000ff047b82 */ /* 0x000e220000000a00 */
[----:B------:R-:W-:Y:S02]  /*2c00*/  IMAD.IADD R17, R20, 0x1, R17 ;  /* 0x0000000114117824 */ /* 0x000fe400078e0211 */
[----:B------:R-:W-:-:S07]  /*2c10*/  IMAD.MOV R6, RZ, RZ, -R19 ;  /* 0x000000ffff067224 */ /* 0x000fce00078e0a13 */
.L_x_522:
        /* <DEDUP_REMOVED lines=10> */
.L_x_513:
[----:B------:R-:W-:Y:S05]  /*2cc0*/  BSYNC.RECONVERGENT B1 ;  /* 0x0000000000017941 */ /* 0x000fea0003800200 */
.L_x_511:
        /* <DEDUP_REMOVED lines=74> */
.L_x_509:
[----:B------:R-:W-:Y:S05]  /*3170*/  BSYNC.RECONVERGENT B0 ;  /* 0x0000000000007941 */ /* 0x000fea0003800200 */
.L_x_494:
[----:B------:R-:W-:Y:S05]  /*3180*/  @P0 EXIT ;  /* 0x000000000000094d */ /* 0x000fea0003800000 */
[----:B------:R-:W0:Y:S01]  /*3190*/  LDCU.64 UR4, c[0x0][0x3a0] ;  /* 0x00007400ff0477ac */ /* 0x000e220008000a00 */
[----:B------:R-:W3:Y:S01]  /*31a0*/  LDC.64 R4, c[0x0][0x390] ;  /* 0x0000e400ff047b82 */ /* 0x000ee20000000a00 */
[----:B012---:R-:W-:-:S04]  /*31b0*/  IADD3 R2, P0, PT, R2, UR4, RZ ;  /* 0x0000000402027c10 */ /* 0x007fc8000ff1e0ff */
[----:B------:R-:W-:-:S05]  /*31c0*/  IADD3.X R3, PT, PT, R3, UR5, RZ, P0, !PT ;  /* 0x0000000503037c10 */ /* 0x000fca00087fe4ff */
[----:B---3--:R-:W-:Y:S01]  /*31d0*/  STG.E.64 desc[UR6][R4.64], R2 ;  /* 0x0000000204007986 */ /* 0x008fe2000c101b06 */
[----:B------:R-:W-:Y:S05]  /*31e0*/  EXIT ;  /* 0x000000000000794d */ /* 0x000fea0003800000 */
.L_x_523:
        /* <DEDUP_REMOVED lines=9> */
.L_x_1737:


//--------------------- .text._ZN3cub18CUB_300001_SM_10006detail6reduce28DeviceReduceSingleTileKernelINS2_10policy_hubIjyN4cuda3std3__44plusIjEEE10Policy1000EPjSC_iS9_jjNS7_10__identityEEEvT0_T1_T2_T3_T4_T6_ --------------------------
	.section	.text._ZN3cub18CUB_300001_SM_10006detail6reduce28DeviceReduceSingleTileKernelINS2_10policy_hubIjyN4cuda3std3__44plusIjEEE10Policy1000EPjSC_iS9_jjNS7_10__identityEEEvT0_T1_T2_T3_T4_T6_,"ax",@progbits
	.align	128
        .global         _ZN3cub18CUB_300001_SM_10006detail6reduce28DeviceReduceSingleTileKernelINS2_10policy_hubIjyN4cuda3std3__44plusIjEEE10Policy1000EPjSC_iS9_jjNS7_10__identityEEEvT0_T1_T2_T3_T4_T6_
        .type           _ZN3cub18CUB_300001_SM_10006detail6reduce28DeviceReduceSingleTileKernelINS2_10policy_hubIjyN4cuda3std3__44plusIjEEE10Policy1000EPjSC_iS9_jjNS7_10__identityEEEvT0_T1_T2_T3_T4_T6_,@function
        .size           _ZN3cub18CUB_300001_SM_10006detail6reduce28DeviceReduceSingleTileKernelINS2_10policy_hubIjyN4cuda3std3__44plusIjEEE10Policy1000EPjSC_iS9_jjNS7_10__identityEEEvT0_T1_T2_T3_T4_T6_,(.L_x_1738 - _ZN3cub18CUB_300001_SM_10006detail6reduce28DeviceReduceSingleTileKernelINS2_10policy_hubIjyN4cuda3std3__44plusIjEEE10Policy1000EPjSC_iS9_jjNS7_10__identityEEEvT0_T1_T2_T3_T4_T6_)
        .other          _ZN3cub18CUB_300001_SM_10006detail6reduce28DeviceReduceSingleTileKernelINS2_10policy_hubIjyN4cuda3std3__44plusIjEEE10Policy1000EPjSC_iS9_jjNS7_10__identityEEEvT0_T1_T2_T3_T4_T6_,@"STO_CUDA_ENTRY STV_DEFAULT"
_ZN3cub18CUB_300001_SM_10006detail6reduce28DeviceReduceSingleTileKernelINS2_10policy_hubIjyN4cuda3std3__44plusIjEEE10Policy1000EPjSC_iS9_jjNS7_10__identityEEEvT0_T1_T2_T3_T4_T6_:
.text._ZN3cub18CUB_300001_SM_10006detail6reduce28DeviceReduceSingleTileKernelINS2_10policy_hubIjyN4cuda3std3__44plusIjEEE10Policy1000EPjSC_iS9_jjNS7_10__identityEEEvT0_T1_T2_T3_T4_T6_:
        /* <DEDUP_REMOVED lines=9> */
[----:B------:R-:W0:Y:S08]  /*0090*/  LDC R5, c[0x0][0x398] ;  /* 0x0000e600ff057b82 */ /* 0x000e300000000800 */
[----:B------:R-:W0:Y:S02]  /*00a0*/  LDC.64 R2, c[0x0][0x388] ;  /* 0x0000e200ff027b82 */ /* 0x000e240000000a00 */
[----:B0-----:R-:W-:Y:S01]  /*00b0*/  STG.E desc[UR6][R2.64], R5 ;  /* 0x0000000502007986 */ /* 0x001fe2000c101906 */
[----:B------:R-:W-:Y:S05]  /*00c0*/  EXIT ;  /* 0x000000000000794d */ /* 0x000fea0003800000 */
.L_x_524:
[----:B------:R-:W0:Y:S01]  /*00d0*/  LDCU UR4, c[0x0][0x380] ;  /* 0x00007000ff0477ac */ /* 0x000e220008000800 */
[----:B------:R-:W-:Y:S01]  /*00e0*/  BSSY.RECONVERGENT B0, `(.L_x_525) ;  /* 0x0000385000007945 */ /* 0x000fe20003800200 */
[----:B0-----:R-:W-:-:S09]  /*00f0*/  ULOP3.LUT UP0, URZ, UR4, 0xf, URZ, 0xc0, !UPT ;  /* 0x0000000f04ff7892 */ /* 0x001fd2000f80c0ff */
[----:B------:R-:W-:Y:S05]  /*0100*/  BRA.U UP0, `(.L_x_526) ;  /* 0x0000001900d87547 */ /* 0x000fea000b800000 */
[----:B------:R-:W-:-:S13]  /*0110*/  ISETP.GT.AND P0, PT, R20, 0xfff, PT ;  /* 0x00000fff1400780c */ /* 0x000fda0003f04270 */
[----:B------:R-:W-:Y:S05]  /*0120*/  @P0 BRA `(.L_x_527) ;  /* 0x0000000c008c0947 */ /* 0x000fea0003800000 */
[----:B------:R-:W0:Y:S01]  /*0130*/  S2R R9, SR_TID.X ;  /* 0x0000000000097919 */ /* 0x000e220000002100 */
[----:B------:R-:W-:Y:S01]  /*0140*/  BSSY.RECONVERGENT B1, `(.L_x_528) ;  /* 0x0000009000017945 */ /* 0x000fe20003800200 */
[----:B------:R-:W-:Y:S01]  /*0150*/  IMAD.MOV.U32 R0, RZ, RZ, RZ ;  /* 0x000000ffff007224 */ /* 0x000fe200078e00ff */
[----:B0-----:R-:W-:Y:S01]  /*0160*/  ISETP.GE.AND P0, PT, R9, R20, PT ;  /* 0x000000140900720c */ /* 0x001fe20003f06270 */
[----:B------:R-:W-:-:S12]  /*0170*/  IMAD.MOV.U32 R11, RZ, RZ, R9 ;  /* 0x000000ffff0b7224 */ /* 0x000fd800078e0009 */
[----:B------:R-:W-:Y:S05]  /*0180*/  @P0 BRA `(.L_x_529) ;  /* 0x0000000000100947 */ /* 0x000fea0003800000 */
[----:B------:R-:W0:Y:S02]  /*0190*/  LDC.64 R2, c[0x0][0x380] ;  /* 0x0000e000ff027b82 */ /* 0x000e240000000a00 */
[----:B0-----:R-:W-:-:S05]  /*01a0*/  IMAD.WIDE.U32 R2, R9, 0x4, R2 ;  /* 0x0000000409027825 */ /* 0x001fca00078e0002 */
[----:B------:R0:W5:Y:S01]  /*01b0*/  LDG.E.CONSTANT R0, desc[UR6][R2.64] ;  /* 0x0000000602007981 */ /* 0x000162000c1e9900 */
[----:B------:R-:W-:-:S07]  /*01c0*/  VIADD R11, R9, 0x100 ;  /* 0x00000100090b7836 */ /* 0x000fce0000000000 */
.L_x_529:
[----:B------:R-:W-:Y:S05]  /*01d0*/  BSYNC.RECONVERGENT B1 ;  /* 0x0000000000017941 */ /* 0x000fea0003800200 */
.L_x_528:
[----:B------:R-:W-:Y:S01]  /*01e0*/  ISETP.GE.AND P0, PT, R11, R20, PT ;  /* 0x000000140b00720c */ /* 0x000fe20003f06270 */
[----:B------:R-:W-:-:S12]  /*01f0*/  BSSY.RECONVERGENT B1, `(.L_x_530) ;  /* 0x0000066000017945 */ /* 0x000fd80003800200 */
[----:B------:R-:W-:Y:S05]  /*0200*/  @P0 BRA `(.L_x_531) ;  /* 0x0000000400900947 */ /* 0x000fea0003800000 */
[----:B0-----:R-:W-:Y:S01]  /*0210*/  LOP3.LUT R3, RZ, R11, RZ, 0x33, !PT ;  /* 0x0000000bff037212 */ /* 0x001fe200078e33ff */
        /* <DEDUP_REMOVED lines=11> */
[----:B------:R-:W-:-:S07]  /*02d0*/  IMAD.MOV.U32 R5, RZ, RZ, R3 ;  /* 0x000000ffff057224 */ /* 0x000fce00078e0003 */
.L_x_534:
[----:B------:R-:W-:-:S06]  /*02e0*/  IMAD.MOV.U32 R3, RZ, RZ, R5 ;  /* 0x000000ffff037224 */ /* 0x000fcc00078e0005 */
[----:B------:R0:W2:Y:S01]  /*02f0*/  LDG.E.CONSTANT R3, desc[UR6][R2.64] ;  /* 0x0000000602037981 */ /* 0x0000a2000c1e9900 */
[----:B------:R-:W-:Y:S02]  /*0300*/  VIADD R4, R4, 0x1 ;  /* 0x0000000104047836 */ /* 0x000fe40000000000 */
[----:B------:R-:W-:-:S03]  /*0310*/  VIADD R11, R11, 0x100 ;  /* 0x000001000b0b7836 */ /* 0x000fc60000000000 */
[----:B------:R-:W-:Y:S02]  /*0320*/  ISETP.NE.AND P0, PT, R4, RZ, PT ;  /* 0x000000ff0400720c */ /* 0x000fe40003f05270 */
[----:B0-----:R-:W-:-:S05]  /*0330*/  IADD3 R2, P2, PT, R2, 0x400, RZ ;  /* 0x0000040002027810 */ /* 0x001fca0007f5e0ff */
[----:B------:R-:W-:Y:S02]  /*0340*/  IMAD.X R5, RZ, RZ, R5, P2 ;  /* 0x000000ffff057224 */ /* 0x000fe400010e0605 */
[----:B--2--5:R-:W-:-:S04]  /*0350*/  IMAD.IADD R0, R3, 0x1, R0 ;  /* 0x0000000103007824 */ /* 0x024fc800078e0200 */
[----:B------:R-:W-:Y:S05]  /*0360*/  @P0 BRA `(.L_x_534) ;  /* 0xfffffffc00dc0947 */ /* 0x000fea000383ffff */
.L_x_533:
[----:B------:R-:W-:Y:S05]  /*0370*/  BSYNC.RECONVERGENT B2 ;  /* 0x0000000000027941 */ /* 0x000fea0003800200 */
.L_x_532:
        /* <DEDUP_REMOVED lines=8> */
.L_x_537:
[----:B------:R-:W0:Y:S01]  /*0400*/  LDC.64 R4, c[0x0][0x380] ;  /* 0x0000e000ff047b82 */ /* 0x000e220000000a00 */
[C---:B------:R-:W-:Y:S02]  /*0410*/  VIADD R7, R11.reuse, 0x400 ;  /* 0x000004000b077836 */ /* 0x040fe40000000000 */
[C---:B------:R-:W-:Y:S02]  /*0420*/  VIADD R3, R11.reuse, 0x800 ;  /* 0x000008000b037836 */ /* 0x040fe40000000000 */
[----:B0-----:R-:W-:-:S05]  /*0430*/  IMAD.WIDE R22, R11, 0x4, R4 ;  /* 0x000000040b167825 */ /* 0x001fca00078e0204 */
[----:B------:R-:W2:Y:S01]  /*0440*/  LDG.E.CONSTANT R13, desc[UR6][R22.64] ;  /* 0x00000006160d7981 */ /* 0x000ea2000c1e9900 */
[----:B------:R-:W-:-:S03]  /*0450*/  IMAD.WIDE R6, R7, 0x4, R4 ;  /* 0x0000000407067825 */ /* 0x000fc600078e0204 */
[----:B------:R-:W2:Y:S04]  /*0460*/  LDG.E.CONSTANT R10, desc[UR6][R22.64+0x400] ;  /* 0x00040006160a7981 */ /* 0x000ea8000c1e9900 */
[----:B------:R-:W3:Y:S04]  /*0470*/  LDG.E.CONSTANT R12, desc[UR6][R22.64+0x800] ;  /* 0x00080006160c7981 */ /* 0x000ee8000c1e9900 */
[----:B------:R-:W3:Y:S01]  /*0480*/  LDG.E.CONSTANT R19, desc[UR6][R22.64+0xc00] ;  /* 0x000c000616137981 */ /* 0x000ee2000c1e9900 */
[----:B------:R-:W-:-:S03]  /*0490*/  IMAD.WIDE R2, R3, 0x4, R4 ;  /* 0x0000000403027825 */ /* 0x000fc600078e0204 */
[----:B------:R-:W4:Y:S04]  /*04a0*/  LDG.E.CONSTANT R16, desc[UR6][R6.64] ;  /* 0x0000000606107981 */ /* 0x000f28000c1e9900 */
[----:B------:R-:W4:Y:S01]  /*04b0*/  LDG.E.CONSTANT R15, desc[UR6][R6.64+0x400] ;  /* 0x00040006060f7981 */ /* 0x000f22000c1e9900 */
[----:B------:R-:W-:-:S03]  /*04c0*/  VIADD R25, R11, 0xc00 ;  /* 0x00000c000b197836 */ /* 0x000fc60000000000 */
[----:B------:R-:W4:Y:S04]  /*04d0*/  LDG.E.CONSTANT R14, desc[UR6][R6.64+0x800] ;  /* 0x00080006060e7981 */ /* 0x000f28000c1e9900 */
[----:B------:R-:W4:Y:S01]  /*04e0*/  LDG.E.CONSTANT R21, desc[UR6][R6.64+0xc00] ;  /* 0x000c000606157981 */ /* 0x000f22000c1e9900 */
[----:B------:R-:W-:-:S03]  /*04f0*/  IMAD.WIDE R4, R25, 0x4, R4 ;  /* 0x0000000419047825 */ /* 0x000fc600078e0204 */
[----:B------:R-:W4:Y:S04]  /*0500*/  LDG.E.CONSTANT R18, desc[UR6][R2.64] ;  /* 0x0000000602127981 */ /* 0x000f28000c1e9900 */
[----:B------:R-:W4:Y:S04]  /*0510*/  LDG.E.CONSTANT R17, desc[UR6][R2.64+0x400] ;  /* 0x0004000602117981 */ /* 0x000f28000c1e9900 */
[----:B------:R-:W4:Y:S04]  /*0520*/  LDG.E.CONSTANT R23, desc[UR6][R2.64+0x800] ;  /* 0x0008000602177981 */ /* 0x000f28000c1e9900 */
[----:B------:R-:W4:Y:S04]  /*0530*/  LDG.E.CONSTANT R24, desc[UR6][R2.64+0xc00] ;  /* 0x000c000602187981 */ /* 0x000f28000c1e9900 */
[----:B------:R-:W4:Y:S04]  /*0540*/  LDG.E.CONSTANT R25, desc[UR6][R4.64] ;  /* 0x0000000604197981 */ /* 0x000f28000c1e9900 */
[----:B------:R-:W4:Y:S04]  /*0550*/  LDG.E.CONSTANT R26, desc[UR6][R4.64+0x400] ;  /* 0x00040006041a7981 */ /* 0x000f28000c1e9900 */
[----:B------:R-:W4:Y:S04]  /*0560*/  LDG.E.CONSTANT R22, desc[UR6][R4.64+0x800] ;  /* 0x0008000604167981 */ /* 0x000f28000c1e9900 */
[----:B------:R-:W4:Y:S01]  /*0570*/  LDG.E.CONSTANT R27, desc[UR6][R4.64+0xc00] ;  /* 0x000c0006041b7981 */ /* 0x000f22000c1e9900 */
[----:B------:R-:W-:-:S05]  /*0580*/  VIADD R11, R11, 0x1000 ;  /* 0x000010000b0b7836 */ /* 0x000fca0000000000 */
[----:B------:R-:W-:Y:S02]  /*0590*/  ISETP.GE.AND P1, PT, R11, R8, PT ;  /* 0x000000080b00720c */ /* 0x000fe40003f26270 */
[----:B--2--5:R-:W-:-:S04]  /*05a0*/  IADD3 R10, PT, PT, R10, R13, R0 ;  /* 0x0000000d0a0a7210 */ /* 0x024fc80007ffe000 */
[----:B---3--:R-:W-:-:S04]  /*05b0*/  IADD3 R10, PT, PT, R19, R12, R10 ;  /* 0x0000000c130a7210 */ /* 0x008fc80007ffe00a */
[----:B----4-:R-:W-:-:S04]  /*05c0*/  IADD3 R10, PT, PT, R15, R16, R10 ;  /* 0x000000100f0a7210 */ /* 0x010fc80007ffe00a */
[----:B------:R-:W-:-:S04]  /*05d0*/  IADD3 R10, PT, PT, R21, R14, R10 ;  /* 0x0000000e150a7210 */ /* 0x000fc80007ffe00a */
[----:B------:R-:W-:-:S04]  /*05e0*/  IADD3 R10, PT, PT, R17, R18, R10 ;  /* 0x00000012110a7210 */ /* 0x000fc80007ffe00a */
[----:B------:R-:W-:-:S04]  /*05f0*/  IADD3 R10, PT, PT, R24, R23, R10 ;  /* 0x00000017180a7210 */ /* 0x000fc80007ffe00a */
[----:B------:R-:W-:-:S04]  /*0600*/  IADD3 R25, PT, PT, R26, R25, R10 ;  /* 0x000000191a197210 */ /* 0x000fc80007ffe00a */
[----:B------:R-:W-:Y:S01]  /*0610*/  IADD3 R0, PT, PT, R27, R22, R25 ;  /* 0x000000161b007210 */ /* 0x000fe20007ffe019 */
[----:B------:R-:W-:Y:S06]  /*0620*/  @!P1 BRA `(.L_x_537) ;  /* 0xfffffffc00749947 */ /* 0x000fec000383ffff */
.L_x_536:
[----:B------:R-:W-:Y:S05]  /*0630*/  BSYNC.RECONVERGENT B2 ;  /* 0x0000000000027941 */ /* 0x000fea0003800200 */
.L_x_535:
[----:B------:R-:W-:Y:S01]  /*0640*/  IMAD.IADD R2, R20, 0x1, -R11 ;  /* 0x0000000114027824 */ /* 0x000fe200078e0a0b */
[----:B------:R-:W-:Y:S04]  /*0650*/  BSSY.RECONVERGENT B2, `(.L_x_538) ;  /* 0x0000015000027945 */ /* 0x000fe80003800200 */
[----:B------:R-:W-:-:S13]  /*0660*/  ISETP.GT.AND P1, PT, R2, 0x400, PT ;  /* 0x000004000200780c */ /* 0x000fda0003f24270 */
[----:B------:R-:W-:Y:S05]  /*0670*/  @!P1 BRA `(.L_x_539) ;  /* 0x0000000000489947 */ /* 0x000fea0003800000 */
[----:B------:R-:W0:Y:S01]  /*0680*/  LDC.64 R4, c[0x0][0x380] ;  /* 0x0000e000ff047b82 */ /* 0x000e220000000a00 */
[C---:B------:R-:W-:Y:S02]  /*0690*/  VIADD R13, R11.reuse, 0x400 ;  /* 0x000004000b0d7836 */ /* 0x040fe40000000000 */
[----:B0-----:R-:W-:-:S05]  /*06a0*/  IMAD.WIDE R2, R11, 0x4, R4 ;  /* 0x000000040b027825 */ /* 0x001fca00078e0204 */
[----:B------:R-:W2:Y:S01]  /*06b0*/  LDG.E.CONSTANT R7, desc[UR6][R2.64] ;  /* 0x0000000602077981 */ /* 0x000ea2000c1e9900 */
[----:B------:R-:W-:-:S03]  /*06c0*/  IMAD.WIDE R4, R13, 0x4, R4 ;  /* 0x000000040d047825 */ /* 0x000fc600078e0204 */
[----:B------:R-:W2:Y:S04]  /*06d0*/  LDG.E.CONSTANT R6, desc[UR6][R2.64+0x400] ;  /* 0x0004000602067981 */ /* 0x000ea8000c1e9900 */
[----:B------:R-:W3:Y:S04]  /*06e0*/  LDG.E.CONSTANT R13, desc[UR6][R2.64+0x800] ;  /* 0x00080006020d7981 */ /* 0x000ee8000c1e9900 */
[----:B------:R-:W3:Y:S04]  /*06f0*/  LDG.E.CONSTANT R8, desc[UR6][R2.64+0xc00] ;  /* 0x000c000602087981 */ /* 0x000ee8000c1e9900 */
[----:B------:R-:W4:Y:S04]  /*0700*/  LDG.E.CONSTANT R15, desc[UR6][R4.64] ;  /* 0x00000006040f7981 */ /* 0x000f28000c1e9900 */
[----:B------:R-:W4:Y:S04]  /*0710*/  LDG.E.CONSTANT R10, desc[UR6][R4.64+0x400] ;  /* 0x00040006040a7981 */ /* 0x000f28000c1e9900 */
[----:B------:R-:W4:Y:S04]  /*0720*/  LDG.E.CONSTANT R17, desc[UR6][R4.64+0x800] ;  /* 0x0008000604117981 */ /* 0x000f28000c1e9900 */
[----:B------:R-:W4:Y:S01]  /*0730*/  LDG.E.CONSTANT R12, desc[UR6][R4.64+0xc00] ;  /* 0x000c0006040c7981 */ /* 0x000f22000c1e9900 */
[----:B------:R-:W-:Y:S01]  /*0740*/  PLOP3.LUT P0, PT, PT, PT, PT, 0x8, 0x80 ;  /* 0x000000000080781c */ /* 0x000fe20003f0e170 */
[----:B------:R-:W-:Y:S01]  /*0750*/  VIADD R11, R11, 0x800 ;  /* 0x000008000b0b7836 */ /* 0x000fe20000000000 */
[----:B--2--5:R-:W-:-:S04]  /*0760*/  IADD3 R6, PT, PT, R6, R7, R0 ;  /* 0x0000000706067210 */ /* 0x024fc80007ffe000 */
[----:B---3--:R-:W-:-:S04]  /*0770*/  IADD3 R6, PT, PT, R8, R13, R6 ;  /* 0x0000000d08067210 */ /* 0x008fc80007ffe006 */
[----:B----4-:R-:W-:-:S04]  /*0780*/  IADD3 R6, PT, PT, R10, R15, R6 ;  /* 0x0000000f0a067210 */ /* 0x010fc80007ffe006 */
[----:B------:R-:W-:-:S07]  /*0790*/  IADD3 R0, PT, PT, R12, R17, R6 ;  /* 0x000000110c007210 */ /* 0x000fce0007ffe006 */
.L_x_539:
[----:B------:R-:W-:Y:S05]  /*07a0*/  BSYNC.RECONVERGENT B2 ;  /* 0x0000000000027941 */ /* 0x000fea0003800200 */
.L_x_538:
[----:B------:R-:W-:-:S13]  /*07b0*/  ISETP.LT.OR P0, PT, R11, R20, P0 ;  /* 0x000000140b00720c */ /* 0x000fda0000701670 */
[----:B------:R-:W-:Y:S05]  /*07c0*/  @!P0 BRA `(.L_x_531) ;  /* 0x0000000000208947 */ /* 0x000fea0003800000 */
[----:B------:R-:W0:Y:S02]  /*07d0*/  LDC.64 R2, c[0x0][0x380] ;  /* 0x0000e000ff027b82 */ /* 0x000e240000000a00 */
[----:B0-----:R-:W-:-:S05]  /*07e0*/  IMAD.WIDE R2, R11, 0x4, R2 ;  /* 0x000000040b027825 */ /* 0x001fca00078e0202 */
[----:B------:R-:W2:Y:S04]  /*07f0*/  LDG.E.CONSTANT R5, desc[UR6][R2.64] ;  /* 0x0000000602057981 */ /* 0x000ea8000c1e9900 */
[----:B------:R-:W2:Y:S04]  /*0800*/  LDG.E.CONSTANT R4, desc[UR6][R2.64+0x400] ;  /* 0x0004000602047981 */ /* 0x000ea8000c1e9900 */
[----:B------:R-:W3:Y:S04]  /*0810*/  LDG.E.CONSTANT R7, desc[UR6][R2.64+0x800] ;  /* 0x0008000602077981 */ /* 0x000ee8000c1e9900 */
[----:B------:R-:W3:Y:S01]  /*0820*/  LDG.E.CONSTANT R6, desc[UR6][R2.64+0xc00] ;  /* 0x000c000602067981 */ /* 0x000ee2000c1e9900 */
[----:B--2--5:R-:W-:-:S04]  /*0830*/  IADD3 R0, PT, PT, R4, R5, R0 ;  /* 0x0000000504007210 */ /* 0x024fc80007ffe000 */
[----:B---3--:R-:W-:-:S07]  /*0840*/  IADD3 R0, PT, PT, R6, R7, R0 ;  /* 0x0000000706007210 */ /* 0x008fce0007ffe000 */
.L_x_531:
[----:B------:R-:W-:Y:S05]  /*0850*/  BSYNC.RECONVERGENT B1 ;  /* 0x0000000000017941 */ /* 0x000fea0003800200 */
.L_x_530:
[----:B------:R-:W-:-:S13]  /*0860*/  ISETP.GE.AND P0, PT, R20, 0x100, PT ;  /* 0x000001001400780c */ /* 0x000fda0003f06270 */
[----:B------:R-:W-:Y:S05]  /*0870*/  @!P0 BRA `(.L_x_540) ;  /* 0x0000000000ac8947 */ /* 0x000fea0003800000 */
[----:B------:R-:W1:Y:S01]  /*0880*/  S2R R6, SR_LANEID ;  /* 0x0000000000067919 */ /* 0x000e620000000000 */
[----:B0----5:R-:W0:Y:S01]  /*0890*/  SHFL.DOWN PT, R2, R0, 0x1, 0x1f ;  /* 0x08201f0000027f89 */ /* 0x021e2200000e0000 */
[C---:B-1----:R-:W-:Y:S02]  /*08a0*/  ISETP.GT.AND P0, PT, R6.reuse, 0x1e, PT ;  /* 0x0000001e0600780c */ /* 0x042fe40003f04270 */
[----:B------:R-:W-:Y:S02]  /*08b0*/  ISETP.NE.AND P1, PT, R6, RZ, PT ;  /* 0x000000ff0600720c */ /* 0x000fe40003f25270 */
[----:B0-----:R-:W-:Y:S02]  /*08c0*/  SEL R3, R2, RZ, !P0 ;  /* 0x000000ff02037207 */ /* 0x001fe40004000000 */
[----:B------:R-:W-:-:S03]  /*08d0*/  ISETP.GT.AND P0, PT, R6, 0x1d, PT ;  /* 0x0000001d0600780c */ /* 0x000fc60003f04270 */
[----:B------:R-:W-:-:S05]  /*08e0*/  IMAD.IADD R3, R3, 0x1, R0 ;  /* 0x0000000103037824 */ /* 0x000fca00078e0200 */
[----:B------:R-:W0:Y:S01]  /*08f0*/  SHFL.DOWN PT, R2, R3, 0x2, 0x1f ;  /* 0x08401f0003027f89 */ /* 0x000e2200000e0000 */
[----:B------:R-:W1:Y:S01]  /*0900*/  @!P1 S2R R7, SR_CgaCtaId ;  /* 0x0000000000079919 */ /* 0x000e620000008800 */
[----:B0-----:R-:W-:Y:S02]  /*0910*/  SEL R2, R2, RZ, !P0 ;  /* 0x000000ff02027207 */ /* 0x001fe40004000000 */
[----:B------:R-:W-:-:S03]  /*0920*/  ISETP.GT.AND P0, PT, R6, 0x1b, PT ;  /* 0x0000001b0600780c */ /* 0x000fc60003f04270 */
[----:B------:R-:W-:-:S05]  /*0930*/  IMAD.IADD R2, R3, 0x1, R2 ;  /* 0x0000000103027824 */ /* 0x000fca00078e0202 */
[----:B------:R-:W0:Y:S02]  /*0940*/  SHFL.DOWN PT, R4, R2, 0x4, 0x1f ;  /* 0x08801f0002047f89 */ /* 0x000e2400000e0000 */
[----:B0-----:R-:W-:Y:S02]  /*0950*/  SEL R5, R4, RZ, !P0 ;  /* 0x000000ff04057207 */ /* 0x001fe40004000000 */
[----:B------:R-:W-:Y:S02]  /*0960*/  ISETP.GT.AND P0, PT, R6, 0x17, PT ;  /* 0x000000170600780c */ /* 0x000fe40003f04270 */
[----:B------:R-:W-:Y:S01]  /*0970*/  @!P1 MOV R4, 0x400 ;  /* 0x0000040000049802 */ /* 0x000fe20000000f00 */
[----:B------:R-:W-:Y:S01]  /*0980*/  IMAD.IADD R5, R2, 0x1, R5 ;  /* 0x0000000102057824 */ /* 0x000fe200078e0205 */
[----:B------:R-:W-:Y:S02]  /*0990*/  @!P1 SHF.R.U32.HI R2, RZ, 0x3, R9 ;  /* 0x00000003ff029819 */ /* 0x000fe40000011609 */
[----:B-1----:R-:W-:-:S02]  /*09a0*/  @!P1 LEA R7, R7, R4, 0x18 ;  /* 0x0000000407079211 */ /* 0x002fc400078ec0ff */
[----:B------:R-:W0:Y:S01]  /*09b0*/  SHFL.DOWN PT, R0, R5, 0x8, 0x1f ;  /* 0x09001f0005007f89 */ /* 0x000e2200000e0000 */
[----:B------:R-:W-:-:S05]  /*09c0*/  @!P1 LOP3.LUT R2, R2, 0x7c, RZ, 0xc0, !PT ;  /* 0x0000007c02029812 */ /* 0x000fca00078ec0ff */
[----:B------:R-:W-:Y:S01]  /*09d0*/  @!P1 IMAD.IADD R2, R2, 0x1, R7 ;  /* 0x0000000102029824 */ /* 0x000fe200078e0207 */
[----:B0-----:R-:W-:Y:S02]  /*09e0*/  SEL R0, R0, RZ, !P0 ;  /* 0x000000ff00007207 */ /* 0x001fe40004000000 */
[----:B------:R-:W-:-:S03]  /*09f0*/  ISETP.GT.AND P0, PT, R6, 0xf, PT ;  /* 0x0000000f0600780c */ /* 0x000fc60003f04270 */
[----:B------:R-:W-:-:S05]  /*0a00*/  IMAD.IADD R0, R5, 0x1, R0 ;  /* 0x0000000105007824 */ /* 0x000fca00078e0200 */
[----:B------:R-:W0:Y:S02]  /*0a10*/  SHFL.DOWN PT, R3, R0, 0x10, 0x1f ;  /* 0x0a001f0000037f89 */ /* 0x000e2400000e0000 */
[----:B0-----:R-:W-:Y:S02]  /*0a20*/  SEL R3, R3, RZ, !P0 ;  /* 0x000000ff03037207 */ /* 0x001fe40004000000 */
[----:B------:R-:W-:-:S03]  /*0a30*/  ISETP.NE.AND P0, PT, R9, RZ, PT ;  /* 0x000000ff0900720c */ /* 0x000fc60003f05270 */
[----:B------:R-:W-:-:S05]  /*0a40*/  IMAD.IADD R3, R0, 0x1, R3 ;  /* 0x0000000100037824 */ /* 0x000fca00078e0203 */
[----:B------:R0:W-:Y:S01]  /*0a50*/  @!P1 STS [R2+0x8], R3 ;  /* 0x0000080302009388 */ /* 0x0001e20000000800 */
[----:B------:R-:W-:Y:S06]  /*0a60*/  BAR.SYNC.DEFER_BLOCKING 0x0 ;  /* 0x0000000000007b1d */ /* 0x000fec0000010000 */
[----:B------:R-:W-:Y:S05]  /*0a70*/  @P0 BRA `(.L_x_541) ;  /* 0x0000002c00ac0947 */ /* 0x000fea0003800000 */
[----:B------:R-:W1:Y:S01]  /*0a80*/  S2UR UR5, SR_CgaCtaId ;  /* 0x00000000000579c3 */ /* 0x000e620000008800 */
[----:B------:R-:W-:Y:S02]  /*0a90*/  UMOV UR4, 0x400 ;  /* 0x0000040000047882 */ /* 0x000fe40000000000 */
[----:B-1----:R-:W-:-:S09]  /*0aa0*/  ULEA UR4, UR5, UR4, 0x18 ;  /* 0x0000000405047291 */ /* 0x002fd2000f8ec0ff */
[----:B------:R-:W-:Y:S04]  /*0ab0*/  LDS R0, [UR4+0xc] ;  /* 0x00000c04ff007984 */ /* 0x000fe80008000800 */
[----:B------:R-:W1:Y:S04]  /*0ac0*/  LDS.128 R4, [UR4+0x10] ;  /* 0x00001004ff047984 */ /* 0x000e680008000c00 */
[----:B------:R-:W2:Y:S01]  /*0ad0*/  LDS.64 R8, [UR4+0x20] ;  /* 0x00002004ff087984 */ /* 0x000ea20008000a00 */
[----:B-1----:R-:W-:-:S04]  /*0ae0*/  IADD3 R0, PT, PT, R4, R0, R3 ;  /* 0x0000000004007210 */ /* 0x002fc80007ffe003 */
[----:B------:R-:W-:-:S04]  /*0af0*/  IADD3 R0, PT, PT, R6, R0, R5 ;  /* 0x0000000006007210 */ /* 0x000fc80007ffe005 */
[----:B--2---:R-:W-:-:S05]  /*0b00*/  IADD3 R0, PT, PT, R8, R0, R7 ;  /* 0x0000000008007210 */ /* 0x004fca0007ffe007 */
[----:B0-----:R-:W-:Y:S01]  /*0b10*/  IMAD.IADD R3, R0, 0x1, R9 ;  /* 0x0000000100037824 */ /* 0x001fe200078e0209 */
[----:B------:R-:W-:Y:S06]  /*0b20*/  BRA `(.L_x_541) ;  /* 0x0000002c00807947 */ /* 0x000fec0003800000 */
.L_x_540:
[----:B0-----:R-:W-:Y:S01]  /*0b30*/  LOP3.LUT R2, R9, 0x3e0, RZ, 0xc0, !PT ;  /* 0x000003e009027812 */ /* 0x001fe200078ec0ff */
[----:B------:R-:W0:Y:S03]  /*0b40*/  S2R R8, SR_LANEID ;  /* 0x0000000000087919 */ /* 0x000e260000000000 */
[----:B------:R-:W-:Y:S01]  /*0b50*/  LOP3.LUT R5, RZ, R2, RZ, 0x33, !PT ;  /* 0x00000002ff057212 */ /* 0x000fe200078e33ff */
[----:B------:R-:W-:-:S04]  /*0b60*/  VIADD R3, R2, 0x20 ;  /* 0x0000002002037836 */ /* 0x000fc80000000000 */
[----:B------:R-:W-:Y:S01]  /*0b70*/  IMAD.IADD R5, R5, 0x1, R20 ;  /* 0x0000000105057824 */ /* 0x000fe200078e0214 */
[----:B------:R-:W-:-:S04]  /*0b80*/  ISETP.GT.AND P0, PT, R3, R20, PT ;  /* 0x000000140300720c */ /* 0x000fc80003f04270 */
[----:B------:R-:W-:-:S05]  /*0b90*/  SEL R5, R5, 0x1f, P0 ;  /* 0x0000001f05057807 */ /* 0x000fca0000000000 */
[----:B-----5:R-:W1:Y:S01]  /*0ba0*/  SHFL.DOWN PT, R2, R0, 0x1, R5 ;  /* 0x0820000000027989 */ /* 0x020e6200000e0005 */
[CC--:B0-----:R-:W-:Y:S01]  /*0bb0*/  ISETP.GE.AND P0, PT, R8.reuse, R5.reuse, PT ;  /* 0x000000050800720c */ /* 0x0c1fe20003f06270 */
[C---:B------:R-:W-:Y:S01]  /*0bc0*/  VIADD R4, R8.reuse, 0x2 ;  /* 0x0000000208047836 */ /* 0x040fe20000000000 */
[C---:B------:R-:W-:Y:S01]  /*0bd0*/  ISETP.NE.AND P1, PT, R8.reuse, RZ, PT ;  /* 0x000000ff0800720c */ /* 0x040fe20003f25270 */
[----:B------:R-:W-:Y:S01]  /*0be0*/  VIADD R6, R8, 0x4 ;  /* 0x0000000408067836 */ /* 0x000fe20000000000 */
[----:B-1----:R-:W-:Y:S02]  /*0bf0*/  SEL R3, R2, RZ, !P0 ;  /* 0x000000ff02037207 */ /* 0x002fe40004000000 */
[----:B------:R-:W-:-:S03]  /*0c00*/  ISETP.GT.AND P0, PT, R4, R5, PT ;  /* 0x000000050400720c */ /* 0x000fc60003f04270 */
[----:B------:R-:W-:-:S06]  /*0c10*/  IMAD.IADD R2, R3, 0x1, R0 ;  /* 0x0000000103027824 */ /* 0x000fcc00078e0200 */
[----:B------:R-:W0:Y:S01]  /*0c20*/  @!P1 S2R R10, SR_CgaCtaId ;  /* 0x00000000000a9919 */ /* 0x000e220000008800 */
[----:B------:R-:W-:Y:S01]  /*0c30*/  @!P1 MOV R7, 0x400 ;  /* 0x0000040000079802 */ /* 0x000fe20000000f00 */
[----:B------:R-:W1:Y:S02]  /*0c40*/  SHFL.DOWN PT, R3, R2, 0x2, R5 ;  /* 0x0840000002037989 */ /* 0x000e6400000e0005 */
[----:B-1----:R-:W-:Y:S02]  /*0c50*/  SEL R3, R3, RZ, !P0 ;  /* 0x000000ff03037207 */ /* 0x002fe40004000000 */
[----:B------:R-:W-:Y:S02]  /*0c60*/  ISETP.GT.AND P0, PT, R6, R5, PT ;  /* 0x000000050600720c */ /* 0x000fe40003f04270 */
[----:B------:R-:W-:Y:S01]  /*0c70*/  @!P1 SHF.R.U32.HI R6, RZ, 0x3, R9 ;  /* 0x00000003ff069819 */ /* 0x000fe20000011609 */
[----:B------:R-:W-:Y:S01]  /*0c80*/  IMAD.IADD R4, R2, 0x1, R3 ;  /* 0x0000000102047824 */ /* 0x000fe200078e0203 */
[----:B0-----:R-:W-:Y:S01]  /*0c90*/  @!P1 LEA R7, R10, R7, 0x18 ;  /* 0x000000070a079211 */ /* 0x001fe200078ec0ff */
[----:B------:R-:W-:Y:S01]  /*0ca0*/  VIADD R2, R8, 0x8 ;  /* 0x0000000808027836 */ /* 0x000fe20000000000 */
[----:B------:R-:W-:-:S02]  /*0cb0*/  @!P1 LOP3.LUT R6, R6, 0x7c, RZ, 0xc0, !PT ;  /* 0x0000007c06069812 */ /* 0x000fc400078ec0ff */
[----:B------:R-:W0:Y:S03]  /*0cc0*/  SHFL.DOWN PT, R3, R4, 0x4, R5 ;  /* 0x0880000004037989 */ /* 0x000e2600000e0005 */
[----:B------:R-:W-:Y:S01]  /*0cd0*/  @!P1 IMAD.IADD R6, R6, 0x1, R7 ;  /* 0x0000000106069824 */ /* 0x000fe200078e0207 */
[----:B0-----:R-:W-:Y:S02]  /*0ce0*/  SEL R3, R3, RZ, !P0 ;  /* 0x000000ff03037207 */ /* 0x001fe40004000000 */
[----:B------:R-:W-:-:S03]  /*0cf0*/  ISETP.GT.AND P0, PT, R2, R5, PT ;  /* 0x000000050200720c */ /* 0x000fc60003f04270 */
[----:B------:R-:W-:Y:S02]  /*0d00*/  IMAD.IADD R0, R4, 0x1, R3 ;  /* 0x0000000104007824 */ /* 0x000fe400078e0203 */
[----:B------:R-:W-:-:S03]  /*0d10*/  VIADD R4, R8, 0x10 ;  /* 0x0000001008047836 */ /* 0x000fc60000000000 */
[----:B------:R-:W0:Y:S02]  /*0d20*/  SHFL.DOWN PT, R3, R0, 0x8, R5 ;  /* 0x0900000000037989 */ /* 0x000e2400000e0005 */
[----:B0-----:R-:W-:Y:S02]  /*0d30*/  SEL R3, R3, RZ, !P0 ;  /* 0x000000ff03037207 */ /* 0x001fe40004000000 */
[----:B------:R-:W-:-:S03]  /*0d40*/  ISETP.GT.AND P0, PT, R4, R5, PT ;  /* 0x000000050400720c */ /* 0x000fc60003f04270 */
[----:B------:R-:W-:-:S05]  /*0d50*/  IMAD.IADD R2, R0, 0x1, R3 ;  /* 0x0000000100027824 */ /* 0x000fca00078e0203 */
[----:B------:R-:W0:Y:S02]  /*0d60*/  SHFL.DOWN PT, R3, R2, 0x10, R5 ;  /* 0x0a00000002037989 */ /* 0x000e2400000e0005 */
[----:B0-----:R-:W-:Y:S02]  /*0d70*/  SEL R3, R3, RZ, !P0 ;  /* 0x000000ff03037207 */ /* 0x001fe40004000000 */
[----:B------:R-:W-:-:S03]  /*0d80*/  ISETP.NE.AND P0, PT, R9, RZ, PT ;  /* 0x000000ff0900720c */ /* 0x000fc60003f05270 */
[----:B------:R-:W-:-:S05]  /*0d90*/  IMAD.IADD R3, R2, 0x1, R3 ;  /* 0x0000000102037824 */ /* 0x000fca00078e0203 */
[----:B------:R4:W-:Y:S01]  /*0da0*/  @!P1 STS [R6+0x8], R3 ;  /* 0x0000080306009388 */ /* 0x0009e20000000800 */
        /* <DEDUP_REMOVED lines=8> */
[----:B----4-:R-:W0:Y:S04]  /*0e30*/  LDS.128 R4, [UR4+0x10] ;  /* 0x00001004ff047984 */ /* 0x010e280008000c00 */
[----:B------:R-:W1:Y:S04]  /*0e40*/  LDS R0, [UR4+0xc] ;  /* 0x00000c04ff007984 */ /* 0x000e680008000800 */
[----:B------:R-:W2:Y:S01]  /*0e50*/  LDS.64 R8, [UR4+0x20] ;  /* 0x00002004ff087984 */ /* 0x000ea20008000a00 */
[----:B0-----:R-:W-:Y:S02]  /*0e60*/  SEL R4, R4, RZ, P2 ;  /* 0x000000ff04047207 */ /* 0x001fe40001000000 */
[----:B------:R-:W-:-:S02]  /*0e70*/  ISETP.GT.AND P2, PT, R20, 0x60, PT ;  /* 0x000000601400780c */ /* 0x000fc40003f44270 */
[----:B-1----:R-:W-:Y:S02]  /*0e80*/  SEL R0, R0, RZ, P1 ;  /* 0x000000ff00007207 */ /* 0x002fe40000800000 */
[----:B------:R-:W-:Y:S02]  /*0e90*/  SEL R5, R5, RZ, P2 ;  /* 0x000000ff05057207 */ /* 0x000fe40001000000 */
[----:B------:R-:W-:Y:S02]  /*0ea0*/  IADD3 R0, PT, PT, R4, R0, R3 ;  /* 0x0000000004007210 */ /* 0x000fe40007ffe003 */
[----:B------:R-:W-:Y:S02]  /*0eb0*/  ISETP.GT.AND P1, PT, R20, 0xa0, PT ;  /* 0x000000a01400780c */ /* 0x000fe40003f24270 */
[----:B------:R-:W-:Y:S02]  /*0ec0*/  SEL R6, R6, RZ, P3 ;  /* 0x000000ff06067207 */ /* 0x000fe40001800000 */
[----:B------:R-:W-:-:S02]  /*0ed0*/  ISETP.GT.AND P2, PT, R20, 0xc0, PT ;  /* 0x000000c01400780c */ /* 0x000fc40003f44270 */
[----:B------:R-:W-:Y:S02]  /*0ee0*/  ISETP.GT.AND P3, PT, R20, 0xe0, PT ;  /* 0x000000e01400780c */ /* 0x000fe40003f64270 */
[----:B------:R-:W-:Y:S02]  /*0ef0*/  SEL R7, R7, RZ, P1 ;  /* 0x000000ff07077207 */ /* 0x000fe40000800000 */
[----:B------:R-:W-:Y:S02]  /*0f00*/  IADD3 R0, PT, PT, R6, R0, R5 ;  /* 0x0000000006007210 */ /* 0x000fe40007ffe005 */
[----:B--2---:R-:W-:Y:S02]  /*0f10*/  SEL R8, R8, RZ, P2 ;  /* 0x000000ff08087207 */ /* 0x004fe40001000000 */
[----:B------:R-:W-:Y:S02]  /*0f20*/  SEL R9, R9, RZ, P3 ;  /* 0x000000ff09097207 */ /* 0x000fe40001800000 */
[----:B------:R-:W-:-:S05]  /*0f30*/  IADD3 R0, PT, PT, R8, R0, R7 ;  /* 0x0000000008007210 */ /* 0x000fca0007ffe007 */
[----:B------:R-:W-:Y:S01]  /*0f40*/  IMAD.IADD R3, R0, 0x1, R9 ;  /* 0x0000000100037824 */ /* 0x000fe200078e0209 */
[----:B------:R-:W-:Y:S06]  /*0f50*/  BRA `(.L_x_541) ;  /* 0x0000002800747947 */ /* 0x000fec0003800000 */
.L_x_527:
[----:B------:R-:W0:Y:S01]  /*0f60*/  S2R R0, SR_TID.X ;  /* 0x0000000000007919 */ /* 0x000e220000002100 */
[----:B------:R-:W1:Y:S01]  /*0f70*/  LDC.64 R2, c[0x0][0x380] ;  /* 0x0000e000ff027b82 */ /* 0x000e620000000a00 */
[----:B0-----:R-:W-:-:S04]  /*0f80*/  IMAD.SHL.U32 R5, R0, 0x4, RZ ;  /* 0x0000000400057824 */ /* 0x001fc800078e00ff */
[----:B-1----:R-:W-:-:S05]  /*0f90*/  IMAD.WIDE.U32 R2, R5, 0x4, R2 ;  /* 0x0000000405027825 */ /* 0x002fca00078e0002 */
[----:B------:R-:W2:Y:S04]  /*0fa0*/  LDG.E.128.CONSTANT R4, desc[UR6][R2.64] ;  /* 0x0000000602047981 */ /* 0x000ea8000c1e9d00 */
[----:B------:R-:W3:Y:S04]  /*0fb0*/  LDG.E.128.CONSTANT R8, desc[UR6][R2.64+0x1000] ;  /* 0x0010000602087981 */ /* 0x000ee8000c1e9d00 */
[----:B------:R-:W4:Y:S04]  /*0fc0*/  LDG.E.128.CONSTANT R12, desc[UR6][R2.64+0x2000] ;  /* 0x00200006020c7981 */ /* 0x000f28000c1e9d00 */
[----:B------:R-:W5:Y:S01]  /*0fd0*/  LDG.E.128.CONSTANT R16, desc[UR6][R2.64+0x3000] ;  /* 0x0030000602107981 */ /* 0x000f62000c1e9d00 */
[----:B------:R-:W-:Y:S01]  /*0fe0*/  ISETP.GE.U32.AND P0, PT, R20, 0x2000, PT ;  /* 0x000020001400780c */ /* 0x000fe20003f06070 */
[----:B------:R-:W-:Y:S01]  /*0ff0*/  IMAD.MOV.U32 R23, RZ, RZ, 0x1000 ;  /* 0x00001000ff177424 */ /* 0x000fe200078e00ff */
[----:B--2---:R-:W-:-:S04]  /*1000*/  IADD3 R5, PT, PT, R6, R5, R4 ;  /* 0x0000000506057210 */ /* 0x004fc80007ffe004 */
[----:B---3--:R-:W-:-:S04]  /*1010*/  IADD3 R5, PT, PT, R8, R7, R5 ;  /* 0x0000000708057210 */ /* 0x008fc80007ffe005 */
[----:B------:R-:W-:-:S04]  /*1020*/  IADD3 R5, PT, PT, R10, R9, R5 ;  /* 0x000000090a057210 */ /* 0x000fc80007ffe005 */
[----:B----4-:R-:W-:-:S04]  /*1030*/  IADD3 R5, PT, PT, R12, R11, R5 ;  /* 0x0000000b0c057210 */ /* 0x010fc80007ffe005 */
[----:B------:R-:W-:-:S04]  /*1040*/  IADD3 R5, PT, PT, R14, R13, R5 ;  /* 0x0000000d0e057210 */ /* 0x000fc80007ffe005 */
[----:B-----5:R-:W-:-:S04]  /*1050*/  IADD3 R5, PT, PT, R16, R15, R5 ;  /* 0x0000000f10057210 */ /* 0x020fc80007ffe005 */
[----:B------:R-:W-:-:S05]  /*1060*/  IADD3 R5, PT, PT, R18, R17, R5 ;  /* 0x0000001112057210 */ /* 0x000fca0007ffe005 */
[----:B------:R-:W-:Y:S01]  /*1070*/  IMAD.IADD R21, R19, 0x1, R5 ;  /* 0x0000000113157824 */ /* 0x000fe200078e0205 */
[----:B------:R-:W-:Y:S06]  /*1080*/  @!P0 BRA `(.L_x_542) ;  /* 0x00000000005c8947 */ /* 0x000fec0003800000 */
[----:B------:R-:W0:Y:S01]  /*1090*/  LDC R24, c[0x0][0x390] ;  /* 0x0000e400ff187b82 */ /* 0x000e220000000800 */
[----:B------:R-:W-:Y:S02]  /*10a0*/  VIADD R22, R20, 0xfffff000 ;  /* 0xfffff00014167836 */ /* 0x000fe40000000000 */
[----:B------:R-:W-:-:S07]  /*10b0*/  IMAD.MOV.U32 R23, RZ, RZ, 0x1000 ;  /* 0x00001000ff177424 */ /* 0x000fce00078e00ff */
.L_x_544:
[----:B------:R-:W-:-:S05]  /*10c0*/  IMAD.WIDE R26, R23, 0x4, R2 ;  /* 0x00000004171a7825 */ /* 0x000fca00078e0202 */
[----:B------:R-:W2:Y:S04]  /*10d0*/  LDG.E.128.CONSTANT R12, desc[UR6][R26.64] ;  /* 0x000000061a0c7981 */ /* 0x000ea8000c1e9d00 */
[----:B------:R-:W3:Y:S04]  /*10e0*/  LDG.E.128.CONSTANT R16, desc[UR6][R26.64+0x1000] ;  /* 0x001000061a107981 */ /* 0x000ee8000c1e9d00 */
[----:B------:R-:W4:Y:S04]  /*10f0*/  LDG.E.128.CONSTANT R4, desc[UR6][R26.64+0x2000] ;  /* 0x002000061a047981 */ /* 0x000f28000c1e9d00 */
[----:B------:R-:W5:Y:S01]  /*1100*/  LDG.E.128.CONSTANT R8, desc[UR6][R26.64+0x3000] ;  /* 0x003000061a087981 */ /* 0x000f62000c1e9d00 */
[----:B0-----:R-:W-:Y:S01]  /*1110*/  IMAD.MOV.U32 R20, RZ, RZ, R24 ;  /* 0x000000ffff147224 */ /* 0x001fe200078e0018 */
[----:B--2---:R-:W-:-:S04]  /*1120*/  IADD3 R13, PT, PT, R13, R12, R21 ;  /* 0x0000000c0d0d7210 */ /* 0x004fc80007ffe015 */
[----:B------:R-:W-:-:S04]  /*1130*/  IADD3 R13, PT, PT, R15, R14, R13 ;  /* 0x0000000e0f0d7210 */ /* 0x000fc80007ffe00d */
[----:B---3--:R-:W-:-:S04]  /*1140*/  IADD3 R13, PT, PT, R17, R16, R13 ;  /* 0x00000010110d7210 */ /* 0x008fc80007ffe00d */
[----:B------:R-:W-:-:S04]  /*1150*/  IADD3 R13, PT, PT, R19, R18, R13 ;  /* 0x00000012130d7210 */ /* 0x000fc80007ffe00d */
[----:B----4-:R-:W-:Y:S01]  /*1160*/  IADD3 R13, PT, PT, R5, R4, R13 ;  /* 0x00000004050d7210 */ /* 0x010fe20007ffe00d */
[----:B------:R-:W-:-:S03]  /*1170*/  IMAD.IADD R4, R20, 0x1, -R23 ;  /* 0x0000000114047824 */ /* 0x000fc600078e0a17 */
[----:B------:R-:W-:Y:S02]  /*1180*/  IADD3 R13, PT, PT, R7, R6, R13 ;  /* 0x00000006070d7210 */ /* 0x000fe40007ffe00d */
[----:B------:R-:W-:Y:S02]  /*1190*/  ISETP.GE.AND P0, PT, R4, 0x1000, PT ;  /* 0x000010000400780c */ /* 0x000fe40003f06270 */
[----:B-----5:R-:W-:-:S04]  /*11a0*/  IADD3 R13, PT, PT, R9, R8, R13 ;  /* 0x00000008090d7210 */ /* 0x020fc80007ffe00d */
[----:B------:R-:W-:-:S07]  /*11b0*/  IADD3 R21, PT, PT, R11, R10, R13 ;  /* 0x0000000a0b157210 */ /* 0x000fce0007ffe00d */
[----:B------:R-:W-:Y:S05]  /*11c0*/  @!P0 BRA `(.L_x_543) ;  /* 0x0000000400fc8947 */ /* 0x000fea0003800000 */
[----:B------:R-:W-:-:S05]  /*11d0*/  VIADD R23, R23, 0x1000 ;  /* 0x0000100017177836 */ /* 0x000fca0000000000 */
[----:B------:R-:W-:-:S13]  /*11e0*/  ISETP.GT.AND P0, PT, R23, R22, PT ;  /* 0x000000161700720c */ /* 0x000fda0003f04270 */
[----:B------:R-:W-:Y:S05]  /*11f0*/  @!P0 BRA `(.L_x_544) ;  /* 0xfffffffc00b08947 */ /* 0x000fea000383ffff */
.L_x_542:
[----:B------:R-:W-:-:S13]  /*1200*/  ISETP.GE.AND P0, PT, R23, R20, PT ;  /* 0x000000141700720c */ /* 0x000fda0003f06270 */
[----:B------:R-:W-:Y:S05]  /*1210*/  @P0 BRA `(.L_x_543) ;  /* 0x0000000400e80947 */ /* 0x000fea0003800000 */
[----:B------:R-:W-:Y:S01]  /*1220*/  IMAD.IADD R9, R20, 0x1, -R23 ;  /* 0x0000000114097824 */ /* 0x000fe200078e0a17 */
[----:B------:R-:W-:Y:S04]  /*1230*/  BSSY.RECONVERGENT B1, `(.L_x_543) ;  /* 0x0000078000017945 */ /* 0x000fe80003800200 */
[----:B------:R-:W-:-:S13]  /*1240*/  ISETP.GE.AND P0, PT, R0, R9, PT ;  /* 0x000000090000720c */ /* 0x000fda0003f06270 */
[----:B------:R-:W-:Y:S05]  /*1250*/  @P0 BRA `(.L_x_545) ;  /* 0x0000000400d40947 */ /* 0x000fea0003800000 */
[----:B------:R-:W-:Y:S01]  /*1260*/  LOP3.LUT R2, RZ, R0, RZ, 0x33, !PT ;  /* 0x00000000ff027212 */ /* 0x000fe200078e33ff */
[----:B------:R-:W-:Y:S01]  /*1270*/  BSSY.RECONVERGENT B2, `(.L_x_546) ;  /* 0x0000015000027945 */ /* 0x000fe20003800200 */
[----:B------:R-:W-:Y:S02]  /*1280*/  IMAD.MOV.U32 R8, RZ, RZ, R0 ;  /* 0x000000ffff087224 */ /* 0x000fe400078e0000 */
[----:B------:R-:W-:-:S04]  /*1290*/  IADD3 R2, PT, PT, -R23, R20, R2 ;  /* 0x0000001417027210 */ /* 0x000fc80007ffe102 */
[C---:B------:R-:W-:Y:S02]  /*12a0*/  LOP3.LUT R3, R2.reuse, 0x300, RZ, 0xc0, !PT ;  /* 0x0000030002037812 */ /* 0x040fe400078ec0ff */
[----:B------:R-:W-:Y:S02]  /*12b0*/  ISETP.GE.U32.AND P1, PT, R2, 0x300, PT ;  /* 0x000003000200780c */ /* 0x000fe40003f26070 */
[----:B------:R-:W-:-:S13]  /*12c0*/  ISETP.NE.AND P0, PT, R3, 0x300, PT ;  /* 0x000003000300780c */ /* 0x000fda0003f05270 */
[----:B------:R-:W-:Y:S05]  /*12d0*/  @!P0 BRA `(.L_x_547) ;  /* 0x0000000000388947 */ /* 0x000fea0003800000 */
[----:B------:R-:W0:Y:S01]  /*12e0*/  LDC.64 R4, c[0x0][0x380] ;  /* 0x0000e000ff047b82 */ /* 0x000e220000000a00 */
[----:B------:R-:W-:Y:S01]  /*12f0*/  LEA.HI R2, R2, 0x1, RZ, 0x18 ;  /* 0x0000000102027811 */ /* 0x000fe200078fc0ff */
[----:B------:R-:W-:Y:S02]  /*1300*/  IMAD.IADD R7, R0, 0x1, R23 ;  /* 0x0000000100077824 */ /* 0x000fe400078e0217 */
[----:B------:R-:W-:Y:S01]  /*1310*/  IMAD.MOV.U32 R8, RZ, RZ, R0 ;  /* 0x000000ffff087224 */ /* 0x000fe200078e0000 */
[----:B------:R-:W-:-:S05]  /*1320*/  LOP3.LUT R2, R2, 0x3, RZ, 0xc0, !PT ;  /* 0x0000000302027812 */ /* 0x000fca00078ec0ff */
[----:B------:R-:W-:-:S07]  /*1330*/  IMAD.MOV R6, RZ, RZ, -R2 ;  /* 0x000000ffff067224 */ /* 0x000fce00078e0a02 */
.L_x_548:
[----:B0-----:R-:W-:-:S06]  /*1340*/  IMAD.WIDE.U32 R2, R7, 0x4, R4 ;  /* 0x0000000407027825 */ /* 0x001fcc00078e0004 */
[----:B------:R-:W2:Y:S01]  /*1350*/  LDG.E.CONSTANT R2, desc[UR6][R2.64] ;  /* 0x0000000602027981 */ /* 0x000ea2000c1e9900 */
[----:B------:R-:W-:Y:S02]  /*1360*/  VIADD R6, R6, 0x1 ;  /* 0x0000000106067836 */ /* 0x000fe40000000000 */
[----:B------:R-:W-:Y:S02]  /*1370*/  VIADD R8, R8, 0x100 ;  /* 0x0000010008087836 */ /* 0x000fe40000000000 */
[----:B------:R-:W-:Y:S01]  /*1380*/  VIADD R7, R7, 0x100 ;  /* 0x0000010007077836 */ /* 0x000fe20000000000 */
[----:B------:R-:W-:Y:S01]  /*1390*/  ISETP.NE.AND P0, PT, R6, RZ, PT ;  /* 0x000000ff0600720c */ /* 0x000fe20003f05270 */
[----:B--2---:R-:W-:-:S12]  /*13a0*/  IMAD.IADD R21, R2, 0x1, R21 ;  /* 0x0000000102157824 */ /* 0x004fd800078e0215 */
[----:B------:R-:W-:Y:S05]  /*13b0*/  @P0 BRA `(.L_x_548) ;  /* 0xfffffffc00e00947 */ /* 0x000fea000383ffff */
.L_x_547:
[----:B------:R-:W-:Y:S05]  /*13c0*/  BSYNC.RECONVERGENT B2 ;  /* 0x0000000000027941 */ /* 0x000fea0003800200 */
.L_x_546:
[----:B------:R-:W-:Y:S05]  /*13d0*/  @!P1 BRA `(.L_x_545) ;  /* 0x0000000400749947 */ /* 0x000fea0003800000 */
[----:B------:R-:W0:Y:S01]  /*13e0*/  LDCU.64 UR4, c[0x0][0x380] ;  /* 0x00007000ff0477ac */ /* 0x000e220008000a00 */
[----:B------:R-:W-:Y:S01]  /*13f0*/  IMAD.IADD R5, R9, 0x1, -R8 ;  /* 0x0000000109057824 */ /* 0x000fe200078e0a08 */
[C---:B------:R-:W-:Y:S01]  /*1400*/  IADD3 R3, P0, PT, R8.reuse, R23, RZ ;  /* 0x0000001708037210 */ /* 0x040fe20007f1e0ff */
[----:B------:R-:W-:Y:S01]  /*1410*/  BSSY.RECONVERGENT B2, `(.L_x_549) ;  /* 0x0000033000027945 */ /* 0x000fe20003800200 */
[----:B------:R-:W-:Y:S02]  /*1420*/  IMAD.IADD R23, R8, 0x1, R23 ;  /* 0x0000000108177824 */ /* 0x000fe400078e0217 */
        /* <DEDUP_REMOVED lines=10> */
.L_x_551:
[----:B------:R-:W0:Y:S01]  /*14d0*/  LDC.64 R4, c[0x0][0x380] ;  /* 0x0000e000ff047b82 */ /* 0x000e220000000a00 */
[C---:B------:R-:W-:Y:S01]  /*14e0*/  VIADD R27, R23.reuse, 0x400 ;  /* 0x00000400171b7836 */ /* 0x040fe20000000000 */
[----:B------:R-:W2:Y:S01]  /*14f0*/  LDG.E.CONSTANT R12, desc[UR6][R2.64+-0x400] ;  /* 0xfffc0006020c7981 */ /* 0x000ea2000c1e9900 */
[----:B------:R-:W-:-:S03]  /*1500*/  VIADD R7, R23, 0x800 ;  /* 0x0000080017077836 */ /* 0x000fc60000000000 */
[----:B------:R-:W3:Y:S04]  /*1510*/  LDG.E.CONSTANT R18, desc[UR6][R2.64] ;  /* 0x0000000602127981 */ /* 0x000ee8000c1e9900 */
[----:B------:R-:W3:Y:S04]  /*1520*/  LDG.E.CONSTANT R17, desc[UR6][R2.64+0x400] ;  /* 0x0004000602117981 */ /* 0x000ee8000c1e9900 */
[----:B------:R-:W4:Y:S01]  /*1530*/  LDG.E.CONSTANT R15, desc[UR6][R2.64+0xc00] ;  /* 0x000c0006020f7981 */ /* 0x000f22000c1e9900 */
[----:B------:R-:W-:-:S03]  /*1540*/  VIADD R29, R23, 0xc00 ;  /* 0x00000c00171d7836 */ /* 0x000fc60000000000 */
[----:B------:R-:W5:Y:S04]  /*1550*/  LDG.E.CONSTANT R14, desc[UR6][R2.64+0x1000] ;  /* 0x00100006020e7981 */ /* 0x000f68000c1e9900 */
[----:B------:R-:W5:Y:S01]  /*1560*/  LDG.E.CONSTANT R13, desc[UR6][R2.64+0x1400] ;  /* 0x00140006020d7981 */ /* 0x000f62000c1e9900 */
[----:B0-----:R-:W-:-:S03]  /*1570*/  IMAD.WIDE.U32 R24, R23, 0x4, R4 ;  /* 0x0000000417187825 */ /* 0x001fc600078e0004 */
[----:B------:R-:W5:Y:S04]  /*1580*/  LDG.E.CONSTANT R19, desc[UR6][R2.64+0x1c00] ;  /* 0x001c000602137981 */ /* 0x000f68000c1e9900 */
[----:B------:R-:W2:Y:S01]  /*1590*/  LDG.E.CONSTANT R10, desc[UR6][R24.64] ;  /* 0x00000006180a7981 */ /* 0x000ea2000c1e9900 */
[----:B------:R-:W-:-:S03]  /*15a0*/  IMAD.WIDE.U32 R26, R27, 0x4, R4 ;  /* 0x000000041b1a7825 */ /* 0x000fc600078e0004 */
[----:B------:R-:W5:Y:S01]  /*15b0*/  LDG.E.CONSTANT R20, desc[UR6][R2.64+0x2400] ;  /* 0x0024000602147981 */ /* 0x000f62000c1e9900 */
[----:B------:R-:W-:-:S03]  /*15c0*/  IMAD.WIDE.U32 R6, R7, 0x4, R4 ;  /* 0x0000000407067825 */ /* 0x000fc600078e0004 */
[----:B------:R-:W4:Y:S01]  /*15d0*/  LDG.E.CONSTANT R16, desc[UR6][R26.64] ;  /* 0x000000061a107981 */ /* 0x000f22000c1e9900 */
[----:B------:R-:W-:-:S03]  /*15e0*/  IMAD.WIDE.U32 R4, R29, 0x4, R4 ;  /* 0x000000041d047825 */ /* 0x000fc600078e0004 */
[----:B------:R-:W5:Y:S04]  /*15f0*/  LDG.E.CONSTANT R6, desc[UR6][R6.64] ;  /* 0x0000000606067981 */ /* 0x000f68000c1e9900 */
[----:B------:R-:W5:Y:S04]  /*1600*/  LDG.E.CONSTANT R25, desc[UR6][R2.64+0x2000] ;  /* 0x0020000602197981 */ /* 0x000f68000c1e9900 */
[----:B------:R0:W5:Y:S04]  /*1610*/  LDG.E.CONSTANT R5, desc[UR6][R4.64] ;  /* 0x0000000604057981 */ /* 0x000168000c1e9900 */
[----:B------:R-:W5:Y:S04]  /*1620*/  LDG.E.CONSTANT R24, desc[UR6][R2.64+0x2c00] ;  /* 0x002c000602187981 */ /* 0x000f68000c1e9900 */
[----:B------:R-:W5:Y:S04]  /*1630*/  LDG.E.CONSTANT R27, desc[UR6][R2.64+0x3000] ;  /* 0x00300006021b7981 */ /* 0x000f68000c1e9900 */
[----:B------:R1:W5:Y:S01]  /*1640*/  LDG.E.CONSTANT R22, desc[UR6][R2.64+0x3400] ;  /* 0x0034000602167981 */ /* 0x000362000c1e9900 */
[----:B------:R-:W-:-:S05]  /*1650*/  VIADD R8, R8, 0x1000 ;  /* 0x0000100008087836 */ /* 0x000fca0000000000 */
[----:B------:R-:W-:Y:S02]  /*1660*/  ISETP.GE.AND P1, PT, R8, R11, PT ;  /* 0x0000000b0800720c */ /* 0x000fe40003f26270 */
[----:B0-----:R-:W-:Y:S01]  /*1670*/  IADD3 R4, P2, PT, R2, 0x4000, RZ ;  /* 0x0000400002047810 */ /* 0x001fe20007f5e0ff */
[----:B------:R-:W-:-:S04]  /*1680*/  VIADD R23, R23, 0x1000 ;  /* 0x0000100017177836 */ /* 0x000fc80000000000 */
[----:B-1----:R-:W-:Y:S02]  /*1690*/  IMAD.X R3, RZ, RZ, R3, P2 ;  /* 0x000000ffff037224 */ /* 0x002fe400010e0603 */
[----:B------:R-:W-:Y:S01]  /*16a0*/  IMAD.MOV.U32 R2, RZ, RZ, R4 ;  /* 0x000000ffff027224 */ /* 0x000fe200078e0004 */
[----:B--2---:R-:W-:-:S04]  /*16b0*/  IADD3 R10, PT, PT, R12, R10, R21 ;  /* 0x0000000a0c0a7210 */ /* 0x004fc80007ffe015 */
[----:B---3--:R-:W-:-:S04]  /*16c0*/  IADD3 R10, PT, PT, R17, R18, R10 ;  /* 0x00000012110a7210 */ /* 0x008fc80007ffe00a */
[----:B----4-:R-:W-:-:S04]  /*16d0*/  IADD3 R10, PT, PT, R15, R16, R10 ;  /* 0x000000100f0a7210 */ /* 0x010fc80007ffe00a */
[----:B-----5:R-:W-:-:S04]  /*16e0*/  IADD3 R10, PT, PT, R13, R14, R10 ;  /* 0x0000000e0d0a7210 */ /* 0x020fc80007ffe00a */
[----:B------:R-:W-:-:S04]  /*16f0*/  IADD3 R6, PT, PT, R19, R6, R10 ;  /* 0x0000000613067210 */ /* 0x000fc80007ffe00a */
[----:B------:R-:W-:-:S04]  /*1700*/  IADD3 R6, PT, PT, R20, R25, R6 ;  /* 0x0000001914067210 */ /* 0x000fc80007ffe006 */
[----:B------:R-:W-:-:S04]  /*1710*/  IADD3 R5, PT, PT, R24, R5, R6 ;  /* 0x0000000518057210 */ /* 0x000fc80007ffe006 */
[----:B------:R-:W-:Y:S01]  /*1720*/  IADD3 R21, PT, PT, R22, R27, R5 ;  /* 0x0000001b16157210 */ /* 0x000fe20007ffe005 */
[----:B------:R-:W-:Y:S06]  /*1730*/  @!P1 BRA `(.L_x_551) ;  /* 0xfffffffc00649947 */ /* 0x000fec000383ffff */
.L_x_550:
[----:B------:R-:W-:Y:S05]  /*1740*/  BSYNC.RECONVERGENT B2 ;  /* 0x0000000000027941 */ /* 0x000fea0003800200 */
.L_x_549:
[----:B------:R-:W-:Y:S01]  /*1750*/  IMAD.IADD R4, R9, 0x1, -R8 ;  /* 0x0000000109047824 */ /* 0x000fe200078e0a08 */
[----:B------:R-:W-:Y:S04]  /*1760*/  BSSY.RECONVERGENT B2, `(.L_x_552) ;  /* 0x000001a000027945 */ /* 0x000fe80003800200 */
[----:B------:R-:W-:-:S13]  /*1770*/  ISETP.GT.AND P1, PT, R4, 0x400, PT ;  /* 0x000004000400780c */ /* 0x000fda0003f24270 */
[----:B------:R-:W-:Y:S05]  /*1780*/  @!P1 BRA `(.L_x_553) ;  /* 0x00000000005c9947 */ /* 0x000fea0003800000 */
[----:B------:R-:W0:Y:S01]  /*1790*/  LDC.64 R6, c[0x0][0x380] ;  /* 0x0000e000ff067b82 */ /* 0x000e220000000a00 */
[C---:B------:R-:W-:Y:S01]  /*17a0*/  VIADD R11, R23.reuse, 0x400 ;  /* 0x00000400170b7836 */ /* 0x040fe20000000000 */
[----:B------:R-:W2:Y:S04]  /*17b0*/  LDG.E.CONSTANT R10, desc[UR6][R2.64+-0x400] ;  /* 0xfffc0006020a7981 */ /* 0x000ea8000c1e9900 */
[----:B------:R-:W3:Y:S04]  /*17c0*/  LDG.E.CONSTANT R12, desc[UR6][R2.64+0x400] ;  /* 0x00040006020c7981 */ /* 0x000ee8000c1e9900 */
[----:B------:R-:W4:Y:S04]  /*17d0*/  LDG.E.CONSTANT R13, desc[UR6][R2.64+0xc00] ;  /* 0x000c0006020d7981 */ /* 0x000f28000c1e9900 */
[----:B------:R-:W5:Y:S04]  /*17e0*/  LDG.E.CONSTANT R15, desc[UR6][R2.64+0x1000] ;  /* 0x00100006020f7981 */ /* 0x000f68000c1e9900 */
[----:B------:R1:W5:Y:S01]  /*17f0*/  LDG.E.CONSTANT R14, desc[UR6][R2.64+0x1400] ;  /* 0x00140006020e7981 */ /* 0x000362000c1e9900 */
[----:B0-----:R-:W-:-:S04]  /*1800*/  IMAD.WIDE.U32 R4, R23, 0x4, R6 ;  /* 0x0000000417047825 */ /* 0x001fc800078e0006 */
[----:B------:R-:W-:Y:S02]  /*1810*/  IMAD.WIDE.U32 R6, R11, 0x4, R6 ;  /* 0x000000040b067825 */ /* 0x000fe400078e0006 */
[----:B------:R-:W2:Y:S04]  /*1820*/  LDG.E.CONSTANT R4, desc[UR6][R4.64] ;  /* 0x0000000604047981 */ /* 0x000ea8000c1e9900 */
[----:B------:R-:W3:Y:S04]  /*1830*/  LDG.E.CONSTANT R11, desc[UR6][R2.64] ;  /* 0x00000006020b7981 */ /* 0x000ee8000c1e9900 */
[----:B------:R-:W4:Y:S01]  /*1840*/  LDG.E.CONSTANT R7, desc[UR6][R6.64] ;  /* 0x0000000606077981 */ /* 0x000f22000c1e9900 */
[----:B------:R-:W-:Y:S01]  /*1850*/  PLOP3.LUT P0, PT, PT, PT, PT, 0x8, 0x80 ;  /* 0x000000000080781c */ /* 0x000fe20003f0e170 */
[----:B------:R-:W-:-:S02]  /*1860*/  VIADD R8, R8, 0x800 ;  /* 0x0000080008087836 */ /* 0x000fc40000000000 */
[----:B------:R-:W-:Y:S01]  /*1870*/  VIADD R23, R23, 0x800 ;  /* 0x0000080017177836 */ /* 0x000fe20000000000 */
[----:B--2---:R-:W-:Y:S02]  /*1880*/  IADD3 R10, PT, PT, R10, R4, R21 ;  /* 0x000000040a0a7210 */ /* 0x004fe40007ffe015 */
[----:B------:R-:W-:Y:S02]  /*1890*/  IADD3 R4, P1, PT, R2, 0x2000, RZ ;  /* 0x0000200002047810 */ /* 0x000fe40007f3e0ff */
[----:B---3--:R-:W-:-:S03]  /*18a0*/  IADD3 R10, PT, PT, R12, R11, R10 ;  /* 0x0000000b0c0a7210 */ /* 0x008fc60007ffe00a */
[----:B------:R-:W-:Y:S01]  /*18b0*/  IMAD.X R5, RZ, RZ, R3, P1 ;  /* 0x000000ffff057224 */ /* 0x000fe200008e0603 */
[----:B----4-:R-:W-:Y:S01]  /*18c0*/  IADD3 R10, PT, PT, R13, R7, R10 ;  /* 0x000000070d0a7210 */ /* 0x010fe20007ffe00a */
[----:B-1----:R-:W-:Y:S02]  /*18d0*/  IMAD.MOV.U32 R2, RZ, RZ, R4 ;  /* 0x000000ffff027224 */ /* 0x002fe400078e0004 */
[----:B------:R-:W-:Y:S01]  /*18e0*/  IMAD.MOV.U32 R3, RZ, RZ, R5 ;  /* 0x000000ffff037224 */ /* 0x000fe200078e0005 */
[----:B-----5:R-:W-:-:S07]  /*18f0*/  IADD3 R21, PT, PT, R14, R15, R10 ;  /* 0x0000000f0e157210 */ /* 0x020fce0007ffe00a */
.L_x_553:
[----:B------:R-:W-:Y:S05]  /*1900*/  BSYNC.RECONVERGENT B2 ;  /* 0x0000000000027941 */ /* 0x000fea0003800200 */
.L_x_552:
[----:B------:R-:W-:-:S13]  /*1910*/  ISETP.LT.OR P0, PT, R8, R9, P0 ;  /* 0x000000090800720c */ /* 0x000fda0000701670 */
[----:B------:R-:W-:Y:S05]  /*1920*/  @!P0 BRA `(.L_x_545) ;  /* 0x0000000000208947 */ /* 0x000fea0003800000 */
[----:B------:R-:W0:Y:S01]  /*1930*/  LDC.64 R4, c[0x0][0x380] ;  /* 0x0000e000ff047b82 */ /* 0x000e220000000a00 */
[----:B------:R-:W2:Y:S04]  /*1940*/  LDG.E.CONSTANT R6, desc[UR6][R2.64+-0x400] ;  /* 0xfffc000602067981 */ /* 0x000ea8000c1e9900 */
[----:B------:R-:W3:Y:S04]  /*1950*/  LDG.E.CONSTANT R7, desc[UR6][R2.64] ;  /* 0x0000000602077981 */ /* 0x000ee8000c1e9900 */
[----:B------:R-:W3:Y:S01]  /*1960*/  LDG.E.CONSTANT R8, desc[UR6][R2.64+0x400] ;  /* 0x0004000602087981 */ /* 0x000ee2000c1e9900 */
[----:B0-----:R-:W-:-:S06]  /*1970*/  IMAD.WIDE.U32 R4, R23, 0x4, R4 ;  /* 0x0000000417047825 */ /* 0x001fcc00078e0004 */
[----:B------:R-:W2:Y:S02]  /*1980*/  LDG.E.CONSTANT R4, desc[UR6][R4.64] ;  /* 0x0000000604047981 */ /* 0x000ea4000c1e9900 */
[----:B--2---:R-:W-:-:S04]  /*1990*/  IADD3 R6, PT, PT, R6, R4, R21 ;  /* 0x0000000406067210 */ /* 0x004fc80007ffe015 */
[----:B---3--:R-:W-:-:S07]  /*19a0*/  IADD3 R21, PT, PT, R8, R7, R6 ;  /* 0x0000000708157210 */ /* 0x008fce0007ffe006 */
.L_x_545:
[----:B------:R-:W-:Y:S05]  /*19b0*/  BSYNC.RECONVERGENT B1 ;  /* 0x0000000000017941 */ /* 0x000fea0003800200 */
.L_x_543:
[----:B------:R-:W0:Y:S01]  /*19c0*/  S2R R8, SR_LANEID ;  /* 0x0000000000087919 */ /* 0x000e220000000000 */
[----:B------:R-:W1:Y:S01]  /*19d0*/  SHFL.DOWN PT, R2, R21, 0x1, 0x1f ;  /* 0x08201f0015027f89 */ /* 0x000e6200000e0000 */
[C---:B0-----:R-:W-:Y:S02]  /*19e0*/  ISETP.GT.AND P0, PT, R8.reuse, 0x1e, PT ;  /* 0x0000001e0800780c */ /* 0x041fe40003f04270 */
[----:B------:R-:W-:Y:S02]  /*19f0*/  ISETP.NE.AND P1, PT, R8, RZ, PT ;  /* 0x000000ff0800720c */ /* 0x000fe40003f25270 */
[----:B-1----:R-:W-:Y:S02]  /*1a00*/  SEL R2, R2, RZ, !P0 ;  /* 0x000000ff02027207 */ /* 0x002fe40004000000 */
[----:B------:R-:W-:-:S03]  /*1a10*/  ISETP.GT.AND P0, PT, R8, 0x1d, PT ;  /* 0x0000001d0800780c */ /* 0x000fc60003f04270 */
[----:B------:R-:W-:-:S05]  /*1a20*/  IMAD.IADD R2, R2, 0x1, R21 ;  /* 0x0000000102027824 */ /* 0x000fca00078e0215 */
[----:B------:R-:W0:Y:S01]  /*1a30*/  SHFL.DOWN PT, R3, R2, 0x2, 0x1f ;  /* 0x08401f0002037f89 */ /* 0x000e2200000e0000 */
[----:B------:R-:W-:Y:S01]  /*1a40*/  @!P1 MOV R6, 0x400 ;  /* 0x0000040000069802 */ /* 0x000fe20000000f00 */
[----:B------:R-:W1:Y:S01]  /*1a50*/  @!P1 S2R R7, SR_CgaCtaId ;  /* 0x0000000000079919 */ /* 0x000e620000008800 */
[----:B0-----:R-:W-:Y:S02]  /*1a60*/  SEL R3, R3, RZ, !P0 ;  /* 0x000000ff03037207 */ /* 0x001fe40004000000 */
[----:B------:R-:W-:-:S03]  /*1a70*/  ISETP.GT.AND P0, PT, R8, 0x1b, PT ;  /* 0x0000001b0800780c */ /* 0x000fc60003f04270 */
[----:B------:R-:W-:-:S05]  /*1a80*/  IMAD.IADD R3, R2, 0x1, R3 ;  /* 0x0000000102037824 */ /* 0x000fca00078e0203 */
[----:B------:R-:W0:Y:S01]  /*1a90*/  SHFL.DOWN PT, R4, R3, 0x4, 0x1f ;  /* 0x08801f0003047f89 */ /* 0x000e2200000e0000 */
[----:B-1----:R-:W-:Y:S02]  /*1aa0*/  @!P1 LEA R6, R7, R6, 0x18 ;  /* 0x0000000607069211 */ /* 0x002fe400078ec0ff */
[----:B0-----:R-:W-:Y:S02]  /*1ab0*/  SEL R4, R4, RZ, !P0 ;  /* 0x000000ff04047207 */ /* 0x001fe40004000000 */
[----:B------:R-:W-:-:S03]  /*1ac0*/  ISETP.GT.AND P0, PT, R8, 0x17, PT ;  /* 0x000000170800780c */ /* 0x000fc60003f04270 */
[----:B------:R-:W-:Y:S01]  /*1ad0*/  IMAD.IADD R4, R3, 0x1, R4 ;  /* 0x0000000103047824 */ /* 0x000fe200078e0204 */
[----:B------:R-:W-:-:S04]  /*1ae0*/  @!P1 SHF.R.U32.HI R3, RZ, 0x3, R0 ;  /* 0x00000003ff039819 */ /* 0x000fc80000011600 */
        /* <DEDUP_REMOVED lines=13> */
[----:B------:R-:W0:Y:S01]  /*1bc0*/  S2UR UR5, SR_CgaCtaId ;  /* 0x00000000000579c3 */ /* 0x000e220000008800 */
[----:B------:R-:W-:Y:S02]  /*1bd0*/  UMOV UR4, 0x400 ;  /* 0x0000040000047882 */ /* 0x000fe40000000000 */
[----:B0-----:R-:W-:-:S09]  /*1be0*/  ULEA UR4, UR5, UR4, 0x18 ;  /* 0x0000000405047291 */ /* 0x001fd2000f8ec0ff */
[----:B------:R-:W-:Y:S04]  /*1bf0*/  LDS R0, [UR4+0xc] ;  /* 0x00000c04ff007984 */ /* 0x000fe80008000800 */
[----:B---3--:R-:W0:Y:S04]  /*1c00*/  LDS.128 R4, [UR4+0x10] ;  /* 0x00001004ff047984 */ /* 0x008e280008000c00 */
[----:B------:R-:W1:Y:S01]  /*1c10*/  LDS.64 R8, [UR4+0x20] ;  /* 0x00002004ff087984 */ /* 0x000e620008000a00 */
[----:B0-----:R-:W-:-:S04]  /*1c20*/  IADD3 R0, PT, PT, R4, R0, R3 ;  /* 0x0000000004007210 */ /* 0x001fc80007ffe003 */
[----:B------:R-:W-:-:S04]  /*1c30*/  IADD3 R0, PT, PT, R6, R0, R5 ;  /* 0x0000000006007210 */ /* 0x000fc80007ffe005 */
[----:B-1----:R-:W-:-:S05]  /*1c40*/  IADD3 R0, PT, PT, R8, R0, R7 ;  /* 0x0000000008007210 */ /* 0x002fca0007ffe007 */
[----:B------:R-:W-:Y:S01]  /*1c50*/  IMAD.IADD R3, R0, 0x1, R9 ;  /* 0x0000000100037824 */ /* 0x000fe200078e0209 */
[----:B------:R-:W-:Y:S06]  /*1c60*/  BRA `(.L_x_541) ;  /* 0x0000001c00307947 */ /* 0x000fec0003800000 */
.L_x_526:
        /* <DEDUP_REMOVED lines=12> */
.L_x_556:
[----:B------:R-:W-:Y:S05]  /*1d30*/  BSYNC.RECONVERGENT B1 ;  /* 0x0000000000017941 */ /* 0x000fea0003800200 */
.L_x_555:
        /* <DEDUP_REMOVED lines=16> */
.L_x_561:
        /* <DEDUP_REMOVED lines=9> */
.L_x_560:
[----:B------:R-:W-:Y:S05]  /*1ed0*/  BSYNC.RECONVERGENT B2 ;  /* 0x0000000000027941 */ /* 0x000fea0003800200 */
.L_x_559:
        /* <DEDUP_REMOVED lines=8> */
.L_x_564:
        /* <DEDUP_REMOVED lines=35> */
.L_x_563:
[----:B------:R-:W-:Y:S05]  /*2190*/  BSYNC.RECONVERGENT B2 ;  /* 0x0000000000027941 */ /* 0x000fea0003800200 */
.L_x_562:
        /* <DEDUP_REMOVED lines=22> */
.L_x_566:
[----:B------:R-:W-:Y:S05]  /*2300*/  BSYNC.RECONVERGENT B2 ;  /* 0x0000000000027941 */ /* 0x000fea0003800200 */
.L_x_565:
        /* <DEDUP_REMOVED lines=10> */
.L_x_558:
[----:B------:R-:W-:Y:S05]  /*23b0*/  BSYNC.RECONVERGENT B1 ;  /* 0x0000000000017941 */ /* 0x000fea0003800200 */
.L_x_557:
        /* <DEDUP_REMOVED lines=38> */
[----:B------:R-:W0:Y:S04]  /*2620*/  LDS.128 R4, [UR4+0x10] ;  /* 0x00001004ff047984 */ /* 0x000e280008000c00 */
[----:B------:R-:W1:Y:S01]  /*2630*/  LDS.64 R8, [UR4+0x20] ;  /* 0x00002004ff087984 */ /* 0x000e620008000a00 */
[----:B0-----:R-:W-:-:S04]  /*2640*/  IADD3 R0, PT, PT, R4, R0, R3 ;  /* 0x0000000004007210 */ /* 0x001fc80007ffe003 */
[----:B------:R-:W-:-:S04]  /*2650*/  IADD3 R0, PT, PT, R6, R0, R5 ;  /* 0x0000000006007210 */ /* 0x000fc80007ffe005 */
[----:B-1----:R-:W-:-:S05]  /*2660*/  IADD3 R0, PT, PT, R8, R0, R7 ;  /* 0x0000000008007210 */ /* 0x002fca0007ffe007 */
[----:B--2---:R-:W-:Y:S01]  /*2670*/  IMAD.IADD R3, R0, 0x1, R9 ;  /* 0x0000000100037824 */ /* 0x004fe200078e0209 */
[----:B------:R-:W-:Y:S06]  /*2680*/  BRA `(.L_x_541) ;  /* 0x0000001000a87947 */ /* 0x000fec0003800000 */
.L_x_567:
        /* <DEDUP_REMOVED lines=16> */
[----:B------:R-:W1:Y:S02]  /*2790*/  SHFL.DOWN PT, R2, R3, 0x2, R7 ;  /* 0x0840000003027989 */ /* 0x000e6400000e0007 */
[----:B-1----:R-:W-:Y:S02]  /*27a0*/  SEL R2, R2, RZ, !P0 ;  /* 0x000000ff02027207 */ /* 0x002fe40004000000 */
[----:B------:R-:W-:-:S03]  /*27b0*/  ISETP.GT.AND P0, PT, R8, R7, PT ;  /* 0x000000070800720c */ /* 0x000fc60003f04270 */
[----:B------:R-:W-:Y:S01]  /*27c0*/  IMAD.IADD R2, R3, 0x1, R2 ;  /* 0x0000000103027824 */ /* 0x000fe200078e0202 */
[----:B------:R-:W-:-:S04]  /*27d0*/  @!P1 SHF.R.U32.HI R3, RZ, 0x3, R9 ;  /* 0x00000003ff039819 */ /* 0x000fc80000011609 */
[----:B------:R-:W1:Y:S02]  /*27e0*/  SHFL.DOWN PT, R4, R2, 0x4, R7 ;  /* 0x0880000002047989 */ /* 0x000e6400000e0007 */
[----:B-1----:R-:W-:Y:S01]  /*27f0*/  SEL R5, R4, RZ, !P0 ;  /* 0x000000ff04057207 */ /* 0x002fe20004000000 */
[C---:B------:R-:W-:Y:S02]  /*2800*/  VIADD R4, R6.reuse, 0x8 ;  /* 0x0000000806047836 */ /* 0x040fe40000000000 */
[----:B------:R-:W-:Y:S02]  /*2810*/  VIADD R6, R6, 0x10 ;  /* 0x0000001006067836 */ /* 0x000fe40000000000 */
[----:B------:R-:W-:Y:S01]  /*2820*/  IMAD.IADD R5, R2, 0x1, R5 ;  /* 0x0000000102057824 */ /* 0x000fe200078e0205 */
[----:B------:R-:W-:Y:S02]  /*2830*/  ISETP.GT.AND P0, PT, R4, R7, PT ;  /* 0x000000070400720c */ /* 0x000fe40003f04270 */
[----:B------:R-:W-:-:S02]  /*2840*/  @!P1 MOV R4, 0x400 ;  /* 0x0000040000049802 */ /* 0x000fc40000000f00 */
[----:B------:R-:W1:Y:S02]  /*2850*/  SHFL.DOWN PT, R0, R5, 0x8, R7 ;  /* 0x0900000005007989 */ /* 0x000e6400000e0007 */
[----:B0-----:R-:W-:Y:S02]  /*2860*/  @!P1 LEA R11, R11, R4, 0x18 ;  /* 0x000000040b0b9211 */ /* 0x001fe400078ec0ff */
[----:B------:R-:W-:-:S05]  /*2870*/  @!P1 LOP3.LUT R4, R3, 0x7c, RZ, 0xc0, !PT ;  /* 0x0000007c03049812 */ /* 0x000fca00078ec0ff */
[----:B------:R-:W-:Y:S01]  /*2880*/  @!P1 IMAD.IADD R4, R4, 0x1, R11 ;  /* 0x0000000104049824 */ /* 0x000fe200078e020b */
[----:B-1----:R-:W-:Y:S02]  /*2890*/  SEL R0, R0, RZ, !P0 ;  /* 0x000000ff00007207 */ /* 0x002fe40004000000 */
        /* <DEDUP_REMOVED lines=15> */
[----:B-1----:R-:W0:Y:S04]  /*2990*/  LDS.128 R4, [UR4+0x10] ;  /* 0x00001004ff047984 */ /* 0x002e280008000c00 */
        /* <DEDUP_REMOVED lines=18> */
.L_x_554:
[----:B------:R-:W0:Y:S01]  /*2ac0*/  S2R R0, SR_TID.X ;  /* 0x0000000000007919 */ /* 0x000e220000002100 */
[----:B------:R-:W0:Y:S02]  /*2ad0*/  LDC.64 R2, c[0x0][0x380] ;  /* 0x0000e000ff027b82 */ /* 0x000e240000000a00 */
[----:B0-----:R-:W-:-:S05]  /*2ae0*/  IMAD.WIDE.U32 R2, R0, 0x4, R2 ;  /* 0x0000000400027825 */ /* 0x001fca00078e0002 */
[----:B------:R-:W2:Y:S04]  /*2af0*/  LDG.E.CONSTANT R19, desc[UR6][R2.64] ;  /* 0x0000000602137981 */ /* 0x000ea8000c1e9900 */
[----:B------:R-:W2:Y:S04]  /*2b00*/  LDG.E.CONSTANT R4, desc[UR6][R2.64+0x400] ;  /* 0x0004000602047981 */ /* 0x000ea8000c1e9900 */
[----:B------:R-:W2:Y:S04]  /*2b10*/  LDG.E.CONSTANT R5, desc[UR6][R2.64+0x800] ;  /* 0x0008000602057981 */ /* 0x000ea8000c1e9900 */
[----:B------:R-:W3:Y:S04]  /*2b20*/  LDG.E.CONSTANT R6, desc[UR6][R2.64+0xc00] ;  /* 0x000c000602067981 */ /* 0x000ee8000c1e9900 */
[----:B------:R-:W3:Y:S04]  /*2b30*/  LDG.E.CONSTANT R7, desc[UR6][R2.64+0x1000] ;  /* 0x0010000602077981 */ /* 0x000ee8000c1e9900 */
[----:B------:R-:W4:Y:S04]  /*2b40*/  LDG.E.CONSTANT R8, desc[UR6][R2.64+0x1400] ;  /* 0x0014000602087981 */ /* 0x000f28000c1e9900 */
[----:B------:R-:W4:Y:S04]  /*2b50*/  LDG.E.CONSTANT R9, desc[UR6][R2.64+0x1800] ;  /* 0x0018000602097981 */ /* 0x000f28000c1e9900 */
[----:B------:R-:W5:Y:S04]  /*2b60*/  LDG.E.CONSTANT R10, desc[UR6][R2.64+0x1c00] ;  /* 0x001c0006020a7981 */ /* 0x000f68000c1e9900 */
[----:B------:R-:W5:Y:S04]  /*2b70*/  LDG.E.CONSTANT R11, desc[UR6][R2.64+0x2000] ;  /* 0x00200006020b7981 */ /* 0x000f68000c1e9900 */
[----:B------:R-:W5:Y:S04]  /*2b80*/  LDG.E.CONSTANT R12, desc[UR6][R2.64+0x2400] ;  /* 0x00240006020c7981 */ /* 0x000f68000c1e9900 */
[----:B------:R-:W5:Y:S04]  /*2b90*/  LDG.E.CONSTANT R13, desc[UR6][R2.64+0x2800] ;  /* 0x00280006020d7981 */ /* 0x000f68000c1e9900 */
[----:B------:R-:W5:Y:S04]  /*2ba0*/  LDG.E.CONSTANT R14, desc[UR6][R2.64+0x2c00] ;  /* 0x002c0006020e7981 */ /* 0x000f68000c1e9900 */
[----:B------:R-:W5:Y:S04]  /*2bb0*/  LDG.E.CONSTANT R15, desc[UR6][R2.64+0x3000] ;  /* 0x00300006020f7981 */ /* 0x000f68000c1e9900 */
[----:B------:R-:W5:Y:S04]  /*2bc0*/  LDG.E.CONSTANT R16, desc[UR6][R2.64+0x3400] ;  /* 0x0034000602107981 */ /* 0x000f68000c1e9900 */
[----:B------:R-:W5:Y:S04]  /*2bd0*/  LDG.E.CONSTANT R17, desc[UR6][R2.64+0x3800] ;  /* 0x0038000602117981 */ /* 0x000f68000c1e9900 */
[----:B------:R-:W5:Y:S01]  /*2be0*/  LDG.E.CONSTANT R18, desc[UR6][R2.64+0x3c00] ;  /* 0x003c000602127981 */ /* 0x000f62000c1e9900 */
[----:B------:R-:W-:-:S02]  /*2bf0*/  ISETP.GE.U32.AND P0, PT, R20, 0x2000, PT ;  /* 0x000020001400780c */ /* 0x000fc40003f06070 */
[----:B--2---:R-:W-:-:S04]  /*2c00*/  IADD3 R4, PT, PT, R5, R4, R19 ;  /* 0x0000000405047210 */ /* 0x004fc80007ffe013 */
[----:B---3--:R-:W-:-:S04]  /*2c10*/  IADD3 R4, PT, PT, R7, R6, R4 ;  /* 0x0000000607047210 */ /* 0x008fc80007ffe004 */
[----:B----4-:R-:W-:-:S04]  /*2c20*/  IADD3 R4, PT, PT, R9, R8, R4 ;  /* 0x0000000809047210 */ /* 0x010fc80007ffe004 */
[----:B-----5:R-:W-:Y:S01]  /*2c30*/  IADD3 R4, PT, PT, R11, R10, R4 ;  /* 0x0000000a0b047210 */ /* 0x020fe20007ffe004 */
[----:B------:R-:W-:-:S03]  /*2c40*/  IMAD.MOV.U32 R11, RZ, RZ, 0x1000 ;  /* 0x00001000ff0b7424 */ /* 0x000fc600078e00ff */
[----:B------:R-:W-:-:S04]  /*2c50*/  IADD3 R4, PT, PT, R13, R12, R4 ;  /* 0x0000000c0d047210 */ /* 0x000fc80007ffe004 */
[----:B------:R-:W-:-:S04]  /*2c60*/  IADD3 R4, PT, PT, R15, R14, R4 ;  /* 0x0000000e0f047210 */ /* 0x000fc80007ffe004 */
[----:B------:R-:W-:-:S05]  /*2c70*/  IADD3 R17, PT, PT, R17, R16, R4 ;  /* 0x0000001011117210 */ /* 0x000fca0007ffe004 */
[----:B------:R-:W-:Y:S01]  /*2c80*/  IMAD.IADD R8, R18, 0x1, R17 ;  /* 0x0000000112087824 */ /* 0x000fe200078e0211 */
[----:B------:R-:W-:Y:S06]  /*2c90*/  @!P0 BRA `(.L_x_568) ;  /* 0x00000000008c8947 */ /* 0x000fec0003800000 */
[----:B------:R-:W0:Y:S01]  /*2ca0*/  LDC R7, c[0x0][0x390] ;  /* 0x0000e400ff077b82 */ /* 0x000e220000000800 */
[----:B------:R-:W-:Y:S02]  /*2cb0*/  VIADD R6, R20, 0xfffff000 ;  /* 0xfffff00014067836 */ /* 0x000fe40000000000 */
[----:B------:R-:W-:-:S07]  /*2cc0*/  IMAD.MOV.U32 R11, RZ, RZ, 0x1000 ;  /* 0x00001000ff0b7424 */ /* 0x000fce00078e00ff */
.L_x_570:
[----:B------:R-:W-:-:S05]  /*2cd0*/  IMAD.WIDE R4, R11, 0x4, R2 ;  /* 0x000000040b047825 */ /* 0x000fca00078e0202 */
        /* <DEDUP_REMOVED lines=16> */
[----:B--2---:R-:W-:-:S04]  /*2de0*/  IADD3 R18, PT, PT, R18, R19, R8 ;  /* 0x0000001312127210 */ /* 0x004fc80007ffe008 */
[----:B---3--:R-:W-:Y:S01]  /*2df0*/  IADD3 R18, PT, PT, R21, R20, R18 ;  /* 0x0000001415127210 */ /* 0x008fe20007ffe012 */
[----:B0-----:R-:W-:-:S04]  /*2e00*/  IMAD.MOV.U32 R20, RZ, RZ, R7 ;  /* 0x000000ffff147224 */ /* 0x001fc800078e0007 */
[----:B------:R-:W-:Y:S01]  /*2e10*/  IMAD.IADD R8, R20, 0x1, -R11 ;  /* 0x0000000114087824 */ /* 0x000fe200078e0a0b */
[----:B----4-:R-:W-:-:S04]  /*2e20*/  IADD3 R18, PT, PT, R23, R22, R18 ;  /* 0x0000001617127210 */ /* 0x010fc80007ffe012 */
[----:B------:R-:W-:Y:S02]  /*2e30*/  ISETP.GE.AND P0, PT, R8, 0x1000, PT ;  /* 0x000010000800780c */ /* 0x000fe40003f06270 */
[----:B-----5:R-:W-:-:S04]  /*2e40*/  IADD3 R18, PT, PT, R25, R24, R18 ;  /* 0x0000001819127210 */ /* 0x020fc80007ffe012 */
[----:B------:R-:W-:-:S04]  /*2e50*/  IADD3 R14, PT, PT, R14, R17, R18 ;  /* 0x000000110e0e7210 */ /* 0x000fc80007ffe012 */
[----:B------:R-:W-:-:S04]  /*2e60*/  IADD3 R12, PT, PT, R15, R12, R14 ;  /* 0x0000000c0f0c7210 */ /* 0x000fc80007ffe00e */
[----:B------:R-:W-:-:S04]  /*2e70*/  IADD3 R10, PT, PT, R10, R13, R12 ;  /* 0x0000000d0a0a7210 */ /* 0x000fc80007ffe00c */
[----:B------:R-:W-:Y:S01]  /*2e80*/  IADD3 R8, PT, PT, R16, R9, R10 ;  /* 0x0000000910087210 */ /* 0x000fe20007ffe00a */
[----:B------:R-:W-:Y:S06]  /*2e90*/  @!P0 BRA `(.L_x_569) ;  /* 0x0000000400fc8947 */ /* 0x000fec0003800000 */
[----:B------:R-:W-:-:S05]  /*2ea0*/  VIADD R11, R11, 0x1000 ;  /* 0x000010000b0b7836 */ /* 0x000fca0000000000 */
[----:B------:R-:W-:-:S13]  /*2eb0*/  ISETP.GT.AND P0, PT, R11, R6, PT ;  /* 0x000000060b00720c */ /* 0x000fda0003f04270 */
[----:B------:R-:W-:Y:S05]  /*2ec0*/  @!P0 BRA `(.L_x_570) ;  /* 0xfffffffc00808947 */ /* 0x000fea000383ffff */
.L_x_568:
        /* <DEDUP_REMOVED lines=20> */
.L_x_574:
        /* <DEDUP_REMOVED lines=8> */
.L_x_573:
[----:B------:R-:W-:Y:S05]  /*3090*/  BSYNC.RECONVERGENT B2 ;  /* 0x0000000000027941 */ /* 0x000fea0003800200 */
.L_x_572:
        /* <DEDUP_REMOVED lines=16> */
.L_x_577:
        /* <DEDUP_REMOVED lines=20> */
[----:B------:R-:W5:Y:S04]  /*32e0*/  LDG.E.CONSTANT R22, desc[UR6][R2.64+0x2400] ;  /* 0x0024000602167981 */ /* 0x000f68000c1e9900 */
[----:B------:R0:W5:Y:S04]  /*32f0*/  LDG.E.CONSTANT R5, desc[UR6][R4.64] ;  /* 0x0000000604057981 */ /* 0x000168000c1e9900 */
        /* <DEDUP_REMOVED lines=17> */
.L_x_576:
[----:B------:R-:W-:Y:S05]  /*3410*/  BSYNC.RECONVERGENT B2 ;  /* 0x0000000000027941 */ /* 0x000fea0003800200 */
.L_x_575:
        /* <DEDUP_REMOVED lines=10> */
[----:B------:R-:W5:Y:S01]  /*34c0*/  LDG.E.CONSTANT R16, desc[UR6][R2.64+0x1400] ;  /* 0x0014000602107981 */ /* 0x000f62000c1e9900 */
[----:B0-----:R-:W-:-:S04]  /*34d0*/  IMAD.WIDE.U32 R4, R11, 0x4, R6 ;  /* 0x000000040b047825 */ /* 0x001fc800078e0006 */
[----:B------:R-:W-:Y:S02]  /*34e0*/  IMAD.WIDE.U32 R6, R13, 0x4, R6 ;  /* 0x000000040d067825 */ /* 0x000fe400078e0006 */
[----:B------:R0:W2:Y:S04]  /*34f0*/  LDG.E.CONSTANT R5, desc[UR6][R4.64] ;  /* 0x0000000604057981 */ /* 0x0000a8000c1e9900 */
[----:B------:R1:W3:Y:S04]  /*3500*/  LDG.E.CONSTANT R13, desc[UR6][R2.64] ;  /* 0x00000006020d7981 */ /* 0x0002e8000c1e9900 */
[----:B------:R-:W4:Y:S01]  /*3510*/  LDG.E.CONSTANT R7, desc[UR6][R6.64] ;  /* 0x0000000606077981 */ /* 0x000f22000c1e9900 */
[----:B0-----:R-:W-:Y:S01]  /*3520*/  IADD3 R4, P1, PT, R2, 0x2000, RZ ;  /* 0x0000200002047810 */ /* 0x001fe20007f3e0ff */
[----:B------:R-:W-:Y:S01]  /*3530*/  VIADD R10, R10, 0x800 ;  /* 0x000008000a0a7836 */ /* 0x000fe20000000000 */
[----:B------:R-:W-:Y:S01]  /*3540*/  PLOP3.LUT P0, PT, PT, PT, PT, 0x8, 0x80 ;  /* 0x000000000080781c */ /* 0x000fe20003f0e170 */
[----:B------:R-:W-:-:S02]  /*3550*/  VIADD R11, R11, 0x800 ;  /* 0x000008000b0b7836 */ /* 0x000fc40000000000 */
[----:B-1----:R-:W-:Y:S01]  /*3560*/  IMAD.MOV.U32 R2, RZ, RZ, R4 ;  /* 0x000000ffff027224 */ /* 0x002fe200078e0004 */
[----:B--2---:R-:W-:-:S04]  /*3570*/  IADD3 R12, PT, PT, R12, R5, R8 ;  /* 0x000000050c0c7210 */ /* 0x004fc80007ffe008 */
[----:B---3--:R-:W-:Y:S01]  /*3580*/  IADD3 R12, PT, PT, R14, R13, R12 ;  /* 0x0000000d0e0c7210 */ /* 0x008fe20007ffe00c */
[----:B------:R-:W-:-:S03]  /*3590*/  IMAD.X R5, RZ, RZ, R3, P1 ;  /* 0x000000ffff057224 */ /* 0x000fc600008e0603 */
[----:B----4-:R-:W-:Y:S01]  /*35a0*/  IADD3 R12, PT, PT, R15, R7, R12 ;  /* 0x000000070f0c7210 */ /* 0x010fe20007ffe00c */
[----:B------:R-:W-:-:S03]  /*35b0*/  IMAD.MOV.U32 R3, RZ, RZ, R5 ;  /* 0x000000ffff037224 */ /* 0x000fc600078e0005 */
[----:B-----5:R-:W-:-:S07]  /*35c0*/  IADD3 R8, PT, PT, R16, R17, R12 ;  /* 0x0000001110087210 */ /* 0x020fce0007ffe00c */
.L_x_579:
[----:B------:R-:W-:Y:S05]  /*35d0*/  BSYNC.RECONVERGENT B2 ;  /* 0x0000000000027941 */ /* 0x000fea0003800200 */
.L_x_578:
        /* <DEDUP_REMOVED lines=10> */
.L_x_571:
[----:B------:R-:W-:Y:S05]  /*3680*/  BSYNC.RECONVERGENT B1 ;  /* 0x0000000000017941 */ /* 0x000fea0003800200 */
.L_x_569:
[----:B------:R-:W0:Y:S01]  /*3690*/  S2R R9, SR_LANEID ;  /* 0x0000000000097919 */ /* 0x000e220000000000 */
[----:B------:R-:W1:Y:S01]  /*36a0*/  SHFL.DOWN PT, R2, R8, 0x1, 0x1f ;  /* 0x08201f0008027f89 */ /* 0x000e6200000e0000 */
[C---:B0-----:R-:W-:Y:S02]  /*36b0*/  ISETP.GT.AND P0, PT, R9.reuse, 0x1e, PT ;  /* 0x0000001e0900780c */ /* 0x041fe40003f04270 */
[C---:B------:R-:W-:Y:S02]  /*36c0*/  ISETP.NE.AND P1, PT, R9.reuse, RZ, PT ;  /* 0x000000ff0900720c */ /* 0x040fe40003f25270 */
        /* <DEDUP_REMOVED lines=37> */
[----:B0-----:R-:W-:-:S07]  /*3920*/  IMAD.IADD R3, R0, 0x1, R9 ;  /* 0x0000000100037824 */ /* 0x001fce00078e0209 */
.L_x_541:
[----:B------:R-:W-:Y:S05]  /*3930*/  BSYNC.RECONVERGENT B0 ;  /* 0x0000000000007941 */ /* 0x000fea0003800200 */
.L_x_525:
[----:B------:R-:W-:Y:S05]  /*3940*/  @P0 EXIT ;  /* 0x000000000000094d */ /* 0x000fea0003800000 */
[----:B-1----:R-:W1:Y:S01]  /*3950*/  LDC.64 R4, c[0x0][0x388] ;  /* 0x0000e200ff047b82 */ /* 0x002e620000000a00 */
[----:B------:R-:W0:Y:S02]  /*3960*/  LDCU UR4, c[0x0][0x398] ;  /* 0x00007300ff0477ac */ /* 0x000e240008000800 */
[----:B0-234-:R-:W-:-:S05]  /*3970*/  VIADD R3, R3, UR4 ;  /* 0x0000000403037c36 */ /* 0x01dfca0008000000 */
[----:B-1----:R-:W-:Y:S01]  /*3980*/  STG.E desc[UR6][R4.64], R3 ;  /* 0x0000000304007986 */ /* 0x002fe2000c101906 */
[----:B------:R-:W-:Y:S05]  /*3990*/  EXIT ;  /* 0x000000000000794d */ /* 0x000fea0003800000 */
.L_x_580:
        /* <DEDUP_REMOVED lines=14> */
.L_x_1738:


//--------------------- .text._ZN3cub18CUB_300001_SM_10006detail6reduce18DeviceReduceKernelINS2_10policy_hubIjyN4cuda3std3__44plusIjEEE10Policy1000EN6thrust24THRUST_300001_SM_1000_NS6detail15normal_iteratorINSD_10device_ptrIjEEEEyS9_jNS7_10__identityEEEvT0_PT3_T1_NS0_13GridEvenShareISN_EET2_T4_ --------------------------
	.section	.text._ZN3cub18CUB_300001_SM_10006detail6reduce18DeviceReduceKernelINS2_10policy_hubIjyN4cuda3std3__44plusIjEEE10Policy1000EN6thrust24THRUST_300001_SM_1000_NS6detail15normal_iteratorINSD_10device_ptrIjEEEEyS9_jNS7_10__identityEEEvT0_PT3_T1_NS0_13GridEvenShareISN_EET2_T4_,"ax",@progbits
	.align	128
        .global         _ZN3cub18CUB_300001_SM_10006detail6reduce18DeviceReduceKernelINS2_10policy_hubIjyN4cuda3std3__44plusIjEEE10Policy1000EN6thrust24THRUST_300001_SM_1000_NS6detail15normal_iteratorINSD_10device_ptrIjEEEEyS9_jNS7_10__identityEEEvT0_PT3_T1_NS0_13GridEvenShareISN_EET2_T4_
        .type           _ZN3cub18CUB_300001_SM_10006detail6reduce18DeviceReduceKernelINS2_10policy_hubIjyN4cuda3std3__44plusIjEEE10Policy1000EN6thrust24THRUST_300001_SM_1000_NS6detail15normal_iteratorINSD_10device_ptrIjEEEEyS9_jNS7_10__identityEEEvT0_PT3_T1_NS0_13GridEvenShareISN_EET2_T4_,@function
        .size           _ZN3cub18CUB_300001_SM_10006detail6reduce18DeviceReduceKernelINS2_10policy_hubIjyN4cuda3std3__44plusIjEEE10Policy1000EN6thrust24THRUST_300001_SM_1000_NS6detail15normal_iteratorINSD_10device_ptrIjEEEEyS9_jNS7_10__identityEEEvT0_PT3_T1_NS0_13GridEvenShareISN_EET2_T4_,(.L_x_1739 - _ZN3cub18CUB_300001_SM_10006detail6reduce18DeviceReduceKernelINS2_10policy_hubIjyN4cuda3std3__44plusIjEEE10Policy1000EN6thrust24THRUST_300001_SM_1000_NS6detail15normal_iteratorINSD_10device_ptrIjEEEEyS9_jNS7_10__identityEEEvT0_PT3_T1_NS0_13GridEvenShareISN_EET2_T4_)
        .other          _ZN3cub18CUB_300001_SM_10006detail6reduce18DeviceReduceKernelINS2_10policy_hubIjyN4cuda3std3__44plusIjEEE10Policy1000EN6thrust24THRUST_300001_SM_1000_NS6detail15normal_iteratorINSD_10device_ptrIjEEEEyS9_jNS7_10__identityEEEvT0_PT3_T1_NS0_13GridEvenShareISN_EET2_T4_,@"STO_CUDA_ENTRY STV_DEFAULT"
_ZN3cub18CUB_300001_SM_10006detail6reduce18DeviceReduceKernelINS2_10policy_hubIjyN4cuda3std3__44plusIjEEE10Policy1000EN6thrust24THRUST_300001_SM_1000_NS6detail15normal_iteratorINSD_10device_ptrIjEEEEyS9_jNS7_10__identityEEEvT0_PT3_T1_NS0_13GridEvenShareISN_EET2_T4_:
.text._ZN3cub18CUB_300001_SM_10006detail6reduce18DeviceReduceKernelINS2_10policy_hubIjyN4cuda3std3__44plusIjEEE10Policy1000EN6thrust24THRUST_300001_SM_1000_NS6detail15normal_iteratorINSD_10device_ptrIjEEEEyS9_jNS7_10__identityEEEvT0_PT3_T1_NS0_13GridEvenShareISN_EET2_T4_:
        /* <DEDUP_REMOVED lines=8> */
[----:B--2---:R-:W-:Y:S02]  /*0080*/  USHF.L.U32 UR5, UR5, 0xc, URZ ;  /* 0x0000000c05057899 */ /* 0x004fe400080006ff */
[----:B0-----:R-:W-:Y:S02]  /*0090*/  USHF.L.U32 UR7, UR16, 0xc, URZ ;  /* 0x0000000c10077899 */ /* 0x001fe400080006ff */
        /* <DEDUP_REMOVED lines=8> */
[----:B------:R-:W-:Y:S01]  /*0120*/  BSSY.RECONVERGENT B1, `(.L_x_583) ;  /* 0x000000a000017945 */ /* 0x000fe20003800200 */
[----:B------:R-:W-:-:S03]  /*0130*/  IMAD.MOV.U32 R4, RZ, RZ, RZ ;  /* 0x000000ffff047224 */ /* 0x000fc600078e00ff */
[----:B0-----:R-:W-:Y:S01]  /*0140*/  ISETP.GE.AND P0, PT, R3, R0, PT ;  /* 0x000000000300720c */ /* 0x001fe20003f06270 */
[----:B------:R-:W-:-:S12]  /*0150*/  IMAD.MOV.U32 R5, RZ, RZ, R3 ;  /* 0x000000ffff057224 */ /* 0x000fd800078e0003 */
[----:B------:R-:W-:Y:S05]  /*0160*/  @P0 BRA `(.L_x_584) ;  /* 0x0000000000140947 */ /* 0x000fea0003800000 */
[----:B------:R-:W0:Y:S01]  /*0170*/  LDC.64 R6, c[0x0][0x380] ;  /* 0x0000e000ff067b82 */ /* 0x000e220000000a00 */
[----:B------:R-:W-:-:S04]  /*0180*/  VIADD R5, R3, UR7 ;  /* 0x0000000703057c36 */ /* 0x000fc80008000000 */
[----:B0-----:R-:W-:-:S05]  /*0190*/  IMAD.WIDE.U32 R6, R5, 0x4, R6 ;  /* 0x0000000405067825 */ /* 0x001fca00078e0006 */
[----:B------:R0:W5:Y:S01]  /*01a0*/  LDG.E R4, desc[UR14][R6.64] ;  /* 0x0000000e06047981 */ /* 0x000162000c1e1900 */
[----:B------:R-:W-:-:S07]  /*01b0*/  VIADD R5, R3, 0x100 ;  /* 0x0000010003057836 */ /* 0x000fce0000000000 */
.L_x_584:
[----:B------:R-:W-:Y:S05]  /*01c0*/  BSYNC.RECONVERGENT B1 ;  /* 0x0000000000017941 */ /* 0x000fea0003800200 */
.L_x_583:
[----:B------:R-:W-:Y:S01]  /*01d0*/  ISETP.GE.AND P0, PT, R5, R0, PT ;  /* 0x000000000500720c */ /* 0x000fe20003f06270 */
[----:B------:R-:W-:-:S12]  /*01e0*/  BSSY.RECONVERGENT B1, `(.L_x_585) ;  /* 0x000006c000017945 */ /* 0x000fd80003800200 */
[----:B------:R-:W-:Y:S05]  /*01f0*/  @P0 BRA `(.L_x_586) ;  /* 0x0000000400a80947 */ /* 0x000fea0003800000 */
[----:B0-----:R-:W-:Y:S01]  /*0200*/  LOP3.LUT R7, RZ, R5, RZ, 0x33, !PT ;  /* 0x00000005ff077212 */ /* 0x001fe200078e33ff */
        /* <DEDUP_REMOVED lines=9> */
[----:B------:R-:W-:Y:S01]  /*02a0*/  LOP3.LUT R8, R2, 0x1fffff0, RZ, 0xc0, !PT ;  /* 0x01fffff002087812 */ /* 0x000fe200078ec0ff */
[----:B------:R-:W-:-:S04]  /*02b0*/  UIMAD.WIDE.U32 UR4, UR16, 0x4000, URZ ;  /* 0x00004000100478a5 */ /* 0x000fc8000f8e00ff */
[----:B------:R-:W-:Y:S02]  /*02c0*/  IMAD.MOV R8, RZ, RZ, -R8 ;  /* 0x000000ffff087224 */ /* 0x000fe400078e0a08 */
[----:B------:R-:W-:Y:S02]  /*02d0*/  LOP3.LUT R14, R6, UR4, RZ, 0xfc, !PT ;  /* 0x00000004060e7c12 */ /* 0x000fe4000f8efcff */
[----:B------:R-:W-:Y:S02]  /*02e0*/  LOP3.LUT R7, R7, UR5, RZ, 0xfc, !PT ;  /* 0x0000000507077c12 */ /* 0x000fe4000f8efcff */
[----:B0-----:R-:W-:-:S04]  /*02f0*/  IADD3 R14, P1, PT, R14, UR8, RZ ;  /* 0x000000080e0e7c10 */ /* 0x001fc8000ff3e0ff */
[----:B------:R-:W-:-:S04]  /*0300*/  IADD3 R14, P2, PT, R14, 0x2000, RZ ;  /* 0x000020000e0e7810 */ /* 0x000fc80007f5e0ff */
[----:B------:R-:W-:-:S09]  /*0310*/  IADD3.X R7, PT, PT, RZ, UR9, R7, P2, P1 ;  /* 0x00000009ff077c10 */ /* 0x000fd200097e2407 */
.L_x_589:
[----:B------:R-:W-:-:S05]  /*0320*/  IMAD.MOV.U32 R6, RZ, RZ, R14 ;  /* 0x000000ffff067224 */ /* 0x000fca00078e000e */
[----:B------:R-:W2:Y:S04]  /*0330*/  LDG.E R15, desc[UR14][R6.64+-0x2000] ;  /* 0xffe0000e060f7981 */ /* 0x000ea8000c1e1900 */
[----:B------:R-:W2:Y:S04]  /*0340*/  LDG.E R16, desc[UR14][R6.64+-0x1c00] ;  /* 0xffe4000e06107981 */ /* 0x000ea8000c1e1900 */
[----:B------:R-:W3:Y:S04]  /*0350*/  LDG.E R18, desc[UR14][R6.64+-0x1800] ;  /* 0xffe8000e06127981 */ /* 0x000ee8000c1e1900 */
[----:B------:R-:W3:Y:S04]  /*0360*/  LDG.E R17, desc[UR14][R6.64+-0x1400] ;  /* 0xffec000e06117981 */ /* 0x000ee8000c1e1900 */
[----:B------:R-:W4:Y:S04]  /*0370*/  LDG.E R20, desc[UR14][R6.64+-0x1000] ;  /* 0xfff0000e06147981 */ /* 0x000f28000c1e1900 */
        /* <DEDUP_REMOVED lines=10> */
[----:B------:R0:W4:Y:S01]  /*0420*/  LDG.E R10, desc[UR14][R6.64+0x1c00] ;  /* 0x001c000e060a7981 */ /* 0x000122000c1e1900 */
[----:B------:R-:W-:-:S02]  /*0430*/  VIADD R8, R8, 0x10 ;  /* 0x0000001008087836 */ /* 0x000fc40000000000 */
[----:B------:R-:W-:-:S03]  /*0440*/  VIADD R5, R5, 0x1000 ;  /* 0x0000100005057836 */ /* 0x000fc60000000000 */
[----:B------:R-:W-:Y:S02]  /*0450*/  ISETP.NE.AND P1, PT, R8, RZ, PT ;  /* 0x000000ff0800720c */ /* 0x000fe40003f25270 */
[----:B--2--5:R-:W-:-:S04]  /*0460*/  IADD3 R15, PT, PT, R16, R15, R4 ;  /* 0x0000000f100f7210 */ /* 0x024fc80007ffe004 */
[----:B---3--:R-:W-:-:S04]  /*0470*/  IADD3 R15, PT, PT, R17, R18, R15 ;  /* 0x00000012110f7210 */ /* 0x008fc80007ffe00f */
[----:B----4-:R-:W-:-:S04]  /*0480*/  IADD3 R15, PT, PT, R19, R20, R15 ;  /* 0x00000014130f7210 */ /* 0x010fc80007ffe00f */
[----:B------:R-:W-:-:S04]  /*0490*/  IADD3 R15, PT, PT, R23, R22, R15 ;  /* 0x00000016170f7210 */ /* 0x000fc80007ffe00f */
[----:B------:R-:W-:-:S04]  /*04a0*/  IADD3 R15, PT, PT, R25, R24, R15 ;  /* 0x00000018190f7210 */ /* 0x000fc80007ffe00f */
[----:B------:R-:W-:Y:S02]  /*04b0*/  IADD3 R13, PT, PT, R13, R14, R15 ;  /* 0x0000000e0d0d7210 */ /* 0x000fe40007ffe00f */
[----:B------:R-:W-:-:S05]  /*04c0*/  IADD3 R14, P2, PT, R6, 0x4000, RZ ;  /* 0x00004000060e7810 */ /* 0x000fca0007f5e0ff */
[----:B0-----:R-:W-:Y:S01]  /*04d0*/  IMAD.X R7, RZ, RZ, R7, P2 ;  /* 0x000000ffff077224 */ /* 0x001fe200010e0607 */
[----:B------:R-:W-:-:S04]  /*04e0*/  IADD3 R9, PT, PT, R12, R9, R13 ;  /* 0x000000090c097210 */ /* 0x000fc80007ffe00d */
[----:B------:R-:W-:Y:S01]  /*04f0*/  IADD3 R4, PT, PT, R10, R11, R9 ;  /* 0x0000000b0a047210 */ /* 0x000fe20007ffe009 */
[----:B------:R-:W-:Y:S06]  /*0500*/  @P1 BRA `(.L_x_589) ;  /* 0xfffffffc00841947 */ /* 0x000fec000383ffff */
.L_x_588:
[----:B------:R-:W-:Y:S05]  /*0510*/  BSYNC.RECONVERGENT B2 ;  /* 0x0000000000027941 */ /* 0x000fea0003800200 */
.L_x_587:
        /* <DEDUP_REMOVED lines=9> */
[----:B0-----:R-:W-:-:S04]  /*05b0*/  LEA R6, P0, R7, UR4, 0x2 ;  /* 0x0000000407067c11 */ /* 0x001fc8000f8010ff */
[----:B------:R-:W-:-:S05]  /*05c0*/  LEA.HI.X R7, R7, UR5, R8, 0x2, P0 ;  /* 0x0000000507077c11 */ /* 0x000fca00080f1408 */
[----:B------:R-:W2:Y:S04]  /*05d0*/  LDG.E R9, desc[UR14][R6.64] ;  /* 0x0000000e06097981 */ /* 0x000ea8000c1e1900 */
[----:B------:R-:W2:Y:S04]  /*05e0*/  LDG.E R8, desc[UR14][R6.64+0x400] ;  /* 0x0004000e06087981 */ /* 0x000ea8000c1e1900 */
[----:B------:R-:W3:Y:S04]  /*05f0*/  LDG.E R11, desc[UR14][R6.64+0x800] ;  /* 0x0008000e060b7981 */ /* 0x000ee8000c1e1900 */
[----:B------:R-:W3:Y:S04]  /*0600*/  LDG.E R10, desc[UR14][R6.64+0xc00] ;  /* 0x000c000e060a7981 */ /* 0x000ee8000c1e1900 */
[----:B------:R-:W4:Y:S04]  /*0610*/  LDG.E R13, desc[UR14][R6.64+0x1000] ;  /* 0x0010000e060d7981 */ /* 0x000f28000c1e1900 */
[----:B------:R-:W4:Y:S04]  /*0620*/  LDG.E R12, desc[UR14][R6.64+0x1400] ;  /* 0x0014000e060c7981 */ /* 0x000f28000c1e1900 */
[----:B------:R-:W4:Y:S04]  /*0630*/  LDG.E R15, desc[UR14][R6.64+0x1800] ;  /* 0x0018000e060f7981 */ /* 0x000f28000c1e1900 */
[----:B------:R-:W4:Y:S01]  /*0640*/  LDG.E R14, desc[UR14][R6.64+0x1c00] ;  /* 0x001c000e060e7981 */ /* 0x000f22000c1e1900 */
[----:B------:R-:W-:Y:S01]  /*0650*/  VIADD R5, R5, 0x800 ;  /* 0x0000080005057836 */ /* 0x000fe20000000000 */
[----:B--2--5:R-:W-:-:S04]  /*0660*/  IADD3 R8, PT, PT, R8, R9, R4 ;  /* 0x0000000908087210 */ /* 0x024fc80007ffe004 */
[----:B---3--:R-:W-:-:S04]  /*0670*/  IADD3 R8, PT, PT, R10, R11, R8 ;  /* 0x0000000b0a087210 */ /* 0x008fc80007ffe008 */
[----:B----4-:R-:W-:-:S04]  /*0680*/  IADD3 R8, PT, PT, R12, R13, R8 ;  /* 0x0000000d0c087210 */ /* 0x010fc80007ffe008 */
[----:B------:R-:W-:-:S07]  /*0690*/  IADD3 R4, PT, PT, R14, R15, R8 ;  /* 0x0000000f0e047210 */ /* 0x000fce0007ffe008 */
.L_x_591:
[----:B------:R-:W-:Y:S05]  /*06a0*/  BSYNC.RECONVERGENT B2 ;  /* 0x0000000000027941 */ /* 0x000fea0003800200 */
.L_x_590:
        /* <DEDUP_REMOVED lines=14> */
[----:B------:R-:W3:Y:S01]  /*0790*/  LDG.E R10, desc[UR14][R6.64+0xc00] ;  /* 0x000c000e060a7981 */ /* 0x000ee2000c1e1900 */
[----:B------:R-:W-:Y:S01]  /*07a0*/  VIADD R5, R5, 0x400 ;  /* 0x0000040005057836 */ /* 0x000fe20000000000 */
[----:B--2--5:R-:W-:-:S04]  /*07b0*/  IADD3 R4, PT, PT, R8, R9, R4 ;  /* 0x0000000908047210 */ /* 0x024fc80007ffe004 */
[----:B---3--:R-:W-:-:S07]  /*07c0*/  IADD3 R4, PT, PT, R10, R11, R4 ;  /* 0x0000000b0a047210 */ /* 0x008fce0007ffe004 */
.L_x_593:
[----:B------:R-:W-:Y:S05]  /*07d0*/  BSYNC.RECONVERGENT B2 ;  /* 0x0000000000027941 */ /* 0x000fea0003800200 */
.L_x_592:
[----:B------:R-:W-:Y:S05]  /*07e0*/  @!P1 BRA `(.L_x_586) ;  /* 0x00000000002c9947 */ /* 0x000fea0003800000 */
[----:B------:R-:W0:Y:S01]  /*07f0*/  LDC.64 R6, c[0x0][0x380] ;  /* 0x0000e000ff067b82 */ /* 0x000e220000000a00 */
[----:B------:R-:W-:Y:S02]  /*0800*/  IMAD.U32 R9, RZ, RZ, UR16 ;  /* 0x00000010ff097e24 */ /* 0x000fe4000f8e00ff */
[----:B------:R-:W-:Y:S02]  /*0810*/  IMAD.MOV R2, RZ, RZ, -R2 ;  /* 0x000000ffff027224 */ /* 0x000fe400078e0a02 */
[----:B0-----:R-:W-:-:S07]  /*0820*/  IMAD.WIDE.U32 R6, R9, 0x4000, R6 ;  /* 0x0000400009067825 */ /* 0x001fce00078e0006 */
.L_x_594:
[----:B------:R-:W-:-:S06]  /*0830*/  IMAD.WIDE R8, R5, 0x4, R6 ;  /* 0x0000000405087825 */ /* 0x000fcc00078e0206 */
[----:B------:R-:W2:Y:S01]  /*0840*/  LDG.E R9, desc[UR14][R8.64] ;  /* 0x0000000e08097981 */ /* 0x000ea2000c1e1900 */
[----:B------:R-:W-:Y:S02]  /*0850*/  VIADD R2, R2, 0x1 ;  /* 0x0000000102027836 */ /* 0x000fe40000000000 */
[----:B------:R-:W-:-:S03]  /*0860*/  VIADD R5, R5, 0x100 ;  /* 0x0000010005057836 */ /* 0x000fc60000000000 */
[----:B------:R-:W-:Y:S01]  /*0870*/  ISETP.NE.AND P0, PT, R2, RZ, PT ;  /* 0x000000ff0200720c */ /* 0x000fe20003f05270 */
[----:B--2--5:R-:W-:-:S12]  /*0880*/  IMAD.IADD R4, R9, 0x1, R4 ;  /* 0x0000000109047824 */ /* 0x024fd800078e0204 */
[----:B------:R-:W-:Y:S05]  /*0890*/  @P0 BRA `(.L_x_594) ;  /* 0xfffffffc00e40947 */ /* 0x000fea000383ffff */
.L_x_586:
[----:B------:R-:W-:Y:S05]  /*08a0*/  BSYNC.RECONVERGENT B1 ;  /* 0x0000000000017941 */ /* 0x000fea0003800200 */
.L_x_585:
[----:B------:R-:W-:-:S13]  /*08b0*/  ISETP.GE.AND P0, PT, R0, 0x100, PT ;  /* 0x000001000000780c */ /* 0x000fda0003f06270 */
[----:B------:R-:W-:Y:S05]  /*08c0*/  @!P0 BRA `(.L_x_595) ;  /* 0x0000000000ac8947 */ /* 0x000fea0003800000 */
[----:B------:R-:W1:Y:S01]  /*08d0*/  S2R R8, SR_LANEID ;  /* 0x0000000000087919 */ /* 0x000e620000000000 */
[----:B-----5:R-:W2:Y:S01]  /*08e0*/  SHFL.DOWN PT, R0, R4, 0x1, 0x1f ;  /* 0x08201f0004007f89 */ /* 0x020ea200000e0000 */
[C---:B-1----:R-:W-:Y:S02]  /*08f0*/  ISETP.GT.AND P0, PT, R8.reuse, 0x1e, PT ;  /* 0x0000001e0800780c */ /* 0x042fe40003f04270 */
[----:B------:R-:W-:Y:S02]  /*0900*/  ISETP.NE.AND P1, PT, R8, RZ, PT ;  /* 0x000000ff0800720c */ /* 0x000fe40003f25270 */
[----:B--2---:R-:W-:Y:S02]  /*0910*/  SEL R5, R0, RZ, !P0 ;  /* 0x000000ff00057207 */ /* 0x004fe40004000000 */
[----:B------:R-:W-:-:S03]  /*0920*/  ISETP.GT.AND P0, PT, R8, 0x1d, PT ;  /* 0x0000001d0800780c */ /* 0x000fc60003f04270 */
[----:B------:R-:W-:-:S05]  /*0930*/  IMAD.IADD R5, R5, 0x1, R4 ;  /* 0x0000000105057824 */ /* 0x000fca00078e0204 */
[----:B------:R-:W1:Y:S01]  /*0940*/  SHFL.DOWN PT, R0, R5, 0x2, 0x1f ;  /* 0x08401f0005007f89 */ /* 0x000e6200000e0000 */
[----:B0-----:R-:W0:Y:S01]  /*0950*/  @!P1 S2R R6, SR_CgaCtaId ;  /* 0x0000000000069919 */ /* 0x001e220000008800 */
[----:B-1----:R-:W-:Y:S02]  /*0960*/  SEL R0, R0, RZ, !P0 ;  /* 0x000000ff00007207 */ /* 0x002fe40004000000 */
[----:B------:R-:W-:-:S03]  /*0970*/  ISETP.GT.AND P0, PT, R8, 0x1b, PT ;  /* 0x0000001b0800780c */ /* 0x000fc60003f04270 */
[----:B------:R-:W-:Y:S01]  /*0980*/  IMAD.IADD R0, R5, 0x1, R0 ;  /* 0x0000000105007824 */ /* 0x000fe200078e0200 */
[----:B------:R-:W-:-:S04]  /*0990*/  @!P1 MOV R5, 0x400 ;  /* 0x0000040000059802 */ /* 0x000fc80000000f00 */
[----:B------:R-:W1:Y:S01]  /*09a0*/  SHFL.DOWN PT, R2, R0, 0x4, 0x1f ;  /* 0x08801f0000027f89 */ /* 0x000e6200000e0000 */
[----:B0-----:R-:W-:Y:S02]  /*09b0*/  @!P1 LEA R5, R6, R5, 0x18 ;  /* 0x0000000506059211 */ /* 0x001fe400078ec0ff */
[----:B-1----:R-:W-:Y:S02]  /*09c0*/  SEL R7, R2, RZ, !P0 ;  /* 0x000000ff02077207 */ /* 0x002fe40004000000 */
        /* <DEDUP_REMOVED lines=19> */
[----:B--2---:R-:W-:Y:S04]  /*0b00*/  LDS R0, [UR4+0xc] ;  /* 0x00000c04ff007984 */ /* 0x004fe80008000800 */
[----:B------:R-:W0:Y:S04]  /*0b10*/  LDS.128 R4, [UR4+0x10] ;  /* 0x00001004ff047984 */ /* 0x000e280008000c00 */
[----:B------:R-:W1:Y:S01]  /*0b20*/  LDS.64 R2, [UR4+0x20] ;  /* 0x00002004ff027984 */ /* 0x000e620008000a00 */
[----:B0-----:R-:W-:-:S04]  /*0b30*/  IADD3 R0, PT, PT, R4, R0, R9 ;  /* 0x0000000004007210 */ /* 0x001fc80007ffe009 */
[----:B------:R-:W-:-:S04]  /*0b40*/  IADD3 R0, PT, PT, R6, R0, R5 ;  /* 0x0000000006007210 */ /* 0x000fc80007ffe005 */
[----:B-1----:R-:W-:-:S05]  /*0b50*/  IADD3 R0, PT, PT, R2, R0, R7 ;  /* 0x0000000002007210 */ /* 0x002fca0007ffe007 */
[----:B------:R-:W-:Y:S01]  /*0b60*/  IMAD.IADD R9, R0, 0x1, R3 ;  /* 0x0000000100097824 */ /* 0x000fe200078e0203 */
[----:B------:R-:W-:Y:S06]  /*0b70*/  BRA `(.L_x_596) ;  /* 0x0000001400307947 */ /* 0x000fec0003800000 */
.L_x_595:
[----:B------:R-:W-:Y:S01]  /*0b80*/  LOP3.LUT R2, R3, 0x3e0, RZ, 0xc0, !PT ;  /* 0x000003e003027812 */ /* 0x000fe200078ec0ff */
[----:B------:R-:W1:Y:S03]  /*0b90*/  S2R R10, SR_LANEID ;  /* 0x00000000000a7919 */ /* 0x000e660000000000 */
[----:B0-----:R-:W-:Y:S01]  /*0ba0*/  LOP3.LUT R7, RZ, R2, RZ, 0x33, !PT ;  /* 0x00000002ff077212 */ /* 0x001fe200078e33ff */
[----:B------:R-:W-:-:S04]  /*0bb0*/  VIADD R5, R2, 0x20 ;  /* 0x0000002002057836 */ /* 0x000fc80000000000 */
[----:B------:R-:W-:Y:S01]  /*0bc0*/  IMAD.IADD R7, R0, 0x1, R7 ;  /* 0x0000000100077824 */ /* 0x000fe200078e0207 */
[----:B------:R-:W-:-:S04]  /*0bd0*/  ISETP.GT.AND P0, PT, R5, R0, PT ;  /* 0x000000000500720c */ /* 0x000fc80003f04270 */
[----:B------:R-:W-:-:S05]  /*0be0*/  SEL R7, R7, 0x1f, P0 ;  /* 0x0000001f07077807 */ /* 0x000fca0000000000 */
[----:B-----5:R-:W0:Y:S01]  /*0bf0*/  SHFL.DOWN PT, R2, R4, 0x1, R7 ;  /* 0x0820000004027989 */ /* 0x020e2200000e0007 */
[CC--:B-1----:R-:W-:Y:S01]  /*0c00*/  ISETP.GE.AND P0, PT, R10.reuse, R7.reuse, PT ;  /* 0x000000070a00720c */ /* 0x0c2fe20003f06270 */
[C---:B------:R-:W-:Y:S01]  /*0c10*/  VIADD R6, R10.reuse, 0x2 ;  /* 0x000000020a067836 */ /* 0x040fe20000000000 */
[C---:B------:R-:W-:Y:S01]  /*0c20*/  ISETP.NE.AND P1, PT, R10.reuse, RZ, PT ;  /* 0x000000ff0a00720c */ /* 0x040fe20003f25270 */
[----:B------:R-:W-:Y:S01]  /*0c30*/  VIADD R8, R10, 0x4 ;  /* 0x000000040a087836 */ /* 0x000fe20000000000 */
[----:B0-----:R-:W-:Y:S02]  /*0c40*/  SEL R5, R2, RZ, !P0 ;  /* 0x000000ff02057207 */ /* 0x001fe40004000000 */
        /* <DEDUP_REMOVED lines=35> */
[----:B------:R-:W0:Y:S04]  /*0e80*/  LDS.128 R4, [UR4+0x10] ;  /* 0x00001004ff047984 */ /* 0x000e280008000c00 */
[----:B------:R-:W2:Y:S04]  /*0e90*/  LDS R2, [UR4+0xc] ;  /* 0x00000c04ff027984 */ /* 0x000ea80008000800 */
[----:B------:R-:W3:Y:S01]  /*0ea0*/  LDS.64 R10, [UR4+0x20] ;  /* 0x00002004ff0a7984 */ /* 0x000ee20008000a00 */
[----:B0-----:R-:W-:Y:S02]  /*0eb0*/  SEL R4, R4, RZ, P2 ;  /* 0x000000ff04047207 */ /* 0x001fe40001000000 */
[----:B------:R-:W-:-:S02]  /*0ec0*/  ISETP.GT.AND P2, PT, R0, 0x60, PT ;  /* 0x000000600000780c */ /* 0x000fc40003f44270 */
[----:B--2---:R-:W-:Y:S02]  /*0ed0*/  SEL R2, R2, RZ, P1 ;  /* 0x000000ff02027207 */ /* 0x004fe40000800000 */
        /* <DEDUP_REMOVED lines=8> */
[----:B---3--:R-:W-:Y:S02]  /*0f60*/  SEL R10, R10, RZ, P2 ;  /* 0x000000ff0a0a7207 */ /* 0x008fe40001000000 */
[----:B------:R-:W-:Y:S02]  /*0f70*/  SEL R11, R11, RZ, P3 ;  /* 0x000000ff0b0b7207 */ /* 0x000fe40001800000 */
[----:B------:R-:W-:-:S05]  /*0f80*/  IADD3 R2, PT, PT, R10, R2, R7 ;  /* 0x000000020a027210 */ /* 0x000fca0007ffe007 */
[----:B-1----:R-:W-:Y:S01]  /*0f90*/  IMAD.IADD R9, R2, 0x1, R11 ;  /* 0x0000000102097824 */ /* 0x002fe200078e020b */
[----:B------:R-:W-:Y:S06]  /*0fa0*/  BRA `(.L_x_596) ;  /* 0x0000001000247947 */ /* 0x000fec0003800000 */
.L_x_582:
[----:B------:R-:W0:Y:S01]  /*0fb0*/  S2R R0, SR_TID.X ;  /* 0x0000000000007919 */ /* 0x000e220000002100 */
[----:B------:R-:W1:Y:S01]  /*0fc0*/  LDC.64 R4, c[0x0][0x380] ;  /* 0x0000e000ff047b82 */ /* 0x000e620000000a00 */
[----:B0-----:R-:W-:-:S04]  /*0fd0*/  VIADD R7, R0, UR7 ;  /* 0x0000000700077c36 */ /* 0x001fc80008000000 */
[----:B-1----:R-:W-:-:S05]  /*0fe0*/  IMAD.WIDE.U32 R4, R7, 0x4, R4 ;  /* 0x0000000407047825 */ /* 0x002fca00078e0004 */
[----:B------:R-:W2:Y:S04]  /*0ff0*/  LDG.E R6, desc[UR14][R4.64] ;  /* 0x0000000e04067981 */ /* 0x000ea8000c1e1900 */
[----:B------:R-:W2:Y:S04]  /*1000*/  LDG.E R7, desc[UR14][R4.64+0x400] ;  /* 0x0004000e04077981 */ /* 0x000ea8000c1e1900 */
[----:B------:R-:W2:Y:S04]  /*1010*/  LDG.E R8, desc[UR14][R4.64+0x800] ;  /* 0x0008000e04087981 */ /* 0x000ea8000c1e1900 */
[----:B------:R-:W3:Y:S04]  /*1020*/  LDG.E R9, desc[UR14][R4.64+0xc00] ;  /* 0x000c000e04097981 */ /* 0x000ee8000c1e1900 */
[----:B------:R-:W3:Y:S04]  /*1030*/  LDG.E R10, desc[UR14][R4.64+0x1000] ;  /* 0x0010000e040a7981 */ /* 0x000ee8000c1e1900 */
[----:B------:R-:W4:Y:S04]  /*1040*/  LDG.E R11, desc[UR14][R4.64+0x1400] ;  /* 0x0014000e040b7981 */ /* 0x000f28000c1e1900 */
        /* <DEDUP_REMOVED lines=10> */
[----:B------:R-:W-:-:S04]  /*10f0*/  ISETP.GE.U32.AND P0, PT, R23, UR5, PT ;  /* 0x0000000517007c0c */ /* 0x000fc8000bf06070 */
[----:B------:R-:W-:Y:S02]  /*1100*/  ISETP.GE.U32.AND.EX P0, PT, R22, UR4, PT, P0 ;  /* 0x0000000416007c0c */ /* 0x000fe4000bf06100 */
[----:B--2---:R-:W-:-:S04]  /*1110*/  IADD3 R6, PT, PT, R8, R7, R6 ;  /* 0x0000000708067210 */ /* 0x004fc80007ffe006 */
[----:B---3--:R-:W-:-:S04]  /*1120*/  IADD3 R6, PT, PT, R10, R9, R6 ;  /* 0x000000090a067210 */ /* 0x008fc80007ffe006 */
[----:B----4-:R-:W-:-:S04]  /*1130*/  IADD3 R6, PT, PT, R12, R11, R6 ;  /* 0x0000000b0c067210 */ /* 0x010fc80007ffe006 */
[----:B-----5:R-:W-:-:S04]  /*1140*/  IADD3 R6, PT, PT, R14, R13, R6 ;  /* 0x0000000d0e067210 */ /* 0x020fc80007ffe006 */
[----:B------:R-:W-:-:S04]  /*1150*/  IADD3 R6, PT, PT, R16, R15, R6 ;  /* 0x0000000f10067210 */ /* 0x000fc80007ffe006 */
[----:B------:R-:W-:-:S04]  /*1160*/  IADD3 R6, PT, PT, R18, R17, R6 ;  /* 0x0000001112067210 */ /* 0x000fc80007ffe006 */
[----:B------:R-:W-:-:S05]  /*1170*/  IADD3 R6, PT, PT, R20, R19, R6 ;  /* 0x0000001314067210 */ /* 0x000fca0007ffe006 */
[----:B------:R-:W-:Y:S01]  /*1180*/  IMAD.IADD R8, R21, 0x1, R6 ;  /* 0x0000000115087824 */ /* 0x000fe200078e0206 */
        /* <DEDUP_REMOVED lines=14> */
[----:B------:R-:W-:-:S02]  /*1270*/  IMAD.X R4, RZ, RZ, UR9, P2 ;  /* 0x00000009ff047e24 */ /* 0x000fc400090e06ff */
[----:B------:R-:W-:Y:S01]  /*1280*/  VIADD R7, R5, -UR7 ;  /* 0x8000000705077c36 */ /* 0x000fe20008000000 */
[----:B------:R-:W-:Y:S01]  /*1290*/  ISETP.GT.U32.AND.EX P0, PT, R10, R9, PT, P0 ;  /* 0x000000090a00720c */ /* 0x000fe20003f04100 */
[----:B------:R-:W-:Y:S01]  /*12a0*/  UMOV UR7, UR9 ;  /* 0x0000000900077c82 */ /* 0x000fe20008000000 */
[----:B0-----:R-:W-:-:S04]  /*12b0*/  LEA R6, P1, R11, UR12, 0x2 ;  /* 0x0000000c0b067c11 */ /* 0x001fc8000f8210ff */
[----:B------:R-:W-:Y:S02]  /*12c0*/  IADD3 R6, P2, PT, R6, 0x2000, RZ ;  /* 0x0000200006067810 */ /* 0x000fe40007f5e0ff */
[----:B------:R-:W-:-:S05]  /*12d0*/  LEA.HI.X R11, R11, UR13, R4, 0x2, P1 ;  /* 0x0000000d0b0b7c11 */ /* 0x000fca00088f1404 */
[----:B------:R-:W-:Y:S01]  /*12e0*/  IMAD.X R11, RZ, RZ, R11, P2 ;  /* 0x000000ffff0b7224 */ /* 0x000fe200010e060b */
[----:B------:R-:W-:Y:S06]  /*12f0*/  @P0 BRA `(.L_x_598) ;  /* 0x0000000000d40947 */ /* 0x000fec0003800000 */
[----:B------:R-:W0:Y:S01]  /*1300*/  LDC.64 R2, c[0x0][0x3b8] ;  /* 0x0000ee00ff027b82 */ /* 0x000e220000000a00 */
[----:B------:R-:W1:Y:S01]  /*1310*/  LDCU.64 UR12, c[0x0][0x380] ;  /* 0x00007000ff0c77ac */ /* 0x000e620008000a00 */
[----:B------:R-:W-:Y:S01]  /*1320*/  NOP ;  /* 0x0000000000007918 */ /* 0x000fe20000000000 */
.L_x_599:
[----:B------:R-:W-:-:S05]  /*1330*/  IADD3 R5, P0, PT, R0, UR8, RZ ;  /* 0x0000000800057c10 */ /* 0x000fca000ff1e0ff */
[----:B------:R-:W-:Y:S01]  /*1340*/  IMAD.X R10, RZ, RZ, UR9, P0 ;  /* 0x00000009ff0a7e24 */ /* 0x000fe200080e06ff */
[----:B-1----:R-:W-:-:S04]  /*1350*/  LEA R4, P0, R5, UR12, 0x2 ;  /* 0x0000000c05047c11 */ /* 0x002fc8000f8010ff */
[----:B------:R-:W-:-:S05]  /*1360*/  LEA.HI.X R5, R5, UR13, R10, 0x2, P0 ;  /* 0x0000000d05057c11 */ /* 0x000fca00080f140a */
        /* <DEDUP_REMOVED lines=15> */
[----:B------:R1:W5:Y:S01]  /*1460*/  LDG.E R21, desc[UR14][R4.64+0x3c00] ;  /* 0x003c000e04157981 */ /* 0x000362000c1e1900 */
[----:B------:R-:W-:-:S02]  /*1470*/  USHF.R.S32.HI UR11, URZ, 0x1f, UR5 ;  /* 0x0000001fff0b7899 */ /* 0x000fc40008011405 */
[----:B------:R-:W-:-:S04]  /*1480*/  UIADD3 UR6, UP0, UPT, UR5, UR10, URZ ;  /* 0x0000000a05067290 */ /* 0x000fc8000ff1e0ff */
[----:B------:R-:W-:Y:S01]  /*1490*/  UIADD3.X UR7, UPT, UPT, UR11, UR7, URZ, UP0, !UPT ;  /* 0x000000070b077290 */ /* 0x000fe200087fe4ff */
[----:B--2---:R-:W-:Y:S02]  /*14a0*/  IADD3 R22, PT, PT, R22, R23, R8 ;  /* 0x0000001716167210 */ /* 0x004fe40007ffe008 */
[----:B0-----:R-:W-:-:S04]  /*14b0*/  IADD3 R8, P1, PT, R2, -UR8, RZ ;  /* 0x8000000802087c10 */ /* 0x001fc8000ff3e0ff */
[----:B------:R-:W-:Y:S02]  /*14c0*/  ISETP.GE.U32.AND P0, PT, R8, UR5, PT ;  /* 0x0000000508007c0c */ /* 0x000fe4000bf06070 */
[----:B---3--:R-:W-:Y:S02]  /*14d0*/  IADD3 R22, PT, PT, R25, R24, R22 ;  /* 0x0000001819167210 */ /* 0x008fe40007ffe016 */
[----:B-1----:R-:W-:-:S04]  /*14e0*/  IADD3.X R4, PT, PT, R3, ~UR9, RZ, P1, !PT ;  /* 0x8000000903047c10 */ /* 0x002fc80008ffe4ff */
[----:B------:R-:W-:Y:S02]  /*14f0*/  ISETP.GE.U32.AND.EX P0, PT, R4, UR11, PT, P0 ;  /* 0x0000000b04007c0c */ /* 0x000fe4000bf06100 */
[----:B----4-:R-:W-:-:S04]  /*1500*/  IADD3 R22, PT, PT, R27, R26, R22 ;  /* 0x0000001a1b167210 */ /* 0x010fc80007ffe016 */
[----:B-----5:R-:W-:-:S04]  /*1510*/  IADD3 R18, PT, PT, R19, R18, R22 ;  /* 0x0000001213127210 */ /* 0x020fc80007ffe016 */
[----:B------:R-:W-:-:S04]  /*1520*/  IADD3 R10, PT, PT, R10, R15, R18 ;  /* 0x0000000f0a0a7210 */ /* 0x000fc80007ffe012 */
[----:B------:R-:W-:-:S04]  /*1530*/  IADD3 R10, PT, PT, R16, R17, R10 ;  /* 0x00000011100a7210 */ /* 0x000fc80007ffe00a */
[----:B------:R-:W-:-:S04]  /*1540*/  IADD3 R10, PT, PT, R13, R14, R10 ;  /* 0x0000000e0d0a7210 */ /* 0x000fc80007ffe00a */
[----:B------:R-:W-:Y:S01]  /*1550*/  IADD3 R8, PT, PT, R21, R12, R10 ;  /* 0x0000000c15087210 */ /* 0x000fe20007ffe00a */
[----:B------:R-:W-:Y:S06]  /*1560*/  @!P0 BRA `(.L_x_597) ;  /* 0x00000008000c8947 */ /* 0x000fec0003800000 */
[----:B------:R-:W-:Y:S02]  /*1570*/  UIADD3 UR8, UP0, UPT, UR5, UR8, URZ ;  /* 0x0000000805087290 */ /* 0x000fe4000ff1e0ff */
[----:B------:R-:W-:Y:S01]  /*1580*/  IMAD.U32 R5, RZ, RZ, UR5 ;  /* 0x00000005ff057e24 */ /* 0x000fe2000f8e00ff */
[----:B------:R-:W-:Y:S01]  /*1590*/  UIADD3 UR4, UPT, UPT, UR4, 0x1, URZ ;  /* 0x0000000104047890 */ /* 0x000fe2000fffe0ff */
[----:B------:R-:W-:Y:S01]  /*15a0*/  IMAD.MOV.U32 R10, RZ, RZ, R6 ;  /* 0x000000ffff0a7224 */ /* 0x000fe200078e0006 */
[----:B------:R-:W-:Y:S01]  /*15b0*/  UIADD3.X UR9, UPT, UPT, UR11, UR9, URZ, UP0, !UPT ;  /* 0x000000090b097290 */ /* 0x000fe200087fe4ff */
[----:B------:R-:W-:Y:S01]  /*15c0*/  VIADD R7, R7, -UR5 ;  /* 0x8000000507077c36 */ /* 0x000fe20008000000 */
[----:B------:R-:W-:Y:S01]  /*15d0*/  ISETP.LT.U32.AND P0, PT, R20, UR8, PT ;  /* 0x0000000814007c0c */ /* 0x000fe2000bf01070 */
[----:B------:R-:W-:Y:S01]  /*15e0*/  IMAD.WIDE R10, R5, 0x4, R10 ;  /* 0x00000004050a7825 */ /* 0x000fe200078e020a */
[----:B------:R-:W-:-:S03]  /*15f0*/  UMOV UR10, UR6 ;  /* 0x00000006000a7c82 */ /* 0x000fc60008000000 */
[----:B------:R-:W-:Y:S02]  /*1600*/  IMAD.U32 R4, RZ, RZ, UR9 ;  /* 0x00000009ff047e24 */ /* 0x000fe4000f8e00ff */
[----:B------:R-:W-:-:S03]  /*1610*/  IMAD.MOV.U32 R6, RZ, RZ, R10 ;  /* 0x000000ffff067224 */ /* 0x000fc600078e000a */
[----:B------:R-:W-:-:S13]  /*1620*/  ISETP.GT.U32.AND.EX P0, PT, R4, R9, PT, P0 ;  /* 0x000000090400720c */ /* 0x000fda0003f04100 */
[----:B------:R-:W-:Y:S05]  /*1630*/  @!P0 BRA `(.L_x_599) ;  /* 0xfffffffc003c8947 */ /* 0x000fea000383ffff */
[----:B------:R-:W-:-:S05]  /*1640*/  UMOV UR6, UR5 ;  /* 0x0000000500067c82 */ /* 0x000fca0008000000 */
.L_x_598:
[C---:B------:R-:W-:Y:S01]  /*1650*/  VIADD R5, R2.reuse, -UR8 ;  /* 0x8000000802057c36 */ /* 0x040fe20008000000 */
[----:B------:R-:W-:Y:S01]  /*1660*/  ISETP.LE.U32.AND P1, PT, R2, UR8, PT ;  /* 0x0000000802007c0c */ /* 0x000fe2000bf23070 */
[----:B------:R-:W-:Y:S01]  /*1670*/  IMAD.U32 R4, RZ, RZ, UR9 ;  /* 0x00000009ff047e24 */ /* 0x000fe2000f8e00ff */
[----:B------:R-:W-:Y:S02]  /*1680*/  BSSY.RECONVERGENT B1, `(.L_x_597) ;  /* 0x0000071000017945 */ /* 0x000fe40003800200 */
[----:B------:R-:W-:-:S04]  /*1690*/  ISETP.GE.AND P0, PT, R0, R5, PT ;  /* 0x000000050000720c */ /* 0x000fc80003f06270 */
[----:B------:R-:W-:-:S13]  /*16a0*/  ISETP.GE.U32.OR.EX P0, PT, R4, R3, P0, P1 ;  /* 0x000000030400720c */ /* 0x000fda0000706510 */
[----:B------:R-:W-:Y:S05]  /*16b0*/  @P0 BRA `(.L_x_600) ;  /* 0x0000000400b40947 */ /* 0x000fea0003800000 */
[----:B------:R-:W0:Y:S01]  /*16c0*/  LDC R4, c[0x0][0x3c0] ;  /* 0x0000f000ff047b82 */ /* 0x000e220000000800 */
[----:B------:R-:W-:Y:S01]  /*16d0*/  USHF.L.U32 UR5, UR16, 0xc, URZ ;  /* 0x0000000c10057899 */ /* 0x000fe200080006ff */
[----:B------:R-:W-:Y:S01]  /*16e0*/  LOP3.LUT R3, RZ, R0, RZ, 0x33, !PT ;  /* 0x00000000ff037212 */ /* 0x000fe200078e33ff */
[----:B------:R-:W-:Y:S02]  /*16f0*/  BSSY.RECONVERGENT B2, `(.L_x_601) ;  /* 0x000002e000027945 */ /* 0x000fe40003800200 */
[----:B------:R-:W-:-:S06]  /*1700*/  UIADD3 UR5, UPT, UPT, UR5, UR6, URZ ;  /* 0x0000000605057290 */ /* 0x000fcc000fffe0ff */
[----:B------:R-:W-:Y:S01]  /*1710*/  IADD3 R2, PT, PT, R2, -UR5, R3 ;  /* 0x8000000502027c10 */ /* 0x000fe2000fffe003 */
[----:B0-----:R-:W-:-:S04]  /*1720*/  IMAD R3, R4, UR4, RZ ;  /* 0x0000000404037c24 */ /* 0x001fc8000f8e02ff */
[----:B------:R-:W-:-:S05]  /*1730*/  IMAD R2, R3, -0x1000, R2 ;  /* 0xfffff00003027824 */ /* 0x000fca00078e0202 */
[C---:B------:R-:W-:Y:S02]  /*1740*/  ISETP.GE.U32.AND P0, PT, R2.reuse, 0xf00, PT ;  /* 0x00000f000200780c */ /* 0x040fe40003f06070 */
[----:B------:R-:W-:Y:S01]  /*1750*/  LEA.HI R20, R2, 0x1, RZ, 0x18 ;  /* 0x0000000102147811 */ /* 0x000fe200078fc0ff */
[----:B------:R-:W-:-:S03]  /*1760*/  IMAD.MOV.U32 R2, RZ, RZ, R0 ;  /* 0x000000ffff027224 */ /* 0x000fc600078e0000 */
[----:B------:R-:W-:-:S04]  /*1770*/  LOP3.LUT R21, R20, 0xf, RZ, 0xc0, !PT ;  /* 0x0000000f14157812 */ /* 0x000fc800078ec0ff */
[----:B------:R-:W-:-:S03]  /*1780*/  ISETP.NE.AND P1, PT, R21, RZ, PT ;  /* 0x000000ff1500720c */ /* 0x000fc60003f25270 */
[----:B------:R-:W-:Y:S10]  /*1790*/  @!P0 BRA `(.L_x_602) ;  /* 0x00000000008c8947 */ /* 0x000ff40003800000 */
[----:B------:R-:W-:-:S04]  /*17a0*/  LEA.HI R2, R7, 0x1, RZ, 0x18 ;  /* 0x0000000107027811 */ /* 0x000fc800078fc0ff */
[----:B------:R-:W-:Y:S01]  /*17b0*/  LOP3.LUT R3, R2, 0x1fffff0, RZ, 0xc0, !PT ;  /* 0x01fffff002037812 */ /* 0x000fe200078ec0ff */
[----:B------:R-:W-:-:S04]  /*17c0*/  IMAD.MOV.U32 R2, RZ, RZ, R0 ;  /* 0x000000ffff027224 */ /* 0x000fc800078e0000 */
[----:B------:R-:W-:-:S07]  /*17d0*/  IMAD.MOV R3, RZ, RZ, -R3 ;  /* 0x000000ffff037224 */ /* 0x000fce00078e0a03 */
.L_x_603:
[----:B------:R-:W-:-:S05]  /*17e0*/  IMAD.MOV.U32 R10, RZ, RZ, R6 ;  /* 0x000000ffff0a7224 */ /* 0x000fca00078e0006 */
        /* <DEDUP_REMOVED lines=16> */
[----:B------:R-:W-:-:S02]  /*18f0*/  VIADD R3, R3, 0x10 ;  /* 0x0000001003037836 */ /* 0x000fc40000000000 */
[----:B------:R-:W-:-:S03]  /*1900*/  VIADD R2, R2, 0x1000 ;  /* 0x0000100002027836 */ /* 0x000fc60000000000 */
[----:B------:R-:W-:Y:S02]  /*1910*/  ISETP.NE.AND P0, PT, R3, RZ, PT ;  /* 0x000000ff0300720c */ /* 0x000fe40003f05270 */
[----:B--2---:R-:W-:-:S04]  /*1920*/  IADD3 R14, PT, PT, R14, R15, R8 ;  /* 0x0000000f0e0e7210 */ /* 0x004fc80007ffe008 */
[----:B---3--:R-:W-:-:S04]  /*1930*/  IADD3 R14, PT, PT, R16, R17, R14 ;  /* 0x00000011100e7210 */ /* 0x008fc80007ffe00e */
[----:B----4-:R-:W-:-:S04]  /*1940*/  IADD3 R14, PT, PT, R18, R19, R14 ;  /* 0x00000013120e7210 */ /* 0x010fc80007ffe00e */
[----:B-----5:R-:W-:-:S04]  /*1950*/  IADD3 R14, PT, PT, R22, R23, R14 ;  /* 0x00000017160e7210 */ /* 0x020fc80007ffe00e */
[----:B------:R-:W-:-:S04]  /*1960*/  IADD3 R14, PT, PT, R24, R25, R14 ;  /* 0x00000019180e7210 */ /* 0x000fc80007ffe00e */
[----:B------:R-:W-:Y:S02]  /*1970*/  IADD3 R13, PT, PT, R6, R13, R14 ;  /* 0x0000000d060d7210 */ /* 0x000fe40007ffe00e */
[----:B------:R-:W-:-:S05]  /*1980*/  IADD3 R6, P2, PT, R10, 0x4000, RZ ;  /* 0x000040000a067810 */ /* 0x000fca0007f5e0ff */
[----:B0-----:R-:W-:Y:S01]  /*1990*/  IMAD.X R11, RZ, RZ, R11, P2 ;  /* 0x000000ffff0b7224 */ /* 0x001fe200010e060b */
[----:B------:R-:W-:-:S04]  /*19a0*/  IADD3 R9, PT, PT, R12, R9, R13 ;  /* 0x000000090c097210 */ /* 0x000fc80007ffe00d */
[----:B------:R-:W-:Y:S01]  /*19b0*/  IADD3 R8, PT, PT, R5, R4, R9 ;  /* 0x0000000405087210 */ /* 0x000fe20007ffe009 */
[----:B------:R-:W-:Y:S06]  /*19c0*/  @P0 BRA `(.L_x_603) ;  /* 0xfffffffc00840947 */ /* 0x000fec000383ffff */
.L_x_602:
[----:B------:R-:W-:Y:S05]  /*19d0*/  BSYNC.RECONVERGENT B2 ;  /* 0x0000000000027941 */ /* 0x000fea0003800200 */
.L_x_601:
        /* <DEDUP_REMOVED lines=17> */
[----:B------:R-:W5:Y:S01]  /*1af0*/  LDG.E R13, desc[UR14][R4.64+0x1c00] ;  /* 0x001c000e040d7981 */ /* 0x000f62000c1e1900 */
[----:B------:R-:W-:Y:S01]  /*1b00*/  VIADD R2, R2, 0x800 ;  /* 0x0000080002027836 */ /* 0x000fe20000000000 */
[----:B--2---:R-:W-:-:S04]  /*1b10*/  IADD3 R3, PT, PT, R6, R3, R8 ;  /* 0x0000000306037210 */ /* 0x004fc80007ffe008 */
[----:B---3--:R-:W-:-:S04]  /*1b20*/  IADD3 R3, PT, PT, R9, R10, R3 ;  /* 0x0000000a09037210 */ /* 0x008fc80007ffe003 */
[----:B----4-:R-:W-:-:S04]  /*1b30*/  IADD3 R3, PT, PT, R11, R12, R3 ;  /* 0x0000000c0b037210 */ /* 0x010fc80007ffe003 */
[----:B-----5:R-:W-:-:S07]  /*1b40*/  IADD3 R8, PT, PT, R13, R14, R3 ;  /* 0x0000000e0d087210 */ /* 0x020fce0007ffe003 */
.L_x_605:
[----:B------:R-:W-:Y:S05]  /*1b50*/  BSYNC.RECONVERGENT B2 ;  /* 0x0000000000027941 */ /* 0x000fea0003800200 */
.L_x_604:
        /* <DEDUP_REMOVED lines=10> */
[----:B------:R-:W2:Y:S04]  /*1c00*/  LDG.E R6, desc[UR14][R4.64+0x400] ;  /* 0x0004000e04067981 */ /* 0x000ea8000c1e1900 */
[----:B------:R-:W3:Y:S04]  /*1c10*/  LDG.E R10, desc[UR14][R4.64+0x800] ;  /* 0x0008000e040a7981 */ /* 0x000ee8000c1e1900 */
[----:B------:R-:W3:Y:S01]  /*1c20*/  LDG.E R9, desc[UR14][R4.64+0xc00] ;  /* 0x000c000e04097981 */ /* 0x000ee2000c1e1900 */
[----:B------:R-:W-:Y:S01]  /*1c30*/  VIADD R2, R2, 0x400 ;  /* 0x0000040002027836 */ /* 0x000fe20000000000 */
[----:B--2---:R-:W-:-:S04]  /*1c40*/  IADD3 R3, PT, PT, R6, R3, R8 ;  /* 0x0000000306037210 */ /* 0x004fc80007ffe008 */
[----:B---3--:R-:W-:-:S07]  /*1c50*/  IADD3 R8, PT, PT, R9, R10, R3 ;  /* 0x0000000a09087210 */ /* 0x008fce0007ffe003 */
.L_x_607:
[----:B------:R-:W-:Y:S05]  /*1c60*/  BSYNC.RECONVERGENT B2 ;  /* 0x0000000000027941 */ /* 0x000fea0003800200 */
.L_x_606:
        /* <DEDUP_REMOVED lines=9> */
.L_x_608:
[----:B------:R-:W-:Y:S02]  /*1d00*/  IMAD.MOV.U32 R3, RZ, RZ, R6 ;  /* 0x000000ffff037224 */ /* 0x000fe400078e0006 */
[----:B------:R-:W-:-:S05]  /*1d10*/  IMAD.MOV.U32 R2, RZ, RZ, R5 ;  /* 0x000000ffff027224 */ /* 0x000fca00078e0005 */
[----:B------:R-:W2:Y:S01]  /*1d20*/  LDG.E R3, desc[UR14][R2.64] ;  /* 0x0000000e02037981 */ /* 0x000ea2000c1e1900 */
[----:B------:R-:W-:Y:S01]  /*1d30*/  VIADD R4, R4, 0x1 ;  /* 0x0000000104047836 */ /* 0x000fe20000000000 */
[----:B------:R-:W-:-:S04]  /*1d40*/  IADD3 R5, P1, PT, R5, 0x400, RZ ;  /* 0x0000040005057810 */ /* 0x000fc80007f3e0ff */
[----:B------:R-:W-:Y:S01]  /*1d50*/  ISETP.NE.AND P0, PT, R4, RZ, PT ;  /* 0x000000ff0400720c */ /* 0x000fe20003f05270 */
[----:B------:R-:W-:Y:S02]  /*1d60*/  IMAD.X R6, RZ, RZ, R6, P1 ;  /* 0x000000ffff067224 */ /* 0x000fe400008e0606 */
[----:B--2---:R-:W-:-:S10]  /*1d70*/  IMAD.IADD R8, R3, 0x1, R8 ;  /* 0x0000000103087824 */ /* 0x004fd400078e0208 */
[----:B------:R-:W-:Y:S05]  /*1d80*/  @P0 BRA `(.L_x_608) ;  /* 0xfffffffc00dc0947 */ /* 0x000fea000383ffff */
.L_x_600:
[----:B------:R-:W-:Y:S05]  /*1d90*/  BSYNC.RECONVERGENT B1 ;  /* 0x0000000000017941 */ /* 0x000fea0003800200 */
.L_x_597:
        /* <DEDUP_REMOVED lines=37> */
[----:B0-----:R-:W0:Y:S01]  /*1ff0*/  LDS.64 R2, [UR4+0x20] ;  /* 0x00002004ff027984 */ /* 0x001e220008000a00 */
[----:B-1----:R-:W-:-:S04]  /*2000*/  IADD3 R0, PT, PT, R4, R0, R9 ;  /* 0x0000000004007210 */ /* 0x002fc80007ffe009 */
[----:B------:R-:W-:-:S04]  /*2010*/  IADD3 R0, PT, PT, R6, R0, R5 ;  /* 0x0000000006007210 */ /* 0x000fc80007ffe005 */
[----:B0-----:R-:W-:-:S05]  /*2020*/  IADD3 R0, PT, PT, R2, R0, R7 ;  /* 0x0000000002007210 */ /* 0x001fca0007ffe007 */
[----:B------:R-:W-:-:S07]  /*2030*/  IMAD.IADD R9, R0, 0x1, R3 ;  /* 0x0000000100097824 */ /* 0x000fce00078e0203 */
.L_x_596:
[----:B------:R-:W-:Y:S05]  /*2040*/  BSYNC.RECONVERGENT B0 ;  /* 0x0000000000007941 */ /* 0x000fea0003800200 */
.L_x_581:
[----:B------:R-:W-:Y:S05]  /*2050*/  @P0 EXIT ;  /* 0x000000000000094d */ /* 0x000fea0003800000 */
[----:B------:R-:W3:Y:S02]  /*2060*/  LDCU.64 UR4, c[0x0][0x388] ;  /* 0x00007100ff0477ac */ /* 0x000ee40008000a00 */
[----:B---3--:R-:W-:-:S06]  /*2070*/  UIMAD.WIDE.U32 UR4, UR16, 0x4, UR4 ;  /* 0x00000004100478a5 */ /* 0x008fcc000f8e0004 */
[----:B0-----:R-:W-:Y:S02]  /*2080*/  IMAD.U32 R2, RZ, RZ, UR4 ;  /* 0x00000004ff027e24 */ /* 0x001fe4000f8e00ff */
[----:B------:R-:W-:-:S05]  /*2090*/  IMAD.U32 R3, RZ, RZ, UR5 ;  /* 0x00000005ff037e24 */ /* 0x000fca000f8e00ff */
[----:B------:R-:W-:Y:S01]  /*20a0*/  STG.E desc[UR14][R2.64], R9 ;  /* 0x0000000902007986 */ /* 0x000fe2000c10190e */
[----:B------:R-:W-:Y:S05]  /*20b0*/  EXIT ;  /* 0x000000000000794d */ /* 0x000fea0003800000 */
.L_x_609:
        /* <DEDUP_REMOVED lines=12> */
.L_x_1739:


//--------------------- .text._ZN3cub18CUB_300001_SM_10006detail6reduce28DeviceReduceSingleTileKernelINS2_10policy_hubIjyN4cuda3std3__44plusIjEEE10Policy1000EN6thrust24THRUST_300001_SM_1000_NS6detail15normal_iteratorINSD_10device_ptrIjEEEEPjyS9_jjNS7_10__identityEEEvT0_T1_T2_T3_T4_T6_ --------------------------
	.section	.text._ZN3cub18CUB_300001_SM_10006detail6reduce28DeviceReduceSingleTileKernelINS2_10policy_hubIjyN4cuda3std3__44plusIjEEE10Policy1000EN6thrust24THRUST_300001_SM_1000_NS6detail15normal_iteratorINSD_10device_ptrIjEEEEPjyS9_jjNS7_10__identityEEEvT0_T1_T2_T3_T4_T6_,"ax",@progbits
	.align	128
        .global         _ZN3cub18CUB_300001_SM_10006detail6reduce28DeviceReduceSingleTileKernelINS2_10policy_hubIjyN4cuda3std3__44plusIjEEE10Policy1000EN6thrust24THRUST_300001_SM_1000_NS6detail15normal_iteratorINSD_10device_ptrIjEEEEPjyS9_jjNS7_10__identityEEEvT0_T1_T2_T3_T4_T6_
        .type           _ZN3cub18CUB_300001_SM_10006detail6reduce28DeviceReduceSingleTileKernelINS2_10policy_hubIjyN4cuda3std3__44plusIjEEE10Policy1000EN6thrust24THRUST_300001_SM_1000_NS6detail15normal_iteratorINSD_10device_ptrIjEEEEPjyS9_jjNS7_10__identityEEEvT0_T1_T2_T3_T4_T6_,@function
        .size           _ZN3cub18CUB_300001_SM_10006detail6reduce28DeviceReduceSingleTileKernelINS2_10policy_hubIjyN4cuda3std3__44plusIjEEE10Policy1000EN6thrust24THRUST_300001_SM_1000_NS6detail15normal_iteratorINSD_10device_ptrIjEEEEPjyS9_jjNS7_10__identityEEEvT0_T1_T2_T3_T4_T6_,(.L_x_1740 - _ZN3cub18CUB_300001_SM_10006detail6reduce28DeviceReduceSingleTileKernelINS2_10policy_hubIjyN4cuda3std3__44plusIjEEE10Policy1000EN6thrust24THRUST_300001_SM_1000_NS6detail15normal_iteratorINSD_10device_ptrIjEEEEPjyS9_jjNS7_10__identityEEEvT0_T1_T2_T3_T4_T6_)
        .other          _ZN3cub18CUB_300001_SM_10006detail6reduce28DeviceReduceSingleTileKernelINS2_10policy_hubIjyN4cuda3std3__44plusIjEEE10Policy1000EN6thrust24THRUST_300001_SM_1000_NS6detail15normal_iteratorINSD_10device_ptrIjEEEEPjyS9_jjNS7_10__identityEEEvT0_T1_T2_T3_T4_T6_,@"STO_CUDA_ENTRY STV_DEFAULT"
_ZN3cub18CUB_300001_SM_10006detail6reduce28DeviceReduceSingleTileKernelINS2_10policy_hubIjyN4cuda3std3__44plusIjEEE10Policy1000EN6thrust24THRUST_300001_SM_1000_NS6detail15normal_iteratorINSD_10device_ptrIjEEEEPjyS9_jjNS7_10__identityEEEvT0_T1_T2_T3_T4_T6_:
.text._ZN3cub18CUB_300001_SM_10006detail6reduce28DeviceReduceSingleTileKernelINS2_10policy_hubIjyN4cuda3std3__44plusIjEEE10Policy1000EN6thrust24THRUST_300001_SM_1000_NS6detail15normal_iteratorINSD_10device_ptrIjEEEEPjyS9_jjNS7_10__identityEEEvT0_T1_T2_T3_T4_T6_:
        /* <DEDUP_REMOVED lines=15> */
.L_x_610:
[----:B------:R-:W-:Y:S01]  /*00f0*/  ISETP.GT.U32.AND P0, PT, R4, 0xfff, PT ;  /* 0x00000fff0400780c */ /* 0x000fe20003f04070 */
[----:B------:R-:W-:Y:S03]  /*0100*/  BSSY.RECONVERGENT B0, `(.L_x_611) ;  /* 0x00001d1000007945 */ /* 0x000fe60003800200 */
[----:B------:R-:W-:-:S13]  /*0110*/  ISETP.GT.U32.AND.EX P0, PT, R0, RZ, PT, P0 ;  /* 0x000000ff0000720c */ /* 0x000fda0003f04100 */
[----:B------:R-:W-:Y:S05]  /*0120*/  @P0 BRA `(.L_x_612) ;  /* 0x0000000c00940947 */ /* 0x000fea0003800000 */
[----:B------:R-:W0:Y:S01]  /*0130*/  S2R R5, SR_TID.X ;  /* 0x0000000000057919 */ /* 0x000e220000002100 */
[----:B------:R-:W-:Y:S01]  /*0140*/  BSSY.RECONVERGENT B1, `(.L_x_613) ;  /* 0x0000009000017945 */ /* 0x000fe20003800200 */
[----:B------:R-:W-:Y:S01]  /*0150*/  IMAD.MOV.U32 R6, RZ, RZ, RZ ;  /* 0x000000ffff067224 */ /* 0x000fe200078e00ff */
[----:B0-----:R-:W-:Y:S01]  /*0160*/  ISETP.GE.U32.AND P0, PT, R5, R4, PT ;  /* 0x000000040500720c */ /* 0x001fe20003f06070 */
[----:B------:R-:W-:-:S12]  /*0170*/  IMAD.MOV.U32 R7, RZ, RZ, R5 ;  /* 0x000000ffff077224 */ /* 0x000fd800078e0005 */
[----:B------:R-:W-:Y:S05]  /*0180*/  @P0 BRA `(.L_x_614) ;  /* 0x0000000000100947 */ /* 0x000fea0003800000 */
[----:B------:R-:W0:Y:S02]  /*0190*/  LDC.64 R2, c[0x0][0x380] ;  /* 0x0000e000ff027b82 */ /* 0x000e240000000a00 */
[----:B0-----:R-:W-:-:S05]  /*01a0*/  IMAD.WIDE.U32 R2, R5, 0x4, R2 ;  /* 0x0000000405027825 */ /* 0x001fca00078e0002 */
[----:B------:R0:W5:Y:S01]  /*01b0*/  LDG.E R6, desc[UR6][R2.64] ;  /* 0x0000000602067981 */ /* 0x000162000c1e1900 */
[----:B------:R-:W-:-:S07]  /*01c0*/  VIADD R7, R5, 0x100 ;  /* 0x0000010005077836 */ /* 0x000fce0000000000 */
.L_x_614:
[----:B------:R-:W-:Y:S05]  /*01d0*/  BSYNC.RECONVERGENT B1 ;  /* 0x0000000000017941 */ /* 0x000fea0003800200 */
.L_x_613:
[----:B------:R-:W-:Y:S01]  /*01e0*/  ISETP.GE.U32.AND P0, PT, R7, R4, PT ;  /* 0x000000040700720c */ /* 0x000fe20003f06070 */
[----:B------:R-:W-:-:S12]  /*01f0*/  BSSY.RECONVERGENT B1, `(.L_x_615) ;  /* 0x0000060000017945 */ /* 0x000fd80003800200 */
[----:B------:R-:W-:Y:S05]  /*0200*/  @P0 BRA `(.L_x_616) ;  /* 0x0000000400780947 */ /* 0x000fea0003800000 */
[----:B0-----:R-:W-:Y:S01]  /*0210*/  LOP3.LUT R3, RZ, R7, RZ, 0x33, !PT ;  /* 0x00000007ff037212 */ /* 0x001fe200078e33ff */
        /* <DEDUP_REMOVED lines=13> */
.L_x_619:
        /* <DEDUP_REMOVED lines=31> */
.L_x_618:
[----:B------:R-:W-:Y:S05]  /*04e0*/  BSYNC.RECONVERGENT B2 ;  /* 0x0000000000027941 */ /* 0x000fea0003800200 */
.L_x_617:
        /* <DEDUP_REMOVED lines=21> */
.L_x_621:
[----:B------:R-:W-:Y:S05]  /*0640*/  BSYNC.RECONVERGENT B2 ;  /* 0x0000000000027941 */ /* 0x000fea0003800200 */
.L_x_620:
        /* <DEDUP_REMOVED lines=11> */
[----:B------:R-:W3:Y:S01]  /*0700*/  LDG.E R12, desc[UR6][R2.64+0xc00] ;  /* 0x000c0006020c7981 */ /* 0x000ee2000c1e1900 */
[----:B------:R-:W-:Y:S01]  /*0710*/  VIADD R7, R7, 0x400 ;  /* 0x0000040007077836 */ /* 0x000fe20000000000 */
[----:B--2--5:R-:W-:-:S04]  /*0720*/  IADD3 R6, PT, PT, R8, R9, R6 ;  /* 0x0000000908067210 */ /* 0x024fc80007ffe006 */
[----:B---3--:R-:W-:-:S07]  /*0730*/  IADD3 R6, PT, PT, R12, R11, R6 ;  /* 0x0000000b0c067210 */ /* 0x008fce0007ffe006 */
.L_x_623:
[----:B------:R-:W-:Y:S05]  /*0740*/  BSYNC.RECONVERGENT B2 ;  /* 0x0000000000027941 */ /* 0x000fea0003800200 */
.L_x_622:
[----:B------:R-:W-:Y:S05]  /*0750*/  @!P1 BRA `(.L_x_616) ;  /* 0x0000000000249947 */ /* 0x000fea0003800000 */
[----:B------:R-:W0:Y:S01]  /*0760*/  LDC.64 R8, c[0x0][0x380] ;  /* 0x0000e000ff087b82 */ /* 0x000e220000000a00 */
[----:B------:R-:W-:-:S07]  /*0770*/  IMAD.MOV R10, RZ, RZ, -R10 ;  /* 0x000000ffff0a7224 */ /* 0x000fce00078e0a0a */
.L_x_624:
[----:B0-----:R-:W-:-:S06]  /*0780*/  IMAD.WIDE R2, R7, 0x4, R8 ;  /* 0x0000000407027825 */ /* 0x001fcc00078e0208 */
[----:B------:R-:W2:Y:S01]  /*0790*/  LDG.E R3, desc[UR6][R2.64] ;  /* 0x0000000602037981 */ /* 0x000ea2000c1e1900 */
[----:B------:R-:W-:Y:S02]  /*07a0*/  VIADD R10, R10, 0x1 ;  /* 0x000000010a0a7836 */ /* 0x000fe40000000000 */
[----:B------:R-:W-:-:S03]  /*07b0*/  VIADD R7, R7, 0x100 ;  /* 0x0000010007077836 */ /* 0x000fc60000000000 */
[----:B------:R-:W-:Y:S01]  /*07c0*/  ISETP.NE.AND P0, PT, R10, RZ, PT ;  /* 0x000000ff0a00720c */ /* 0x000fe20003f05270 */
[----:B--2--5:R-:W-:-:S12]  /*07d0*/  IMAD.IADD R6, R3, 0x1, R6 ;  /* 0x0000000103067824 */ /* 0x024fd800078e0206 */
[----:B------:R-:W-:Y:S05]  /*07e0*/  @P0 BRA `(.L_x_624) ;  /* 0xfffffffc00e40947 */ /* 0x000fea000383ffff */
.L_x_616:
[----:B------:R-:W-:Y:S05]  /*07f0*/  BSYNC.RECONVERGENT B1 ;  /* 0x0000000000017941 */ /* 0x000fea0003800200 */
.L_x_615:
[----:B------:R-:W-:-:S04]  /*0800*/  ISETP.GE.U32.AND P0, PT, R4, 0x100, PT ;  /* 0x000001000400780c */ /* 0x000fc80003f06070 */
[----:B------:R-:W-:-:S13]  /*0810*/  ISETP.GE.U32.AND.EX P0, PT, R0, RZ, PT, P0 ;  /* 0x000000ff0000720c */ /* 0x000fda0003f06100 */
[----:B------:R-:W-:Y:S05]  /*0820*/  @!P0 BRA `(.L_x_625) ;  /* 0x0000000000ac8947 */ /* 0x000fea0003800000 */
[----:B------:R-:W1:Y:S01]  /*0830*/  S2R R8, SR_LANEID ;  /* 0x0000000000087919 */ /* 0x000e620000000000 */
[----:B------:R-:W-:Y:S01]  /*0840*/  ISETP.NE.AND P5, PT, R5, RZ, PT ;  /* 0x000000ff0500720c */ /* 0x000fe20003fa5270 */
[----:B-----5:R-:W0:Y:S01]  /*0850*/  SHFL.DOWN PT, R0, R6, 0x1, 0x1f ;  /* 0x08201f0006007f89 */ /* 0x020e2200000e0000 */
[C---:B-1----:R-:W-:Y:S02]  /*0860*/  ISETP.GT.AND P0, PT, R8.reuse, 0x1e, PT ;  /* 0x0000001e0800780c */ /* 0x042fe40003f04270 */
[----:B------:R-:W-:Y:S02]  /*0870*/  ISETP.NE.AND P1, PT, R8, RZ, PT ;  /* 0x000000ff0800720c */ /* 0x000fe40003f25270 */
[----:B0-----:R-:W-:Y:S02]  /*0880*/  SEL R3, R0, RZ, !P0 ;  /* 0x000000ff00037207 */ /* 0x001fe40004000000 */
        /* <DEDUP_REMOVED lines=21> */
[----:B0-----:R-:W-:-:S05]  /*09e0*/  SEL R3, R3, RZ, !P0 ;  /* 0x000000ff03037207 */ /* 0x001fca0004000000 */
[----:B------:R-:W-:-:S05]  /*09f0*/  IMAD.IADD R7, R2, 0x1, R3 ;  /* 0x0000000102077824 */ /* 0x000fca00078e0203 */
[----:B------:R1:W-:Y:S01]  /*0a00*/  @!P1 STS [R0+0x8], R7 ;  /* 0x0000080700009388 */ /* 0x0003e20000000800 */
[----:B------:R-:W-:Y:S06]  /*0a10*/  BAR.SYNC.DEFER_BLOCKING 0x0 ;  /* 0x0000000000007b1d */ /* 0x000fec0000010000 */
[----:B------:R-:W-:Y:S05]  /*0a20*/  @P5 BRA `(.L_x_626) ;  /* 0x0000001000f85947 */ /* 0x000fea0003800000 */
[----:B------:R-:W0:Y:S01]  /*0a30*/  S2UR UR5, SR_CgaCtaId ;  /* 0x00000000000579c3 */ /* 0x000e220000008800 */
[----:B------:R-:W-:Y:S02]  /*0a40*/  UMOV UR4, 0x400 ;  /* 0x0000040000047882 */ /* 0x000fe40000000000 */
[----:B0-----:R-:W-:-:S09]  /*0a50*/  ULEA UR4, UR5, UR4, 0x18 ;  /* 0x0000000405047291 */ /* 0x001fd2000f8ec0ff */
[----:B-1----:R-:W-:Y:S04]  /*0a60*/  LDS R0, [UR4+0xc] ;  /* 0x00000c04ff007984 */ /* 0x002fe80008000800 */
[----:B------:R-:W0:Y:S04]  /*0a70*/  LDS.128 R8, [UR4+0x10] ;  /* 0x00001004ff087984 */ /* 0x000e280008000c00 */
[----:B------:R-:W1:Y:S01]  /*0a80*/  LDS.64 R2, [UR4+0x20] ;  /* 0x00002004ff027984 */ /* 0x000e620008000a00 */
[----:B0-----:R-:W-:-:S04]  /*0a90*/  IADD3 R0, PT, PT, R8, R0, R7 ;  /* 0x0000000008007210 */ /* 0x001fc80007ffe007 */
[----:B------:R-:W-:-:S04]  /*0aa0*/  IADD3 R0, PT, PT, R10, R0, R9 ;  /* 0x000000000a007210 */ /* 0x000fc80007ffe009 */
[----:B-1----:R-:W-:-:S05]  /*0ab0*/  IADD3 R0, PT, PT, R2, R0, R11 ;  /* 0x0000000002007210 */ /* 0x002fca0007ffe00b */
[----:B------:R-:W-:Y:S01]  /*0ac0*/  IMAD.IADD R7, R0, 0x1, R3 ;  /* 0x0000000100077824 */ /* 0x000fe200078e0203 */
[----:B------:R-:W-:Y:S06]  /*0ad0*/  BRA `(.L_x_626) ;  /* 0x0000001000cc7947 */ /* 0x000fec0003800000 */
.L_x_625:
[C---:B0-----:R-:W-:Y:S01]  /*0ae0*/  LOP3.LUT R2, R5.reuse, 0x3e0, RZ, 0xc0, !PT ;  /* 0x000003e005027812 */ /* 0x041fe200078ec0ff */
[----:B------:R-:W0:Y:S01]  /*0af0*/  S2R R12, SR_LANEID ;  /* 0x00000000000c7919 */ /* 0x000e220000000000 */
[----:B------:R-:W-:Y:S02]  /*0b00*/  ISETP.NE.AND P5, PT, R5, RZ, PT ;  /* 0x000000ff0500720c */ /* 0x000fe40003fa5270 */
[----:B------:R-:W-:Y:S01]  /*0b10*/  LOP3.LUT R7, RZ, R2, RZ, 0x33, !PT ;  /* 0x00000002ff077212 */ /* 0x000fe200078e33ff */
[----:B------:R-:W-:-:S04]  /*0b20*/  VIADD R3, R2, 0x20 ;  /* 0x0000002002037836 */ /* 0x000fc80000000000 */
[----:B------:R-:W-:Y:S01]  /*0b30*/  IMAD.IADD R7, R7, 0x1, R4 ;  /* 0x0000000107077824 */ /* 0x000fe200078e0204 */
[----:B------:R-:W-:-:S04]  /*0b40*/  ISETP.GT.U32.AND P0, PT, R3, R4, PT ;  /* 0x000000040300720c */ /* 0x000fc80003f04070 */
        /* <DEDUP_REMOVED lines=10> */
[----:B------:R-:W-:Y:S01]  /*0bf0*/  @!P1 SHF.R.U32.HI R9, RZ, 0x3, R5 ;  /* 0x00000003ff099819 */ /* 0x000fe20000011605 */
[----:B------:R-:W1:Y:S03]  /*0c00*/  SHFL.DOWN PT, R7, R2, 0x2, R3 ;  /* 0x0840000002077989 */ /* 0x000e6600000e0003 */
[----:B------:R-:W-:Y:S02]  /*0c10*/  @!P1 LOP3.LUT R9, R9, 0x7c, RZ, 0xc0, !PT ;  /* 0x0000007c09099812 */ /* 0x000fe400078ec0ff */
[----:B-1----:R-:W-:Y:S02]  /*0c20*/  SEL R7, R7, RZ, !P0 ;  /* 0x000000ff07077207 */ /* 0x002fe40004000000 */
[----:B------:R-:W-:Y:S02]  /*0c30*/  ISETP.GT.AND P0, PT, R10, R3, PT ;  /* 0x000000030a00720c */ /* 0x000fe40003f04270 */
[----:B------:R-:W-:Y:S01]  /*0c40*/  @!P1 MOV R10, 0x400 ;  /* 0x00000400000a9802 */ /* 0x000fe20000000f00 */
[----:B------:R-:W-:-:S02]  /*0c50*/  IMAD.IADD R8, R2, 0x1, R7 ;  /* 0x0000000102087824 */ /* 0x000fc400078e0207 */
[----:B------:R-:W-:Y:S01]  /*0c60*/  VIADD R2, R12, 0x8 ;  /* 0x000000080c027836 */ /* 0x000fe20000000000 */
[----:B0-----:R-:W-:Y:S02]  /*0c70*/  @!P1 LEA R10, R11, R10, 0x18 ;  /* 0x0000000a0b0a9211 */ /* 0x001fe400078ec0ff */
        /* <DEDUP_REMOVED lines=11> */
[----:B0-----:R-:W-:-:S05]  /*0d30*/  SEL R7, R7, RZ, !P0 ;  /* 0x000000ff07077207 */ /* 0x001fca0004000000 */
[----:B------:R-:W-:-:S05]  /*0d40*/  IMAD.IADD R7, R2, 0x1, R7 ;  /* 0x0000000102077824 */ /* 0x000fca00078e0207 */
[----:B------:R0:W-:Y:S01]  /*0d50*/  @!P1 STS [R10+0x8], R7 ;  /* 0x000008070a009388 */ /* 0x0001e20000000800 */
[----:B------:R-:W-:Y:S06]  /*0d60*/  BAR.SYNC.DEFER_BLOCKING 0x0 ;  /* 0x0000000000007b1d */ /* 0x000fec0000010000 */
[----:B------:R-:W-:Y:S05]  /*0d70*/  @P5 BRA `(.L_x_626) ;  /* 0x0000001000245947 */ /* 0x000fea0003800000 */
[----:B------:R-:W1:Y:S01]  /*0d80*/  S2UR UR5, SR_CgaCtaId ;  /* 0x00000000000579c3 */ /* 0x000e620000008800 */
[----:B------:R-:W-:Y:S01]  /*0d90*/  UMOV UR4, 0x400 ;  /* 0x0000040000047882 */ /* 0x000fe20000000000 */
[C---:B------:R-:W-:Y:S02]  /*0da0*/  ISETP.GT.U32.AND P0, PT, R4.reuse, 0x40, PT ;  /* 0x000000400400780c */ /* 0x040fe40003f04070 */
[C---:B------:R-:W-:Y:S02]  /*0db0*/  ISETP.GT.U32.AND P6, PT, R4.reuse, 0x20, PT ;  /* 0x000000200400780c */ /* 0x040fe40003fc4070 */
[C---:B------:R-:W-:Y:S02]  /*0dc0*/  ISETP.GT.U32.AND P4, PT, R4.reuse, 0x60, PT ;  /* 0x000000600400780c */ /* 0x040fe40003f84070 */
[----:B------:R-:W-:Y:S02]  /*0dd0*/  ISETP.GT.U32.AND P2, PT, R4, 0x80, PT ;  /* 0x000000800400780c */ /* 0x000fe40003f44070 */
[----:B------:R-:W-:-:S02]  /*0de0*/  ISETP.GT.U32.AND.EX P0, PT, R0, RZ, PT, P0 ;  /* 0x000000ff0000720c */ /* 0x000fc40003f04100 */
[----:B------:R-:W-:Y:S02]  /*0df0*/  ISETP.GT.U32.AND.EX P6, PT, R0, RZ, PT, P6 ;  /* 0x000000ff0000720c */ /* 0x000fe40003fc4160 */
[C---:B------:R-:W-:Y:S02]  /*0e00*/  ISETP.GT.U32.AND P3, PT, R4.reuse, 0xa0, PT ;  /* 0x000000a00400780c */ /* 0x040fe40003f64070 */
[----:B------:R-:W-:Y:S02]  /*0e10*/  ISETP.GT.U32.AND P1, PT, R4, 0xc0, PT ;  /* 0x000000c00400780c */ /* 0x000fe40003f24070 */
[C---:B------:R-:W-:Y:S02]  /*0e20*/  ISETP.GT.U32.AND.EX P4, PT, R0.reuse, RZ, PT, P4 ;  /* 0x000000ff0000720c */ /* 0x040fe40003f84140 */
[C---:B------:R-:W-:Y:S02]  /*0e30*/  ISETP.GT.U32.AND.EX P2, PT, R0.reuse, RZ, PT, P2 ;  /* 0x000000ff0000720c */ /* 0x040fe40003f44120 */
[C---:B------:R-:W-:Y:S01]  /*0e40*/  ISETP.GT.U32.AND.EX P3, PT, R0.reuse, RZ, PT, P3 ;  /* 0x000000ff0000720c */ /* 0x040fe20003f64130 */
[----:B-1----:R-:W-:Y:S01]  /*0e50*/  ULEA UR4, UR5, UR4, 0x18 ;  /* 0x0000000405047291 */ /* 0x002fe2000f8ec0ff */
[----:B------:R-:W-:-:S08]  /*0e60*/  ISETP.GT.U32.AND.EX P1, PT, R0, RZ, PT, P1 ;  /* 0x000000ff0000720c */ /* 0x000fd00003f24110 */
[----:B0-----:R-:W0:Y:S04]  /*0e70*/  LDS.128 R8, [UR4+0x10] ;  /* 0x00001004ff087984 */ /* 0x001e280008000c00 */
[----:B------:R-:W1:Y:S04]  /*0e80*/  LDS R5, [UR4+0xc] ;  /* 0x00000c04ff057984 */ /* 0x000e680008000800 */
[----:B------:R-:W2:Y:S01]  /*0e90*/  LDS.64 R2, [UR4+0x20] ;  /* 0x00002004ff027984 */ /* 0x000ea20008000a00 */
[----:B0-----:R-:W-:Y:S02]  /*0ea0*/  SEL R8, R8, RZ, P0 ;  /* 0x000000ff08087207 */ /* 0x001fe40000000000 */
[----:B------:R-:W-:-:S02]  /*0eb0*/  ISETP.GT.U32.AND P0, PT, R4, 0xe0, PT ;  /* 0x000000e00400780c */ /* 0x000fc40003f04070 */
[----:B-1----:R-:W-:Y:S02]  /*0ec0*/  SEL R6, R5, RZ, P6 ;  /* 0x000000ff05067207 */ /* 0x002fe40003000000 */
[----:B------:R-:W-:Y:S02]  /*0ed0*/  SEL R9, R9, RZ, P4 ;  /* 0x000000ff09097207 */ /* 0x000fe40002000000 */
[----:B------:R-:W-:Y:S02]  /*0ee0*/  IADD3 R6, PT, PT, R8, R6, R7 ;  /* 0x0000000608067210 */ /* 0x000fe40007ffe007 */
[----:B------:R-:W-:Y:S02]  /*0ef0*/  SEL R10, R10, RZ, P2 ;  /* 0x000000ff0a0a7207 */ /* 0x000fe40001000000 */
[----:B------:R-:W-:Y:S02]  /*0f00*/  ISETP.GT.U32.AND.EX P0, PT, R0, RZ, PT, P0 ;  /* 0x000000ff0000720c */ /* 0x000fe40003f04100 */
[----:B------:R-:W-:-:S02]  /*0f10*/  SEL R11, R11, RZ, P3 ;  /* 0x000000ff0b0b7207 */ /* 0x000fc40001800000 */
[----:B------:R-:W-:Y:S02]  /*0f20*/  IADD3 R6, PT, PT, R10, R6, R9 ;  /* 0x000000060a067210 */ /* 0x000fe40007ffe009 */
[----:B--2---:R-:W-:Y:S02]  /*0f30*/  SEL R2, R2, RZ, P1 ;  /* 0x000000ff02027207 */ /* 0x004fe40000800000 */
[----:B------:R-:W-:Y:S02]  /*0f40*/  SEL R3, R3, RZ, P0 ;  /* 0x000000ff03037207 */ /* 0x000fe40000000000 */
[----:B------:R-:W-:-:S05]  /*0f50*/  IADD3 R2, PT, PT, R2, R6, R11 ;  /* 0x0000000602027210 */ /* 0x000fca0007ffe00b */
[----:B------:R-:W-:Y:S01]  /*0f60*/  IMAD.IADD R7, R2, 0x1, R3 ;  /* 0x0000000102077824 */ /* 0x000fe200078e0203 */
[----:B------:R-:W-:Y:S06]  /*0f70*/  BRA `(.L_x_626) ;  /* 0x0000000c00a47947 */ /* 0x000fec0003800000 */
.L_x_612:
[----:B------:R-:W0:Y:S01]  /*0f80*/  S2R R8, SR_TID.X ;  /* 0x0000000000087919 */ /* 0x000e220000002100 */
[----:B------:R-:W0:Y:S02]  /*0f90*/  LDC.64 R2, c[0x0][0x380] ;  /* 0x0000e000ff027b82 */ /* 0x000e240000000a00 */
[----:B0-----:R-:W-:-:S05]  /*0fa0*/  IMAD.WIDE.U32 R2, R8, 0x4, R2 ;  /* 0x0000000408027825 */ /* 0x001fca00078e0002 */
        /* <DEDUP_REMOVED lines=16> */
[----:B--2---:R-:W-:-:S04]  /*10b0*/  IADD3 R5, PT, PT, R7, R6, R5 ;  /* 0x0000000607057210 */ /* 0x004fc80007ffe005 */
[----:B---3--:R-:W-:Y:S01]  /*10c0*/  IADD3 R5, PT, PT, R12, R9, R5 ;  /* 0x000000090c057210 */ /* 0x008fe20007ffe005 */
[----:B------:R-:W-:Y:S01]  /*10d0*/  IMAD.MOV.U32 R9, RZ, RZ, 0x1000 ;  /* 0x00001000ff097424 */ /* 0x000fe200078e00ff */
[----:B------:R-:W-:-:S04]  /*10e0*/  IADD3 R12, P1, PT, R4, -0x1000, RZ ;  /* 0xfffff000040c7810 */ /* 0x000fc80007f3e0ff */
[----:B------:R-:W-:Y:S02]  /*10f0*/  ISETP.GE.U32.AND P0, PT, R12, 0x1000, PT ;  /* 0x000010000c00780c */ /* 0x000fe40003f06070 */
[----:B----4-:R-:W-:Y:S01]  /*1100*/  IADD3 R5, PT, PT, R14, R11, R5 ;  /* 0x0000000b0e057210 */ /* 0x010fe20007ffe005 */
[----:B------:R-:W-:Y:S01]  /*1110*/  IMAD.MOV.U32 R11, RZ, RZ, RZ ;  /* 0x000000ffff0b7224 */ /* 0x000fe200078e00ff */
[----:B------:R-:W-:-:S04]  /*1120*/  IADD3.X R14, PT, PT, R0, -0x1, RZ, P1, !PT ;  /* 0xffffffff000e7810 */ /* 0x000fc80000ffe4ff */
[----:B------:R-:W-:Y:S02]  /*1130*/  ISETP.GE.U32.AND.EX P0, PT, R14, RZ, PT, P0 ;  /* 0x000000ff0e00720c */ /* 0x000fe40003f06100 */
[----:B-----5:R-:W-:-:S04]  /*1140*/  IADD3 R5, PT, PT, R16, R13, R5 ;  /* 0x0000000d10057210 */ /* 0x020fc80007ffe005 */
[----:B------:R-:W-:-:S04]  /*1150*/  IADD3 R5, PT, PT, R18, R15, R5 ;  /* 0x0000000f12057210 */ /* 0x000fc80007ffe005 */
[----:B------:R-:W-:-:S04]  /*1160*/  IADD3 R5, PT, PT, R20, R17, R5 ;  /* 0x0000001114057210 */ /* 0x000fc80007ffe005 */
[----:B------:R-:W-:-:S05]  /*1170*/  IADD3 R5, PT, PT, R22, R19, R5 ;  /* 0x0000001316057210 */ /* 0x000fca0007ffe005 */
[----:B------:R-:W-:Y:S01]  /*1180*/  IMAD.IADD R10, R10, 0x1, R5 ;  /* 0x000000010a0a7824 */ /* 0x000fe200078e0205 */
[----:B------:R-:W-:Y:S06]  /*1190*/  @!P0 BRA `(.L_x_627) ;  /* 0x0000000000a08947 */ /* 0x000fec0003800000 */
[----:B------:R-:W0:Y:S01]  /*11a0*/  LDC.64 R4, c[0x0][0x390] ;  /* 0x0000e400ff047b82 */ /* 0x000e220000000a00 */
[----:B------:R-:W-:Y:S02]  /*11b0*/  IMAD.MOV.U32 R9, RZ, RZ, 0x1000 ;  /* 0x00001000ff097424 */ /* 0x000fe400078e00ff */
[----:B------:R-:W-:-:S07]  /*11c0*/  IMAD.MOV.U32 R11, RZ, RZ, RZ ;  /* 0x000000ffff0b7224 */ /* 0x000fce00078e00ff */
.L_x_629:
[----:B------:R-:W-:-:S04]  /*11d0*/  LEA R6, P0, R9, R2, 0x2 ;  /* 0x0000000209067211 */ /* 0x000fc800078010ff */
[----:B------:R-:W-:-:S05]  /*11e0*/  LEA.HI.X R7, R9, R3, R11, 0x2, P0 ;  /* 0x0000000309077211 */ /* 0x000fca00000f140b */
        /* <DEDUP_REMOVED lines=16> */
[----:B--2---:R-:W-:-:S02]  /*12f0*/  IADD3 R25, PT, PT, R26, R25, R10 ;  /* 0x000000191a197210 */ /* 0x004fc40007ffe00a */
[----:B0-----:R-:W-:-:S04]  /*1300*/  IADD3 R10, P1, PT, -R9, R4, RZ ;  /* 0x00000004090a7210 */ /* 0x001fc80007f3e1ff */
[----:B------:R-:W-:Y:S02]  /*1310*/  ISETP.GE.U32.AND P0, PT, R10, 0x1000, PT ;  /* 0x000010000a00780c */ /* 0x000fe40003f06070 */
[----:B---3--:R-:W-:-:S04]  /*1320*/  IADD3 R25, PT, PT, R28, R27, R25 ;  /* 0x0000001b1c197210 */ /* 0x008fc80007ffe019 */
[----:B----4-:R-:W-:-:S04]  /*1330*/  IADD3 R23, PT, PT, R23, R24, R25 ;  /* 0x0000001817177210 */ /* 0x010fc80007ffe019 */
[----:B-----5:R-:W-:Y:S01]  /*1340*/  IADD3 R21, PT, PT, R21, R0, R23 ;  /* 0x0000000015157210 */ /* 0x020fe20007ffe017 */
[----:B------:R-:W-:-:S04]  /*1350*/  IMAD.MOV.U32 R0, RZ, RZ, R5 ;  /* 0x000000ffff007224 */ /* 0x000fc800078e0005 */
[----:B------:R-:W-:Y:S01]  /*1360*/  IMAD.X R10, R0, 0x1, ~R11, P1 ;  /* 0x00000001000a7824 */ /* 0x000fe200008e0e0b */
[----:B------:R-:W-:-:S04]  /*1370*/  IADD3 R13, PT, PT, R16, R13, R21 ;  /* 0x0000000d100d7210 */ /* 0x000fc80007ffe015 */
[----:B------:R-:W-:Y:S02]  /*1380*/  ISETP.GE.U32.AND.EX P0, PT, R10, RZ, PT, P0 ;  /* 0x000000ff0a00720c */ /* 0x000fe40003f06100 */
[----:B------:R-:W-:-:S04]  /*1390*/  IADD3 R13, PT, PT, R18, R15, R13 ;  /* 0x0000000f120d7210 */ /* 0x000fc80007ffe00d */
[----:B------:R-:W-:-:S04]  /*13a0*/  IADD3 R13, PT, PT, R20, R17, R13 ;  /* 0x00000011140d7210 */ /* 0x000fc80007ffe00d */
[----:B------:R-:W-:-:S03]  /*13b0*/  IADD3 R10, PT, PT, R22, R19, R13 ;  /* 0x00000013160a7210 */ /* 0x000fc60007ffe00d */
[----:B------:R-:W-:Y:S05]  /*13c0*/  @!P0 BRA `(.L_x_628) ;  /* 0x0000000400e88947 */ /* 0x000fea0003800000 */
[----:B------:R-:W-:-:S05]  /*13d0*/  IADD3 R9, P0, PT, R9, 0x1000, RZ ;  /* 0x0000100009097810 */ /* 0x000fca0007f1e0ff */
[----:B------:R-:W-:Y:S01]  /*13e0*/  IMAD.X R11, RZ, RZ, R11, P0 ;  /* 0x000000ffff0b7224 */ /* 0x000fe200000e060b */
[----:B------:R-:W-:-:S04]  /*13f0*/  ISETP.GT.U32.AND P0, PT, R9, R12, PT ;  /* 0x0000000c0900720c */ /* 0x000fc80003f04070 */
[----:B------:R-:W-:-:S13]  /*1400*/  ISETP.GT.U32.AND.EX P0, PT, R11, R14, PT, P0 ;  /* 0x0000000e0b00720c */ /* 0x000fda0003f04100 */
[----:B------:R-:W-:Y:S05]  /*1410*/  @!P0 BRA `(.L_x_629) ;  /* 0xfffffffc006c8947 */ /* 0x000fea000383ffff */
.L_x_627:
        /* <DEDUP_REMOVED lines=25> */
.L_x_633:
        /* <DEDUP_REMOVED lines=31> */
.L_x_632:
[----:B------:R-:W-:Y:S05]  /*17a0*/  BSYNC.RECONVERGENT B2 ;  /* 0x0000000000027941 */ /* 0x000fea0003800200 */
.L_x_631:
        /* <DEDUP_REMOVED lines=24> */
.L_x_635:
[----:B------:R-:W-:Y:S05]  /*1930*/  BSYNC.RECONVERGENT B2 ;  /* 0x0000000000027941 */ /* 0x000fea0003800200 */
.L_x_634:
        /* <DEDUP_REMOVED lines=18> */
.L_x_637:
[----:B------:R-:W-:Y:S05]  /*1a60*/  BSYNC.RECONVERGENT B2 ;  /* 0x0000000000027941 */ /* 0x000fea0003800200 */
.L_x_636:
[----:B------:R-:W-:Y:S05]  /*1a70*/  @!P1 BRA `(.L_x_630) ;  /* 0x0000000000389947 */ /* 0x000fea0003800000 */
[----:B------:R-:W0:Y:S01]  /*1a80*/  LDCU.64 UR4, c[0x0][0x380] ;  /* 0x00007000ff0477ac */ /* 0x000e220008000a00 */
[----:B------:R-:W-:Y:S01]  /*1a90*/  IADD3 R5, P0, PT, R0, R9, RZ ;  /* 0x0000000900057210 */ /* 0x000fe20007f1e0ff */
[----:B------:R-:W-:-:S04]  /*1aa0*/  IMAD.MOV R0, RZ, RZ, -R6 ;  /* 0x000000ffff007224 */ /* 0x000fc800078e0a06 */
[----:B------:R-:W-:Y:S01]  /*1ab0*/  IMAD.X R4, RZ, RZ, R11, P0 ;  /* 0x000000ffff047224 */ /* 0x000fe200000e060b */
[----:B0-----:R-:W-:-:S04]  /*1ac0*/  LEA R2, P1, R5, UR4, 0x2 ;  /* 0x0000000405027c11 */ /* 0x001fc8000f8210ff */
[----:B------:R-:W-:-:S09]  /*1ad0*/  LEA.HI.X R5, R5, UR5, R4, 0x2, P1 ;  /* 0x0000000505057c11 */ /* 0x000fd200088f1404 */
.L_x_638:
[----:B------:R-:W-:-:S06]  /*1ae0*/  IMAD.MOV.U32 R3, RZ, RZ, R5 ;  /* 0x000000ffff037224 */ /* 0x000fcc00078e0005 */
[----:B------:R0:W2:Y:S01]  /*1af0*/  LDG.E R3, desc[UR6][R2.64] ;  /* 0x0000000602037981 */ /* 0x0000a2000c1e1900 */
[----:B------:R-:W-:-:S05]  /*1b00*/  VIADD R0, R0, 0x1 ;  /* 0x0000000100007836 */ /* 0x000fca0000000000 */
[----:B------:R-:W-:Y:S02]  /*1b10*/  ISETP.NE.AND P0, PT, R0, RZ, PT ;  /* 0x000000ff0000720c */ /* 0x000fe40003f05270 */
[----:B0-----:R-:W-:-:S05]  /*1b20*/  IADD3 R2, P1, PT, R2, 0x400, RZ ;  /* 0x0000040002027810 */ /* 0x001fca0007f3e0ff */
[----:B------:R-:W-:Y:S02]  /*1b30*/  IMAD.X R5, RZ, RZ, R5, P1 ;  /* 0x000000ffff057224 */ /* 0x000fe400008e0605 */
[----:B--2---:R-:W-:-:S04]  /*1b40*/  IMAD.IADD R10, R3, 0x1, R10 ;  /* 0x00000001030a7824 */ /* 0x004fc800078e020a */
[----:B------:R-:W-:Y:S05]  /*1b50*/  @P0 BRA `(.L_x_638) ;  /* 0xfffffffc00e00947 */ /* 0x000fea000383ffff */
.L_x_630:
[----:B------:R-:W-:Y:S05]  /*1b60*/  BSYNC.RECONVERGENT B1 ;  /* 0x0000000000017941 */ /* 0x000fea0003800200 */
.L_x_628:
[----:B------:R-:W0:Y:S01]  /*1b70*/  S2R R6, SR_LANEID ;  /* 0x0000000000067919 */ /* 0x000e220000000000 */
[----:B------:R-:W-:Y:S01]  /*1b80*/  ISETP.NE.AND P5, PT, R8, RZ, PT ;  /* 0x000000ff0800720c */ /* 0x000fe20003fa5270 */
        /* <DEDUP_REMOVED lines=39> */
[----:B------:R-:W-:-:S07]  /*1e00*/  IMAD.IADD R7, R0, 0x1, R3 ;  /* 0x0000000100077824 */ /* 0x000fce00078e0203 */
.L_x_626:
[----:B------:R-:W-:Y:S05]  /*1e10*/  BSYNC.RECONVERGENT B0 ;  /* 0x0000000000007941 */ /* 0x000fea0003800200 */
.L_x_611:
[----:B------:R-:W-:Y:S05]  /*1e20*/  @P5 EXIT ;  /* 0x000000000000594d */ /* 0x000fea0003800000 */
[----:B------:R-:W3:Y:S01]  /*1e30*/  LDC.64 R2, c[0x0][0x388] ;  /* 0x0000e200ff027b82 */ /* 0x000ee20000000a00 */
[----:B------:R-:W0:Y:S02]  /*1e40*/  LDCU UR4, c[0x0][0x39c] ;  /* 0x00007380ff0477ac */ /* 0x000e240008000800 */
[----:B012---:R-:W-:-:S05]  /*1e50*/  VIADD R7, R7, UR4 ;  /* 0x0000000407077c36 */ /* 0x007fca0008000000 */
[----:B---3--:R-:W-:Y:S01]  /*1e60*/  STG.E desc[UR6][R2.64], R7 ;  /* 0x0000000702007986 */ /* 0x008fe2000c101906 */
[----:B------:R-:W-:Y:S05]  /*1e70*/  EXIT ;  /* 0x000000000000794d */ /* 0x000fea0003800000 */
.L_x_639:
        /* <DEDUP_REMOVED lines=16> */
.L_x_1740:


//--------------------- .text._ZN3cub18CUB_300001_SM_10006detail6reduce28DeviceReduceSingleTileKernelINS2_10policy_hubIjjN4cuda3std3__44plusIjEEE10Policy1000EPjSC_iS9_jjNS7_10__identityEEEvT0_T1_T2_T3_T4_T6_ --------------------------
	.section	.text._ZN3cub18CUB_300001_SM_10006detail6reduce28DeviceReduceSingleTileKernelINS2_10policy_hubIjjN4cuda3std3__44plusIjEEE10Policy1000EPjSC_iS9_jjNS7_10__identityEEEvT0_T1_T2_T3_T4_T6_,"ax",@progbits
	.align	128
        .global         _ZN3cub18CUB_300001_SM_10006detail6reduce28DeviceReduceSingleTileKernelINS2_10policy_hubIjjN4cuda3std3__44plusIjEEE10Policy1000EPjSC_iS9_jjNS7_10__identityEEEvT0_T1_T2_T3_T4_T6_
        .type           _ZN3cub18CUB_300001_SM_10006detail6reduce28DeviceReduceSingleTileKernelINS2_10policy_hubIjjN4cuda3std3__44plusIjEEE10Policy1000EPjSC_iS9_jjNS7_10__identityEEEvT0_T1_T2_T3_T4_T6_,@function
        .size           _ZN3cub18CUB_300001_SM_10006detail6reduce28DeviceReduceSingleTileKernelINS2_10policy_hubIjjN4cuda3std3__44plusIjEEE10Policy1000EPjSC_iS9_jjNS7_10__identityEEEvT0_T1_T2_T3_T4_T6_,(.L_x_1741 - _ZN3cub18CUB_300001_SM_10006detail6reduce28DeviceReduceSingleTileKernelINS2_10policy_hubIjjN4cuda3std3__44plusIjEEE10Policy1000EPjSC_iS9_jjNS7_10__identityEEEvT0_T1_T2_T3_T4_T6_)
        .other          _ZN3cub18CUB_300001_SM_10006detail6reduce28DeviceReduceSingleTileKernelINS2_10policy_hubIjjN4cuda3std3__44plusIjEEE10Policy1000EPjSC_iS9_jjNS7_10__identityEEEvT0_T1_T2_T3_T4_T6_,@"STO_CUDA_ENTRY STV_DEFAULT"
_ZN3cub18CUB_300001_SM_10006detail6reduce28DeviceReduceSingleTileKernelINS2_10policy_hubIjjN4cuda3std3__44plusIjEEE10Policy1000EPjSC_iS9_jjNS7_10__identityEEEvT0_T1_T2_T3_T4_T6_:
.text._ZN3cub18CUB_300001_SM_10006detail6reduce28DeviceReduceSingleTileKernelINS2_10policy_hubIjjN4cuda3std3__44plusIjEEE10Policy1000EPjSC_iS9_jjNS7_10__identityEEEvT0_T1_T2_T3_T4_T6_:
        /* <DEDUP_REMOVED lines=13> */
.L_x_640:
        /* <DEDUP_REMOVED lines=16> */
.L_x_645:
[----:B------:R-:W-:Y:S05]  /*01d0*/  BSYNC.RECONVERGENT B1 ;  /* 0x0000000000017941 */ /* 0x000fea0003800200 */
.L_x_644:
        /* <DEDUP_REMOVED lines=16> */
.L_x_650:
        /* <DEDUP_REMOVED lines=9> */
.L_x_649:
[----:B------:R-:W-:Y:S05]  /*0370*/  BSYNC.RECONVERGENT B2 ;  /* 0x0000000000027941 */ /* 0x000fea0003800200 */
.L_x_648:
        /* <DEDUP_REMOVED lines=8> */
.L_x_653:
        /* <DEDUP_REMOVED lines=35> */
.L_x_652:
[----:B------:R-:W-:Y:S05]  /*0630*/  BSYNC.RECONVERGENT B2 ;  /* 0x0000000000027941 */ /* 0x000fea0003800200 */
.L_x_651:
        /* <DEDUP_REMOVED lines=22> */
.L_x_655:
[----:B------:R-:W-:Y:S05]  /*07a0*/  BSYNC.RECONVERGENT B2 ;  /* 0x0000000000027941 */ /* 0x000fea0003800200 */
.L_x_654:
        /* <DEDUP_REMOVED lines=10> */
.L_x_647:
[----:B------:R-:W-:Y:S05]  /*0850*/  BSYNC.RECONVERGENT B1 ;  /* 0x0000000000017941 */ /* 0x000fea0003800200 */
.L_x_646:
        /* <DEDUP_REMOVED lines=45> */
.L_x_656:
        /* <DEDUP_REMOVED lines=67> */
.L_x_643:
        /* <DEDUP_REMOVED lines=22> */
.L_x_660:
        /* <DEDUP_REMOVED lines=20> */
.L_x_658:
        /* <DEDUP_REMOVED lines=20> */
.L_x_664:
        /* <DEDUP_REMOVED lines=8> */
.L_x_663:
[----:B------:R-:W-:Y:S05]  /*13c0*/  BSYNC.RECONVERGENT B2 ;  /* 0x0000000000027941 */ /* 0x000fea0003800200 */
.L_x_662:
        /* <DEDUP_REMOVED lines=16> */
.L_x_667:
        /* <DEDUP_REMOVED lines=39> */
.L_x_666:
[----:B------:R-:W-:Y:S05]  /*1740*/  BSYNC.RECONVERGENT B2 ;  /* 0x0000000000027941 */ /* 0x000fea0003800200 */
.L_x_665:
        /* <DEDUP_REMOVED lines=27> */
.L_x_669:
[----:B------:R-:W-:Y:S05]  /*1900*/  BSYNC.RECONVERGENT B2 ;  /* 0x0000000000027941 */ /* 0x000fea0003800200 */
.L_x_668:
        /* <DEDUP_REMOVED lines=10> */
.L_x_661:
[----:B------:R-:W-:Y:S05]  /*19b0*/  BSYNC.RECONVERGENT B1 ;  /* 0x0000000000017941 */ /* 0x000fea0003800200 */
.L_x_659:
        /* <DEDUP_REMOVED lines=43> */
.L_x_642:
        /* <DEDUP_REMOVED lines=12> */
.L_x_672:
[----:B------:R-:W-:Y:S05]  /*1d30*/  BSYNC.RECONVERGENT B1 ;  /* 0x0000000000017941 */ /* 0x000fea0003800200 */
.L_x_671:
        /* <DEDUP_REMOVED lines=16> */
.L_x_677:
        /* <DEDUP_REMOVED lines=9> */
.L_x_676:
[----:B------:R-:W-:Y:S05]  /*1ed0*/  BSYNC.RECONVERGENT B2 ;  /* 0x0000000000027941 */ /* 0x000fea0003800200 */
.L_x_675:
        /* <DEDUP_REMOVED lines=8> */
.L_x_680:
        /* <DEDUP_REMOVED lines=35> */
.L_x_679:
[----:B------:R-:W-:Y:S05]  /*2190*/  BSYNC.RECONVERGENT B2 ;  /* 0x0000000000027941 */ /* 0x000fea0003800200 */
.L_x_678:
        /* <DEDUP_REMOVED lines=22> */
.L_x_682:
[----:B------:R-:W-:Y:S05]  /*2300*/  BSYNC.RECONVERGENT B2 ;  /* 0x0000000000027941 */ /* 0x000fea0003800200 */
.L_x_681:
        /* <DEDUP_REMOVED lines=10> */
.L_x_674:
[----:B------:R-:W-:Y:S05]  /*23b0*/  BSYNC.RECONVERGENT B1 ;  /* 0x0000000000017941 */ /* 0x000fea0003800200 */
.L_x_673:
        /* <DEDUP_REMOVED lines=45> */
.L_x_683:
        /* <DEDUP_REMOVED lines=67> */
.L_x_670:
        /* <DEDUP_REMOVED lines=33> */
.L_x_686:
        /* <DEDUP_REMOVED lines=32> */
.L_x_684:
        /* <DEDUP_REMOVED lines=20> */
.L_x_690:
        /* <DEDUP_REMOVED lines=8> */
.L_x_689:
[----:B------:R-:W-:Y:S05]  /*3090*/  BSYNC.RECONVERGENT B2 ;  /* 0x0000000000027941 */ /* 0x000fea0003800200 */
.L_x_688:
        /* <DEDUP_REMOVED lines=16> */
.L_x_693:
        /* <DEDUP_REMOVED lines=39> */
.L_x_692:
[----:B------:R-:W-:Y:S05]  /*3410*/  BSYNC.RECONVERGENT B2 ;  /* 0x0000000000027941 */ /* 0x000fea0003800200 */
.L_x_691:
        /* <DEDUP_REMOVED lines=27> */
.L_x_695:
[----:B------:R-:W-:Y:S05]  /*35d0*/  BSYNC.RECONVERGENT B2 ;  /* 0x0000000000027941 */ /* 0x000fea0003800200 */
.L_x_694:
        /* <DEDUP_REMOVED lines=10> */
.L_x_687:
[----:B------:R-:W-:Y:S05]  /*3680*/  BSYNC.RECONVERGENT B1 ;  /* 0x0000000000017941 */ /* 0x000fea0003800200 */
.L_x_685:
        /* <DEDUP_REMOVED lines=42> */
.L_x_657:
[----:B------:R-:W-:Y:S05]  /*3930*/  BSYNC.RECONVERGENT B0 ;  /* 0x0000000000007941 */ /* 0x000fea0003800200 */
.L_x_641:
[----:B------:R-:W-:Y:S05]  /*3940*/  @P0 EXIT ;  /* 0x000000000000094d */ /* 0x000fea0003800000 */
[----:B-1----:R-:W1:Y:S01]  /*3950*/  LDC.64 R4, c[0x0][0x388] ;  /* 0x0000e200ff047b82 */ /* 0x002e620000000a00 */
[----:B------:R-:W0:Y:S02]  /*3960*/  LDCU UR4, c[0x0][0x398] ;  /* 0x00007300ff0477ac */ /* 0x000e240008000800 */
[----:B0-234-:R-:W-:-:S05]  /*3970*/  VIADD R3, R3, UR4 ;  /* 0x0000000403037c36 */ /* 0x01dfca0008000000 */
[----:B-1----:R-:W-:Y:S01]  /*3980*/  STG.E desc[UR6][R4.64], R3 ;  /* 0x0000000304007986 */ /* 0x002fe2000c101906 */
[----:B------:R-:W-:Y:S05]  /*3990*/  EXIT ;  /* 0x000000000000794d */ /* 0x000fea0003800000 */
.L_x_696:
        /* <DEDUP_REMOVED lines=14> */
.L_x_1741:


//--------------------- .text._ZN3cub18CUB_300001_SM_10006detail6reduce18DeviceReduceKernelINS2_10policy_hubIjjN4cuda3std3__44plusIjEEE10Policy1000EN6thrust24THRUST_300001_SM_1000_NS6detail15normal_iteratorINSD_10device_ptrIjEEEEjS9_jNS7_10__identityEEEvT0_PT3_T1_NS0_13GridEvenShareISN_EET2_T4_ --------------------------
	.section	.text._ZN3cub18CUB_300001_SM_10006detail6reduce18DeviceReduceKernelINS2_10policy_hubIjjN4cuda3std3__44plusIjEEE10Policy1000EN6thrust24THRUST_300001_SM_1000_NS6detail15normal_iteratorINSD_10device_ptrIjEEEEjS9_jNS7_10__identityEEEvT0_PT3_T1_NS0_13GridEvenShareISN_EET2_T4_,"ax",@progbits
	.align	128
        .global         _ZN3cub18CUB_300001_SM_10006detail6reduce18DeviceReduceKernelINS2_10policy_hubIjjN4cuda3std3__44plusIjEEE10Policy1000EN6thrust24THRUST_300001_SM_1000_NS6detail15normal_iteratorINSD_10device_ptrIjEEEEjS9_jNS7_10__identityEEEvT0_PT3_T1_NS0_13GridEvenShareISN_EET2_T4_
        .type           _ZN3cub18CUB_300001_SM_10006detail6reduce18DeviceReduceKernelINS2_10policy_hubIjjN4cuda3std3__44plusIjEEE10Policy1000EN6thrust24THRUST_300001_SM_1000_NS6detail15normal_iteratorINSD_10device_ptrIjEEEEjS9_jNS7_10__identityEEEvT0_PT3_T1_NS0_13GridEvenShareISN_EET2_T4_,@function
        .size           _ZN3cub18CUB_300001_SM_10006detail6reduce18DeviceReduceKernelINS2_10policy_hubIjjN4cuda3std3__44plusIjEEE10Policy1000EN6thrust24THRUST_300001_SM_1000_NS6detail15normal_iteratorINSD_10device_ptrIjEEEEjS9_jNS7_10__identityEEEvT0_PT3_T1_NS0_13GridEvenShareISN_EET2_T4_,(.L_x_1742 - _ZN3cub18CUB_300001_SM_10006detail6reduce18DeviceReduceKernelINS2_10policy_hubIjjN4cuda3std3__44plusIjEEE10Policy1000EN6thrust24THRUST_300001_SM_1000_NS6detail15normal_iteratorINSD_10device_ptrIjEEEEjS9_jNS7_10__identityEEEvT0_PT3_T1_NS0_13GridEvenShareISN_EET2_T4_)
        .other          _ZN3cub18CUB_300001_SM_10006detail6reduce18DeviceReduceKernelINS2_10policy_hubIjjN4cuda3std3__44plusIjEEE10Policy1000EN6thrust24THRUST_300001_SM_1000_NS6detail15normal_iteratorINSD_10device_ptrIjEEEEjS9_jNS7_10__identityEEEvT0_PT3_T1_NS0_13GridEvenShareISN_EET2_T4_,@"STO_CUDA_ENTRY STV_DEFAULT"
_ZN3cub18CUB_300001_SM_10006detail6reduce18DeviceReduceKernelINS2_10policy_hubIjjN4cuda3std3__44plusIjEEE10Policy1000EN6thrust24THRUST_300001_SM_1000_NS6detail15normal_iteratorINSD_10device_ptrIjEEEEjS9_jNS7_10__identityEEEvT0_PT3_T1_NS0_13GridEvenShareISN_EET2_T4_:
.text._ZN3cub18CUB_300001_SM_10006detail6reduce18DeviceReduceKernelINS2_10policy_hubIjjN4cuda3std3__44plusIjEEE10Policy1000EN6thrust24THRUST_300001_SM_1000_NS6detail15normal_iteratorINSD_10device_ptrIjEEEEjS9_jNS7_10__identityEEEvT0_PT3_T1_NS0_13GridEvenShareISN_EET2_T4_:
[----:B------:R-:W-:Y:S01]  /*0000*/  LDC R1, c[0x0][0x37c] ;  /* 0x0000df00ff017b82 */ /* 0x000fe20000000800 */
[----:B------:R-:W0:Y:S07]  /*0010*/  S2R R3, SR_CTAID.X ;  /* 0x0000000000037919 */ /* 0x000e2e0000002500 */
[----:B------:R-:W1:Y:S01]  /*0020*/  LDC.64 R8, c[0x0][0x3a8] ;  /* 0x0000ea00ff087b82 */ /* 0x000e620000000a00 */
[----:B------:R-:W2:Y:S01]  /*0030*/  LDCU.64 UR6, c[0x0][0x358] ;  /* 0x00006b00ff0677ac */ /* 0x000ea20008000a00 */
[----:B------:R-:W-:Y:S01]  /*0040*/  BSSY.RECONVERGENT B0, `(.L_x_697) ;  /* 0x0000236000007945 */ /* 0x000fe20003800200 */
[----:B-1----:R-:W-:-:S02]  /*0050*/  IMAD.SHL.U32 R13, R9, 0x1000, RZ ;  /* 0x00001000090d7824 */ /* 0x002fc400078e00ff */
[----:B0-----:R-:W-:-:S05]  /*0060*/  IMAD R0, R3, -0x1000, R8 ;  /* 0xfffff00003007824 */ /* 0x001fca00078e0208 */
[----:B------:R-:W-:-:S13]  /*0070*/  ISETP.GT.U32.AND P0, PT, R0, 0xfff, PT ;  /* 0x00000fff0000780c */ /* 0x000fda0003f04070 */
[----:B--2---:R-:W-:Y:S05]  /*0080*/  @P0 BRA `(.L_x_698) ;  /* 0x0000001000540947 */ /* 0x004fea0003800000 */
[----:B------:R-:W0:Y:S01]  /*0090*/  S2R R2, SR_TID.X ;  /* 0x0000000000027919 */ /* 0x000e220000002100 */
[----:B------:R-:W-:Y:S01]  /*00a0*/  BSSY.RECONVERGENT B1, `(.L_x_699) ;  /* 0x000000a000017945 */ /* 0x000fe20003800200 */
[----:B------:R-:W-:Y:S01]  /*00b0*/  IMAD.MOV.U32 R14, RZ, RZ, RZ ;  /* 0x000000ffff0e7224 */ /* 0x000fe200078e00ff */
[----:B0-----:R-:W-:Y:S01]  /*00c0*/  ISETP.GE.U32.AND P0, PT, R2, R0, PT ;  /* 0x000000000200720c */ /* 0x001fe20003f06070 */
[----:B------:R-:W-:-:S12]  /*00d0*/  IMAD.MOV.U32 R4, RZ, RZ, R2 ;  /* 0x000000ffff047224 */ /* 0x000fd800078e0002 */
[----:B------:R-:W-:Y:S05]  /*00e0*/  @P0 BRA `(.L_x_700) ;  /* 0x0000000000140947 */ /* 0x000fea0003800000 */
[----:B------:R-:W0:Y:S01]  /*00f0*/  LDC.64 R14, c[0x0][0x380] ;  /* 0x0000e000ff0e7b82 */ /* 0x000e220000000a00 */
[----:B------:R-:W-:-:S04]  /*0100*/  IMAD R5, R3, 0x1000, R2 ;  /* 0x0000100003057824 */ /* 0x000fc800078e0202 */
[----:B0-----:R-:W-:-:S06]  /*0110*/  IMAD.WIDE.U32 R14, R5, 0x4, R14 ;  /* 0x00000004050e7825 */ /* 0x001fcc00078e000e */
[----:B------:R0:W5:Y:S01]  /*0120*/  LDG.E R14, desc[UR6][R14.64] ;  /* 0x000000060e0e7981 */ /* 0x000162000c1e1900 */
[----:B------:R-:W-:-:S07]  /*0130*/  VIADD R4, R2, 0x100 ;  /* 0x0000010002047836 */ /* 0x000fce0000000000 */
.L_x_700:
[----:B------:R-:W-:Y:S05]  /*0140*/  BSYNC.RECONVERGENT B1 ;  /* 0x0000000000017941 */ /* 0x000fea0003800200 */
.L_x_699:
        /* <DEDUP_REMOVED lines=11> */
[----:B------:R-:W-:Y:S01]  /*0200*/  LOP3.LUT R8, R5, 0x1fffff0, RZ, 0xc0, !PT ;  /* 0x01fffff005087812 */ /* 0x000fe200078ec0ff */
[----:B------:R-:W-:Y:S01]  /*0210*/  BSSY.RECONVERGENT B3, `(.L_x_705) ;  /* 0x0000041000037945 */ /* 0x000fe20003800200 */
[----:B------:R-:W-:Y:S01]  /*0220*/  LOP3.LUT R7, R4, 0x800, RZ, 0xfc, !PT ;  /* 0x0000080004077812 */ /* 0x000fe200078efcff */
[----:B------:R-:W-:Y:S01]  /*0230*/  IMAD R4, R3, 0x1000, R4 ;  /* 0x0000100003047824 */ /* 0x000fe200078e0204 */
[----:B------:R-:W-:-:S07]  /*0240*/  IADD3 R8, PT, PT, -R8, RZ, RZ ;  /* 0x000000ff08087210 */ /* 0x000fce0007ffe1ff */
.L_x_706:
[----:B------:R-:W1:Y:S01]  /*0250*/  LDC.64 R12, c[0x0][0x380] ;  /* 0x0000e000ff0c7b82 */ /* 0x000e620000000a00 */
[----:B------:R-:W-:-:S04]  /*0260*/  VIADD R21, R4, 0x100 ;  /* 0x0000010004157836 */ /* 0x000fc80000000000 */
[----:B-1----:R-:W-:-:S04]  /*0270*/  IMAD.WIDE.U32 R20, R21, 0x4, R12 ;  /* 0x0000000415147825 */ /* 0x002fc800078e000c */
[C---:B------:R-:W-:Y:S01]  /*0280*/  IMAD.WIDE.U32 R16, R4.reuse, 0x4, R12 ;  /* 0x0000000404107825 */ /* 0x040fe200078e000c */
[----:B0-----:R-:W2:Y:S04]  /*0290*/  LDG.E R15, desc[UR6][R20.64] ;  /* 0x00000006140f7981 */ /* 0x001ea8000c1e1900 */
[----:B------:R0:W2:Y:S01]  /*02a0*/  LDG.E R9, desc[UR6][R16.64] ;  /* 0x0000000610097981 */ /* 0x0000a2000c1e1900 */
[C---:B------:R-:W-:Y:S02]  /*02b0*/  VIADD R29, R4.reuse, 0x600 ;  /* 0x00000600041d7836 */ /* 0x040fe40000000000 */
[C---:B------:R-:W-:Y:S01]  /*02c0*/  VIADD R27, R4.reuse, 0x300 ;  /* 0x00000300041b7836 */ /* 0x040fe20000000000 */
[C---:B------:R-:W-:Y:S01]  /*02d0*/  IADD3 R28, PT, PT, R4.reuse, 0x800, RZ ;  /* 0x00000800041c7810 */ /* 0x040fe20007ffe0ff */
[----:B------:R-:W-:-:S02]  /*02e0*/  VIADD R11, R4, 0x200 ;  /* 0x00000200040b7836 */ /* 0x000fc40000000000 */
[----:B------:R-:W-:-:S04]  /*02f0*/  IMAD.WIDE.U32 R26, R27, 0x4, R12 ;  /* 0x000000041b1a7825 */ /* 0x000fc800078e000c */
[--C-:B0-----:R-:W-:Y:S02]  /*0300*/  IMAD.WIDE.U32 R16, R29, 0x4, R12.reuse ;  /* 0x000000041d107825 */ /* 0x101fe400078e000c */
[----:B------:R-:W3:Y:S02]  /*0310*/  LDG.E R26, desc[UR6][R26.64] ;  /* 0x000000061a1a7981 */ /* 0x000ee4000c1e1900 */
[C---:B------:R-:W-:Y:S02]  /*0320*/  VIADD R19, R4.reuse, 0x400 ;  /* 0x0000040004137836 */ /* 0x040fe40000000000 */
[C---:B------:R-:W-:Y:S01]  /*0330*/  VIADD R23, R4.reuse, 0x500 ;  /* 0x0000050004177836 */ /* 0x040fe20000000000 */
[----:B------:R0:W4:Y:S01]  /*0340*/  LDG.E R22, desc[UR6][R16.64] ;  /* 0x0000000610167981 */ /* 0x000122000c1e1900 */
[----:B------:R-:W-:Y:S02]  /*0350*/  VIADD R29, R4, 0x700 ;  /* 0x00000700041d7836 */ /* 0x000fe40000000000 */
[----:B------:R-:W-:-:S04]  /*0360*/  IMAD.WIDE.U32 R10, R11, 0x4, R12 ;  /* 0x000000040b0a7825 */ /* 0x000fc800078e000c */
[--C-:B------:R-:W-:Y:S01]  /*0370*/  IMAD.WIDE.U32 R18, R19, 0x4, R12.reuse ;  /* 0x0000000413127825 */ /* 0x100fe200078e000c */
[----:B------:R1:W3:Y:S03]  /*0380*/  LDG.E R25, desc[UR6][R10.64] ;  /* 0x000000060a197981 */ /* 0x0002e6000c1e1900 */
[--C-:B------:R-:W-:Y:S01]  /*0390*/  IMAD.WIDE.U32 R20, R23, 0x4, R12.reuse ;  /* 0x0000000417147825 */ /* 0x100fe200078e000c */
[----:B------:R-:W4:Y:S03]  /*03a0*/  LDG.E R24, desc[UR6][R18.64] ;  /* 0x0000000612187981 */ /* 0x000f26000c1e1900 */
[--C-:B0-----:R-:W-:Y:S01]  /*03b0*/  IMAD.WIDE.U32 R16, R29, 0x4, R12.reuse ;  /* 0x000000041d107825 */ /* 0x101fe200078e000c */
[----:B------:R0:W4:Y:S03]  /*03c0*/  LDG.E R23, desc[UR6][R20.64] ;  /* 0x0000000614177981 */ /* 0x000126000c1e1900 */
[----:B------:R-:W-:Y:S01]  /*03d0*/  IMAD.WIDE.U32 R28, R28, 0x4, R12 ;  /* 0x000000041c1c7825 */ /* 0x000fe200078e000c */
[----:B------:R-:W4:Y:S03]  /*03e0*/  LDG.E R19, desc[UR6][R16.64] ;  /* 0x0000000610137981 */ /* 0x000f26000c1e1900 */
[----:B------:R-:W-:-:S02]  /*03f0*/  VIADD R27, R4, 0xa00 ;  /* 0x00000a00041b7836 */ /* 0x000fc40000000000 */
[----:B-1----:R-:W-:Y:S01]  /*0400*/  VIADD R11, R4, 0x900 ;  /* 0x00000900040b7836 */ /* 0x002fe20000000000 */
[----:B------:R1:W4:Y:S01]  /*0410*/  LDG.E R18, desc[UR6][R28.64] ;  /* 0x000000061c127981 */ /* 0x000322000c1e1900 */
[----:B0-----:R-:W-:-:S04]  /*0420*/  IMAD.WIDE.U32 R20, R27, 0x4, R12 ;  /* 0x000000041b147825 */ /* 0x001fc800078e000c */
[----:B------:R-:W-:Y:S02]  /*0430*/  VIADD R27, R4, 0xb00 ;  /* 0x00000b00041b7836 */ /* 0x000fe40000000000 */
[----:B------:R-:W-:-:S04]  /*0440*/  IMAD.WIDE.U32 R10, R11, 0x4, R12 ;  /* 0x000000040b0a7825 */ /* 0x000fc800078e000c */
[----:B-1----:R-:W-:Y:S02]  /*0450*/  VIADD R29, R4, 0xc00 ;  /* 0x00000c00041d7836 */ /* 0x002fe40000000000 */
[----:B------:R-:W4:Y:S02]  /*0460*/  LDG.E R11, desc[UR6][R10.64] ;  /* 0x000000060a0b7981 */ /* 0x000f24000c1e1900 */
[----:B------:R-:W-:-:S06]  /*0470*/  IMAD.WIDE.U32 R16, R29, 0x4, R12 ;  /* 0x000000041d107825 */ /* 0x000fcc00078e000c */
[----:B------:R0:W4:Y:S04]  /*0480*/  LDG.E R16, desc[UR6][R16.64] ;  /* 0x0000000610107981 */ /* 0x000128000c1e1900 */
[----:B------:R1:W4:Y:S01]  /*0490*/  LDG.E R10, desc[UR6][R20.64] ;  /* 0x00000006140a7981 */ /* 0x000322000c1e1900 */
[----:B0-----:R-:W-:Y:S01]  /*04a0*/  VIADD R17, R4, 0xf00 ;  /* 0x00000f0004117836 */ /* 0x001fe20000000000 */
[----:B--2--5:R-:W-:Y:S01]  /*04b0*/  IADD3 R9, PT, PT, R15, R9, R14 ;  /* 0x000000090f097210 */ /* 0x024fe20007ffe00e */
[----:B------:R-:W-:-:S04]  /*04c0*/  IMAD.WIDE.U32 R14, R27, 0x4, R12 ;  /* 0x000000041b0e7825 */ /* 0x000fc800078e000c */
[----:B------:R-:W-:Y:S02]  /*04d0*/  VIADD R27, R4, 0xd00 ;  /* 0x00000d00041b7836 */ /* 0x000fe40000000000 */
[----:B------:R-:W2:Y:S02]  /*04e0*/  LDG.E R15, desc[UR6][R14.64] ;  /* 0x000000060e0f7981 */ /* 0x000ea4000c1e1900 */
[----:B------:R-:W-:-:S04]  /*04f0*/  IMAD.WIDE.U32 R28, R27, 0x4, R12 ;  /* 0x000000041b1c7825 */ /* 0x000fc800078e000c */
[----:B------:R-:W-:Y:S02]  /*0500*/  VIADD R27, R4, 0xe00 ;  /* 0x00000e00041b7836 */ /* 0x000fe40000000000 */
[----:B------:R-:W2:Y:S02]  /*0510*/  LDG.E R29, desc[UR6][R28.64] ;  /* 0x000000061c1d7981 */ /* 0x000ea4000c1e1900 */
[----:B-1----:R-:W-:-:S04]  /*0520*/  IMAD.WIDE.U32 R20, R27, 0x4, R12 ;  /* 0x000000041b147825 */ /* 0x002fc800078e000c */
[----:B------:R-:W-:Y:S02]  /*0530*/  IMAD.WIDE.U32 R12, R17, 0x4, R12 ;  /* 0x00000004110c7825 */ /* 0x000fe400078e000c */
[----:B------:R-:W2:Y:S04]  /*0540*/  LDG.E R20, desc[UR6][R20.64] ;  /* 0x0000000614147981 */ /* 0x000ea8000c1e1900 */
[----:B------:R-:W2:Y:S01]  /*0550*/  LDG.E R12, desc[UR6][R12.64] ;  /* 0x000000060c0c7981 */ /* 0x000ea2000c1e1900 */
[----:B---3--:R-:W-:Y:S02]  /*0560*/  IADD3 R9, PT, PT, R26, R25, R9 ;  /* 0x000000191a097210 */ /* 0x008fe40007ffe009 */
[----:B------:R-:W-:Y:S02]  /*0570*/  IADD3 R8, PT, PT, R8, 0x10, RZ ;  /* 0x0000001008087810 */ /* 0x000fe40007ffe0ff */
[----:B----4-:R-:W-:-:S02]  /*0580*/  IADD3 R9, PT, PT, R23, R24, R9 ;  /* 0x0000001817097210 */ /* 0x010fc40007ffe009 */
[----:B------:R-:W-:Y:S02]  /*0590*/  ISETP.NE.AND P0, PT, R8, RZ, PT ;  /* 0x000000ff0800720c */ /* 0x000fe40003f05270 */
[----:B------:R-:W-:Y:S01]  /*05a0*/  IADD3 R9, PT, PT, R19, R22, R9 ;  /* 0x0000001613097210 */ /* 0x000fe20007ffe009 */
[----:B------:R-:W-:Y:S02]  /*05b0*/  VIADD R7, R7, 0x1000 ;  /* 0x0000100007077836 */ /* 0x000fe40000000000 */
[----:B------:R-:W-:Y:S01]  /*05c0*/  VIADD R4, R4, 0x1000 ;  /* 0x0000100004047836 */ /* 0x000fe20000000000 */
[----:B------:R-:W-:-:S04]  /*05d0*/  IADD3 R9, PT, PT, R11, R18, R9 ;  /* 0x000000120b097210 */ /* 0x000fc80007ffe009 */
[----:B--2---:R-:W-:-:S04]  /*05e0*/  IADD3 R9, PT, PT, R15, R10, R9 ;  /* 0x0000000a0f097210 */ /* 0x004fc80007ffe009 */
[----:B------:R-:W-:-:S04]  /*05f0*/  IADD3 R9, PT, PT, R29, R16, R9 ;  /* 0x000000101d097210 */ /* 0x000fc80007ffe009 */
[----:B------:R-:W-:Y:S01]  /*0600*/  IADD3 R14, PT, PT, R12, R20, R9 ;  /* 0x000000140c0e7210 */ /* 0x000fe20007ffe009 */
[----:B------:R-:W-:Y:S06]  /*0610*/  @P0 BRA `(.L_x_706) ;  /* 0xfffffffc000c0947 */ /* 0x000fec000383ffff */
[----:B------:R-:W-:Y:S05]  /*0620*/  BSYNC.RECONVERGENT B3 ;  /* 0x0000000000037941 */ /* 0x000fea0003800200 */
.L_x_705:
[----:B------:R-:W-:-:S07]  /*0630*/  VIADD R4, R7, 0xfffff800 ;  /* 0xfffff80007047836 */ /* 0x000fce0000000000 */
.L_x_704:
[----:B------:R-:W-:Y:S05]  /*0640*/  BSYNC.RECONVERGENT B2 ;  /* 0x0000000000027941 */ /* 0x000fea0003800200 */
.L_x_703:
[----:B------:R-:W-:-:S13]  /*0650*/  ISETP.NE.AND P0, PT, R6, RZ, PT ;  /* 0x000000ff0600720c */ /* 0x000fda0003f05270 */
[----:B------:R-:W-:Y:S05]  /*0660*/  @!P0 BRA `(.L_x_702) ;  /* 0x0000000400188947 */ /* 0x000fea0003800000 */
[----:B------:R-:W-:Y:S01]  /*0670*/  ISETP.GE.U32.AND P0, PT, R6, 0x8, PT ;  /* 0x000000080600780c */ /* 0x000fe20003f06070 */
[----:B------:R-:W-:Y:S01]  /*0680*/  BSSY.RECONVERGENT B2, `(.L_x_707) ;  /* 0x0000022000027945 */ /* 0x000fe20003800200 */
[----:B------:R-:W-:-:S04]  /*0690*/  LOP3.LUT R24, R5, 0x7, RZ, 0xc0, !PT ;  /* 0x0000000705187812 */ /* 0x000fc800078ec0ff */
[----:B------:R-:W-:-:S07]  /*06a0*/  ISETP.NE.AND P1, PT, R24, RZ, PT ;  /* 0x000000ff1800720c */ /* 0x000fce0003f25270 */
[----:B------:R-:W-:Y:S06]  /*06b0*/  @!P0 BRA `(.L_x_708) ;  /* 0x0000000000788947 */ /* 0x000fec0003800000 */
[----:B------:R-:W1:Y:S01]  /*06c0*/  LDC.64 R10, c[0x0][0x380] ;  /* 0x0000e000ff0a7b82 */ /* 0x000e620000000a00 */
[----:B------:R-:W-:-:S04]  /*06d0*/  IMAD R27, R3, 0x1000, R4 ;  /* 0x00001000031b7824 */ /* 0x000fc800078e0204 */
[C---:B------:R-:W-:Y:S02]  /*06e0*/  VIADD R21, R27.reuse, 0x100 ;  /* 0x000001001b157836 */ /* 0x040fe40000000000 */
[C---:B------:R-:W-:Y:S02]  /*06f0*/  VIADD R17, R27.reuse, 0x300 ;  /* 0x000003001b117836 */ /* 0x040fe40000000000 */
[C---:B------:R-:W-:Y:S01]  /*0700*/  VIADD R23, R27.reuse, 0x200 ;  /* 0x000002001b177836 */ /* 0x040fe20000000000 */
[C---:B------:R-:W-:Y:S01]  /*0710*/  IADD3 R7, PT, PT, R27.reuse, 0x400, RZ ;  /* 0x000004001b077810 */ /* 0x040fe20007ffe0ff */
[C---:B------:R-:W-:Y:S02]  /*0720*/  VIADD R9, R27.reuse, 0x500 ;  /* 0x000005001b097836 */ /* 0x040fe40000000000 */
[C---:B------:R-:W-:Y:S02]  /*0730*/  VIADD R25, R27.reuse, 0x600 ;  /* 0x000006001b197836 */ /* 0x040fe40000000000 */
[----:B-1----:R-:W-:-:S04]  /*0740*/  IMAD.WIDE.U32 R12, R27, 0x4, R10 ;  /* 0x000000041b0c7825 */ /* 0x002fc800078e000a */
[--C-:B------:R-:W-:Y:S01]  /*0750*/  IMAD.WIDE.U32 R20, R21, 0x4, R10.reuse ;  /* 0x0000000415147825 */ /* 0x100fe200078e000a */
[----:B0-----:R0:W2:Y:S03]  /*0760*/  LDG.E R15, desc[UR6][R12.64] ;  /* 0x000000060c0f7981 */ /* 0x0010a6000c1e1900 */
[--C-:B------:R-:W-:Y:S01]  /*0770*/  IMAD.WIDE.U32 R16, R17, 0x4, R10.reuse ;  /* 0x0000000411107825 */ /* 0x100fe200078e000a */
[----:B------:R-:W2:Y:S03]  /*0780*/  LDG.E R18, desc[UR6][R20.64] ;  /* 0x0000000614127981 */ /* 0x000ea6000c1e1900 */
[----:B------:R-:W-:Y:S02]  /*0790*/  IMAD.WIDE.U32 R22, R23, 0x4, R10 ;  /* 0x0000000417167825 */ /* 0x000fe400078e000a */
[----:B------:R-:W3:Y:S02]  /*07a0*/  LDG.E R16, desc[UR6][R16.64] ;  /* 0x0000000610107981 */ /* 0x000ee4000c1e1900 */
[----:B------:R-:W-:-:S02]  /*07b0*/  VIADD R27, R27, 0x700 ;  /* 0x000007001b1b7836 */ /* 0x000fc40000000000 */
[--C-:B------:R-:W-:Y:S01]  /*07c0*/  IMAD.WIDE.U32 R6, R7, 0x4, R10.reuse ;  /* 0x0000000407067825 */ /* 0x100fe200078e000a */
[----:B------:R-:W3:Y:S03]  /*07d0*/  LDG.E R19, desc[UR6][R22.64] ;  /* 0x0000000616137981 */ /* 0x000ee6000c1e1900 */
[--C-:B------:R-:W-:Y:S02]  /*07e0*/  IMAD.WIDE.U32 R8, R9, 0x4, R10.reuse ;  /* 0x0000000409087825 */ /* 0x100fe400078e000a */
[----:B------:R-:W4:Y:S02]  /*07f0*/  LDG.E R7, desc[UR6][R6.64] ;  /* 0x0000000606077981 */ /* 0x000f24000c1e1900 */
[--C-:B0-----:R-:W-:Y:S02]  /*0800*/  IMAD.WIDE.U32 R12, R25, 0x4, R10.reuse ;  /* 0x00000004190c7825 */ /* 0x101fe400078e000a */
[----:B------:R-:W4:Y:S02]  /*0810*/  LDG.E R8, desc[UR6][R8.64] ;  /* 0x0000000608087981 */ /* 0x000f24000c1e1900 */
[----:B------:R-:W-:-:S02]  /*0820*/  IMAD.WIDE.U32 R10, R27, 0x4, R10 ;  /* 0x000000041b0a7825 */ /* 0x000fc400078e000a */
[----:B------:R-:W4:Y:S04]  /*0830*/  LDG.E R13, desc[UR6][R12.64] ;  /* 0x000000060c0d7981 */ /* 0x000f28000c1e1900 */
[----:B------:R-:W4:Y:S01]  /*0840*/  LDG.E R10, desc[UR6][R10.64] ;  /* 0x000000060a0a7981 */ /* 0x000f22000c1e1900 */
[----:B------:R-:W-:Y:S01]  /*0850*/  VIADD R4, R4, 0x800 ;  /* 0x0000080004047836 */ /* 0x000fe20000000000 */
[----:B--2--5:R-:W-:-:S04]  /*0860*/  IADD3 R18, PT, PT, R18, R15, R14 ;  /* 0x0000000f12127210 */ /* 0x024fc80007ffe00e */
[----:B---3--:R-:W-:-:S04]  /*0870*/  IADD3 R18, PT, PT, R16, R19, R18 ;  /* 0x0000001310127210 */ /* 0x008fc80007ffe012 */
[----:B----4-:R-:W-:-:S04]  /*0880*/  IADD3 R18, PT, PT, R8, R7, R18 ;  /* 0x0000000708127210 */ /* 0x010fc80007ffe012 */
[----:B------:R-:W-:-:S07]  /*0890*/  IADD3 R14, PT, PT, R10, R13, R18 ;  /* 0x0000000d0a0e7210 */ /* 0x000fce0007ffe012 */
.L_x_708:
[----:B------:R-:W-:Y:S05]  /*08a0*/  BSYNC.RECONVERGENT B2 ;  /* 0x0000000000027941 */ /* 0x000fea0003800200 */
.L_x_707:
        /* <DEDUP_REMOVED lines=8> */
[C---:B------:R-:W-:Y:S01]  /*0930*/  VIADD R13, R11.reuse, 0x100 ;  /* 0x000001000b0d7836 */ /* 0x040fe20000000000 */
[C---:B------:R-:W-:Y:S01]  /*0940*/  IADD3 R17, PT, PT, R11.reuse, 0x300, RZ ;  /* 0x000003000b117810 */ /* 0x040fe20007ffe0ff */
[C---:B0-----:R-:W-:Y:S02]  /*0950*/  VIADD R15, R11.reuse, 0x200 ;  /* 0x000002000b0f7836 */ /* 0x041fe40000000000 */
[----:B-1----:R-:W-:-:S04]  /*0960*/  IMAD.WIDE.U32 R8, R11, 0x4, R6 ;  /* 0x000000040b087825 */ /* 0x002fc800078e0006 */
[--C-:B------:R-:W-:Y:S02]  /*0970*/  IMAD.WIDE.U32 R10, R13, 0x4, R6.reuse ;  /* 0x000000040d0a7825 */ /* 0x100fe400078e0006 */
[----:B------:R-:W2:Y:S02]  /*0980*/  LDG.E R9, desc[UR6][R8.64] ;  /* 0x0000000608097981 */ /* 0x000ea4000c1e1900 */
[--C-:B------:R-:W-:Y:S02]  /*0990*/  IMAD.WIDE.U32 R12, R15, 0x4, R6.reuse ;  /* 0x000000040f0c7825 */ /* 0x100fe400078e0006 */
[----:B------:R-:W2:Y:S02]  /*09a0*/  LDG.E R10, desc[UR6][R10.64] ;  /* 0x000000060a0a7981 */ /* 0x000ea4000c1e1900 */
[----:B------:R-:W-:Y:S02]  /*09b0*/  IMAD.WIDE.U32 R6, R17, 0x4, R6 ;  /* 0x0000000411067825 */ /* 0x000fe400078e0006 */
[----:B------:R-:W3:Y:S04]  /*09c0*/  LDG.E R13, desc[UR6][R12.64] ;  /* 0x000000060c0d7981 */ /* 0x000ee8000c1e1900 */
[----:B------:R-:W3:Y:S01]  /*09d0*/  LDG.E R6, desc[UR6][R6.64] ;  /* 0x0000000606067981 */ /* 0x000ee2000c1e1900 */
[----:B------:R-:W-:Y:S01]  /*09e0*/  VIADD R4, R4, 0x400 ;  /* 0x0000040004047836 */ /* 0x000fe20000000000 */
[----:B--2--5:R-:W-:-:S04]  /*09f0*/  IADD3 R14, PT, PT, R10, R9, R14 ;  /* 0x000000090a0e7210 */ /* 0x024fc80007ffe00e */
[----:B---3--:R-:W-:-:S07]  /*0a00*/  IADD3 R14, PT, PT, R6, R13, R14 ;  /* 0x0000000d060e7210 */ /* 0x008fce0007ffe00e */
.L_x_710:
[----:B------:R-:W-:Y:S05]  /*0a10*/  BSYNC.RECONVERGENT B2 ;  /* 0x0000000000027941 */ /* 0x000fea0003800200 */
.L_x_709:
[----:B------:R-:W-:Y:S05]  /*0a20*/  @!P1 BRA `(.L_x_702) ;  /* 0x0000000000289947 */ /* 0x000fea0003800000 */
[----:B------:R-:W1:Y:S01]  /*0a30*/  LDC.64 R6, c[0x0][0x380] ;  /* 0x0000e000ff067b82 */ /* 0x000e620000000a00 */
[----:B------:R-:W-:Y:S02]  /*0a40*/  IMAD R9, R3, 0x1000, R4 ;  /* 0x0000100003097824 */ /* 0x000fe400078e0204 */
[----:B------:R-:W-:-:S07]  /*0a50*/  IMAD.MOV R8, RZ, RZ, -R5 ;  /* 0x000000ffff087224 */ /* 0x000fce00078e0a05 */
.L_x_711:
[----:B-1----:R-:W-:-:S06]  /*0a60*/  IMAD.WIDE.U32 R4, R9, 0x4, R6 ;  /* 0x0000000409047825 */ /* 0x002fcc00078e0006 */
[----:B------:R-:W2:Y:S01]  /*0a70*/  LDG.E R5, desc[UR6][R4.64] ;  /* 0x0000000604057981 */ /* 0x000ea2000c1e1900 */
[----:B------:R-:W-:Y:S02]  /*0a80*/  VIADD R8, R8, 0x1 ;  /* 0x0000000108087836 */ /* 0x000fe40000000000 */
[----:B------:R-:W-:-:S03]  /*0a90*/  VIADD R9, R9, 0x100 ;  /* 0x0000010009097836 */ /* 0x000fc60000000000 */
[----:B------:R-:W-:Y:S01]  /*0aa0*/  ISETP.NE.AND P0, PT, R8, RZ, PT ;  /* 0x000000ff0800720c */ /* 0x000fe20003f05270 */
[----:B--2--5:R-:W-:-:S12]  /*0ab0*/  IMAD.IADD R14, R5, 0x1, R14 ;  /* 0x00000001050e7824 */ /* 0x024fd800078e020e */
[----:B------:R-:W-:Y:S05]  /*0ac0*/  @P0 BRA `(.L_x_711) ;  /* 0xfffffffc00e40947 */ /* 0x000fea000383ffff */
.L_x_702:
[----:B------:R-:W-:Y:S05]  /*0ad0*/  BSYNC.RECONVERGENT B1 ;  /* 0x0000000000017941 */ /* 0x000fea0003800200 */
.L_x_701:
[----:B------:R-:W-:-:S13]  /*0ae0*/  ISETP.GE.U32.AND P0, PT, R0, 0x100, PT ;  /* 0x000001000000780c */ /* 0x000fda0003f06070 */
[----:B------:R-:W-:Y:S05]  /*0af0*/  @!P0 BRA `(.L_x_712) ;  /* 0x0000000000ac8947 */ /* 0x000fea0003800000 */
[----:B------:R-:W1:Y:S01]  /*0b00*/  S2R R8, SR_LANEID ;  /* 0x0000000000087919 */ /* 0x000e620000000000 */
[----:B-----5:R-:W2:Y:S01]  /*0b10*/  SHFL.DOWN PT, R0, R14, 0x1, 0x1f ;  /* 0x08201f000e007f89 */ /* 0x020ea200000e0000 */
[C---:B-1----:R-:W-:Y:S02]  /*0b20*/  ISETP.GT.AND P0, PT, R8.reuse, 0x1e, PT ;  /* 0x0000001e0800780c */ /* 0x042fe40003f04270 */
[----:B------:R-:W-:Y:S02]  /*0b30*/  ISETP.NE.AND P1, PT, R8, RZ, PT ;  /* 0x000000ff0800720c */ /* 0x000fe40003f25270 */
[----:B--2---:R-:W-:Y:S02]  /*0b40*/  SEL R5, R0, RZ, !P0 ;  /* 0x000000ff00057207 */ /* 0x004fe40004000000 */
[----:B------:R-:W-:Y:S02]  /*0b50*/  ISETP.GT.AND P0, PT, R8, 0x1d, PT ;  /* 0x0000001d0800780c */ /* 0x000fe40003f04270 */
[----:B------:R-:W-:-:S05]  /*0b60*/  IADD3 R5, PT, PT, R5, R14, RZ ;  /* 0x0000000e05057210 */ /* 0x000fca0007ffe0ff */
[----:B------:R-:W1:Y:S02]  /*0b70*/  SHFL.DOWN PT, R0, R5, 0x2, 0x1f ;  /* 0x08401f0005007f89 */ /* 0x000e6400000e0000 */
[----:B------:R-:W-:Y:S01]  /*0b80*/  @!P1 MOV R6, 0x400 ;  /* 0x0000040000069802 */ /* 0x000fe20000000f00 */
[----:B------:R-:W2:Y:S01]  /*0b90*/  @!P1 S2R R9, SR_CgaCtaId ;  /* 0x0000000000099919 */ /* 0x000ea20000008800 */
[----:B-1----:R-:W-:Y:S02]  /*0ba0*/  SEL R0, R0, RZ, !P0 ;  /* 0x000000ff00007207 */ /* 0x002fe40004000000 */
[----:B------:R-:W-:-:S03]  /*0bb0*/  ISETP.GT.AND P0, PT, R8, 0x1b, PT ;  /* 0x0000001b0800780c */ /* 0x000fc60003f04270 */
[----:B------:R-:W-:-:S05]  /*0bc0*/  IMAD.IADD R0, R5, 0x1, R0 ;  /* 0x0000000105007824 */ /* 0x000fca00078e0200 */
[----:B------:R-:W1:Y:S01]  /*0bd0*/  SHFL.DOWN PT, R4, R0, 0x4, 0x1f ;  /* 0x08801f0000047f89 */ /* 0x000e6200000e0000 */
[----:B--2---:R-:W-:Y:S02]  /*0be0*/  @!P1 LEA R9, R9, R6, 0x18 ;  /* 0x0000000609099211 */ /* 0x004fe400078ec0ff */
[----:B-1----:R-:W-:Y:S02]  /*0bf0*/  SEL R7, R4, RZ, !P0 ;  /* 0x000000ff04077207 */ /* 0x002fe40004000000 */
[----:B------:R-:W-:-:S03]  /*0c00*/  ISETP.GT.AND P0, PT, R8, 0x17, PT ;  /* 0x000000170800780c */ /* 0x000fc60003f04270 */
[----:B------:R-:W-:Y:S01]  /*0c10*/  IMAD.IADD R7, R0, 0x1, R7 ;  /* 0x0000000100077824 */ /* 0x000fe200078e0207 */
[----:B------:R-:W-:-:S04]  /*0c20*/  @!P1 SHF.R.U32.HI R0, RZ, 0x3, R2 ;  /* 0x00000003ff009819 */ /* 0x000fc80000011602 */
[----:B------:R-:W1:Y:S01]  /*0c30*/  SHFL.DOWN PT, R4, R7, 0x8, 0x1f ;  /* 0x09001f0007047f89 */ /* 0x000e6200000e0000 */
[----:B------:R-:W-:-:S05]  /*0c40*/  @!P1 LOP3.LUT R0, R0, 0x7c, RZ, 0xc0, !PT ;  /* 0x0000007c00009812 */ /* 0x000fca00078ec0ff */
[----:B------:R-:W-:Y:S01]  /*0c50*/  @!P1 IMAD.IADD R0, R0, 0x1, R9 ;  /* 0x0000000100009824 */ /* 0x000fe200078e0209 */
[----:B-1----:R-:W-:Y:S02]  /*0c60*/  SEL R4, R4, RZ, !P0 ;  /* 0x000000ff04047207 */ /* 0x002fe40004000000 */
[----:B------:R-:W-:-:S03]  /*0c70*/  ISETP.GT.AND P0, PT, R8, 0xf, PT ;  /* 0x0000000f0800780c */ /* 0x000fc60003f04270 */
[----:B------:R-:W-:-:S05]  /*0c80*/  IMAD.IADD R4, R7, 0x1, R4 ;  /* 0x0000000107047824 */ /* 0x000fca00078e0204 */
[----:B------:R-:W1:Y:S02]  /*0c90*/  SHFL.DOWN PT, R5, R4, 0x10, 0x1f ;  /* 0x0a001f0004057f89 */ /* 0x000e6400000e0000 */
[----:B-1----:R-:W-:Y:S02]  /*0ca0*/  SEL R5, R5, RZ, !P0 ;  /* 0x000000ff05057207 */ /* 0x002fe40004000000 */
        /* <DEDUP_REMOVED lines=8> */
[----:B--2---:R-:W-:Y:S04]  /*0d30*/  LDS R0, [UR4+0xc] ;  /* 0x00000c04ff007984 */ /* 0x004fe80008000800 */
[----:B------:R-:W1:Y:S04]  /*0d40*/  LDS.128 R4, [UR4+0x10] ;  /* 0x00001004ff047984 */ /* 0x000e680008000c00 */
[----:B------:R-:W2:Y:S01]  /*0d50*/  LDS.64 R8, [UR4+0x20] ;  /* 0x00002004ff087984 */ /* 0x000ea20008000a00 */
[----:B-1----:R-:W-:-:S04]  /*0d60*/  IADD3 R0, PT, PT, R4, R0, R11 ;  /* 0x0000000004007210 */ /* 0x002fc80007ffe00b */
[----:B------:R-:W-:-:S04]  /*0d70*/  IADD3 R0, PT, PT, R6, R0, R5 ;  /* 0x0000000006007210 */ /* 0x000fc80007ffe005 */
[----:B--2---:R-:W-:-:S05]  /*0d80*/  IADD3 R0, PT, PT, R8, R0, R7 ;  /* 0x0000000008007210 */ /* 0x004fca0007ffe007 */
[----:B------:R-:W-:Y:S01]  /*0d90*/  IMAD.IADD R11, R0, 0x1, R9 ;  /* 0x00000001000b7824 */ /* 0x000fe200078e0209 */
[----:B------:R-:W-:Y:S06]  /*0da0*/  BRA `(.L_x_713) ;  /* 0x00000014007c7947 */ /* 0x000fec0003800000 */
.L_x_712:
[----:B------:R-:W-:Y:S01]  /*0db0*/  LOP3.LUT R4, R2, 0x3e0, RZ, 0xc0, !PT ;  /* 0x000003e002047812 */ /* 0x000fe200078ec0ff */
[----:B------:R-:W1:Y:S03]  /*0dc0*/  S2R R10, SR_LANEID ;  /* 0x00000000000a7919 */ /* 0x000e660000000000 */
[----:B------:R-:W-:Y:S02]  /*0dd0*/  LOP3.LUT R7, RZ, R4, RZ, 0x33, !PT ;  /* 0x00000004ff077212 */ /* 0x000fe400078e33ff */
[----:B------:R-:W-:-:S03]  /*0de0*/  IADD3 R5, PT, PT, R4, 0x20, RZ ;  /* 0x0000002004057810 */ /* 0x000fc60007ffe0ff */
[----:B------:R-:W-:Y:S01]  /*0df0*/  IMAD.IADD R7, R0, 0x1, R7 ;  /* 0x0000000100077824 */ /* 0x000fe200078e0207 */
[----:B------:R-:W-:-:S04]  /*0e00*/  ISETP.GT.U32.AND P0, PT, R5, R0, PT ;  /* 0x000000000500720c */ /* 0x000fc80003f04070 */
[----:B------:R-:W-:-:S05]  /*0e10*/  SEL R7, R7, 0x1f, P0 ;  /* 0x0000001f07077807 */ /* 0x000fca0000000000 */
[----:B-----5:R-:W2:Y:S01]  /*0e20*/  SHFL.DOWN PT, R4, R14, 0x1, R7 ;  /* 0x082000000e047989 */ /* 0x020ea200000e0007 */
[CC--:B-1----:R-:W-:Y:S01]  /*0e30*/  ISETP.GE.AND P0, PT, R10.reuse, R7.reuse, PT ;  /* 0x000000070a00720c */ /* 0x0c2fe20003f06270 */
[C---:B------:R-:W-:Y:S01]  /*0e40*/  VIADD R6, R10.reuse, 0x2 ;  /* 0x000000020a067836 */ /* 0x040fe20000000000 */
[C---:B------:R-:W-:Y:S01]  /*0e50*/  ISETP.NE.AND P1, PT, R10.reuse, RZ, PT ;  /* 0x000000ff0a00720c */ /* 0x040fe20003f25270 */
[----:B------:R-:W-:Y:S01]  /*0e60*/  VIADD R8, R10, 0x4 ;  /* 0x000000040a087836 */ /* 0x000fe20000000000 */
[----:B--2---:R-:W-:Y:S02]  /*0e70*/  SEL R5, R4, RZ, !P0 ;  /* 0x000000ff04057207 */ /* 0x004fe40004000000 */
[----:B------:R-:W-:-:S03]  /*0e80*/  ISETP.GT.AND P0, PT, R6, R7, PT ;  /* 0x000000070600720c */ /* 0x000fc60003f04270 */
[----:B------:R-:W-:-:S06]  /*0e90*/  IMAD.IADD R4, R5, 0x1, R14 ;  /* 0x0000000105047824 */ /* 0x000fcc00078e020e */
[----:B------:R-:W1:Y:S01]  /*0ea0*/  @!P1 S2R R11, SR_CgaCtaId ;  /* 0x00000000000b9919 */ /* 0x000e620000008800 */
[----:B------:R-:W-:Y:S01]  /*0eb0*/  @!P1 SHF.R.U32.HI R9, RZ, 0x3, R2 ;  /* 0x00000003ff099819 */ /* 0x000fe20000011602 */
[----:B------:R-:W2:Y:S03]  /*0ec0*/  SHFL.DOWN PT, R5, R4, 0x2, R7 ;  /* 0x0840000004057989 */ /* 0x000ea600000e0007 */
[----:B------:R-:W-:Y:S02]  /*0ed0*/  @!P1 LOP3.LUT R9, R9, 0x7c, RZ, 0xc0, !PT ;  /* 0x0000007c09099812 */ /* 0x000fe400078ec0ff */
[----:B--2---:R-:W-:Y:S02]  /*0ee0*/  SEL R5, R5, RZ, !P0 ;  /* 0x000000ff05057207 */ /* 0x004fe40004000000 */
[----:B------:R-:W-:-:S03]  /*0ef0*/  ISETP.GT.AND P0, PT, R8, R7, PT ;  /* 0x000000070800720c */ /* 0x000fc60003f04270 */
[----:B------:R-:W-:Y:S01]  /*0f00*/  IMAD.IADD R6, R4, 0x1, R5 ;  /* 0x0000000104067824 */ /* 0x000fe200078e0205 */
[----:B------:R-:W-:-:S04]  /*0f10*/  IADD3 R4, PT, PT, R10, 0x8, RZ ;  /* 0x000000080a047810 */ /* 0x000fc80007ffe0ff */
[----:B------:R-:W2:Y:S02]  /*0f20*/  SHFL.DOWN PT, R5, R6, 0x4, R7 ;  /* 0x0880000006057989 */ /* 0x000ea400000e0007 */
[----:B--2---:R-:W-:Y:S02]  /*0f30*/  SEL R5, R5, RZ, !P0 ;  /* 0x000000ff05057207 */ /* 0x004fe40004000000 */
[----:B------:R-:W-:-:S03]  /*0f40*/  ISETP.GT.AND P0, PT, R4, R7, PT ;  /* 0x000000070400720c */ /* 0x000fc60003f04270 */
[----:B------:R-:W-:Y:S02]  /*0f50*/  IMAD.IADD R8, R6, 0x1, R5 ;  /* 0x0000000106087824 */ /* 0x000fe400078e0205 */
[----:B------:R-:W-:Y:S01]  /*0f60*/  VIADD R6, R10, 0x10 ;  /* 0x000000100a067836 */ /* 0x000fe20000000000 */
[----:B------:R-:W-:Y:S02]  /*0f70*/  @!P1 MOV R10, 0x400 ;  /* 0x00000400000a9802 */ /* 0x000fe40000000f00 */
[----:B------:R-:W2:Y:S02]  /*0f80*/  SHFL.DOWN PT, R5, R8, 0x8, R7 ;  /* 0x0900000008057989 */ /* 0x000ea400000e0007 */
[----:B-1----:R-:W-:-:S05]  /*0f90*/  @!P1 LEA R10, R11, R10, 0x18 ;  /* 0x0000000a0b0a9211 */ /* 0x002fca00078ec0ff */
[----:B------:R-:W-:Y:S01]  /*0fa0*/  @!P1 IMAD.IADD R10, R9, 0x1, R10 ;  /* 0x00000001090a9824 */ /* 0x000fe200078e020a */
[----:B--2---:R-:W-:Y:S02]  /*0fb0*/  SEL R5, R5, RZ, !P0 ;  /* 0x000000ff05057207 */ /* 0x004fe40004000000 */
[----:B------:R-:W-:-:S03]  /*0fc0*/  ISETP.GT.AND P0, PT, R6, R7, PT ;  /* 0x000000070600720c */ /* 0x000fc60003f04270 */
[----:B------:R-:W-:-:S05]  /*0fd0*/  IMAD.IADD R4, R8, 0x1, R5 ;  /* 0x0000000108047824 */ /* 0x000fca00078e0205 */
[----:B------:R-:W1:Y:S02]  /*0fe0*/  SHFL.DOWN PT, R5, R4, 0x10, R7 ;  /* 0x0a00000004057989 */ /* 0x000e6400000e0007 */
[----:B-1----:R-:W-:Y:S02]  /*0ff0*/  SEL R5, R5, RZ, !P0 ;  /* 0x000000ff05057207 */ /* 0x002fe40004000000 */
[----:B------:R-:W-:-:S03]  /*1000*/  ISETP.NE.AND P0, PT, R2, RZ, PT ;  /* 0x000000ff0200720c */ /* 0x000fc60003f05270 */
[----:B------:R-:W-:-:S05]  /*1010*/  IMAD.IADD R11, R4, 0x1, R5 ;  /* 0x00000001040b7824 */ /* 0x000fca00078e0205 */
[----:B------:R1:W-:Y:S01]  /*1020*/  @!P1 STS [R10+0x8], R11 ;  /* 0x0000080b0a009388 */ /* 0x0003e20000000800 */
[----:B------:R-:W-:Y:S06]  /*1030*/  BAR.SYNC.DEFER_BLOCKING 0x0 ;  /* 0x0000000000007b1d */ /* 0x000fec0000010000 */
[----:B------:R-:W-:Y:S05]  /*1040*/  @P0 BRA `(.L_x_713) ;  /* 0x0000001000d40947 */ /* 0x000fea0003800000 */
[----:B------:R-:W2:Y:S01]  /*1050*/  S2UR UR5, SR_CgaCtaId ;  /* 0x00000000000579c3 */ /* 0x000ea20000008800 */
[----:B------:R-:W-:Y:S01]  /*1060*/  UMOV UR4, 0x400 ;  /* 0x0000040000047882 */ /* 0x000fe20000000000 */
[C---:B------:R-:W-:Y:S02]  /*1070*/  ISETP.GT.U32.AND P2, PT, R0.reuse, 0x40, PT ;  /* 0x000000400000780c */ /* 0x040fe40003f44070 */
[C---:B------:R-:W-:Y:S02]  /*1080*/  ISETP.GT.U32.AND P1, PT, R0.reuse, 0x20, PT ;  /* 0x000000200000780c */ /* 0x040fe40003f24070 */
[----:B------:R-:W-:Y:S01]  /*1090*/  ISETP.GT.U32.AND P3, PT, R0, 0x80, PT ;  /* 0x000000800000780c */ /* 0x000fe20003f64070 */
[----:B--2---:R-:W-:-:S09]  /*10a0*/  ULEA UR4, UR5, UR4, 0x18 ;  /* 0x0000000405047291 */ /* 0x004fd2000f8ec0ff */
[----:B------:R-:W2:Y:S04]  /*10b0*/  LDS.128 R4, [UR4+0x10] ;  /* 0x00001004ff047984 */ /* 0x000ea80008000c00 */
[----:B------:R-:W3:Y:S04]  /*10c0*/  LDS R2, [UR4+0xc] ;  /* 0x00000c04ff027984 */ /* 0x000ee80008000800 */
[----:B------:R-:W4:Y:S01]  /*10d0*/  LDS.64 R8, [UR4+0x20] ;  /* 0x00002004ff087984 */ /* 0x000f220008000a00 */
[----:B--2---:R-:W-:Y:S02]  /*10e0*/  SEL R4, R4, RZ, P2 ;  /* 0x000000ff04047207 */ /* 0x004fe40001000000 */
[----:B------:R-:W-:-:S02]  /*10f0*/  ISETP.GT.U32.AND P2, PT, R0, 0x60, PT ;  /* 0x000000600000780c */ /* 0x000fc40003f44070 */
[----:B---3--:R-:W-:Y:S02]  /*1100*/  SEL R2, R2, RZ, P1 ;  /* 0x000000ff02027207 */ /* 0x008fe40000800000 */
[----:B------:R-:W-:Y:S02]  /*1110*/  SEL R5, R5, RZ, P2 ;  /* 0x000000ff05057207 */ /* 0x000fe40001000000 */
[----:B------:R-:W-:Y:S02]  /*1120*/  IADD3 R2, PT, PT, R4, R2, R11 ;  /* 0x0000000204027210 */ /* 0x000fe40007ffe00b */
[----:B------:R-:W-:Y:S02]  /*1130*/  ISETP.GT.U32.AND P1, PT, R0, 0xa0, PT ;  /* 0x000000a00000780c */ /* 0x000fe40003f24070 */
[----:B------:R-:W-:Y:S02]  /*1140*/  SEL R6, R6, RZ, P3 ;  /* 0x000000ff06067207 */ /* 0x000fe40001800000 */
[----:B------:R-:W-:-:S02]  /*1150*/  ISETP.GT.U32.AND P2, PT, R0, 0xc0, PT ;  /* 0x000000c00000780c */ /* 0x000fc40003f44070 */
[----:B------:R-:W-:Y:S02]  /*1160*/  ISETP.GT.U32.AND P3, PT, R0, 0xe0, PT ;  /* 0x000000e00000780c */ /* 0x000fe40003f64070 */
[----:B------:R-:W-:Y:S02]  /*1170*/  SEL R7, R7, RZ, P1 ;  /* 0x000000ff07077207 */ /* 0x000fe40000800000 */
[----:B------:R-:W-:Y:S02]  /*1180*/  IADD3 R2, PT, PT, R6, R2, R5 ;  /* 0x0000000206027210 */ /* 0x000fe40007ffe005 */
[----:B----4-:R-:W-:Y:S02]  /*1190*/  SEL R8, R8, RZ, P2 ;  /* 0x000000ff08087207 */ /* 0x010fe40001000000 */
[----:B------:R-:W-:Y:S02]  /*11a0*/  SEL R9, R9, RZ, P3 ;  /* 0x000000ff09097207 */ /* 0x000fe40001800000 */
[----:B------:R-:W-:-:S05]  /*11b0*/  IADD3 R2, PT, PT, R8, R2, R7 ;  /* 0x0000000208027210 */ /* 0x000fca0007ffe007 */
[----:B-1----:R-:W-:Y:S01]  /*11c0*/  IMAD.IADD R11, R2, 0x1, R9 ;  /* 0x00000001020b7824 */ /* 0x002fe200078e0209 */
[----:B------:R-:W-:Y:S06]  /*11d0*/  BRA `(.L_x_713) ;  /* 0x0000001000707947 */ /* 0x000fec0003800000 */
.L_x_698:
[----:B------:R-:W0:Y:S01]  /*11e0*/  S2R R2, SR_TID.X ;  /* 0x0000000000027919 */ /* 0x000e220000002100 */
[----:B------:R-:W1:Y:S02]  /*11f0*/  LDCU.64 UR4, c[0x0][0x380] ;  /* 0x00007000ff0477ac */ /* 0x000e640008000a00 */
[----:B-1----:R-:W-:Y:S01]  /*1200*/  MOV R4, UR4 ;  /* 0x0000000400047c02 */ /* 0x002fe20008000f00 */
[----:B------:R-:W-:Y:S02]  /*1210*/  IMAD.U32 R5, RZ, RZ, UR5 ;  /* 0x00000005ff057e24 */ /* 0x000fe4000f8e00ff */
[----:B0-----:R-:W-:-:S04]  /*1220*/  IMAD R7, R3, 0x1000, R2 ;  /* 0x0000100003077824 */ /* 0x001fc800078e0202 */
[----:B------:R-:W-:-:S05]  /*1230*/  IMAD.WIDE.U32 R6, R7, 0x4, R4 ;  /* 0x0000000407067825 */ /* 0x000fca00078e0004 */
        /* <DEDUP_REMOVED lines=16> */
[----:B------:R-:W-:-:S02]  /*1340*/  ISETP.GE.U32.AND P0, PT, R0, R13, PT ;  /* 0x0000000d0000720c */ /* 0x000fc40003f06070 */
        /* <DEDUP_REMOVED lines=9> */
[----:B------:R-:W-:Y:S01]  /*13e0*/  IMAD R9, R3, 0x1000, R13 ;  /* 0x0000100003097824 */ /* 0x000fe200078e020d */
[----:B------:R-:W-:Y:S01]  /*13f0*/  LOP3.LUT R6, RZ, R2, RZ, 0x33, !PT ;  /* 0x00000002ff067212 */ /* 0x000fe200078e33ff */
[----:B------:R-:W-:Y:S01]  /*1400*/  VIADD R0, R8, 0xfffff000 ;  /* 0xfffff00008007836 */ /* 0x000fe20000000000 */
[----:B------:R-:W-:Y:S02]  /*1410*/  UMOV UR4, URZ ;  /* 0x000000ff00047c82 */ /* 0x000fe40008000000 */
[----:B------:R-:W-:Y:S02]  /*1420*/  IADD3 R6, PT, PT, -R13, R8, R6 ;  /* 0x000000080d067210 */ /* 0x000fe40007ffe106 */
[C---:B------:R-:W-:Y:S02]  /*1430*/  ISETP.GT.U32.AND P0, PT, R9.reuse, R0, PT ;  /* 0x000000000900720c */ /* 0x040fe40003f04070 */
[----:B------:R-:W-:Y:S01]  /*1440*/  IADD3 R7, PT, PT, R9, 0x800, R2 ;  /* 0x0000080009077810 */ /* 0x000fe20007ffe002 */
[----:B------:R-:W-:-:S02]  /*1450*/  IMAD.MOV.U32 R2, RZ, RZ, R9 ;  /* 0x000000ffff027224 */ /* 0x000fc400078e0009 */
[----:B------:R-:W-:-:S08]  /*1460*/  IMAD R6, R3, -0x1000, R6 ;  /* 0xfffff00003067824 */ /* 0x000fd000078e0206 */
[----:B------:R-:W-:Y:S05]  /*1470*/  @P0 BRA `(.L_x_715) ;  /* 0x00000000009c0947 */ /* 0x000fea0003800000 */
[----:B------:R-:W0:Y:S08]  /*1480*/  LDC R8, c[0x0][0x3a8] ;  /* 0x0000ea00ff087b82 */ /* 0x000e300000000800 */
[----:B------:R-:W1:Y:S02]  /*1490*/  LDC.64 R4, c[0x0][0x380] ;  /* 0x0000e000ff047b82 */ /* 0x000e640000000a00 */
.L_x_716:
[----:B------:R-:W2:Y:S02]  /*14a0*/  S2R R10, SR_TID.X ;  /* 0x00000000000a7919 */ /* 0x000ea40000002100 */
[----:B--2---:R-:W-:-:S04]  /*14b0*/  IMAD.IADD R11, R10, 0x1, R9 ;  /* 0x000000010a0b7824 */ /* 0x004fc800078e0209 */
[----:B-1----:R-:W-:-:S05]  /*14c0*/  IMAD.WIDE.U32 R10, R11, 0x4, R4 ;  /* 0x000000040b0a7825 */ /* 0x002fca00078e0004 */
        /* <DEDUP_REMOVED lines=10> */
[----:B------:R-:W5:Y:S01]  /*1570*/  LDG.E R21, desc[UR6][R10.64+0x2c00] ;  /* 0x002c00060a157981 */ /* 0x000f62000c1e1900 */
[----:B--2---:R-:W-:-:S03]  /*1580*/  IADD3 R20, PT, PT, R20, R18, R27 ;  /* 0x0000001214147210 */ /* 0x004fc60007ffe01b */
[----:B------:R-:W2:Y:S04]  /*1590*/  LDG.E R18, desc[UR6][R10.64+0x2800] ;  /* 0x002800060a127981 */ /* 0x000ea8000c1e1900 */
[----:B------:R-:W2:Y:S01]  /*15a0*/  LDG.E R27, desc[UR6][R10.64+0x3800] ;  /* 0x003800060a1b7981 */ /* 0x000ea2000c1e1900 */
[----:B---3--:R-:W-:-:S03]  /*15b0*/  IADD3 R24, PT, PT, R23, R22, R20 ;  /* 0x0000001617187210 */ /* 0x008fc60007ffe014 */
[----:B------:R-:W3:Y:S04]  /*15c0*/  LDG.E R23, desc[UR6][R10.64+0x3000] ;  /* 0x003000060a177981 */ /* 0x000ee8000c1e1900 */
[----:B------:R-:W3:Y:S04]  /*15d0*/  LDG.E R20, desc[UR6][R10.64+0x3400] ;  /* 0x003400060a147981 */ /* 0x000ee8000c1e1900 */
[----:B------:R-:W3:Y:S01]  /*15e0*/  LDG.E R22, desc[UR6][R10.64+0x3c00] ;  /* 0x003c00060a167981 */ /* 0x000ee2000c1e1900 */
[----:B----4-:R-:W-:-:S04]  /*15f0*/  IADD3 R14, PT, PT, R17, R14, R24 ;  /* 0x0000000e110e7210 */ /* 0x010fc80007ffe018 */
[----:B-----5:R-:W-:-:S04]  /*1600*/  IADD3 R14, PT, PT, R19, R16, R14 ;  /* 0x00000010130e7210 */ /* 0x020fc80007ffe00e */
[----:B------:R-:W-:Y:S02]  /*1610*/  IADD3 R12, PT, PT, R15, R12, R14 ;  /* 0x0000000c0f0c7210 */ /* 0x000fe40007ffe00e */
[----:B0-----:R-:W-:-:S04]  /*1620*/  IADD3 R14, PT, PT, -R9, R8, RZ ;  /* 0x00000008090e7210 */ /* 0x001fc80007ffe1ff */
[----:B------:R-:W-:Y:S02]  /*1630*/  ISETP.GE.U32.AND P0, PT, R14, R13, PT ;  /* 0x0000000d0e00720c */ /* 0x000fe40003f06070 */
[----:B--2---:R-:W-:-:S04]  /*1640*/  IADD3 R12, PT, PT, R21, R18, R12 ;  /* 0x00000012150c7210 */ /* 0x004fc80007ffe00c */
[----:B---3--:R-:W-:-:S04]  /*1650*/  IADD3 R12, PT, PT, R20, R23, R12 ;  /* 0x00000017140c7210 */ /* 0x008fc80007ffe00c */
[----:B------:R-:W-:-:S03]  /*1660*/  IADD3 R27, PT, PT, R22, R27, R12 ;  /* 0x0000001b161b7210 */ /* 0x000fc60007ffe00c */
[----:B------:R-:W-:Y:S05]  /*1670*/  @!P0 BRA `(.L_x_714) ;  /* 0x00000008009c8947 */ /* 0x000fea0003800000 */
[C---:B------:R-:W-:Y:S01]  /*1680*/  IMAD.IADD R9, R13.reuse, 0x1, R9 ;  /* 0x000000010d097824 */ /* 0x040fe200078e0209 */
[----:B------:R-:W-:Y:S01]  /*1690*/  UIADD3 UR4, UPT, UPT, UR4, 0x1, URZ ;  /* 0x0000000104047890 */ /* 0x000fe2000fffe0ff */
[----:B------:R-:W-:Y:S02]  /*16a0*/  IMAD.IADD R2, R13, 0x1, R2 ;  /* 0x000000010d027824 */ /* 0x000fe400078e0202 */
[----:B------:R-:W-:Y:S01]  /*16b0*/  IMAD.IADD R6, R6, 0x1, -R13 ;  /* 0x0000000106067824 */ /* 0x000fe200078e0a0d */
[----:B------:R-:W-:Y:S01]  /*16c0*/  ISETP.GT.U32.AND P0, PT, R9, R0, PT ;  /* 0x000000000900720c */ /* 0x000fe20003f04070 */
[----:B------:R-:W-:-:S12]  /*16d0*/  IMAD.IADD R7, R13, 0x1, R7 ;  /* 0x000000010d077824 */ /* 0x000fd800078e0207 */
[----:B------:R-:W-:Y:S05]  /*16e0*/  @!P0 BRA `(.L_x_716) ;  /* 0xfffffffc006c8947 */ /* 0x000fea000383ffff */
.L_x_715:
[----:B------:R-:W0:Y:S01]  /*16f0*/  S2R R13, SR_TID.X ;  /* 0x00000000000d7919 */ /* 0x000e220000002100 */
[----:B------:R-:W-:Y:S01]  /*1700*/  IMAD.IADD R0, R8, 0x1, -R9 ;  /* 0x0000000108007824 */ /* 0x000fe200078e0a09 */
[----:B------:R-:W-:Y:S04]  /*1710*/  BSSY.RECONVERGENT B1, `(.L_x_714) ;  /* 0x000009d000017945 */ /* 0x000fe80003800200 */
[----:B0-----:R-:W-:-:S04]  /*1720*/  ISETP.GE.AND P0, PT, R13, R0, PT ;  /* 0x000000000d00720c */ /* 0x001fc80003f06270 */
[----:B------:R-:W-:-:S13]  /*1730*/  ISETP.GE.U32.OR P0, PT, R9, R8, P0 ;  /* 0x000000080900720c */ /* 0x000fda0000706470 */
[----:B------:R-:W-:Y:S05]  /*1740*/  @P0 BRA `(.L_x_717) ;  /* 0x0000000800640947 */ /* 0x000fea0003800000 */
[----:B------:R-:W0:Y:S01]  /*1750*/  LDC R10, c[0x0][0x3ac] ;  /* 0x0000eb00ff0a7b82 */ /* 0x000e220000000800 */
[----:B------:R-:W-:Y:S01]  /*1760*/  LOP3.LUT R11, RZ, R13, RZ, 0x33, !PT ;  /* 0x0000000dff0b7212 */ /* 0x000fe200078e33ff */
[----:B------:R-:W-:Y:S06]  /*1770*/  BSSY.RECONVERGENT B2, `(.L_x_718) ;  /* 0x000004f000027945 */ /* 0x000fec0003800200 */
[----:B------:R-:W1:Y:S01]  /*1780*/  LDC R0, c[0x0][0x3ac] ;  /* 0x0000eb00ff007b82 */ /* 0x000e620000000800 */
[----:B0-----:R-:W-:-:S05]  /*1790*/  IMAD.SHL.U32 R10, R10, 0x1000, RZ ;  /* 0x000010000a0a7824 */ /* 0x001fca00078e00ff */
[----:B------:R-:W-:-:S04]  /*17a0*/  LEA R10, R3, R10, 0xc ;  /* 0x0000000a030a7211 */ /* 0x000fc800078e60ff */
[----:B------:R-:W-:Y:S01]  /*17b0*/  IADD3 R8, PT, PT, -R10, R8, R11 ;  /* 0x000000080a087210 */ /* 0x000fe20007ffe10b */
[----:B-1----:R-:W-:Y:S02]  /*17c0*/  IMAD R11, R0, UR4, RZ ;  /* 0x00000004000b7c24 */ /* 0x002fe4000f8e02ff */
[----:B------:R-:W-:Y:S02]  /*17d0*/  IMAD.MOV.U32 R0, RZ, RZ, R13 ;  /* 0x000000ffff007224 */ /* 0x000fe400078e000d */
[----:B------:R-:W-:-:S05]  /*17e0*/  IMAD R8, R11, -0x1000, R8 ;  /* 0xfffff0000b087824 */ /* 0x000fca00078e0208 */
[C---:B------:R-:W-:Y:S02]  /*17f0*/  ISETP.GE.U32.AND P0, PT, R8.reuse, 0xf00, PT ;  /* 0x00000f000800780c */ /* 0x040fe40003f06070 */
[----:B------:R-:W-:-:S04]  /*1800*/  LEA.HI R8, R8, 0x1, RZ, 0x18 ;  /* 0x0000000108087811 */ /* 0x000fc800078fc0ff */
[----:B------:R-:W-:-:S07]  /*1810*/  LOP3.LUT R10, R8, 0xf, RZ, 0xc0, !PT ;  /* 0x0000000f080a7812 */ /* 0x000fce00078ec0ff */
[----:B------:R-:W-:Y:S05]  /*1820*/  @!P0 BRA `(.L_x_719) ;  /* 0x00000004000c8947 */ /* 0x000fea0003800000 */
[----:B------:R-:W-:Y:S01]  /*1830*/  LEA.HI R0, R6, 0x1, RZ, 0x18 ;  /* 0x0000000106007811 */ /* 0x000fe200078fc0ff */
[----:B------:R-:W-:Y:S01]  /*1840*/  BSSY.RECONVERGENT B3, `(.L_x_720) ;  /* 0x0000040000037945 */ /* 0x000fe20003800200 */
[----:B------:R-:W-:Y:S02]  /*1850*/  LOP3.LUT R11, R13, 0x800, RZ, 0xfc, !PT ;  /* 0x000008000d0b7812 */ /* 0x000fe400078efcff */
[----:B------:R-:W-:-:S05]  /*1860*/  LOP3.LUT R0, R0, 0x1fffff0, RZ, 0xc0, !PT ;  /* 0x01fffff000007812 */ /* 0x000fca00078ec0ff */
[----:B------:R-:W-:-:S07]  /*1870*/  IMAD.MOV R0, RZ, RZ, -R0 ;  /* 0x000000ffff007224 */ /* 0x000fce00078e0a00 */
.L_x_721:
[C---:B------:R-:W-:Y:S02]  /*1880*/  VIADD R15, R7.reuse, 0xfffff800 ;  /* 0xfffff800070f7836 */ /* 0x040fe40000000000 */
[----:B------:R-:W-:Y:S02]  /*1890*/  VIADD R21, R7, 0xfffff900 ;  /* 0xfffff90007157836 */ /* 0x000fe40000000000 */
[----:B------:R-:W-:-:S04]  /*18a0*/  IMAD.WIDE.U32 R14, R15, 0x4, R4 ;  /* 0x000000040f0e7825 */ /* 0x000fc800078e0004 */
[--C-:B------:R-:W-:Y:S01]  /*18b0*/  IMAD.WIDE.U32 R20, R21, 0x4, R4.reuse ;  /* 0x0000000415147825 */ /* 0x100fe200078e0004 */
[----:B------:R0:W2:Y:S04]  /*18c0*/  LDG.E R28, desc[UR6][R14.64] ;  /* 0x000000060e1c7981 */ /* 0x0000a8000c1e1900 */
[----:B------:R-:W2:Y:S01]  /*18d0*/  LDG.E R29, desc[UR6][R20.64] ;  /* 0x00000006141d7981 */ /* 0x000ea2000c1e1900 */
[C---:B------:R-:W-:Y:S02]  /*18e0*/  VIADD R17, R7.reuse, 0xfffffa00 ;  /* 0xfffffa0007117836 */ /* 0x040fe40000000000 */
[----:B------:R-:W-:Y:S02]  /*18f0*/  VIADD R19, R7, 0xfffffb00 ;  /* 0xfffffb0007137836 */ /* 0x000fe40000000000 */
[----:B------:R-:W-:-:S04]  /*1900*/  IMAD.WIDE.U32 R16, R17, 0x4, R4 ;  /* 0x0000000411107825 */ /* 0x000fc800078e0004 */
[--C-:B------:R-:W-:Y:S01]  /*1910*/  IMAD.WIDE.U32 R18, R19, 0x4, R4.reuse ;  /* 0x0000000413127825 */ /* 0x100fe200078e0004 */
[----:B------:R1:W3:Y:S04]  /*1920*/  LDG.E R13, desc[UR6][R16.64] ;  /* 0x00000006100d7981 */ /* 0x0002e8000c1e1900 */
[----:B------:R4:W3:Y:S01]  /*1930*/  LDG.E R12, desc[UR6][R18.64] ;  /* 0x00000006120c7981 */ /* 0x0008e2000c1e1900 */
[C---:B------:R-:W-:Y:S01]  /*1940*/  VIADD R22, R7.reuse, 0xfffffd00 ;  /* 0xfffffd0007167836 */ /* 0x040fe20000000000 */
[C---:B------:R-:W-:Y:S01]  /*1950*/  IADD3 R23, PT, PT, R7.reuse, -0x400, RZ ;  /* 0xfffffc0007177810 */ /* 0x040fe20007ffe0ff */
[----:B------:R-:W-:Y:S02]  /*1960*/  VIADD R26, R7, 0xfffffe00 ;  /* 0xfffffe00071a7836 */ /* 0x000fe40000000000 */
[----:B0-----:R-:W-:-:S04]  /*1970*/  IMAD.WIDE.U32 R14, R22, 0x4, R4 ;  /* 0x00000004160e7825 */ /* 0x001fc800078e0004 */
[--C-:B-1----:R-:W-:Y:S02]  /*1980*/  IMAD.WIDE.U32 R16, R26, 0x4, R4.reuse ;  /* 0x000000041a107825 */ /* 0x102fe400078e0004 */
[----:B------:R0:W5:Y:S02]  /*1990*/  LDG.E R26, desc[UR6][R14.64] ;  /* 0x000000060e1a7981 */ /* 0x000164000c1e1900 */
[C-C-:B------:R-:W-:Y:S02]  /*19a0*/  IMAD.WIDE.U32 R24, R7.reuse, 0x4, R4.reuse ;  /* 0x0000000407187825 */ /* 0x140fe400078e0004 */
[----:B------:R-:W5:Y:S02]  /*19b0*/  LDG.E R16, desc[UR6][R16.64] ;  /* 0x0000000610107981 */ /* 0x000f64000c1e1900 */
[----:B----4-:R-:W-:Y:S02]  /*19c0*/  VIADD R19, R7, 0xffffff00 ;  /* 0xffffff0007137836 */ /* 0x010fe40000000000 */
[----:B------:R-:W-:Y:S01]  /*19d0*/  IMAD.WIDE.U32 R20, R23, 0x4, R4 ;  /* 0x0000000417147825 */ /* 0x000fe200078e0004 */
[----:B------:R-:W4:Y:S03]  /*19e0*/  LDG.E R24, desc[UR6][R24.64] ;  /* 0x0000000618187981 */ /* 0x000f26000c1e1900 */
[----:B0-----:R-:W-:-:S02]  /*19f0*/  VIADD R15, R7, 0x200 ;  /* 0x00000200070f7836 */ /* 0x001fc40000000000 */
[----:B------:R-:W-:Y:S02]  /*1a00*/  VIADD R23, R7, 0x100 ;  /* 0x0000010007177836 */ /* 0x000fe40000000000 */
[--C-:B------:R-:W-:Y:S01]  /*1a10*/  IMAD.WIDE.U32 R18, R19, 0x4, R4.reuse ;  /* 0x0000000413127825 */ /* 0x100fe200078e0004 */
[----:B------:R0:W5:Y:S03]  /*1a20*/  LDG.E R25, desc[UR6][R20.64] ;  /* 0x0000000614197981 */ /* 0x000166000c1e1900 */
[----:B------:R-:W-:Y:S02]  /*1a30*/  IMAD.WIDE.U32 R22, R23, 0x4, R4 ;  /* 0x0000000417167825 */ /* 0x000fe400078e0004 */
[----:B------:R-:W4:Y:S04]  /*1a40*/  LDG.E R19, desc[UR6][R18.64] ;  /* 0x0000000612137981 */ /* 0x000f28000c1e1900 */
[----:B------:R1:W4:Y:S01]  /*1a50*/  LDG.E R23, desc[UR6][R22.64] ;  /* 0x0000000616177981 */ /* 0x000322000c1e1900 */
[----:B0-----:R-:W-:-:S04]  /*1a60*/  VIADD R21, R7, 0x300 ;  /* 0x0000030007157836 */ /* 0x001fc80000000000 */
[----:B------:R-:W-:-:S04]  /*1a70*/  IMAD.WIDE.U32 R20, R21, 0x4, R4 ;  /* 0x0000000415147825 */ /* 0x000fc800078e0004 */
[----:B-1----:R-:W-:Y:S02]  /*1a80*/  VIADD R22, R7, 0x700 ;  /* 0x0000070007167836 */ /* 0x002fe40000000000 */
[----:B------:R-:W4:Y:S01]  /*1a90*/  LDG.E R21, desc[UR6][R20.64] ;  /* 0x0000000614157981 */ /* 0x000f22000c1e1900 */
[----:B--2---:R-:W-:Y:S01]  /*1aa0*/  IADD3 R27, PT, PT, R29, R28, R27 ;  /* 0x0000001c1d1b7210 */ /* 0x004fe20007ffe01b */
[----:B------:R-:W-:Y:S01]  /*1ab0*/  IMAD.WIDE.U32 R28, R15, 0x4, R4 ;  /* 0x000000040f1c7825 */ /* 0x000fe200078e0004 */
[----:B------:R-:W-:-:S05]  /*1ac0*/  IADD3 R15, PT, PT, R7, 0x400, RZ ;  /* 0x00000400070f7810 */ /* 0x000fca0007ffe0ff */
[----:B------:R0:W2:Y:S01]  /*1ad0*/  LDG.E R28, desc[UR6][R28.64] ;  /* 0x000000061c1c7981 */ /* 0x0000a2000c1e1900 */
[----:B------:R-:W-:-:S05]  /*1ae0*/  IMAD.WIDE.U32 R14, R15, 0x4, R4 ;  /* 0x000000040f0e7825 */ /* 0x000fca00078e0004 */
[----:B------:R1:W2:Y:S01]  /*1af0*/  LDG.E R17, desc[UR6][R14.64] ;  /* 0x000000060e117981 */ /* 0x0002a2000c1e1900 */
[----:B---3--:R-:W-:Y:S01]  /*1b00*/  IADD3 R27, PT, PT, R12, R13, R27 ;  /* 0x0000000d0c1b7210 */ /* 0x008fe20007ffe01b */
[----:B0-----:R-:W-:-:S04]  /*1b10*/  VIADD R29, R7, 0x500 ;  /* 0x00000500071d7836 */ /* 0x001fc80000000000 */
[----:B------:R-:W-:-:S04]  /*1b20*/  IMAD.WIDE.U32 R12, R29, 0x4, R4 ;  /* 0x000000041d0c7825 */ /* 0x000fc800078e0004 */
[----:B-1----:R-:W-:Y:S01]  /*1b30*/  VIADD R15, R7, 0x600 ;  /* 0x00000600070f7836 */ /* 0x002fe20000000000 */
[----:B------:R0:W3:Y:S03]  /*1b40*/  LDG.E R18, desc[UR6][R12.64] ;  /* 0x000000060c127981 */ /* 0x0000e6000c1e1900 */
[----:B------:R-:W-:-:S04]  /*1b50*/  IMAD.WIDE.U32 R14, R15, 0x4, R4 ;  /* 0x000000040f0e7825 */ /* 0x000fc800078e0004 */
[----:B0-----:R-:W-:Y:S02]  /*1b60*/  IMAD.WIDE.U32 R12, R22, 0x4, R4 ;  /* 0x00000004160c7825 */ /* 0x001fe400078e0004 */
[----:B------:R-:W3:Y:S04]  /*1b70*/  LDG.E R22, desc[UR6][R14.64] ;  /* 0x000000060e167981 */ /* 0x000ee8000c1e1900 */
[----:B------:R-:W3:Y:S01]  /*1b80*/  LDG.E R20, desc[UR6][R12.64] ;  /* 0x000000060c147981 */ /* 0x000ee2000c1e1900 */
[----:B------:R-:W-:Y:S01]  /*1b90*/  VIADD R0, R0, 0x10 ;  /* 0x0000001000007836 */ /* 0x000fe20000000000 */
[----:B-----5:R-:W-:-:S04]  /*1ba0*/  IADD3 R25, PT, PT, R26, R25, R27 ;  /* 0x000000191a197210 */ /* 0x020fc80007ffe01b */
[----:B----4-:R-:W-:Y:S02]  /*1bb0*/  IADD3 R16, PT, PT, R19, R16, R25 ;  /* 0x0000001013107210 */ /* 0x010fe40007ffe019 */
[----:B------:R-:W-:Y:S02]  /*1bc0*/  ISETP.NE.AND P0, PT, R0, RZ, PT ;  /* 0x000000ff0000720c */ /* 0x000fe40003f05270 */
[----:B------:R-:W-:Y:S01]  /*1bd0*/  IADD3 R16, PT, PT, R23, R24, R16 ;  /* 0x0000001817107210 */ /* 0x000fe20007ffe010 */
[----:B------:R-:W-:Y:S02]  /*1be0*/  VIADD R11, R11, 0x1000 ;  /* 0x000010000b0b7836 */ /* 0x000fe40000000000 */
[----:B------:R-:W-:Y:S01]  /*1bf0*/  VIADD R7, R7, 0x1000 ;  /* 0x0000100007077836 */ /* 0x000fe20000000000 */
[----:B--2---:R-:W-:-:S04]  /*1c00*/  IADD3 R16, PT, PT, R21, R28, R16 ;  /* 0x0000001c15107210 */ /* 0x004fc80007ffe010 */
[----:B---3--:R-:W-:-:S04]  /*1c10*/  IADD3 R17, PT, PT, R18, R17, R16 ;  /* 0x0000001112117210 */ /* 0x008fc80007ffe010 */
[----:B------:R-:W-:Y:S01]  /*1c20*/  IADD3 R27, PT, PT, R20, R22, R17 ;  /* 0x00000016141b7210 */ /* 0x000fe20007ffe011 */
[----:B------:R-:W-:Y:S06]  /*1c30*/  @P0 BRA `(.L_x_721) ;  /* 0xfffffffc00100947 */ /* 0x000fec000383ffff */
[----:B------:R-:W-:Y:S05]  /*1c40*/  BSYNC.RECONVERGENT B3 ;  /* 0x0000000000037941 */ /* 0x000fea0003800200 */
.L_x_720:
[----:B------:R-:W-:-:S07]  /*1c50*/  IADD3 R0, PT, PT, R11, -0x800, RZ ;  /* 0xfffff8000b007810 */ /* 0x000fce0007ffe0ff */
.L_x_719:
[----:B------:R-:W-:Y:S05]  /*1c60*/  BSYNC.RECONVERGENT B2 ;  /* 0x0000000000027941 */ /* 0x000fea0003800200 */
.L_x_718:
[----:B------:R-:W-:-:S13]  /*1c70*/  ISETP.NE.AND P0, PT, R10, RZ, PT ;  /* 0x000000ff0a00720c */ /* 0x000fda0003f05270 */
[----:B------:R-:W-:Y:S05]  /*1c80*/  @!P0 BRA `(.L_x_717) ;  /* 0x0000000400148947 */ /* 0x000fea0003800000 */
[----:B------:R-:W-:Y:S01]  /*1c90*/  ISETP.GE.U32.AND P0, PT, R10, 0x8, PT ;  /* 0x000000080a00780c */ /* 0x000fe20003f06070 */
[----:B------:R-:W-:Y:S01]  /*1ca0*/  BSSY.RECONVERGENT B2, `(.L_x_722) ;  /* 0x0000021000027945 */ /* 0x000fe20003800200 */
[----:B------:R-:W-:-:S04]  /*1cb0*/  LOP3.LUT R23, R8, 0x7, RZ, 0xc0, !PT ;  /* 0x0000000708177812 */ /* 0x000fc800078ec0ff */
[----:B------:R-:W-:-:S07]  /*1cc0*/  ISETP.NE.AND P1, PT, R23, RZ, PT ;  /* 0x000000ff1700720c */ /* 0x000fce0003f25270 */
[----:B------:R-:W-:Y:S06]  /*1cd0*/  @!P0 BRA `(.L_x_723) ;  /* 0x0000000000748947 */ /* 0x000fec0003800000 */
[----:B------:R-:W-:-:S04]  /*1ce0*/  IMAD.IADD R11, R0, 0x1, R9 ;  /* 0x00000001000b7824 */ /* 0x000fc800078e0209 */
[C---:B------:R-:W-:Y:S02]  /*1cf0*/  VIADD R19, R11.reuse, 0x100 ;  /* 0x000001000b137836 */ /* 0x040fe40000000000 */
[C---:B------:R-:W-:Y:S02]  /*1d00*/  VIADD R21, R11.reuse, 0x200 ;  /* 0x000002000b157836 */ /* 0x040fe40000000000 */
[C---:B------:R-:W-:Y:S02]  /*1d10*/  VIADD R13, R11.reuse, 0x300 ;  /* 0x000003000b0d7836 */ /* 0x040fe40000000000 */
[----:B------:R-:W-:-:S04]  /*1d20*/  IMAD.WIDE.U32 R16, R11, 0x4, R4 ;  /* 0x000000040b107825 */ /* 0x000fc800078e0004 */
[--C-:B------:R-:W-:Y:S01]  /*1d30*/  IMAD.WIDE.U32 R18, R19, 0x4, R4.reuse ;  /* 0x0000000413127825 */ /* 0x100fe200078e0004 */
[----:B------:R0:W2:Y:S03]  /*1d40*/  LDG.E R22, desc[UR6][R16.64] ;  /* 0x0000000610167981 */ /* 0x0000a6000c1e1900 */
[--C-:B------:R-:W-:Y:S01]  /*1d50*/  IMAD.WIDE.U32 R20, R21, 0x4, R4.reuse ;  /* 0x0000000415147825 */ /* 0x100fe200078e0004 */
[----:B------:R1:W2:Y:S03]  /*1d60*/  LDG.E R7, desc[UR6][R18.64] ;  /* 0x0000000612077981 */ /* 0x0002a6000c1e1900 */
[C---:B------:R-:W-:Y:S02]  /*1d70*/  VIADD R15, R11.reuse, 0x400 ;  /* 0x000004000b0f7836 */ /* 0x040fe40000000000 */
[C---:B------:R-:W-:Y:S01]  /*1d80*/  VIADD R25, R11.reuse, 0x500 ;  /* 0x000005000b197836 */ /* 0x040fe20000000000 */
[----:B------:R-:W-:Y:S01]  /*1d90*/  IADD3 R29, PT, PT, R11, 0x600, RZ ;  /* 0x000006000b1d7810 */ /* 0x000fe20007ffe0ff */
[----:B------:R-:W-:Y:S01]  /*1da0*/  IMAD.WIDE.U32 R12, R13, 0x4, R4 ;  /* 0x000000040d0c7825 */ /* 0x000fe200078e0004 */
[----:B------:R-:W3:Y:S03]  /*1db0*/  LDG.E R20, desc[UR6][R20.64] ;  /* 0x0000000614147981 */ /* 0x000ee6000c1e1900 */
[----:B------:R-:W-:-:S02]  /*1dc0*/  VIADD R24, R11, 0x700 ;  /* 0x000007000b187836 */ /* 0x000fc40000000000 */
[--C-:B------:R-:W-:Y:S01]  /*1dd0*/  IMAD.WIDE.U32 R14, R15, 0x4, R4.reuse ;  /* 0x000000040f0e7825 */ /* 0x100fe200078e0004 */
[----:B------:R-:W3:Y:S03]  /*1de0*/  LDG.E R12, desc[UR6][R12.64] ;  /* 0x000000060c0c7981 */ /* 0x000ee6000c1e1900 */
[--C-:B------:R-:W-:Y:S02]  /*1df0*/  IMAD.WIDE.U32 R10, R25, 0x4, R4.reuse ;  /* 0x00000004190a7825 */ /* 0x100fe400078e0004 */
[----:B------:R-:W4:Y:S02]  /*1e00*/  LDG.E R14, desc[UR6][R14.64] ;  /* 0x000000060e0e7981 */ /* 0x000f24000c1e1900 */
[--C-:B0-----:R-:W-:Y:S02]  /*1e10*/  IMAD.WIDE.U32 R16, R29, 0x4, R4.reuse ;  /* 0x000000041d107825 */ /* 0x101fe400078e0004 */
[----:B------:R-:W4:Y:S02]  /*1e20*/  LDG.E R10, desc[UR6][R10.64] ;  /* 0x000000060a0a7981 */ /* 0x000f24000c1e1900 */
[----:B-1----:R-:W-:-:S02]  /*1e30*/  IMAD.WIDE.U32 R18, R24, 0x4, R4 ;  /* 0x0000000418127825 */ /* 0x002fc400078e0004 */
[----:B------:R-:W5:Y:S04]  /*1e40*/  LDG.E R16, desc[UR6][R16.64] ;  /* 0x0000000610107981 */ /* 0x000f68000c1e1900 */
[----:B------:R-:W5:Y:S01]  /*1e50*/  LDG.E R18, desc[UR6][R18.64] ;  /* 0x0000000612127981 */ /* 0x000f62000c1e1900 */
[----:B------:R-:W-:Y:S01]  /*1e60*/  VIADD R0, R0, 0x800 ;  /* 0x0000080000007836 */ /* 0x000fe20000000000 */
[----:B--2---:R-:W-:-:S04]  /*1e70*/  IADD3 R7, PT, PT, R7, R22, R27 ;  /* 0x0000001607077210 */ /* 0x004fc80007ffe01b */
[----:B---3--:R-:W-:-:S04]  /*1e80*/  IADD3 R7, PT, PT, R12, R20, R7 ;  /* 0x000000140c077210 */ /* 0x008fc80007ffe007 */
[----:B----4-:R-:W-:-:S04]  /*1e90*/  IADD3 R7, PT, PT, R10, R14, R7 ;  /* 0x0000000e0a077210 */ /* 0x010fc80007ffe007 */
[----:B-----5:R-:W-:-:S07]  /*1ea0*/  IADD3 R27, PT, PT, R18, R16, R7 ;  /* 0x00000010121b7210 */ /* 0x020fce0007ffe007 */
.L_x_723:
[----:B------:R-:W-:Y:S05]  /*1eb0*/  BSYNC.RECONVERGENT B2 ;  /* 0x0000000000027941 */ /* 0x000fea0003800200 */
.L_x_722:
[----:B------:R-:W-:Y:S05]  /*1ec0*/  @!P1 BRA `(.L_x_717) ;  /* 0x0000000000849947 */ /* 0x000fea0003800000 */
[----:B------:R-:W-:Y:S01]  /*1ed0*/  ISETP.GE.U32.AND P0, PT, R23, 0x4, PT ;  /* 0x000000041700780c */ /* 0x000fe20003f06070 */
[----:B------:R-:W-:Y:S01]  /*1ee0*/  BSSY.RECONVERGENT B2, `(.L_x_724) ;  /* 0x0000012000027945 */ /* 0x000fe20003800200 */
[----:B------:R-:W-:-:S11]  /*1ef0*/  LOP3.LUT P1, RZ, R8, 0x3, RZ, 0xc0, !PT ;  /* 0x0000000308ff7812 */ /* 0x000fd6000782c0ff */
[----:B------:R-:W-:Y:S05]  /*1f00*/  @!P0 BRA `(.L_x_725) ;  /* 0x00000000003c8947 */ /* 0x000fea0003800000 */
[----:B------:R-:W-:-:S04]  /*1f10*/  IMAD.IADD R7, R0, 0x1, R9 ;  /* 0x0000000100077824 */ /* 0x000fc800078e0209 */
[C---:B------:R-:W-:Y:S02]  /*1f20*/  VIADD R11, R7.reuse, 0x100 ;  /* 0x00000100070b7836 */ /* 0x040fe40000000000 */
[----:B------:R-:W-:-:S04]  /*1f30*/  IMAD.WIDE.U32 R8, R7, 0x4, R4 ;  /* 0x0000000407087825 */ /* 0x000fc800078e0004 */
[C---:B------:R-:W-:Y:S02]  /*1f40*/  VIADD R13, R7.reuse, 0x200 ;  /* 0x00000200070d7836 */ /* 0x040fe40000000000 */
[----:B------:R-:W-:Y:S01]  /*1f50*/  VIADD R15, R7, 0x300 ;  /* 0x00000300070f7836 */ /* 0x000fe20000000000 */
[----:B------:R-:W2:Y:S01]  /*1f60*/  LDG.E R8, desc[UR6][R8.64] ;  /* 0x0000000608087981 */ /* 0x000ea2000c1e1900 */
[----:B------:R-:W-:-:S04]  /*1f70*/  IMAD.WIDE.U32 R10, R11, 0x4, R4 ;  /* 0x000000040b0a7825 */ /* 0x000fc800078e0004 */
[--C-:B------:R-:W-:Y:S02]  /*1f80*/  IMAD.WIDE.U32 R12, R13, 0x4, R4.reuse ;  /* 0x000000040d0c7825 */ /* 0x100fe400078e0004 */
[----:B------:R-:W2:Y:S02]  /*1f90*/  LDG.E R10, desc[UR6][R10.64] ;  /* 0x000000060a0a7981 */ /* 0x000ea4000c1e1900 */
[----:B------:R-:W-:Y:S02]  /*1fa0*/  IMAD.WIDE.U32 R14, R15, 0x4, R4 ;  /* 0x000000040f0e7825 */ /* 0x000fe400078e0004 */
[----:B------:R-:W3:Y:S04]  /*1fb0*/  LDG.E R12, desc[UR6][R12.64] ;  /* 0x000000060c0c7981 */ /* 0x000ee8000c1e1900 */
[----:B------:R-:W3:Y:S01]  /*1fc0*/  LDG.E R14, desc[UR6][R14.64] ;  /* 0x000000060e0e7981 */ /* 0x000ee2000c1e1900 */
[----:B------:R-:W-:-:S02]  /*1fd0*/  IADD3 R0, PT, PT, R0, 0x400, RZ ;  /* 0x0000040000007810 */ /* 0x000fc40007ffe0ff */
[----:B--2---:R-:W-:-:S04]  /*1fe0*/  IADD3 R27, PT, PT, R10, R8, R27 ;  /* 0x000000080a1b7210 */ /* 0x004fc80007ffe01b */
[----:B---3--:R-:W-:-:S07]  /*1ff0*/  IADD3 R27, PT, PT, R14, R12, R27 ;  /* 0x0000000c0e1b7210 */ /* 0x008fce0007ffe01b */
.L_x_725:
[----:B------:R-:W-:Y:S05]  /*2000*/  BSYNC.RECONVERGENT B2 ;  /* 0x0000000000027941 */ /* 0x000fea0003800200 */
.L_x_724:
[----:B------:R-:W-:Y:S05]  /*2010*/  @!P1 BRA `(.L_x_717) ;  /* 0x0000000000309947 */ /* 0x000fea0003800000 */
[----:B------:R-:W-:Y:S01]  /*2020*/  LOP3.LUT R6, R6, 0xffff, RZ, 0xc0, !PT ;  /* 0x0000ffff06067812 */ /* 0x000fe200078ec0ff */
[----:B------:R-:W-:-:S03]  /*2030*/  IMAD.IADD R9, R0, 0x1, R2 ;  /* 0x0000000100097824 */ /* 0x000fc600078e0202 */
[----:B------:R-:W-:-:S04]  /*2040*/  LEA.HI R6, R6, 0x1, RZ, 0x18 ;  /* 0x0000000106067811 */ /* 0x000fc800078fc0ff */
[----:B------:R-:W-:-:S05]  /*2050*/  LOP3.LUT R6, R6, 0x3, RZ, 0xc0, !PT ;  /* 0x0000000306067812 */ /* 0x000fca00078ec0ff */
[----:B------:R-:W-:-:S07]  /*2060*/  IMAD.MOV R0, RZ, RZ, -R6 ;  /* 0x000000ffff007224 */ /* 0x000fce00078e0a06 */
.L_x_726:
[----:B------:R-:W-:-:S06]  /*2070*/  IMAD.WIDE.U32 R6, R9, 0x4, R4 ;  /* 0x0000000409067825 */ /* 0x000fcc00078e0004 */
[----:B------:R-:W2:Y:S01]  /*2080*/  LDG.E R6, desc[UR6][R6.64] ;  /* 0x0000000606067981 */ /* 0x000ea2000c1e1900 */
[----:B------:R-:W-:Y:S02]  /*2090*/  VIADD R0, R0, 0x1 ;  /* 0x0000000100007836 */ /* 0x000fe40000000000 */
[----:B------:R-:W-:-:S03]  /*20a0*/  VIADD R9, R9, 0x100 ;  /* 0x0000010009097836 */ /* 0x000fc60000000000 */
[----:B------:R-:W-:Y:S01]  /*20b0*/  ISETP.NE.AND P0, PT, R0, RZ, PT ;  /* 0x000000ff0000720c */ /* 0x000fe20003f05270 */
[----:B--2---:R-:W-:-:S12]  /*20c0*/  IMAD.IADD R27, R6, 0x1, R27 ;  /* 0x00000001061b7824 */ /* 0x004fd800078e021b */
[----:B------:R-:W-:Y:S05]  /*20d0*/  @P0 BRA `(.L_x_726) ;  /* 0xfffffffc00e40947 */ /* 0x000fea000383ffff */
.L_x_717:
[----:B------:R-:W-:Y:S05]  /*20e0*/  BSYNC.RECONVERGENT B1 ;  /* 0x0000000000017941 */ /* 0x000fea0003800200 */
.L_x_714:
[----:B------:R-:W0:Y:S01]  /*20f0*/  S2R R9, SR_LANEID ;  /* 0x0000000000097919 */ /* 0x000e220000000000 */
[----:B------:R-:W1:Y:S01]  /*2100*/  SHFL.DOWN PT, R0, R27, 0x1, 0x1f ;  /* 0x08201f001b007f89 */ /* 0x000e6200000e0000 */
[----:B------:R-:W2:Y:S01]  /*2110*/  S2R R8, SR_TID.X ;  /* 0x0000000000087919 */ /* 0x000ea20000002100 */
[C---:B0-----:R-:W-:Y:S02]  /*2120*/  ISETP.GT.AND P0, PT, R9.reuse, 0x1e, PT ;  /* 0x0000001e0900780c */ /* 0x041fe40003f04270 */
[C---:B------:R-:W-:Y:S02]  /*2130*/  ISETP.NE.AND P1, PT, R9.reuse, RZ, PT ;  /* 0x000000ff0900720c */ /* 0x040fe40003f25270 */
[----:B-1----:R-:W-:Y:S02]  /*2140*/  SEL R0, R0, RZ, !P0 ;  /* 0x000000ff00007207 */ /* 0x002fe40004000000 */
[----:B------:R-:W-:-:S03]  /*2150*/  ISETP.GT.AND P0, PT, R9, 0x1d, PT ;  /* 0x0000001d0900780c */ /* 0x000fc60003f04270 */
[----:B------:R-:W-:-:S05]  /*2160*/  IMAD.IADD R0, R0, 0x1, R27 ;  /* 0x0000000100007824 */ /* 0x000fca00078e021b */
[----:B------:R-:W0:Y:S01]  /*2170*/  SHFL.DOWN PT, R2, R0, 0x2, 0x1f ;  /* 0x08401f0000027f89 */ /* 0x000e2200000e0000 */
[----:B------:R-:W1:Y:S01]  /*2180*/  @!P1 S2R R6, SR_CgaCtaId ;  /* 0x0000000000069919 */ /* 0x000e620000008800 */
[----:B0-----:R-:W-:Y:S02]  /*2190*/  SEL R5, R2, RZ, !P0 ;  /* 0x000000ff02057207 */ /* 0x001fe40004000000 */
[----:B------:R-:W-:Y:S02]  /*21a0*/  ISETP.GT.AND P0, PT, R9, 0x1b, PT ;  /* 0x0000001b0900780c */ /* 0x000fe40003f04270 */
[----:B------:R-:W-:-:S05]  /*21b0*/  IADD3 R5, PT, PT, R0, R5, RZ ;  /* 0x0000000500057210 */ /* 0x000fca0007ffe0ff */
[----:B------:R-:W0:Y:S02]  /*21c0*/  SHFL.DOWN PT, R2, R5, 0x4, 0x1f ;  /* 0x08801f0005027f89 */ /* 0x000e2400000e0000 */
[----:B0-----:R-:W-:Y:S02]  /*21d0*/  SEL R2, R2, RZ, !P0 ;  /* 0x000000ff02027207 */ /* 0x001fe40004000000 */
[----:B------:R-:W-:-:S03]  /*21e0*/  ISETP.GT.AND P0, PT, R9, 0x17, PT ;  /* 0x000000170900780c */ /* 0x000fc60003f04270 */
[----:B------:R-:W-:Y:S01]  /*21f0*/  IMAD.IADD R2, R5, 0x1, R2 ;  /* 0x0000000105027824 */ /* 0x000fe200078e0202 */
[----:B------:R-:W-:-:S04]  /*2200*/  @!P1 MOV R5, 0x400 ;  /* 0x0000040000059802 */ /* 0x000fc80000000f00 */
[----:B------:R-:W0:Y:S01]  /*2210*/  SHFL.DOWN PT, R4, R2, 0x8, 0x1f ;  /* 0x09001f0002047f89 */ /* 0x000e2200000e0000 */
[----:B-1----:R-:W-:Y:S02]  /*2220*/  @!P1 LEA R5, R6, R5, 0x18 ;  /* 0x0000000506059211 */ /* 0x002fe400078ec0ff */
[----:B0-----:R-:W-:Y:S02]  /*2230*/  SEL R7, R4, RZ, !P0 ;  /* 0x000000ff04077207 */ /* 0x001fe40004000000 */
[----:B------:R-:W-:Y:S02]  /*2240*/  ISETP.GT.AND P0, PT, R9, 0xf, PT ;  /* 0x0000000f0900780c */ /* 0x000fe40003f04270 */
[----:B--2---:R-:W-:Y:S01]  /*2250*/  @!P1 SHF.R.U32.HI R4, RZ, 0x3, R8 ;  /* 0x00000003ff049819 */ /* 0x004fe20000011608 */
[----:B------:R-:W-:-:S03]  /*2260*/  IMAD.IADD R7, R2, 0x1, R7 ;  /* 0x0000000102077824 */ /* 0x000fc600078e0207 */
[----:B------:R-:W-:Y:S02]  /*2270*/  @!P1 LOP3.LUT R4, R4, 0x7c, RZ, 0xc0, !PT ;  /* 0x0000007c04049812 */ /* 0x000fe400078ec0ff */
[----:B------:R-:W0:Y:S03]  /*2280*/  SHFL.DOWN PT, R0, R7, 0x10, 0x1f ;  /* 0x0a001f0007007f89 */ /* 0x000e2600000e0000 */
[----:B------:R-:W-:Y:S01]  /*2290*/  @!P1 IMAD.IADD R4, R4, 0x1, R5 ;  /* 0x0000000104049824 */ /* 0x000fe200078e0205 */
        /* <DEDUP_REMOVED lines=15> */
[----:B------:R-:W-:-:S07]  /*2390*/  IMAD.IADD R11, R0, 0x1, R9 ;  /* 0x00000001000b7824 */ /* 0x000fce00078e0209 */
.L_x_713:
[----:B------:R-:W-:Y:S05]  /*23a0*/  BSYNC.RECONVERGENT B0 ;  /* 0x0000000000007941 */ /* 0x000fea0003800200 */
.L_x_697:
[----:B------:R-:W-:Y:S05]  /*23b0*/  @P0 EXIT ;  /* 0x000000000000094d */ /* 0x000fea0003800000 */
[----:B---3--:R-:W3:Y:S02]  /*23c0*/  LDC.64 R4, c[0x0][0x388] ;  /* 0x0000e200ff047b82 */ /* 0x008ee40000000a00 */
[----:B---3--:R-:W-:-:S05]  /*23d0*/  IMAD.WIDE.U32 R2, R3, 0x4, R4 ;  /* 0x0000000403027825 */ /* 0x008fca00078e0004 */
[----:B------:R-:W-:Y:S01]  /*23e0*/  STG.E desc[UR6][R2.64], R11 ;  /* 0x0000000b02007986 */ /* 0x000fe2000c101906 */
[----:B------:R-:W-:Y:S05]  /*23f0*/  EXIT ;  /* 0x000000000000794d */ /* 0x000fea0003800000 */
.L_x_727:
        /* <DEDUP_REMOVED lines=16> */
.L_x_1742:


//--------------------- .text._ZN3cub18CUB_300001_SM_10006detail6reduce28DeviceReduceSingleTileKernelINS2_10policy_hubIjjN4cuda3std3__44plusIjEEE10Policy1000EN6thrust24THRUST_300001_SM_1000_NS6detail15normal_iteratorINSD_10device_ptrIjEEEEPjjS9_jjNS7_10__identityEEEvT0_T1_T2_T3_T4_T6_ --------------------------
	.section	.text._ZN3cub18CUB_300001_SM_10006detail6reduce28DeviceReduceSingleTileKernelINS2_10policy_hubIjjN4cuda3std3__44plusIjEEE10Policy1000EN6thrust24THRUST_300001_SM_1000_NS6detail15normal_iteratorINSD_10device_ptrIjEEEEPjjS9_jjNS7_10__identityEEEvT0_T1_T2_T3_T4_T6_,"ax",@progbits
	.align	128
        .global         _ZN3cub18CUB_300001_SM_10006detail6reduce28DeviceReduceSingleTileKernelINS2_10policy_hubIjjN4cuda3std3__44plusIjEEE10Policy1000EN6thrust24THRUST_300001_SM_1000_NS6detail15normal_iteratorINSD_10device_ptrIjEEEEPjjS9_jjNS7_10__identityEEEvT0_T1_T2_T3_T4_T6_
        .type           _ZN3cub18CUB_300001_SM_10006detail6reduce28DeviceReduceSingleTileKernelINS2_10policy_hubIjjN4cuda3std3__44plusIjEEE10Policy1000EN6thrust24THRUST_300001_SM_1000_NS6detail15normal_iteratorINSD_10device_ptrIjEEEEPjjS9_jjNS7_10__identityEEEvT0_T1_T2_T3_T4_T6_,@function
        .size           _ZN3cub18CUB_300001_SM_10006detail6reduce28DeviceReduceSingleTileKernelINS2_10policy_hubIjjN4cuda3std3__44plusIjEEE10Policy1000EN6thrust24THRUST_300001_SM_1000_NS6detail15normal_iteratorINSD_10device_ptrIjEEEEPjjS9_jjNS7_10__identityEEEvT0_T1_T2_T3_T4_T6_,(.L_x_1743 - _ZN3cub18CUB_300001_SM_10006detail6reduce28DeviceReduceSingleTileKernelINS2_10policy_hubIjjN4cuda3std3__44plusIjEEE10Policy1000EN6thrust24THRUST_300001_SM_1000_NS6detail15normal_iteratorINSD_10device_ptrIjEEEEPjjS9_jjNS7_10__identityEEEvT0_T1_T2_T3_T4_T6_)
        .other          _ZN3cub18CUB_300001_SM_10006detail6reduce28DeviceReduceSingleTileKernelINS2_10policy_hubIjjN4cuda3std3__44plusIjEEE10Policy1000EN6thrust24THRUST_300001_SM_1000_NS6detail15normal_iteratorINSD_10device_ptrIjEEEEPjjS9_jjNS7_10__identityEEEvT0_T1_T2_T3_T4_T6_,@"STO_CUDA_ENTRY STV_DEFAULT"
_ZN3cub18CUB_300001_SM_10006detail6reduce28DeviceReduceSingleTileKernelINS2_10policy_hubIjjN4cuda3std3__44plusIjEEE10Policy1000EN6thrust24THRUST_300001_SM_1000_NS6detail15normal_iteratorINSD_10device_ptrIjEEEEPjjS9_jjNS7_10__identityEEEvT0_T1_T2_T3_T4_T6_:
.text._ZN3cub18CUB_300001_SM_10006detail6reduce28DeviceReduceSingleTileKernelINS2_10policy_hubIjjN4cuda3std3__44plusIjEEE10Policy1000EN6thrust24THRUST_300001_SM_1000_NS6detail15normal_iteratorINSD_10device_ptrIjEEEEPjjS9_jjNS7_10__identityEEEvT0_T1_T2_T3_T4_T6_:
        /* <DEDUP_REMOVED lines=13> */
.L_x_728:
[----:B------:R-:W-:Y:S01]  /*00d0*/  ISETP.GT.U32.AND P0, PT, R2, 0xfff, PT ;  /* 0x00000fff0200780c */ /* 0x000fe20003f04070 */
[----:B------:R-:W-:-:S12]  /*00e0*/  BSSY.RECONVERGENT B0, `(.L_x_729) ;  /* 0x00001e7000007945 */ /* 0x000fd80003800200 */
        /* <DEDUP_REMOVED lines=11> */
.L_x_732:
[----:B------:R-:W-:Y:S05]  /*01a0*/  BSYNC.RECONVERGENT B1 ;  /* 0x0000000000017941 */ /* 0x000fea0003800200 */
.L_x_731:
        /* <DEDUP_REMOVED lines=17> */
.L_x_737:
        /* <DEDUP_REMOVED lines=31> */
.L_x_736:
[----:B------:R-:W-:Y:S05]  /*04b0*/  BSYNC.RECONVERGENT B2 ;  /* 0x0000000000027941 */ /* 0x000fea0003800200 */
.L_x_735:
        /* <DEDUP_REMOVED lines=21> */
.L_x_739:
[----:B------:R-:W-:Y:S05]  /*0610*/  BSYNC.RECONVERGENT B2 ;  /* 0x0000000000027941 */ /* 0x000fea0003800200 */
.L_x_738:
        /* <DEDUP_REMOVED lines=11> */
[----:B------:R-:W3:Y:S01]  /*06d0*/  LDG.E R10, desc[UR6][R6.64+0xc00] ;  /* 0x000c0006060a7981 */ /* 0x000ee2000c1e1900 */
[----:B------:R-:W-:Y:S01]  /*06e0*/  VIADD R5, R5, 0x400 ;  /* 0x0000040005057836 */ /* 0x000fe20000000000 */
[----:B--2--5:R-:W-:-:S04]  /*06f0*/  IADD3 R0, PT, PT, R4, R9, R0 ;  /* 0x0000000904007210 */ /* 0x024fc80007ffe000 */
[----:B---3--:R-:W-:-:S07]  /*0700*/  IADD3 R0, PT, PT, R10, R11, R0 ;  /* 0x0000000b0a007210 */ /* 0x008fce0007ffe000 */
.L_x_741:
[----:B------:R-:W-:Y:S05]  /*0710*/  BSYNC.RECONVERGENT B2 ;  /* 0x0000000000027941 */ /* 0x000fea0003800200 */
.L_x_740:
[----:B------:R-:W-:Y:S05]  /*0720*/  @!P1 BRA `(.L_x_734) ;  /* 0x0000000000309947 */ /* 0x000fea0003800000 */
[----:B------:R-:W0:Y:S02]  /*0730*/  LDC.64 R6, c[0x0][0x380] ;  /* 0x0000e000ff067b82 */ /* 0x000e240000000a00 */
[----:B0-----:R-:W-:-:S04]  /*0740*/  IMAD.WIDE.U32 R4, R5, 0x4, R6 ;  /* 0x0000000405047825 */ /* 0x001fc800078e0006 */
[----:B------:R-:W-:Y:S02]  /*0750*/  IMAD.MOV R6, RZ, RZ, -R8 ;  /* 0x000000ffff067224 */ /* 0x000fe400078e0a08 */
[----:B------:R-:W-:-:S07]  /*0760*/  IMAD.MOV.U32 R7, RZ, RZ, R5 ;  /* 0x000000ffff077224 */ /* 0x000fce00078e0005 */
.L_x_742:
[----:B------:R-:W-:-:S06]  /*0770*/  IMAD.MOV.U32 R5, RZ, RZ, R7 ;  /* 0x000000ffff057224 */ /* 0x000fcc00078e0007 */
[----:B------:R0:W2:Y:S01]  /*0780*/  LDG.E R5, desc[UR6][R4.64] ;  /* 0x0000000604057981 */ /* 0x0000a2000c1e1900 */
[----:B------:R-:W-:-:S05]  /*0790*/  VIADD R6, R6, 0x1 ;  /* 0x0000000106067836 */ /* 0x000fca0000000000 */
[----:B------:R-:W-:Y:S02]  /*07a0*/  ISETP.NE.AND P0, PT, R6, RZ, PT ;  /* 0x000000ff0600720c */ /* 0x000fe40003f05270 */
[----:B0-----:R-:W-:-:S05]  /*07b0*/  IADD3 R4, P1, PT, R4, 0x400, RZ ;  /* 0x0000040004047810 */ /* 0x001fca0007f3e0ff */
[----:B------:R-:W-:Y:S02]  /*07c0*/  IMAD.X R7, RZ, RZ, R7, P1 ;  /* 0x000000ffff077224 */ /* 0x000fe400008e0607 */
[----:B--2--5:R-:W-:-:S04]  /*07d0*/  IMAD.IADD R0, R5, 0x1, R0 ;  /* 0x0000000105007824 */ /* 0x024fc800078e0200 */
[----:B------:R-:W-:Y:S05]  /*07e0*/  @P0 BRA `(.L_x_742) ;  /* 0xfffffffc00e00947 */ /* 0x000fea000383ffff */
.L_x_734:
[----:B------:R-:W-:Y:S05]  /*07f0*/  BSYNC.RECONVERGENT B1 ;  /* 0x0000000000017941 */ /* 0x000fea0003800200 */
.L_x_733:
[----:B------:R-:W-:-:S13]  /*0800*/  ISETP.GE.U32.AND P0, PT, R2, 0x100, PT ;  /* 0x000001000200780c */ /* 0x000fda0003f06070 */
        /* <DEDUP_REMOVED lines=38> */
[----:B-1----:R-:W1:Y:S01]  /*0a70*/  LDS.64 R2, [UR4+0x20] ;  /* 0x00002004ff027984 */ /* 0x002e620008000a00 */
[----:B0-----:R-:W-:-:S04]  /*0a80*/  IADD3 R0, PT, PT, R4, R0, R9 ;  /* 0x0000000004007210 */ /* 0x001fc80007ffe009 */
[----:B------:R-:W-:-:S04]  /*0a90*/  IADD3 R0, PT, PT, R6, R0, R5 ;  /* 0x0000000006007210 */ /* 0x000fc80007ffe005 */
[----:B-1----:R-:W-:-:S05]  /*0aa0*/  IADD3 R0, PT, PT, R2, R0, R7 ;  /* 0x0000000002007210 */ /* 0x002fca0007ffe007 */
[----:B------:R-:W-:Y:S01]  /*0ab0*/  IMAD.IADD R9, R0, 0x1, R3 ;  /* 0x0000000100097824 */ /* 0x000fe200078e0203 */
[----:B------:R-:W-:Y:S06]  /*0ac0*/  BRA `(.L_x_744) ;  /* 0x0000001400207947 */ /* 0x000fec0003800000 */
.L_x_743:
[----:B------:R-:W-:Y:S01]  /*0ad0*/  LOP3.LUT R4, R3, 0x3e0, RZ, 0xc0, !PT ;  /* 0x000003e003047812 */ /* 0x000fe200078ec0ff */
[----:B------:R-:W1:Y:S03]  /*0ae0*/  S2R R10, SR_LANEID ;  /* 0x00000000000a7919 */ /* 0x000e660000000000 */
[----:B0-----:R-:W-:Y:S01]  /*0af0*/  LOP3.LUT R7, RZ, R4, RZ, 0x33, !PT ;  /* 0x00000004ff077212 */ /* 0x001fe200078e33ff */
[----:B------:R-:W-:-:S04]  /*0b00*/  VIADD R5, R4, 0x20 ;  /* 0x0000002004057836 */ /* 0x000fc80000000000 */
[----:B------:R-:W-:Y:S01]  /*0b10*/  IMAD.IADD R7, R7, 0x1, R2 ;  /* 0x0000000107077824 */ /* 0x000fe200078e0202 */
[----:B------:R-:W-:-:S04]  /*0b20*/  ISETP.GT.U32.AND P0, PT, R5, R2, PT ;  /* 0x000000020500720c */ /* 0x000fc80003f04070 */
        /* <DEDUP_REMOVED lines=40> */
[----:B------:R-:W-:Y:S01]  /*0db0*/  ISETP.GT.U32.AND P3, PT, R2, 0x80, PT ;  /* 0x000000800200780c */ /* 0x000fe20003f64070 */
[----:B-1----:R-:W-:-:S09]  /*0dc0*/  ULEA UR4, UR5, UR4, 0x18 ;  /* 0x0000000405047291 */ /* 0x002fd2000f8ec0ff */
[----:B------:R-:W1:Y:S04]  /*0dd0*/  LDS.128 R4, [UR4+0x10] ;  /* 0x00001004ff047984 */ /* 0x000e680008000c00 */
[----:B------:R-:W2:Y:S04]  /*0de0*/  LDS R0, [UR4+0xc] ;  /* 0x00000c04ff007984 */ /* 0x000ea80008000800 */
[----:B------:R-:W3:Y:S01]  /*0df0*/  LDS.64 R10, [UR4+0x20] ;  /* 0x00002004ff0a7984 */ /* 0x000ee20008000a00 */
[----:B-1----:R-:W-:Y:S02]  /*0e00*/  SEL R4, R4, RZ, P2 ;  /* 0x000000ff04047207 */ /* 0x002fe40001000000 */
[----:B------:R-:W-:-:S02]  /*0e10*/  ISETP.GT.U32.AND P2, PT, R2, 0x60, PT ;  /* 0x000000600200780c */ /* 0x000fc40003f44070 */
[----:B--2---:R-:W-:Y:S02]  /*0e20*/  SEL R0, R0, RZ, P1 ;  /* 0x000000ff00007207 */ /* 0x004fe40000800000 */
        /* <DEDUP_REMOVED lines=8> */
[----:B---3--:R-:W-:Y:S02]  /*0eb0*/  SEL R10, R10, RZ, P2 ;  /* 0x000000ff0a0a7207 */ /* 0x008fe40001000000 */
[----:B------:R-:W-:Y:S02]  /*0ec0*/  SEL R11, R11, RZ, P3 ;  /* 0x000000ff0b0b7207 */ /* 0x000fe40001800000 */
[----:B------:R-:W-:-:S05]  /*0ed0*/  IADD3 R0, PT, PT, R10, R0, R7 ;  /* 0x000000000a007210 */ /* 0x000fca0007ffe007 */
[----:B0-----:R-:W-:Y:S01]  /*0ee0*/  IMAD.IADD R9, R0, 0x1, R11 ;  /* 0x0000000100097824 */ /* 0x001fe200078e020b */
[----:B------:R-:W-:Y:S06]  /*0ef0*/  BRA `(.L_x_744) ;  /* 0x0000001000147947 */ /* 0x000fec0003800000 */
.L_x_730:
[----:B------:R-:W0:Y:S01]  /*0f00*/  S2R R0, SR_TID.X ;  /* 0x0000000000007919 */ /* 0x000e220000002100 */
[----:B------:R-:W1:Y:S02]  /*0f10*/  LDCU.64 UR4, c[0x0][0x380] ;  /* 0x00007000ff0477ac */ /* 0x000e640008000a00 */
[----:B-1----:R-:W-:Y:S02]  /*0f20*/  IMAD.U32 R12, RZ, RZ, UR4 ;  /* 0x00000004ff0c7e24 */ /* 0x002fe4000f8e00ff */
[----:B------:R-:W-:Y:S02]  /*0f30*/  IMAD.U32 R13, RZ, RZ, UR5 ;  /* 0x00000005ff0d7e24 */ /* 0x000fe4000f8e00ff */
        /* <DEDUP_REMOVED lines=17> */
[----:B------:R-:W-:Y:S01]  /*1050*/  UMOV UR4, 0x1000 ;  /* 0x0000100000047882 */ /* 0x000fe20000000000 */
[----:B--2---:R-:W-:-:S04]  /*1060*/  IADD3 R3, PT, PT, R7, R6, R3 ;  /* 0x0000000607037210 */ /* 0x004fc80007ffe003 */
[----:B---3--:R-:W-:-:S04]  /*1070*/  IADD3 R3, PT, PT, R9, R8, R3 ;  /* 0x0000000809037210 */ /* 0x008fc80007ffe003 */
[----:B----4-:R-:W-:-:S04]  /*1080*/  IADD3 R3, PT, PT, R11, R10, R3 ;  /* 0x0000000a0b037210 */ /* 0x010fc80007ffe003 */
[----:B-----5:R-:W-:-:S04]  /*1090*/  IADD3 R3, PT, PT, R15, R14, R3 ;  /* 0x0000000e0f037210 */ /* 0x020fc80007ffe003 */
[----:B------:R-:W-:Y:S01]  /*10a0*/  IADD3 R16, PT, PT, R17, R16, R3 ;  /* 0x0000001011107210 */ /* 0x000fe20007ffe003 */
[----:B------:R-:W-:-:S05]  /*10b0*/  VIADD R3, R2, 0xfffff000 ;  /* 0xfffff00002037836 */ /* 0x000fca0000000000 */
[----:B------:R-:W-:Y:S02]  /*10c0*/  ISETP.GE.U32.AND P0, PT, R3, 0x1000, PT ;  /* 0x000010000300780c */ /* 0x000fe40003f06070 */
[----:B------:R-:W-:-:S04]  /*10d0*/  IADD3 R16, PT, PT, R19, R18, R16 ;  /* 0x0000001213107210 */ /* 0x000fc80007ffe010 */
[----:B------:R-:W-:-:S05]  /*10e0*/  IADD3 R21, PT, PT, R21, R20, R16 ;  /* 0x0000001415157210 */ /* 0x000fca0007ffe010 */
[----:B------:R-:W-:Y:S02]  /*10f0*/  IMAD.IADD R7, R22, 0x1, R21 ;  /* 0x0000000116077824 */ /* 0x000fe400078e0215 */
[----:B------:R-:W-:Y:S05]  /*1100*/  @!P0 BRA `(.L_x_745) ;  /* 0x00000000008c8947 */ /* 0x000fea0003800000 */
[----:B------:R-:W0:Y:S01]  /*1110*/  LDC R2, c[0x0][0x390] ;  /* 0x0000e400ff027b82 */ /* 0x000e220000000800 */
[----:B------:R-:W-:-:S07]  /*1120*/  UMOV UR4, 0x1000 ;  /* 0x0000100000047882 */ /* 0x000fce0000000000 */
[----:B------:R-:W1:Y:S02]  /*1130*/  LDC.64 R12, c[0x0][0x380] ;  /* 0x0000e000ff0c7b82 */ /* 0x000e640000000a00 */
.L_x_747:
[----:B------:R-:W-:-:S04]  /*1140*/  VIADD R5, R0, UR4 ;  /* 0x0000000400057c36 */ /* 0x000fc80008000000 */
        /* <DEDUP_REMOVED lines=17> */
[----:B--2---:R-:W-:Y:S01]  /*1260*/  IADD3 R16, PT, PT, R18, R16, R7 ;  /* 0x0000001012107210 */ /* 0x004fe20007ffe007 */
[----:B0-----:R-:W-:-:S05]  /*1270*/  VIADD R7, R2, -UR4 ;  /* 0x8000000402077c36 */ /* 0x001fca0008000000 */
[----:B------:R-:W-:Y:S02]  /*1280*/  ISETP.GE.U32.AND P0, PT, R7, 0x1000, PT ;  /* 0x000010000700780c */ /* 0x000fe40003f06070 */
        /* <DEDUP_REMOVED lines=8> */
[----:B------:R-:W-:-:S06]  /*1310*/  UIADD3 UR4, UPT, UPT, UR4, 0x1000, URZ ;  /* 0x0000100004047890 */ /* 0x000fcc000fffe0ff */
[----:B------:R-:W-:-:S13]  /*1320*/  ISETP.LT.U32.AND P0, PT, R3, UR4, PT ;  /* 0x0000000403007c0c */ /* 0x000fda000bf01070 */
[----:B------:R-:W-:Y:S05]  /*1330*/  @!P0 BRA `(.L_x_747) ;  /* 0xfffffffc00808947 */ /* 0x000fea000383ffff */
.L_x_745:
[----:B------:R-:W-:Y:S01]  /*1340*/  VIADD R3, R2, -UR4 ;  /* 0x8000000402037c36 */ /* 0x000fe20008000000 */
[----:B------:R-:W-:Y:S04]  /*1350*/  BSSY.RECONVERGENT B1, `(.L_x_746) ;  /* 0x0000095000017945 */ /* 0x000fe80003800200 */
[----:B------:R-:W-:-:S04]  /*1360*/  ISETP.GE.AND P0, PT, R0, R3, PT ;  /* 0x000000030000720c */ /* 0x000fc80003f06270 */
[----:B------:R-:W-:-:S13]  /*1370*/  ISETP.LE.U32.OR P0, PT, R2, UR4, P0 ;  /* 0x0000000402007c0c */ /* 0x000fda0008703470 */
[----:B------:R-:W-:Y:S05]  /*1380*/  @P0 BRA `(.L_x_748) ;  /* 0x0000000800440947 */ /* 0x000fea0003800000 */
[----:B------:R-:W-:Y:S01]  /*1390*/  LOP3.LUT R3, RZ, R0, RZ, 0x33, !PT ;  /* 0x00000000ff037212 */ /* 0x000fe200078e33ff */
[----:B------:R-:W-:Y:S01]  /*13a0*/  BSSY.RECONVERGENT B2, `(.L_x_749) ;  /* 0x000004a000027945 */ /* 0x000fe20003800200 */
[----:B------:R-:W-:Y:S02]  /*13b0*/  IMAD.MOV.U32 R5, RZ, RZ, R0 ;  /* 0x000000ffff057224 */ /* 0x000fe400078e0000 */
[----:B------:R-:W-:-:S04]  /*13c0*/  IADD3 R3, PT, PT, R2, -UR4, R3 ;  /* 0x8000000402037c10 */ /* 0x000fc8000fffe003 */
[C---:B------:R-:W-:Y:S02]  /*13d0*/  ISETP.GE.U32.AND P0, PT, R3.reuse, 0xf00, PT ;  /* 0x00000f000300780c */ /* 0x040fe40003f06070 */
[----:B------:R-:W-:-:S04]  /*13e0*/  LEA.HI R3, R3, 0x1, RZ, 0x18 ;  /* 0x0000000103037811 */ /* 0x000fc800078fc0ff */
[----:B------:R-:W-:-:S07]  /*13f0*/  LOP3.LUT R4, R3, 0xf, RZ, 0xc0, !PT ;  /* 0x0000000f03047812 */ /* 0x000fce00078ec0ff */
[----:B------:R-:W-:Y:S05]  /*1400*/  @!P0 BRA `(.L_x_750) ;  /* 0x00000004000c8947 */ /* 0x000fea0003800000 */
[----:B------:R-:W-:Y:S01]  /*1410*/  LOP3.LUT R6, R3, 0x1fffff0, RZ, 0xc0, !PT ;  /* 0x01fffff003067812 */ /* 0x000fe200078ec0ff */
[----:B------:R-:W-:Y:S01]  /*1420*/  BSSY.RECONVERGENT B3, `(.L_x_751) ;  /* 0x0000040000037945 */ /* 0x000fe20003800200 */
[C---:B------:R-:W-:Y:S01]  /*1430*/  LOP3.LUT R5, R0.reuse, 0x800, RZ, 0xfc, !PT ;  /* 0x0000080000057812 */ /* 0x040fe200078efcff */
[----:B------:R-:W-:Y:S02]  /*1440*/  VIADD R2, R0, UR4 ;  /* 0x0000000400027c36 */ /* 0x000fe40008000000 */
[----:B------:R-:W-:-:S07]  /*1450*/  IMAD.MOV R6, RZ, RZ, -R6 ;  /* 0x000000ffff067224 */ /* 0x000fce00078e0a06 */
.L_x_752:
[----:B------:R-:W-:-:S04]  /*1460*/  IMAD.WIDE.U32 R26, R2, 0x4, R12 ;  /* 0x00000004021a7825 */ /* 0x000fc800078e000c */
[C---:B------:R-:W-:Y:S02]  /*1470*/  VIADD R9, R2.reuse, 0x100 ;  /* 0x0000010002097836 */ /* 0x040fe40000000000 */
[----:B------:R-:W-:Y:S01]  /*1480*/  VIADD R15, R2, 0x400 ;  /* 0x00000400020f7836 */ /* 0x000fe20000000000 */
[----:B------:R0:W2:Y:S01]  /*1490*/  LDG.E R26, desc[UR6][R26.64] ;  /* 0x000000061a1a7981 */ /* 0x0000a2000c1e1900 */
[----:B------:R-:W-:-:S04]  /*14a0*/  IMAD.WIDE.U32 R8, R9, 0x4, R12 ;  /* 0x0000000409087825 */ /* 0x000fc800078e000c */
[C---:B------:R-:W-:Y:S01]  /*14b0*/  VIADD R17, R2.reuse, 0x200 ;  /* 0x0000020002117836 */ /* 0x040fe20000000000 */
[----:B------:R1:W2:Y:S01]  /*14c0*/  LDG.E R25, desc[UR6][R8.64] ;  /* 0x0000000608197981 */ /* 0x0002a2000c1e1900 */
[C---:B------:R-:W-:Y:S02]  /*14d0*/  VIADD R11, R2.reuse, 0x300 ;  /* 0x00000300020b7836 */ /* 0x040fe40000000000 */
[----:B0-----:R-:W-:Y:S02]  /*14e0*/  VIADD R27, R2, 0x700 ;  /* 0x00000700021b7836 */ /* 0x001fe40000000000 */
[----:B------:R-:W-:-:S04]  /*14f0*/  IMAD.WIDE.U32 R14, R15, 0x4, R12 ;  /* 0x000000040f0e7825 */ /* 0x000fc800078e000c */
[--C-:B------:R-:W-:Y:S01]  /*1500*/  IMAD.WIDE.U32 R16, R17, 0x4, R12.reuse ;  /* 0x0000000411107825 */ /* 0x100fe200078e000c */
[----:B------:R0:W3:Y:S03]  /*1510*/  LDG.E R22, desc[UR6][R14.64] ;  /* 0x000000060e167981 */ /* 0x0000e6000c1e1900 */
[----:B------:R-:W-:Y:S01]  /*1520*/  VIADD R29, R2, 0x500 ;  /* 0x00000500021d7836 */ /* 0x000fe20000000000 */
[----:B------:R-:W4:Y:S01]  /*1530*/  LDG.E R24, desc[UR6][R16.64] ;  /* 0x0000000610187981 */ /* 0x000f22000c1e1900 */
[----:B------:R-:W-:-:S04]  /*1540*/  IMAD.WIDE.U32 R10, R11, 0x4, R12 ;  /* 0x000000040b0a7825 */ /* 0x000fc800078e000c */
[--C-:B-1----:R-:W-:Y:S01]  /*1550*/  IMAD.WIDE.U32 R8, R27, 0x4, R12.reuse ;  /* 0x000000041b087825 */ /* 0x102fe200078e000c */
[----:B------:R-:W4:Y:S03]  /*1560*/  LDG.E R23, desc[UR6][R10.64] ;  /* 0x000000060a177981 */ /* 0x000f26000c1e1900 */
[----:B------:R-:W-:Y:S02]  /*1570*/  VIADD R27, R2, 0x900 ;  /* 0x00000900021b7836 */ /* 0x000fe40000000000 */
[----:B------:R-:W-:-:S04]  /*1580*/  IMAD.WIDE.U32 R28, R29, 0x4, R12 ;  /* 0x000000041d1c7825 */ /* 0x000fc800078e000c */
[C---:B------:R-:W-:Y:S01]  /*1590*/  VIADD R19, R2.reuse, 0x600 ;  /* 0x0000060002137836 */ /* 0x040fe20000000000 */
[----:B------:R1:W5:Y:S01]  /*15a0*/  LDG.E R11, desc[UR6][R8.64] ;  /* 0x00000006080b7981 */ /* 0x000362000c1e1900 */
[C---:B0-----:R-:W-:Y:S02]  /*15b0*/  VIADD R15, R2.reuse, 0xa00 ;  /* 0x00000a00020f7836 */ /* 0x041fe40000000000 */
[----:B------:R-:W-:Y:S01]  /*15c0*/  VIADD R20, R2, 0x800 ;  /* 0x0000080002147836 */ /* 0x000fe20000000000 */
[----:B------:R0:W3:Y:S01]  /*15d0*/  LDG.E R21, desc[UR6][R28.64] ;  /* 0x000000061c157981 */ /* 0x0000e2000c1e1900 */
[----:B------:R-:W-:-:S04]  /*15e0*/  IMAD.WIDE.U32 R18, R19, 0x4, R12 ;  /* 0x0000000413127825 */ /* 0x000fc800078e000c */
[----:B-1----:R-:W-:-:S04]  /*15f0*/  IMAD.WIDE.U32 R8, R27, 0x4, R12 ;  /* 0x000000041b087825 */ /* 0x002fc800078e000c */
[--C-:B------:R-:W-:Y:S02]  /*1600*/  IMAD.WIDE.U32 R14, R15, 0x4, R12.reuse ;  /* 0x000000040f0e7825 */ /* 0x100fe400078e000c */
[----:B------:R-:W5:Y:S02]  /*1610*/  LDG.E R9, desc[UR6][R8.64] ;  /* 0x0000000608097981 */ /* 0x000f64000c1e1900 */
[--C-:B------:R-:W-:Y:S02]  /*1620*/  IMAD.WIDE.U32 R16, R20, 0x4, R12.reuse ;  /* 0x0000000414107825 */ /* 0x100fe400078e000c */
[----:B------:R1:W5:Y:S02]  /*1630*/  LDG.E R20, desc[UR6][R18.64] ;  /* 0x0000000612147981 */ /* 0x000364000c1e1900 */
[C---:B0-----:R-:W-:Y:S02]  /*1640*/  VIADD R29, R2.reuse, 0xb00 ;  /* 0x00000b00021d7836 */ /* 0x041fe40000000000 */
[----:B------:R-:W-:Y:S01]  /*1650*/  VIADD R27, R2, 0xc00 ;  /* 0x00000c00021b7836 */ /* 0x000fe20000000000 */
[----:B------:R0:W5:Y:S01]  /*1660*/  LDG.E R10, desc[UR6][R16.64] ;  /* 0x00000006100a7981 */ /* 0x000162000c1e1900 */
[----:B------:R-:W-:-:S03]  /*1670*/  IMAD.WIDE.U32 R28, R29, 0x4, R12 ;  /* 0x000000041d1c7825 */ /* 0x000fc600078e000c */
[----:B------:R0:W5:Y:S01]  /*1680*/  LDG.E R8, desc[UR6][R14.64] ;  /* 0x000000060e087981 */ /* 0x000162000c1e1900 */
[C---:B-1----:R-:W-:Y:S02]  /*1690*/  VIADD R19, R2.reuse, 0xe00 ;  /* 0x00000e0002137836 */ /* 0x042fe40000000000 */
[C---:B------:R-:W-:Y:S02]  /*16a0*/  VIADD R18, R2.reuse, 0xf00 ;  /* 0x00000f0002127836 */ /* 0x040fe40000000000 */
[----:B0-----:R-:W-:Y:S02]  /*16b0*/  IMAD.WIDE.U32 R16, R27, 0x4, R12 ;  /* 0x000000041b107825 */ /* 0x001fe400078e000c */
[----:B------:R-:W5:Y:S02]  /*16c0*/  LDG.E R27, desc[UR6][R28.64] ;  /* 0x000000061c1b7981 */ /* 0x000f64000c1e1900 */
[----:B------:R-:W-:-:S04]  /*16d0*/  VIADD R15, R2, 0xd00 ;  /* 0x00000d00020f7836 */ /* 0x000fc80000000000 */
[--C-:B------:R-:W-:Y:S01]  /*16e0*/  IMAD.WIDE.U32 R14, R15, 0x4, R12.reuse ;  /* 0x000000040f0e7825 */ /* 0x100fe200078e000c */
[----:B------:R0:W5:Y:S05]  /*16f0*/  LDG.E R28, desc[UR6][R16.64] ;  /* 0x00000006101c7981 */ /* 0x00016a000c1e1900 */
[----:B------:R-:W5:Y:S01]  /*1700*/  LDG.E R15, desc[UR6][R14.64] ;  /* 0x000000060e0f7981 */ /* 0x000f62000c1e1900 */
[----:B0-----:R-:W-:-:S04]  /*1710*/  IMAD.WIDE.U32 R16, R19, 0x4, R12 ;  /* 0x0000000413107825 */ /* 0x001fc800078e000c */
[----:B------:R-:W-:Y:S02]  /*1720*/  IMAD.WIDE.U32 R18, R18, 0x4, R12 ;  /* 0x0000000412127825 */ /* 0x000fe400078e000c */
[----:B------:R-:W5:Y:S04]  /*1730*/  LDG.E R16, desc[UR6][R16.64] ;  /* 0x0000000610107981 */ /* 0x000f68000c1e1900 */
[----:B------:R-:W5:Y:S01]  /*1740*/  LDG.E R19, desc[UR6][R18.64] ;  /* 0x0000000612137981 */ /* 0x000f62000c1e1900 */
[----:B------:R-:W-:-:S05]  /*1750*/  VIADD R6, R6, 0x10 ;  /* 0x0000001006067836 */ /* 0x000fca0000000000 */
[----:B------:R-:W-:Y:S01]  /*1760*/  ISETP.NE.AND P0, PT, R6, RZ, PT ;  /* 0x000000ff0600720c */ /* 0x000fe20003f05270 */
[----:B------:R-:W-:Y:S02]  /*1770*/  VIADD R5, R5, 0x1000 ;  /* 0x0000100005057836 */ /* 0x000fe40000000000 */
[----:B------:R-:W-:Y:S01]  /*1780*/  VIADD R2, R2, 0x1000 ;  /* 0x0000100002027836 */ /* 0x000fe20000000000 */
[----:B--2---:R-:W-:-:S04]  /*1790*/  IADD3 R25, PT, PT, R25, R26, R7 ;  /* 0x0000001a19197210 */ /* 0x004fc80007ffe007 */
[----:B----4-:R-:W-:-:S04]  /*17a0*/  IADD3 R23, PT, PT, R23, R24, R25 ;  /* 0x0000001817177210 */ /* 0x010fc80007ffe019 */
[----:B---3--:R-:W-:-:S04]  /*17b0*/  IADD3 R21, PT, PT, R21, R22, R23 ;  /* 0x0000001615157210 */ /* 0x008fc80007ffe017 */
[----:B-----5:R-:W-:-:S04]  /*17c0*/  IADD3 R11, PT, PT, R11, R20, R21 ;  /* 0x000000140b0b7210 */ /* 0x020fc80007ffe015 */
[----:B------:R-:W-:-:S04]  /*17d0*/  IADD3 R9, PT, PT, R9, R10, R11 ;  /* 0x0000000a09097210 */ /* 0x000fc80007ffe00b */
[----:B------:R-:W-:-:S04]  /*17e0*/  IADD3 R8, PT, PT, R27, R8, R9 ;  /* 0x000000081b087210 */ /* 0x000fc80007ffe009 */
[----:B------:R-:W-:-:S04]  /*17f0*/  IADD3 R8, PT, PT, R15, R28, R8 ;  /* 0x0000001c0f087210 */ /* 0x000fc80007ffe008 */
[----:B------:R-:W-:Y:S01]  /*1800*/  IADD3 R7, PT, PT, R19, R16, R8 ;  /* 0x0000001013077210 */ /* 0x000fe20007ffe008 */
[----:B------:R-:W-:Y:S06]  /*1810*/  @P0 BRA `(.L_x_752) ;  /* 0xfffffffc00100947 */ /* 0x000fec000383ffff */
[----:B------:R-:W-:Y:S05]  /*1820*/  BSYNC.RECONVERGENT B3 ;  /* 0x0000000000037941 */ /* 0x000fea0003800200 */
.L_x_751:
[----:B------:R-:W-:-:S07]  /*1830*/  VIADD R5, R5, 0xfffff800 ;  /* 0xfffff80005057836 */ /* 0x000fce0000000000 */
.L_x_750:
[----:B------:R-:W-:Y:S05]  /*1840*/  BSYNC.RECONVERGENT B2 ;  /* 0x0000000000027941 */ /* 0x000fea0003800200 */
.L_x_749:
[----:B------:R-:W-:-:S13]  /*1850*/  ISETP.NE.AND P0, PT, R4, RZ, PT ;  /* 0x000000ff0400720c */ /* 0x000fda0003f05270 */
[----:B------:R-:W-:Y:S05]  /*1860*/  @!P0 BRA `(.L_x_748) ;  /* 0x00000004000c8947 */ /* 0x000fea0003800000 */
[----:B------:R-:W-:Y:S01]  /*1870*/  ISETP.GE.U32.AND P0, PT, R4, 0x8, PT ;  /* 0x000000080400780c */ /* 0x000fe20003f06070 */
[----:B------:R-:W-:Y:S01]  /*1880*/  BSSY.RECONVERGENT B2, `(.L_x_753) ;  /* 0x0000021000027945 */ /* 0x000fe20003800200 */
[----:B------:R-:W-:-:S04]  /*1890*/  LOP3.LUT R24, R3, 0x7, RZ, 0xc0, !PT ;  /* 0x0000000703187812 */ /* 0x000fc800078ec0ff */
[----:B------:R-:W-:-:S07]  /*18a0*/  ISETP.NE.AND P1, PT, R24, RZ, PT ;  /* 0x000000ff1800720c */ /* 0x000fce0003f25270 */
[----:B------:R-:W-:Y:S06]  /*18b0*/  @!P0 BRA `(.L_x_754) ;  /* 0x0000000000748947 */ /* 0x000fec0003800000 */
[----:B------:R-:W-:-:S04]  /*18c0*/  VIADD R9, R5, UR4 ;  /* 0x0000000405097c36 */ /* 0x000fc80008000000 */
[C---:B------:R-:W-:Y:S02]  /*18d0*/  VIADD R21, R9.reuse, 0x100 ;  /* 0x0000010009157836 */ /* 0x040fe40000000000 */
[C---:B------:R-:W-:Y:S02]  /*18e0*/  VIADD R11, R9.reuse, 0x300 ;  /* 0x00000300090b7836 */ /* 0x040fe40000000000 */
[C---:B------:R-:W-:Y:S02]  /*18f0*/  VIADD R23, R9.reuse, 0x200 ;  /* 0x0000020009177836 */ /* 0x040fe40000000000 */
[----:B------:R-:W-:-:S04]  /*1900*/  IMAD.WIDE.U32 R16, R9, 0x4, R12 ;  /* 0x0000000409107825 */ /* 0x000fc800078e000c */
[--C-:B------:R-:W-:Y:S01]  /*1910*/  IMAD.WIDE.U32 R20, R21, 0x4, R12.reuse ;  /* 0x0000000415147825 */ /* 0x100fe200078e000c */
[----:B------:R0:W2:Y:S03]  /*1920*/  LDG.E R2, desc[UR6][R16.64] ;  /* 0x0000000610027981 */ /* 0x0000a6000c1e1900 */
[C---:B------:R-:W-:Y:S01]  /*1930*/  VIADD R15, R9.reuse, 0x400 ;  /* 0x00000400090f7836 */ /* 0x040fe20000000000 */
[----:B------:R-:W2:Y:S01]  /*1940*/  LDG.E R4, desc[UR6][R20.64] ;  /* 0x0000000614047981 */ /* 0x000ea2000c1e1900 */
[----:B------:R-:W-:Y:S02]  /*1950*/  VIADD R19, R9, 0x500 ;  /* 0x0000050009137836 */ /* 0x000fe40000000000 */
[----:B------:R-:W-:-:S04]  /*1960*/  IMAD.WIDE.U32 R10, R11, 0x4, R12 ;  /* 0x000000040b0a7825 */ /* 0x000fc800078e000c */
[--C-:B------:R-:W-:Y:S02]  /*1970*/  IMAD.WIDE.U32 R22, R23, 0x4, R12.reuse ;  /* 0x0000000417167825 */ /* 0x100fe400078e000c */
[----:B------:R-:W3:Y:S02]  /*1980*/  LDG.E R10, desc[UR6][R10.64] ;  /* 0x000000060a0a7981 */ /* 0x000ee4000c1e1900 */
[C---:B------:R-:W-:Y:S02]  /*1990*/  VIADD R25, R9.reuse, 0x600 ;  /* 0x0000060009197836 */ /* 0x040fe40000000000 */
[----:B------:R-:W-:Y:S01]  /*19a0*/  VIADD R27, R9, 0x700 ;  /* 0x00000700091b7836 */ /* 0x000fe20000000000 */
[----:B------:R-:W3:Y:S01]  /*19b0*/  LDG.E R6, desc[UR6][R22.64] ;  /* 0x0000000616067981 */ /* 0x000ee2000c1e1900 */
[----:B------:R-:W-:-:S04]  /*19c0*/  IMAD.WIDE.U32 R14, R15, 0x4, R12 ;  /* 0x000000040f0e7825 */ /* 0x000fc800078e000c */
[--C-:B------:R-:W-:Y:S02]  /*19d0*/  IMAD.WIDE.U32 R8, R19, 0x4, R12.reuse ;  /* 0x0000000413087825 */ /* 0x100fe400078e000c */
[----:B------:R-:W4:Y:S02]  /*19e0*/  LDG.E R15, desc[UR6][R14.64] ;  /* 0x000000060e0f7981 */ /* 0x000f24000c1e1900 */
[--C-:B------:R-:W-:Y:S02]  /*19f0*/  IMAD.WIDE.U32 R18, R25, 0x4, R12.reuse ;  /* 0x0000000419127825 */ /* 0x100fe400078e000c */
[----:B------:R-:W4:Y:S02]  /*1a00*/  LDG.E R8, desc[UR6][R8.64] ;  /* 0x0000000608087981 */ /* 0x000f24000c1e1900 */
[----:B0-----:R-:W-:Y:S02]  /*1a10*/  IMAD.WIDE.U32 R16, R27, 0x4, R12 ;  /* 0x000000041b107825 */ /* 0x001fe400078e000c */
[----:B------:R-:W5:Y:S04]  /*1a20*/  LDG.E R19, desc[UR6][R18.64] ;  /* 0x0000000612137981 */ /* 0x000f68000c1e1900 */
[----:B------:R-:W5:Y:S01]  /*1a30*/  LDG.E R16, desc[UR6][R16.64] ;  /* 0x0000000610107981 */ /* 0x000f62000c1e1900 */
[----:B------:R-:W-:Y:S01]  /*1a40*/  VIADD R5, R5, 0x800 ;  /* 0x0000080005057836 */ /* 0x000fe20000000000 */
[----:B--2---:R-:W-:-:S04]  /*1a50*/  IADD3 R7, PT, PT, R4, R2, R7 ;  /* 0x0000000204077210 */ /* 0x004fc80007ffe007 */
[----:B---3--:R-:W-:-:S04]  /*1a60*/  IADD3 R6, PT, PT, R10, R6, R7 ;  /* 0x000000060a067210 */ /* 0x008fc80007ffe007 */
[----:B----4-:R-:W-:-:S04]  /*1a70*/  IADD3 R6, PT, PT, R8, R15, R6 ;  /* 0x0000000f08067210 */ /* 0x010fc80007ffe006 */
[----:B-----5:R-:W-:-:S07]  /*1a80*/  IADD3 R7, PT, PT, R16, R19, R6 ;  /* 0x0000001310077210 */ /* 0x020fce0007ffe006 */
.L_x_754:
[----:B------:R-:W-:Y:S05]  /*1a90*/  BSYNC.RECONVERGENT B2 ;  /* 0x0000000000027941 */ /* 0x000fea0003800200 */
.L_x_753:
        /* <DEDUP_REMOVED lines=18> */
[----:B------:R-:W-:Y:S01]  /*1bc0*/  VIADD R5, R5, 0x400 ;  /* 0x0000040005057836 */ /* 0x000fe20000000000 */
[----:B--2---:R-:W-:-:S04]  /*1bd0*/  IADD3 R7, PT, PT, R8, R2, R7 ;  /* 0x0000000208077210 */ /* 0x004fc80007ffe007 */
[----:B---3--:R-:W-:-:S07]  /*1be0*/  IADD3 R7, PT, PT, R14, R10, R7 ;  /* 0x0000000a0e077210 */ /* 0x008fce0007ffe007 */
.L_x_756:
[----:B------:R-:W-:Y:S05]  /*1bf0*/  BSYNC.RECONVERGENT B2 ;  /* 0x0000000000027941 */ /* 0x000fea0003800200 */
.L_x_755:
[----:B------:R-:W-:Y:S05]  /*1c00*/  @!P1 BRA `(.L_x_748) ;  /* 0x0000000000249947 */ /* 0x000fea0003800000 */
[----:B------:R-:W-:Y:S02]  /*1c10*/  VIADD R5, R5, UR4 ;  /* 0x0000000405057c36 */ /* 0x000fe40008000000 */
[----:B------:R-:W-:-:S07]  /*1c20*/  IMAD.MOV R4, RZ, RZ, -R4 ;  /* 0x000000ffff047224 */ /* 0x000fce00078e0a04 */
.L_x_757:
[----:B------:R-:W-:-:S06]  /*1c30*/  IMAD.WIDE.U32 R2, R5, 0x4, R12 ;  /* 0x0000000405027825 */ /* 0x000fcc00078e000c */
[----:B------:R-:W2:Y:S01]  /*1c40*/  LDG.E R2, desc[UR6][R2.64] ;  /* 0x0000000602027981 */ /* 0x000ea2000c1e1900 */
[----:B------:R-:W-:Y:S02]  /*1c50*/  VIADD R4, R4, 0x1 ;  /* 0x0000000104047836 */ /* 0x000fe40000000000 */
[----:B------:R-:W-:-:S03]  /*1c60*/  VIADD R5, R5, 0x100 ;  /* 0x0000010005057836 */ /* 0x000fc60000000000 */
[----:B------:R-:W-:Y:S01]  /*1c70*/  ISETP.NE.AND P0, PT, R4, RZ, PT ;  /* 0x000000ff0400720c */ /* 0x000fe20003f05270 */
[----:B--2---:R-:W-:-:S12]  /*1c80*/  IMAD.IADD R7, R2, 0x1, R7 ;  /* 0x0000000102077824 */ /* 0x004fd800078e0207 */
[----:B------:R-:W-:Y:S05]  /*1c90*/  @P0 BRA `(.L_x_757) ;  /* 0xfffffffc00e40947 */ /* 0x000fea000383ffff */
.L_x_748:
[----:B------:R-:W-:Y:S05]  /*1ca0*/  BSYNC.RECONVERGENT B1 ;  /* 0x0000000000017941 */ /* 0x000fea0003800200 */
.L_x_746:
        /* <DEDUP_REMOVED lines=36> */
[----:B--2---:R-:W0:Y:S04]  /*1ef0*/  LDS.128 R4, [UR4+0x10] ;  /* 0x00001004ff047984 */ /* 0x004e280008000c00 */
[----:B------:R-:W1:Y:S01]  /*1f00*/  LDS.64 R2, [UR4+0x20] ;  /* 0x00002004ff027984 */ /* 0x000e620008000a00 */
[----:B0-----:R-:W-:-:S04]  /*1f10*/  IADD3 R0, PT, PT, R4, R0, R9 ;  /* 0x0000000004007210 */ /* 0x001fc80007ffe009 */
[----:B------:R-:W-:-:S04]  /*1f20*/  IADD3 R0, PT, PT, R6, R0, R5 ;  /* 0x0000000006007210 */ /* 0x000fc80007ffe005 */
[----:B-1----:R-:W-:-:S05]  /*1f30*/  IADD3 R0, PT, PT, R2, R0, R7 ;  /* 0x0000000002007210 */ /* 0x002fca0007ffe007 */
[----:B------:R-:W-:-:S07]  /*1f40*/  IMAD.IADD R9, R0, 0x1, R3 ;  /* 0x0000000100097824 */ /* 0x000fce00078e0203 */
.L_x_744:
[----:B------:R-:W-:Y:S05]  /*1f50*/  BSYNC.RECONVERGENT B0 ;  /* 0x0000000000007941 */ /* 0x000fea0003800200 */
.L_x_729:
[----:B------:R-:W-:Y:S05]  /*1f60*/  @P0 EXIT ;  /* 0x000000000000094d */ /* 0x000fea0003800000 */
[----:B-1----:R-:W1:Y:S01]  /*1f70*/  LDC.64 R2, c[0x0][0x388] ;  /* 0x0000e200ff027b82 */ /* 0x002e620000000a00 */
[----:B------:R-:W0:Y:S02]  /*1f80*/  LDCU UR4, c[0x0][0x398] ;  /* 0x00007300ff0477ac */ /* 0x000e240008000800 */
[----:B0-2---:R-:W-:-:S05]  /*1f90*/  VIADD R9, R9, UR4 ;  /* 0x0000000409097c36 */ /* 0x005fca0008000000 */
[----:B-1----:R-:W-:Y:S01]  /*1fa0*/  STG.E desc[UR6][R2.64], R9 ;  /* 0x0000000902007986 */ /* 0x002fe2000c101906 */
[----:B------:R-:W-:Y:S05]  /*1fb0*/  EXIT ;  /* 0x000000000000794d */ /* 0x000fea0003800000 */
.L_x_758:
        /* <DEDUP_REMOVED lines=12> */
.L_x_1743:


//--------------------- .text._ZN3cub18CUB_300001_SM_10006detail9transform16transform_kernelINS2_10policy_hubILb1EN4cuda3std3__45tupleIJN6thrust24THRUST_300001_SM_1000_NS6detail15normal_iteratorINSA_10device_ptrIjEEEEEEEE10policy1000El7get_daySF_JPjEEEvT0_iT1_T2_DpNS2_10kernel_argIT3_EE --------------------------
	.section	.text._ZN3cub18CUB_300001_SM_10006detail9transform16transform_kernelINS2_10policy_hubILb1EN4cuda3std3__45tupleIJN6thrust24THRUST_300001_SM_1000_NS6detail15normal_iteratorINSA_10device_ptrIjEEEEEEEE10policy1000El7get_daySF_JPjEEEvT0_iT1_T2_DpNS2_10kernel_argIT3_EE,"ax",@progbits
	.align	128
        .global         _ZN3cub18CUB_300001_SM_10006detail9transform16transform_kernelINS2_10policy_hubILb1EN4cuda3std3__45tupleIJN6thrust24THRUST_300001_SM_1000_NS6detail15normal_iteratorINSA_10device_ptrIjEEEEEEEE10policy1000El7get_daySF_JPjEEEvT0_iT1_T2_DpNS2_10kernel_argIT3_EE
        .type           _ZN3cub18CUB_300001_SM_10006detail9transform16transform_kernelINS2_10policy_hubILb1EN4cuda3std3__45tupleIJN6thrust24THRUST_300001_SM_1000_NS6detail15normal_iteratorINSA_10device_ptrIjEEEEEEEE10policy1000El7get_daySF_JPjEEEvT0_iT1_T2_DpNS2_10kernel_argIT3_EE,@function
        .size           _ZN3cub18CUB_300001_SM_10006detail9transform16transform_kernelINS2_10policy_hubILb1EN4cuda3std3__45tupleIJN6thrust24THRUST_300001_SM_1000_NS6detail15normal_iteratorINSA_10device_ptrIjEEEEEEEE10policy1000El7get_daySF_JPjEEEvT0_iT1_T2_DpNS2_10kernel_argIT3_EE,(.L_x_1744 - _ZN3cub18CUB_300001_SM_10006detail9transform16transform_kernelINS2_10policy_hubILb1EN4cuda3std3__45tupleIJN6thrust24THRUST_300001_SM_1000_NS6detail15normal_iteratorINSA_10device_ptrIjEEEEEEEE10policy1000El7get_daySF_JPjEEEvT0_iT1_T2_DpNS2_10kernel_argIT3_EE)
        .other          _ZN3cub18CUB_300001_SM_10006detail9transform16transform_kernelINS2_10policy_hubILb1EN4cuda3std3__45tupleIJN6thrust24THRUST_300001_SM_1000_NS6detail15normal_iteratorINSA_10device_ptrIjEEEEEEEE10policy1000El7get_daySF_JPjEEEvT0_iT1_T2_DpNS2_10kernel_argIT3_EE,@"STO_CUDA_ENTRY STV_DEFAULT"
_ZN3cub18CUB_300001_SM_10006detail9transform16transform_kernelINS2_10policy_hubILb1EN4cuda3std3__45tupleIJN6thrust24THRUST_300001_SM_1000_NS6detail15normal_iteratorINSA_10device_ptrIjEEEEEEEE10policy1000El7get_daySF_JPjEEEvT0_iT1_T2_DpNS2_10kernel_argIT3_EE:
.text._ZN3cub18CUB_300001_SM_10006detail9transform16transform_kernelINS2_10policy_hubILb1EN4cuda3std3__45tupleIJN6thrust24THRUST_300001_SM_1000_NS6detail15normal_iteratorINSA_10device_ptrIjEEEEEEEE10policy1000El7get_daySF_JPjEEEvT0_iT1_T2_DpNS2_10kernel_argIT3_EE:
[----:B------:R-:W-:Y:S08]  /*0000*/  LDC R1, c[0x0][0x37c] ;  /* 0x0000df00ff017b82 */ /* 0x000ff00000000800 */
[----:B------:R-:W0:Y:S01]  /*0010*/  LDC R0, c[0x0][0x388] ;  /* 0x0000e200ff007b82 */ /* 0x000e220000000800 */
[----:B------:R-:W1:Y:S01]  /*0020*/  LDCU.64 UR6, c[0x0][0x380] ;  /* 0x00007000ff0677ac */ /* 0x000e620008000a00 */
[----:B------:R-:W2:Y:S01]  /*0030*/  S2R R9, SR_TID.X ;  /* 0x0000000000097919 */ /* 0x000ea20000002100 */
[----:B------:R-:W-:Y:S05]  /*0040*/  BSSY.RECONVERGENT B0, `(.L_x_759) ;  /* 0x000001a000007945 */ /* 0x000fea0003800200 */
[----:B------:R-:W3:Y:S01]  /*0050*/  S2UR UR4, SR_CTAID.X ;  /* 0x00000000000479c3 */ /* 0x000ee20000002500 */
[----:B0-----:R-:W-:-:S05]  /*0060*/  IMAD.SHL.U32 R5, R0, 0x80, RZ ;  /* 0x0000008000057824 */ /* 0x001fca00078e00ff */
[----:B------:R-:W-:Y:S01]  /*0070*/  SHF.R.S32.HI R4, RZ, 0x1f, R5 ;  /* 0x0000001fff047819 */ /* 0x000fe20000011405 */
[----:B---3--:R-:W-:-:S04]  /*0080*/  IMAD.WIDE.U32 R2, R5, UR4, RZ ;  /* 0x0000000405027c25 */ /* 0x008fc8000f8e00ff */
[----:B------:R-:W-:Y:S01]  /*0090*/  IMAD R13, R4, UR4, RZ ;  /* 0x00000004040d7c24 */ /* 0x000fe2000f8e02ff */
[----:B-1----:R-:W-:Y:S01]  /*00a0*/  IADD3 R8, P1, PT, -R2, UR6, RZ ;  /* 0x0000000602087c10 */ /* 0x002fe2000ff3e1ff */
[----:B--2---:R-:W-:Y:S02]  /*00b0*/  IMAD.SHL.U32 R11, R9, 0x80, RZ ;  /* 0x00000080090b7824 */ /* 0x004fe400078e00ff */
[----:B------:R-:W-:Y:S01]  /*00c0*/  IMAD.IADD R13, R3, 0x1, R13 ;  /* 0x00000001030d7824 */ /* 0x000fe200078e020d */
[----:B------:R-:W-:-:S04]  /*00d0*/  ISETP.LT.U32.AND P0, PT, R8, R5, PT ;  /* 0x000000050800720c */ /* 0x000fc80003f01070 */
[----:B------:R-:W-:-:S04]  /*00e0*/  IADD3.X R7, PT, PT, ~R13, UR7, RZ, P1, !PT ;  /* 0x000000070d077c10 */ /* 0x000fc80008ffe5ff */
[----:B------:R-:W-:-:S04]  /*00f0*/  ISETP.LT.AND.EX P0, PT, R7, R4, PT, P0 ;  /* 0x000000040700720c */ /* 0x000fc80003f01300 */
[----:B------:R-:W-:-:S05]  /*0100*/  SEL R8, R8, R5, P0 ;  /* 0x0000000508087207 */ /* 0x000fca0000000000 */
[----:B------:R-:W-:-:S05]  /*0110*/  IMAD.SHL.U32 R4, R8, 0x4, RZ ;  /* 0x0000000408047824 */ /* 0x000fca00078e00ff */
[----:B------:R-:W-:-:S13]  /*0120*/  ISETP.GE.AND P0, PT, R11, R4, PT ;  /* 0x000000040b00720c */ /* 0x000fda0003f06270 */
[----:B------:R-:W-:Y:S05]  /*0130*/  @P0 BRA `(.L_x_760) ;  /* 0x0000000000280947 */ /* 0x000fea0003800000 */
[----:B------:R-:W0:Y:S02]  /*0140*/  LDC.64 R6, c[0x0][0x398] ;  /* 0x0000e600ff067b82 */ /* 0x000e240000000a00 */
[----:B0-----:R-:W-:-:S04]  /*0150*/  LEA R6, P0, R2, R6, 0x2 ;  /* 0x0000000602067211 */ /* 0x001fc800078010ff */
[----:B------:R-:W-:-:S03]  /*0160*/  LEA.HI.X R7, R2, R7, R13, 0x2, P0 ;  /* 0x0000000702077211 */ /* 0x000fc600000f140d */
[----:B------:R-:W-:-:S07]  /*0170*/  IMAD.WIDE.U32 R6, R9, 0x80, R6 ;  /* 0x0000008009067825 */ /* 0x000fce00078e0006 */
.L_x_761:
[----:B------:R-:W-:Y:S01]  /*0180*/  VIADD R11, R11, 0x4000 ;  /* 0x000040000b0b7836 */ /* 0x000fe20000000000 */
[----:B------:R0:W-:Y:S04]  /*0190*/  CCTL.E.PF2 [R6] ;  /* 0x000000000600798f */ /* 0x0001e80000800100 */
[----:B------:R-:W-:Y:S02]  /*01a0*/  ISETP.GE.AND P0, PT, R11, R4, PT ;  /* 0x000000040b00720c */ /* 0x000fe40003f06270 */
[----:B0-----:R-:W-:-:S05]  /*01b0*/  IADD3 R6, P1, PT, R6, 0x4000, RZ ;  /* 0x0000400006067810 */ /* 0x001fca0007f3e0ff */
[----:B------:R-:W-:-:S06]  /*01c0*/  IMAD.X R7, RZ, RZ, R7, P1 ;  /* 0x000000ffff077224 */ /* 0x000fcc00008e0607 */
[----:B------:R-:W-:Y:S05]  /*01d0*/  @!P0 BRA `(.L_x_761) ;  /* 0xfffffffc00e88947 */ /* 0x000fea000383ffff */
.L_x_760:
[----:B------:R-:W-:Y:S05]  /*01e0*/  BSYNC.RECONVERGENT B0 ;  /* 0x0000000000007941 */ /* 0x000fea0003800200 */
.L_x_759:
[----:B------:R-:W0:Y:S01]  /*01f0*/  LDCU.128 UR8, c[0x0][0x390] ;  /* 0x00007200ff0877ac */ /* 0x000e220008000c00 */
[----:B------:R-:W-:Y:S01]  /*0200*/  ISETP.NE.AND P0, PT, R5, R8, PT ;  /* 0x000000080500720c */ /* 0x000fe20003f05270 */
[C---:B------:R-:W-:Y:S01]  /*0210*/  IMAD.SHL.U32 R6, R2.reuse, 0x4, RZ ;  /* 0x0000000402067824 */ /* 0x040fe200078e00ff */
[----:B------:R-:W-:Y:S01]  /*0220*/  SHF.L.U64.HI R7, R2, 0x2, R13 ;  /* 0x0000000202077819 */ /* 0x000fe2000001020d */
[----:B------:R-:W1:Y:S03]  /*0230*/  LDCU.64 UR4, c[0x0][0x358] ;  /* 0x00006b00ff0477ac */ /* 0x000e660008000a00 */
[C---:B0-----:R-:W-:Y:S02]  /*0240*/  IADD3 R4, P1, PT, R6.reuse, UR10, RZ ;  /* 0x0000000a06047c10 */ /* 0x041fe4000ff3e0ff */
[----:B------:R-:W-:Y:S02]  /*0250*/  IADD3 R2, P2, PT, R6, UR8, RZ ;  /* 0x0000000806027c10 */ /* 0x000fe4000ff5e0ff */
[----:B------:R-:W-:-:S02]  /*0260*/  IADD3.X R5, PT, PT, R7, UR11, RZ, P1, !PT ;  /* 0x0000000b07057c10 */ /* 0x000fc40008ffe4ff */
[----:B------:R-:W-:Y:S01]  /*0270*/  IADD3.X R3, PT, PT, R7, UR9, RZ, P2, !PT ;  /* 0x0000000907037c10 */ /* 0x000fe200097fe4ff */
[----:B-1----:R-:W-:Y:S08]  /*0280*/  @!P0 BRA `(.L_x_762) ;  /* 0x0000000c00488947 */ /* 0x002ff00003800000 */
[----:B------:R-:W-:-:S13]  /*0290*/  ISETP.GE.AND P0, PT, R0, 0x1, PT ;  /* 0x000000010000780c */ /* 0x000fda0003f06270 */
[----:B------:R-:W-:Y:S05]  /*02a0*/  @!P0 EXIT ;  /* 0x000000000000894d */ /* 0x000fea0003800000 */
[C---:B------:R-:W-:Y:S01]  /*02b0*/  ISETP.GE.U32.AND P0, PT, R0.reuse, 0x8, PT ;  /* 0x000000080000780c */ /* 0x040fe20003f06070 */
[----:B------:R-:W-:Y:S01]  /*02c0*/  IMAD.MOV.U32 R6, RZ, RZ, RZ ;  /* 0x000000ffff067224 */ /* 0x000fe200078e00ff */
[----:B------:R-:W-:-:S11]  /*02d0*/  LOP3.LUT R16, R0, 0x7, RZ, 0xc0, !PT ;  /* 0x0000000700107812 */ /* 0x000fd600078ec0ff */
[----:B------:R-:W-:Y:S05]  /*02e0*/  @!P0 BRA `(.L_x_763) ;  /* 0x00000008000c8947 */ /* 0x000fea0003800000 */
[----:B------:R-:W-:-:S13]  /*02f0*/  ISETP.GE.AND P1, PT, R9, R8, PT ;  /* 0x000000080900720c */ /* 0x000fda0003f26270 */
[----:B------:R-:W-:-:S06]  /*0300*/  @!P1 IMAD.WIDE.U32 R6, R9, 0x4, R4 ;  /* 0x0000000409069825 */ /* 0x000fcc00078e0004 */
[----:B------:R-:W2:Y:S01]  /*0310*/  @!P1 LDG.E R6, desc[UR4][R6.64] ;  /* 0x0000000406069981 */ /* 0x000ea2000c1e1900 */
[C---:B------:R-:W-:Y:S02]  /*0320*/  VIADD R17, R9.reuse, 0x80 ;  /* 0x0000008009117836 */ /* 0x040fe40000000000 */
[----:B------:R-:W-:-:S03]  /*0330*/  @!P1 IMAD.WIDE.U32 R12, R9, 0x4, R2 ;  /* 0x00000004090c9825 */ /* 0x000fc600078e0002 */
[----:B------:R-:W-:Y:S01]  /*0340*/  ISETP.GE.AND P0, PT, R17, R8, PT ;  /* 0x000000081100720c */ /* 0x000fe20003f06270 */
[----:B--2---:R-:W-:-:S05]  /*0350*/  @!P1 IMAD.HI.U32 R10, R6, -0x33333333, RZ ;  /* 0xcccccccd060a9827 */ /* 0x004fca00078e00ff */
[----:B------:R-:W-:Y:S01]  /*0360*/  @!P1 SHF.R.U32.HI R15, RZ, 0x3, R10 ;  /* 0x00000003ff0f9819 */ /* 0x000fe2000001160a */
[----:B------:R-:W-:-:S04]  /*0370*/  IMAD.WIDE R10, R17, 0x4, R4 ;  /* 0x00000004110a7825 */ /* 0x000fc800078e0204 */
[----:B------:R0:W-:Y:S04]  /*0380*/  @!P1 STG.E desc[UR4][R12.64], R15 ;  /* 0x0000000f0c009986 */ /* 0x0001e8000c101904 */
[----:B------:R-:W2:Y:S01]  /*0390*/  @!P0 LDG.E R14, desc[UR4][R10.64] ;  /* 0x000000040a0e8981 */ /* 0x000ea2000c1e1900 */
[C---:B------:R-:W-:Y:S01]  /*03a0*/  VIADD R19, R9.reuse, 0x100 ;  /* 0x0000010009137836 */ /* 0x040fe20000000000 */
[C---:B------:R-:W-:Y:S01]  /*03b0*/  IADD3 R7, PT, PT, R9.reuse, 0x200, RZ ;  /* 0x0000020009077810 */ /* 0x040fe20007ffe0ff */
[----:B------:R-:W-:Y:S01]  /*03c0*/  VIADD R21, R9, 0x180 ;  /* 0x0000018009157836 */ /* 0x000fe20000000000 */
[----:B------:R-:W-:Y:S01]  /*03d0*/  LOP3.LUT R6, R0, 0x7ffffff8, RZ, 0xc0, !PT ;  /* 0x7ffffff800067812 */ /* 0x000fe200078ec0ff */
[----:B------:R-:W-:Y:S01]  /*03e0*/  BSSY.RECONVERGENT B0, `(.L_x_764) ;  /* 0x0000014000007945 */ /* 0x000fe20003800200 */
[-C--:B------:R-:W-:Y:S01]  /*03f0*/  ISETP.GE.AND P6, PT, R19, R8.reuse, PT ;  /* 0x000000081300720c */ /* 0x080fe20003fc6270 */
[----:B------:R-:W-:Y:S01]  /*0400*/  VIADD R19, R9, 0x280 ;  /* 0x0000028009137836 */ /* 0x000fe20000000000 */
[-C--:B------:R-:W-:Y:S01]  /*0410*/  ISETP.GE.AND P4, PT, R7, R8.reuse, PT ;  /* 0x000000080700720c */ /* 0x080fe20003f86270 */
[----:B0-----:R-:W-:Y:S01]  /*0420*/  IMAD.WIDE R12, R17, 0x4, R2 ;  /* 0x00000004110c7825 */ /* 0x001fe200078e0202 */
[----:B------:R-:W-:-:S02]  /*0430*/  ISETP.GE.AND P5, PT, R21, R8, PT ;  /* 0x000000081500720c */ /* 0x000fc40003fa6270 */
[----:B------:R-:W-:Y:S01]  /*0440*/  ISETP.GE.AND P3, PT, R19, R8, PT ;  /* 0x000000081300720c */ /* 0x000fe20003f66270 */
[C---:B------:R-:W-:Y:S02]  /*0450*/  VIADD R21, R9.reuse, 0x300 ;  /* 0x0000030009157836 */ /* 0x040fe40000000000 */
[----:B------:R-:W-:-:S03]  /*0460*/  VIADD R15, R9, 0x380 ;  /* 0x00000380090f7836 */ /* 0x000fc60000000000 */
[-C--:B------:R-:W-:Y:S02]  /*0470*/  ISETP.GE.AND P2, PT, R21, R8.reuse, PT ;  /* 0x000000081500720c */ /* 0x080fe40003f46270 */
[----:B------:R-:W-:Y:S01]  /*0480*/  ISETP.GE.AND P1, PT, R15, R8, PT ;  /* 0x000000080f00720c */ /* 0x000fe20003f26270 */
[----:B--2---:R-:W-:-:S05]  /*0490*/  @!P0 IMAD.HI.U32 R14, R14, -0x33333333, RZ ;  /* 0xcccccccd0e0e8827 */ /* 0x004fca00078e00ff */
[----:B------:R-:W-:-:S05]  /*04a0*/  @!P0 SHF.R.U32.HI R7, RZ, 0x3, R14 ;  /* 0x00000003ff078819 */ /* 0x000fca000001160e */
[----:B------:R0:W-:Y:S01]  /*04b0*/  @!P0 STG.E desc[UR4][R12.64], R7 ;  /* 0x000000070c008986 */ /* 0x0001e2000c101904 */
[----:B------:R-:W-:Y:S01]  /*04c0*/  ISETP.NE.AND P0, PT, R6, 0x8, PT ;  /* 0x000000080600780c */ /* 0x000fe20003f05270 */
[----:B------:R-:W-:-:S12]  /*04d0*/  @P6 BRA `(.L_x_765) ;  /* 0x0000000000106947 */ /* 0x000fd80003800000 */
[----:B------:R-:W2:Y:S02]  /*04e0*/  LDG.E R0, desc[UR4][R10.64+0x200] ;  /* 0x000200040a007981 */ /* 0x000ea4000c1e1900 */
[----:B--2---:R-:W-:-:S05]  /*04f0*/  IMAD.HI.U32 R0, R0, -0x33333333, RZ ;  /* 0xcccccccd00007827 */ /* 0x004fca00078e00ff */
[----:B0-----:R-:W-:-:S05]  /*0500*/  SHF.R.U32.HI R7, RZ, 0x3, R0 ;  /* 0x00000003ff077819 */ /* 0x001fca0000011600 */
[----:B------:R1:W-:Y:S02]  /*0510*/  STG.E desc[UR4][R12.64+0x200], R7 ;  /* 0x000200070c007986 */ /* 0x0003e4000c101904 */
.L_x_765:
[----:B------:R-:W-:Y:S05]  /*0520*/  BSYNC.RECONVERGENT B0 ;  /* 0x0000000000007941 */ /* 0x000fea0003800200 */
.L_x_764:
[----:B------:R-:W-:Y:S04]  /*0530*/  BSSY.RECONVERGENT B0, `(.L_x_766) ;  /* 0x0000006000007945 */ /* 0x000fe80003800200 */
[----:B------:R-:W-:Y:S05]  /*0540*/  @P5 BRA `(.L_x_767) ;  /* 0x0000000000105947 */ /* 0x000fea0003800000 */
[----:B------:R-:W2:Y:S02]  /*0550*/  LDG.E R0, desc[UR4][R10.64+0x400] ;  /* 0x000400040a007981 */ /* 0x000ea4000c1e1900 */
[----:B--2---:R-:W-:-:S05]  /*0560*/  IMAD.HI.U32 R0, R0, -0x33333333, RZ ;  /* 0xcccccccd00007827 */ /* 0x004fca00078e00ff */
[----:B01----:R-:W-:-:S05]  /*0570*/  SHF.R.U32.HI R7, RZ, 0x3, R0 ;  /* 0x00000003ff077819 */ /* 0x003fca0000011600 */
[----:B------:R2:W-:Y:S02]  /*0580*/  STG.E desc[UR4][R12.64+0x400], R7 ;  /* 0x000400070c007986 */ /* 0x0005e4000c101904 */
.L_x_767:
[----:B------:R-:W-:Y:S05]  /*0590*/  BSYNC.RECONVERGENT B0 ;  /* 0x0000000000007941 */ /* 0x000fea0003800200 */
.L_x_766:
[----:B------:R-:W-:Y:S04]  /*05a0*/  BSSY.RECONVERGENT B0, `(.L_x_768) ;  /* 0x0000006000007945 */ /* 0x000fe80003800200 */
[----:B------:R-:W-:Y:S05]  /*05b0*/  @P4 BRA `(.L_x_769) ;  /* 0x0000000000104947 */ /* 0x000fea0003800000 */
[----:B------:R-:W3:Y:S02]  /*05c0*/  LDG.E R0, desc[UR4][R10.64+0x600] ;  /* 0x000600040a007981 */ /* 0x000ee4000c1e1900 */
[----:B---3--:R-:W-:-:S05]  /*05d0*/  IMAD.HI.U32 R0, R0, -0x33333333, RZ ;  /* 0xcccccccd00007827 */ /* 0x008fca00078e00ff */
[----:B012---:R-:W-:-:S05]  /*05e0*/  SHF.R.U32.HI R7, RZ, 0x3, R0 ;  /* 0x00000003ff077819 */ /* 0x007fca0000011600 */
[----:B------:R3:W-:Y:S02]  /*05f0*/  STG.E desc[UR4][R12.64+0x600], R7 ;  /* 0x000600070c007986 */ /* 0x0007e4000c101904 */
.L_x_769:
[----:B------:R-:W-:Y:S05]  /*0600*/  BSYNC.RECONVERGENT B0 ;  /* 0x0000000000007941 */ /* 0x000fea0003800200 */
.L_x_768:
[----:B------:R-:W-:Y:S04]  /*0610*/  BSSY.RECONVERGENT B0, `(.L_x_770) ;  /* 0x0000006000007945 */ /* 0x000fe80003800200 */
[----:B------:R-:W-:Y:S05]  /*0620*/  @P3 BRA `(.L_x_771) ;  /* 0x0000000000103947 */ /* 0x000fea0003800000 */
[----:B------:R-:W4:Y:S02]  /*0630*/  LDG.E R0, desc[UR4][R10.64+0x800] ;  /* 0x000800040a007981 */ /* 0x000f24000c1e1900 */
[----:B----4-:R-:W-:-:S05]  /*0640*/  IMAD.HI.U32 R0, R0, -0x33333333, RZ ;  /* 0xcccccccd00007827 */ /* 0x010fca00078e00ff */
[----:B0123--:R-:W-:-:S05]  /*0650*/  SHF.R.U32.HI R7, RZ, 0x3, R0 ;  /* 0x00000003ff077819 */ /* 0x00ffca0000011600 */
[----:B------:R4:W-:Y:S02]  /*0660*/  STG.E desc[UR4][R12.64+0x800], R7 ;  /* 0x000800070c007986 */ /* 0x0009e4000c101904 */
.L_x_771:
[----:B------:R-:W-:Y:S05]  /*0670*/  BSYNC.RECONVERGENT B0 ;  /* 0x0000000000007941 */ /* 0x000fea0003800200 */
.L_x_770:
[----:B------:R-:W-:Y:S04]  /*0680*/  BSSY.RECONVERGENT B0, `(.L_x_772) ;  /* 0x0000006000007945 */ /* 0x000fe80003800200 */
[----:B------:R-:W-:Y:S05]  /*0690*/  @P2 BRA `(.L_x_773) ;  /* 0x0000000000102947 */ /* 0x000fea0003800000 */
[----:B------:R-:W5:Y:S02]  /*06a0*/  LDG.E R0, desc[UR4][R10.64+0xa00] ;  /* 0x000a00040a007981 */ /* 0x000f64000c1e1900 */
[----:B-----5:R-:W-:-:S05]  /*06b0*/  IMAD.HI.U32 R0, R0, -0x33333333, RZ ;  /* 0xcccccccd00007827 */ /* 0x020fca00078e00ff */
[----:B01234-:R-:W-:-:S05]  /*06c0*/  SHF.R.U32.HI R7, RZ, 0x3, R0 ;  /* 0x00000003ff077819 */ /* 0x01ffca0000011600 */
[----:B------:R0:W-:Y:S02]  /*06d0*/  STG.E desc[UR4][R12.64+0xa00], R7 ;  /* 0x000a00070c007986 */ /* 0x0001e4000c101904 */
.L_x_773:
[----:B------:R-:W-:Y:S05]  /*06e0*/  BSYNC.RECONVERGENT B0 ;  /* 0x0000000000007941 */ /* 0x000fea0003800200 */
.L_x_772:
[----:B------:R-:W-:Y:S04]  /*06f0*/  BSSY.RECONVERGENT B0, `(.L_x_774) ;  /* 0x0000006000007945 */ /* 0x000fe80003800200 */
[----:B------:R-:W-:Y:S05]  /*0700*/  @P1 BRA `(.L_x_775) ;  /* 0x0000000000101947 */ /* 0x000fea0003800000 */
[----:B------:R-:W5:Y:S02]  /*0710*/  LDG.E R10, desc[UR4][R10.64+0xc00] ;  /* 0x000c00040a0a7981 */ /* 0x000f64000c1e1900 */
[----:B-----5:R-:W-:-:S05]  /*0720*/  IMAD.HI.U32 R0, R10, -0x33333333, RZ ;  /* 0xcccccccd0a007827 */ /* 0x020fca00078e00ff */
[----:B01234-:R-:W-:-:S05]  /*0730*/  SHF.R.U32.HI R7, RZ, 0x3, R0 ;  /* 0x00000003ff077819 */ /* 0x01ffca0000011600 */
[----:B------:R0:W-:Y:S02]  /*0740*/  STG.E desc[UR4][R12.64+0xc00], R7 ;  /* 0x000c00070c007986 */ /* 0x0001e4000c101904 */
.L_x_775:
[----:B------:R-:W-:Y:S05]  /*0750*/  BSYNC.RECONVERGENT B0 ;  /* 0x0000000000007941 */ /* 0x000fea0003800200 */
.L_x_774:
[----:B------:R-:W-:Y:S05]  /*0760*/  @!P0 BRA `(.L_x_763) ;  /* 0x0000000000ec8947 */ /* 0x000fea0003800000 */
[----:B------:R-:W-:-:S07]  /*0770*/  IMAD.MOV.U32 R0, RZ, RZ, 0x8 ;  /* 0x00000008ff007424 */ /* 0x000fce00078e00ff */
.L_x_778:
[----:B01234-:R-:W-:-:S05]  /*0780*/  IMAD R7, R0, 0x80, R9 ;  /* 0x0000008000077824 */ /* 0x01ffca00078e0209 */
        /* <DEDUP_REMOVED lines=11> */
[----:B------:R-:W-:Y:S02]  /*0840*/  VIADD R17, R7, 0x100 ;  /* 0x0000010007117836 */ /* 0x000fe40000000000 */
[----:B------:R-:W-:-:S03]  /*0850*/  IMAD.WIDE R10, R19, 0x4, R2 ;  /* 0x00000004130a7825 */ /* 0x000fc600078e0202 */
[----:B------:R-:W-:Y:S01]  /*0860*/  ISETP.GE.AND P0, PT, R17, R8, PT ;  /* 0x000000081100720c */ /* 0x000fe20003f06270 */
[----:B--2---:R-:W-:-:S05]  /*0870*/  @!P1 IMAD.HI.U32 R18, R18, -0x33333333, RZ ;  /* 0xcccccccd12129827 */ /* 0x004fca00078e00ff */
[----:B------:R-:W-:-:S05]  /*0880*/  @!P1 SHF.R.U32.HI R21, RZ, 0x3, R18 ;  /* 0x00000003ff159819 */ /* 0x000fca0000011612 */
[----:B------:R-:W-:Y:S04]  /*0890*/  @!P1 STG.E desc[UR4][R10.64], R21 ;  /* 0x000000150a009986 */ /* 0x000fe8000c101904 */
[----:B------:R-:W2:Y:S01]  /*08a0*/  @!P0 LDG.E R18, desc[UR4][R12.64+0x200] ;  /* 0x000200040c128981 */ /* 0x000ea2000c1e1900 */
[----:B------:R-:W-:-:S05]  /*08b0*/  VIADD R17, R7, 0x180 ;  /* 0x0000018007117836 */ /* 0x000fca0000000000 */
[----:B------:R-:W-:Y:S01]  /*08c0*/  ISETP.GE.AND P1, PT, R17, R8, PT ;  /* 0x000000081100720c */ /* 0x000fe20003f26270 */
[----:B--2---:R-:W-:-:S05]  /*08d0*/  @!P0 IMAD.HI.U32 R18, R18, -0x33333333, RZ ;  /* 0xcccccccd12128827 */ /* 0x004fca00078e00ff */
[----:B------:R-:W-:-:S05]  /*08e0*/  @!P0 SHF.R.U32.HI R19, RZ, 0x3, R18 ;  /* 0x00000003ff138819 */ /* 0x000fca0000011612 */
[----:B------:R1:W-:Y:S04]  /*08f0*/  @!P0 STG.E desc[UR4][R10.64+0x200], R19 ;  /* 0x000200130a008986 */ /* 0x0003e8000c101904 */
[----:B0-----:R-:W2:Y:S01]  /*0900*/  @!P1 LDG.E R14, desc[UR4][R12.64+0x400] ;  /* 0x000400040c0e9981 */ /* 0x001ea2000c1e1900 */
[----:B------:R-:W-:-:S04]  /*0910*/  IADD3 R15, PT, PT, R7, 0x200, RZ ;  /* 0x00000200070f7810 */ /* 0x000fc80007ffe0ff */
[----:B------:R-:W-:Y:S01]  /*0920*/  ISETP.GE.AND P0, PT, R15, R8, PT ;  /* 0x000000080f00720c */ /* 0x000fe20003f06270 */
[----:B--2---:R-:W-:-:S05]  /*0930*/  @!P1 IMAD.HI.U32 R14, R14, -0x33333333, RZ ;  /* 0xcccccccd0e0e9827 */ /* 0x004fca00078e00ff */
[----:B------:R-:W-:-:S05]  /*0940*/  @!P1 SHF.R.U32.HI R17, RZ, 0x3, R14 ;  /* 0x00000003ff119819 */ /* 0x000fca000001160e */
[----:B------:R0:W-:Y:S04]  /*0950*/  @!P1 STG.E desc[UR4][R10.64+0x400], R17 ;  /* 0x000400110a009986 */ /* 0x0001e8000c101904 */
[----:B------:R-:W2:Y:S01]  /*0960*/  @!P0 LDG.E R14, desc[UR4][R12.64+0x600] ;  /* 0x000600040c0e8981 */ /* 0x000ea2000c1e1900 */
[----:B------:R-:W-:-:S05]  /*0970*/  VIADD R15, R7, 0x280 ;  /* 0x00000280070f7836 */ /* 0x000fca0000000000 */
[----:B------:R-:W-:Y:S01]  /*0980*/  ISETP.GE.AND P1, PT, R15, R8, PT ;  /* 0x000000080f00720c */ /* 0x000fe20003f26270 */
[----:B--2---:R-:W-:-:S05]  /*0990*/  @!P0 IMAD.HI.U32 R14, R14, -0x33333333, RZ ;  /* 0xcccccccd0e0e8827 */ /* 0x004fca00078e00ff */
[----:B-1----:R-:W-:-:S05]  /*09a0*/  @!P0 SHF.R.U32.HI R19, RZ, 0x3, R14 ;  /* 0x00000003ff138819 */ /* 0x002fca000001160e */
[----:B------:R1:W-:Y:S04]  /*09b0*/  @!P0 STG.E desc[UR4][R10.64+0x600], R19 ;  /* 0x000600130a008986 */ /* 0x0003e8000c101904 */
[----:B------:R-:W2:Y:S01]  /*09c0*/  @!P1 LDG.E R14, desc[UR4][R12.64+0x800] ;  /* 0x000800040c0e9981 */ /* 0x000ea2000c1e1900 */
[----:B------:R-:W-:-:S05]  /*09d0*/  VIADD R15, R7, 0x300 ;  /* 0x00000300070f7836 */ /* 0x000fca0000000000 */
[----:B------:R-:W-:Y:S01]  /*09e0*/  ISETP.GE.AND P0, PT, R15, R8, PT ;  /* 0x000000080f00720c */ /* 0x000fe20003f06270 */
[----:B--2---:R-:W-:-:S05]  /*09f0*/  @!P1 IMAD.HI.U32 R14, R14, -0x33333333, RZ ;  /* 0xcccccccd0e0e9827 */ /* 0x004fca00078e00ff */
[----:B0-----:R-:W-:-:S05]  /*0a00*/  @!P1 SHF.R.U32.HI R17, RZ, 0x3, R14 ;  /* 0x00000003ff119819 */ /* 0x001fca000001160e */
[----:B------:R1:W-:Y:S04]  /*0a10*/  @!P1 STG.E desc[UR4][R10.64+0x800], R17 ;  /* 0x000800110a009986 */ /* 0x0003e8000c101904 */
[----:B------:R-:W2:Y:S01]  /*0a20*/  @!P0 LDG.E R14, desc[UR4][R12.64+0xa00] ;  /* 0x000a00040c0e8981 */ /* 0x000ea2000c1e1900 */
[----:B------:R-:W-:Y:S01]  /*0a30*/  VIADD R7, R7, 0x380 ;  /* 0x0000038007077836 */ /* 0x000fe20000000000 */
[----:B------:R-:W-:Y:S01]  /*0a40*/  BSSY.RECONVERGENT B0, `(.L_x_776) ;  /* 0x000000c000007945 */ /* 0x000fe20003800200 */
[----:B------:R-:W-:-:S05]  /*0a50*/  VIADD R0, R0, 0x8 ;  /* 0x0000000800007836 */ /* 0x000fca0000000000 */
[----:B------:R-:W-:Y:S01]  /*0a60*/  ISETP.NE.AND P1, PT, R0, R6, PT ;  /* 0x000000060000720c */ /* 0x000fe20003f25270 */
[----:B--2---:R-:W-:-:S05]  /*0a70*/  @!P0 IMAD.HI.U32 R14, R14, -0x33333333, RZ ;  /* 0xcccccccd0e0e8827 */ /* 0x004fca00078e00ff */
[----:B------:R-:W-:-:S05]  /*0a80*/  @!P0 SHF.R.U32.HI R15, RZ, 0x3, R14 ;  /* 0x00000003ff0f8819 */ /* 0x000fca000001160e */
[----:B------:R1:W-:Y:S01]  /*0a90*/  @!P0 STG.E desc[UR4][R10.64+0xa00], R15 ;  /* 0x000a000f0a008986 */ /* 0x0003e2000c101904 */
[----:B------:R-:W-:-:S13]  /*0aa0*/  ISETP.GE.AND P0, PT, R7, R8, PT ;  /* 0x000000080700720c */ /* 0x000fda0003f06270 */
[----:B-1----:R-:W-:Y:S05]  /*0ab0*/  @P0 BRA `(.L_x_777) ;  /* 0x0000000000100947 */ /* 0x002fea0003800000 */
[----:B------:R-:W2:Y:S02]  /*0ac0*/  LDG.E R12, desc[UR4][R12.64+0xc00] ;  /* 0x000c00040c0c7981 */ /* 0x000ea4000c1e1900 */
[----:B--2---:R-:W-:-:S05]  /*0ad0*/  IMAD.HI.U32 R7, R12, -0x33333333, RZ ;  /* 0xcccccccd0c077827 */ /* 0x004fca00078e00ff */
[----:B------:R-:W-:-:S05]  /*0ae0*/  SHF.R.U32.HI R7, RZ, 0x3, R7 ;  /* 0x00000003ff077819 */ /* 0x000fca0000011607 */
[----:B------:R0:W-:Y:S02]  /*0af0*/  STG.E desc[UR4][R10.64+0xc00], R7 ;  /* 0x000c00070a007986 */ /* 0x0001e4000c101904 */
.L_x_777:
[----:B------:R-:W-:Y:S05]  /*0b00*/  BSYNC.RECONVERGENT B0 ;  /* 0x0000000000007941 */ /* 0x000fea0003800200 */
.L_x_776:
[----:B------:R-:W-:Y:S05]  /*0b10*/  @P1 BRA `(.L_x_778) ;  /* 0xfffffffc00181947 */ /* 0x000fea000383ffff */
.L_x_763:
[----:B------:R-:W-:-:S13]  /*0b20*/  ISETP.NE.AND P0, PT, R16, RZ, PT ;  /* 0x000000ff1000720c */ /* 0x000fda0003f05270 */
[----:B------:R-:W-:Y:S05]  /*0b30*/  @!P0 EXIT ;  /* 0x000000000000894d */ /* 0x000fea0003800000 */
[----:B------:R-:W5:Y:S01]  /*0b40*/  LDC R0, c[0x0][0x388] ;  /* 0x0000e200ff007b82 */ /* 0x000f620000000800 */
[----:B------:R-:W-:Y:S02]  /*0b50*/  ISETP.GE.U32.AND P0, PT, R16, 0x4, PT ;  /* 0x000000041000780c */ /* 0x000fe40003f06070 */
[----:B-----5:R-:W-:-:S04]  /*0b60*/  LOP3.LUT R18, R0, 0x3, RZ, 0xc0, !PT ;  /* 0x0000000300127812 */ /* 0x020fc800078ec0ff */
[----:B------:R-:W-:-:S07]  /*0b70*/  ISETP.NE.AND P2, PT, R18, RZ, PT ;  /* 0x000000ff1200720c */ /* 0x000fce0003f45270 */
[----:B------:R-:W-:Y:S06]  /*0b80*/  @!P0 BRA `(.L_x_779) ;  /* 0x0000000000848947 */ /* 0x000fec0003800000 */
[----:B------:R-:W-:-:S05]  /*0b90*/  IMAD R21, R6, 0x80, R9 ;  /* 0x0000008006157824 */ /* 0x000fca00078e0209 */
[----:B------:R-:W-:-:S13]  /*0ba0*/  ISETP.GE.AND P0, PT, R21, R8, PT ;  /* 0x000000081500720c */ /* 0x000fda0003f06270 */
[----:B0-----:R-:W-:-:S06]  /*0bb0*/  @!P0 IMAD.WIDE R10, R21, 0x4, R4 ;  /* 0x00000004150a8825 */ /* 0x001fcc00078e0204 */
[----:B------:R-:W5:Y:S01]  /*0bc0*/  @!P0 LDG.E R10, desc[UR4][R10.64] ;  /* 0x000000040a0a8981 */ /* 0x000f62000c1e1900 */
[C---:B------:R-:W-:Y:S02]  /*0bd0*/  VIADD R17, R21.reuse, 0x80 ;  /* 0x0000008015117836 */ /* 0x040fe40000000000 */
[----:B-1234-:R-:W-:-:S03]  /*0be0*/  @!P0 IMAD.WIDE R12, R21, 0x4, R2 ;  /* 0x00000004150c8825 */ /* 0x01efc600078e0202 */
[----:B------:R-:W-:-:S13]  /*0bf0*/  ISETP.GE.AND P1, PT, R17, R8, PT ;  /* 0x000000081100720c */ /* 0x000fda0003f26270 */
[----:B------:R-:W-:-:S04]  /*0c00*/  @!P1 IMAD.WIDE R14, R17, 0x4, R4 ;  /* 0x00000004110e9825 */ /* 0x000fc800078e0204 */
[----:B-----5:R-:W-:-:S05]  /*0c10*/  @!P0 IMAD.HI.U32 R7, R10, -0x33333333, RZ ;  /* 0xcccccccd0a078827 */ /* 0x020fca00078e00ff */
[----:B------:R-:W-:-:S05]  /*0c20*/  @!P0 SHF.R.U32.HI R7, RZ, 0x3, R7 ;  /* 0x00000003ff078819 */ /* 0x000fca0000011607 */
[----:B------:R0:W-:Y:S04]  /*0c30*/  @!P0 STG.E desc[UR4][R12.64], R7 ;  /* 0x000000070c008986 */ /* 0x0001e8000c101904 */
[----:B------:R-:W2:Y:S01]  /*0c40*/  @!P1 LDG.E R14, desc[UR4][R14.64] ;  /* 0x000000040e0e9981 */ /* 0x000ea2000c1e1900 */
[----:B------:R-:W-:Y:S02]  /*0c50*/  VIADD R23, R21, 0x100 ;  /* 0x0000010015177836 */ /* 0x000fe40000000000 */
[----:B------:R-:W-:-:S03]  /*0c60*/  @!P1 IMAD.WIDE R10, R17, 0x4, R2 ;  /* 0x00000004110a9825 */ /* 0x000fc600078e0202 */
[----:B------:R-:W-:Y:S01]  /*0c70*/  ISETP.GE.AND P0, PT, R23, R8, PT ;  /* 0x000000081700720c */ /* 0x000fe20003f06270 */
[----:B--2---:R-:W-:-:S05]  /*0c80*/  @!P1 IMAD.HI.U32 R16, R14, -0x33333333, RZ ;  /* 0xcccccccd0e109827 */ /* 0x004fca00078e00ff */
[----:B------:R-:W-:-:S07]  /*0c90*/  @!P1 SHF.R.U32.HI R19, RZ, 0x3, R16 ;  /* 0x00000003ff139819 */ /* 0x000fce0000011610 */
[----:B------:R-:W-:Y:S01]  /*0ca0*/  @!P0 IMAD.WIDE R16, R23, 0x4, R4 ;  /* 0x0000000417108825 */ /* 0x000fe200078e0204 */
[----:B------:R1:W-:Y:S05]  /*0cb0*/  @!P1 STG.E desc[UR4][R10.64], R19 ;  /* 0x000000130a009986 */ /* 0x0003ea000c101904 */
[----:B------:R-:W2:Y:S01]  /*0cc0*/  @!P0 LDG.E R16, desc[UR4][R16.64] ;  /* 0x0000000410108981 */ /* 0x000ea2000c1e1900 */
[----:B------:R-:W-:Y:S02]  /*0cd0*/  VIADD R21, R21, 0x180 ;  /* 0x0000018015157836 */ /* 0x000fe40000000000 */
[----:B0-----:R-:W-:-:S03]  /*0ce0*/  @!P0 IMAD.WIDE R12, R23, 0x4, R2 ;  /* 0x00000004170c8825 */ /* 0x001fc600078e0202 */
[----:B------:R-:W-:-:S13]  /*0cf0*/  ISETP.GE.AND P1, PT, R21, R8, PT ;  /* 0x000000081500720c */ /* 0x000fda0003f26270 */
[----:B------:R-:W-:-:S04]  /*0d00*/  @!P1 IMAD.WIDE R14, R21, 0x4, R4 ;  /* 0x00000004150e9825 */ /* 0x000fc800078e0204 */
[----:B--2---:R-:W-:-:S05]  /*0d10*/  @!P0 IMAD.HI.U32 R7, R16, -0x33333333, RZ ;  /* 0xcccccccd10078827 */ /* 0x004fca00078e00ff */
[----:B------:R-:W-:-:S05]  /*0d20*/  @!P0 SHF.R.U32.HI R7, RZ, 0x3, R7 ;  /* 0x00000003ff078819 */ /* 0x000fca0000011607 */
[----:B------:R0:W-:Y:S04]  /*0d30*/  @!P0 STG.E desc[UR4][R12.64], R7 ;  /* 0x000000070c008986 */ /* 0x0001e8000c101904 */
[----:B------:R-:W2:Y:S01]  /*0d40*/  @!P1 LDG.E R14, desc[UR4][R14.64] ;  /* 0x000000040e0e9981 */ /* 0x000ea2000c1e1900 */
[----:B-1----:R-:W-:Y:S01]  /*0d50*/  @!P1 IMAD.WIDE R10, R21, 0x4, R2 ;  /* 0x00000004150a9825 */ /* 0x002fe200078e0202 */
[----:B------:R-:W-:-:S03]  /*0d60*/  IADD3 R6, PT, PT, R6, 0x4, RZ ;  /* 0x0000000406067810 */ /* 0x000fc60007ffe0ff */
[----:B--2---:R-:W-:-:S05]  /*0d70*/  @!P1 IMAD.HI.U32 R20, R14, -0x33333333, RZ ;  /* 0xcccccccd0e149827 */ /* 0x004fca00078e00ff */
[----:B------:R-:W-:-:S05]  /*0d80*/  @!P1 SHF.R.U32.HI R17, RZ, 0x3, R20 ;  /* 0x00000003ff119819 */ /* 0x000fca0000011614 */
[----:B------:R0:W-:Y:S02]  /*0d90*/  @!P1 STG.E desc[UR4][R10.64], R17 ;  /* 0x000000110a009986 */ /* 0x0001e4000c101904 */
.L_x_779:
[----:B------:R-:W-:Y:S05]  /*0da0*/  @!P2 EXIT ;  /* 0x000000000000a94d */ /* 0x000fea0003800000 */
[----:B------:R-:W-:Y:S02]  /*0db0*/  ISETP.NE.AND P0, PT, R18, 0x1, PT ;  /* 0x000000011200780c */ /* 0x000fe40003f05270 */
[----:B------:R-:W-:-:S04]  /*0dc0*/  LOP3.LUT R0, R0, 0x1, RZ, 0xc0, !PT ;  /* 0x0000000100007812 */ /* 0x000fc800078ec0ff */
[----:B------:R-:W-:-:S07]  /*0dd0*/  ISETP.NE.U32.AND P2, PT, R0, 0x1, PT ;  /* 0x000000010000780c */ /* 0x000fce0003f45070 */
[----:B------:R-:W-:Y:S06]  /*0de0*/  @!P0 BRA `(.L_x_780) ;  /* 0x0000000000448947 */ /* 0x000fec0003800000 */
[----:B01234-:R-:W-:-:S05]  /*0df0*/  IMAD R13, R6, 0x80, R9 ;  /* 0x00000080060d7824 */ /* 0x01ffca00078e0209 */
[----:B------:R-:W-:-:S13]  /*0e00*/  ISETP.GE.AND P0, PT, R13, R8, PT ;  /* 0x000000080d00720c */ /* 0x000fda0003f06270 */
[----:B------:R-:W-:-:S06]  /*0e10*/  @!P0 IMAD.WIDE R10, R13, 0x4, R4 ;  /* 0x000000040d0a8825 */ /* 0x000fcc00078e0204 */
[----:B------:R-:W2:Y:S01]  /*0e20*/  @!P0 LDG.E R10, desc[UR4][R10.64] ;  /* 0x000000040a0a8981 */ /* 0x000ea2000c1e1900 */
[C---:B------:R-:W-:Y:S02]  /*0e30*/  VIADD R17, R13.reuse, 0x80 ;  /* 0x000000800d117836 */ /* 0x040fe40000000000 */
[----:B------:R-:W-:-:S03]  /*0e40*/  @!P0 IMAD.WIDE R12, R13, 0x4, R2 ;  /* 0x000000040d0c8825 */ /* 0x000fc600078e0202 */
[----:B------:R-:W-:-:S13]  /*0e50*/  ISETP.GE.AND P1, PT, R17, R8, PT ;  /* 0x000000081100720c */ /* 0x000fda0003f26270 */
[----:B------:R-:W-:-:S04]  /*0e60*/  @!P1 IMAD.WIDE R14, R17, 0x4, R4 ;  /* 0x00000004110e9825 */ /* 0x000fc800078e0204 */
[----:B--2---:R-:W-:-:S05]  /*0e70*/  @!P0 IMAD.HI.U32 R0, R10, -0x33333333, RZ ;  /* 0xcccccccd0a008827 */ /* 0x004fca00078e00ff */
[----:B------:R-:W-:-:S05]  /*0e80*/  @!P0 SHF.R.U32.HI R7, RZ, 0x3, R0 ;  /* 0x00000003ff078819 */ /* 0x000fca0000011600 */
[----:B------:R0:W-:Y:S04]  /*0e90*/  @!P0 STG.E desc[UR4][R12.64], R7 ;  /* 0x000000070c008986 */ /* 0x0001e8000c101904 */
[----:B------:R-:W2:Y:S01]  /*0ea0*/  @!P1 LDG.E R14, desc[UR4][R14.64] ;  /* 0x000000040e0e9981 */ /* 0x000ea2000c1e1900 */
[----:B------:R-:W-:-:S04]  /*0eb0*/  @!P1 IMAD.WIDE R16, R17, 0x4, R2 ;  /* 0x0000000411109825 */ /* 0x000fc800078e0202 */
[----:B------:R-:W-:Y:S02]  /*0ec0*/  VIADD R6, R6, 0x2 ;  /* 0x0000000206067836 */ /* 0x000fe40000000000 */
[----:B--2---:R-:W-:-:S05]  /*0ed0*/  @!P1 IMAD.HI.U32 R0, R14, -0x33333333, RZ ;  /* 0xcccccccd0e009827 */ /* 0x004fca00078e00ff */
[----:B------:R-:W-:-:S05]  /*0ee0*/  @!P1 SHF.R.U32.HI R11, RZ, 0x3, R0 ;  /* 0x00000003ff0b9819 */ /* 0x000fca0000011600 */
[----:B------:R0:W-:Y:S02]  /*0ef0*/  @!P1 STG.E desc[UR4][R16.64], R11 ;  /* 0x0000000b10009986 */ /* 0x0001e4000c101904 */
.L_x_780:
[----:B------:R-:W-:Y:S05]  /*0f00*/  @P2 EXIT ;  /* 0x000000000000294d */ /* 0x000fea0003800000 */
[----:B------:R-:W-:-:S05]  /*0f10*/  IMAD R9, R6, 0x80, R9 ;  /* 0x0000008006097824 */ /* 0x000fca00078e0209 */
[----:B------:R-:W-:-:S13]  /*0f20*/  ISETP.GE.AND P0, PT, R9, R8, PT ;  /* 0x000000080900720c */ /* 0x000fda0003f06270 */
[----:B------:R-:W-:Y:S05]  /*0f30*/  @P0 EXIT ;  /* 0x000000000000094d */ /* 0x000fea0003800000 */
[----:B------:R-:W-:-:S06]  /*0f40*/  IMAD.WIDE R4, R9, 0x4, R4 ;  /* 0x0000000409047825 */ /* 0x000fcc00078e0204 */
[----:B------:R-:W5:Y:S01]  /*0f50*/  LDG.E R4, desc[UR4][R4.64] ;  /* 0x0000000404047981 */ /* 0x000f62000c1e1900 */
[----:B------:R-:W-:-:S04]  /*0f60*/  IMAD.WIDE R2, R9, 0x4, R2 ;  /* 0x0000000409027825 */ /* 0x000fc800078e0202 */
[----:B-----5:R-:W-:-:S05]  /*0f70*/  IMAD.HI.U32 R0, R4, -0x33333333, RZ ;  /* 0xcccccccd04007827 */ /* 0x020fca00078e00ff */
[----:B01234-:R-:W-:-:S05]  /*0f80*/  SHF.R.U32.HI R7, RZ, 0x3, R0 ;  /* 0x00000003ff077819 */ /* 0x01ffca0000011600 */
[----:B------:R-:W-:Y:S01]  /*0f90*/  STG.E desc[UR4][R2.64], R7 ;  /* 0x0000000702007986 */ /* 0x000fe2000c101904 */
[----:B------:R-:W-:Y:S05]  /*0fa0*/  EXIT ;  /* 0x000000000000794d */ /* 0x000fea0003800000 */
.L_x_762:
[----:B------:R-:W-:-:S13]  /*0fb0*/  ISETP.GE.AND P0, PT, R0, 0x1, PT ;  /* 0x000000010000780c */ /* 0x000fda0003f06270 */
[----:B------:R-:W-:Y:S05]  /*0fc0*/  @!P0 EXIT ;  /* 0x000000000000894d */ /* 0x000fea0003800000 */
[C---:B------:R-:W-:Y:S01]  /*0fd0*/  ISETP.GE.U32.AND P1, PT, R0.reuse, 0x8, PT ;  /* 0x000000080000780c */ /* 0x040fe20003f26070 */
[----:B------:R-:W-:Y:S01]  /*0fe0*/  IMAD.MOV.U32 R8, RZ, RZ, RZ ;  /* 0x000000ffff087224 */ /* 0x000fe200078e00ff */
[----:B------:R-:W-:-:S04]  /*0ff0*/  LOP3.LUT R24, R0, 0x7, RZ, 0xc0, !PT ;  /* 0x0000000700187812 */ /* 0x000fc800078ec0ff */
[----:B------:R-:W-:-:S07]  /*1000*/  ISETP.NE.AND P0, PT, R24, RZ, PT ;  /* 0x000000ff1800720c */ /* 0x000fce0003f05270 */
[----:B------:R-:W-:Y:S06]  /*1010*/  @!P1 BRA `(.L_x_781) ;  /* 0x0000000000d09947 */ /* 0x000fec0003800000 */
[----:B------:R-:W-:Y:S01]  /*1020*/  IMAD.WIDE.U32 R16, R9, 0x4, R6 ;  /* 0x0000000409107825 */ /* 0x000fe200078e0006 */
[----:B------:R-:W-:-:S03]  /*1030*/  LOP3.LUT R8, R0, 0x7ffffff8, RZ, 0xc0, !PT ;  /* 0x7ffffff800087812 */ /* 0x000fc600078ec0ff */
[----:B------:R-:W-:Y:S02]  /*1040*/  IMAD.MOV.U32 R19, RZ, RZ, R17 ;  /* 0x000000ffff137224 */ /* 0x000fe400078e0011 */
[----:B------:R-:W-:Y:S02]  /*1050*/  VIADD R17, R9, 0x80 ;  /* 0x0000008009117836 */ /* 0x000fe40000000000 */
[----:B------:R-:W-:-:S07]  /*1060*/  IMAD.MOV R18, RZ, RZ, -R8 ;  /* 0x000000ffff127224 */ /* 0x000fce00078e0a08 */
.L_x_782:
[----:B------:R-:W-:-:S04]  /*1070*/  IADD3 R20, P1, PT, R16, UR10, RZ ;  /* 0x0000000a10147c10 */ /* 0x000fc8000ff3e0ff */
[----:B--2---:R-:W-:-:S05]  /*1080*/  IADD3.X R21, PT, PT, R19, UR11, RZ, P1, !PT ;  /* 0x0000000b13157c10 */ /* 0x004fca0008ffe4ff */
[----:B------:R-:W2:Y:S01]  /*1090*/  LDG.E R20, desc[UR4][R20.64] ;  /* 0x0000000414147981 */ /* 0x000ea2000c1e1900 */
[----:B------:R-:W-:Y:S01]  /*10a0*/  IMAD.WIDE R14, R17, 0x4, R6 ;  /* 0x00000004110e7825 */ /* 0x000fe200078e0206 */
[----:B------:R-:W-:Y:S02]  /*10b0*/  IADD3 R12, P1, PT, R16, UR8, RZ ;  /* 0x00000008100c7c10 */ /* 0x000fe4000ff3e0ff */
[----:B------:R-:W-:Y:S02]  /*10c0*/  IADD3 R10, P2, PT, R14, UR10, RZ ;  /* 0x0000000a0e0a7c10 */ /* 0x000fe4000ff5e0ff */
[----:B------:R-:W-:Y:S02]  /*10d0*/  IADD3.X R13, PT, PT, R19, UR9, RZ, P1, !PT ;  /* 0x00000009130d7c10 */ /* 0x000fe40008ffe4ff */
[----:B------:R-:W-:Y:S01]  /*10e0*/  IADD3.X R11, PT, PT, R15, UR11, RZ, P2, !PT ;  /* 0x0000000b0f0b7c10 */ /* 0x000fe200097fe4ff */
[----:B--2---:R-:W-:-:S05]  /*10f0*/  IMAD.HI.U32 R22, R20, -0x33333333, RZ ;  /* 0xcccccccd14167827 */ /* 0x004fca00078e00ff */
[----:B------:R-:W-:-:S05]  /*1100*/  SHF.R.U32.HI R23, RZ, 0x3, R22 ;  /* 0x00000003ff177819 */ /* 0x000fca0000011616 */
[----:B------:R0:W-:Y:S04]  /*1110*/  STG.E desc[UR4][R12.64], R23 ;  /* 0x000000170c007986 */ /* 0x0001e8000c101904 */
[----:B------:R-:W2:Y:S01]  /*1120*/  LDG.E R22, desc[UR4][R10.64] ;  /* 0x000000040a167981 */ /* 0x000ea2000c1e1900 */
[----:B------:R-:W-:-:S04]  /*1130*/  IADD3 R14, P1, PT, R14, UR8, RZ ;  /* 0x000000080e0e7c10 */ /* 0x000fc8000ff3e0ff */
[----:B------:R-:W-:Y:S01]  /*1140*/  IADD3.X R15, PT, PT, R15, UR9, RZ, P1, !PT ;  /* 0x000000090f0f7c10 */ /* 0x000fe20008ffe4ff */
[----:B--2---:R-:W-:-:S05]  /*1150*/  IMAD.HI.U32 R22, R22, -0x33333333, RZ ;  /* 0xcccccccd16167827 */ /* 0x004fca00078e00ff */
[----:B------:R-:W-:-:S05]  /*1160*/  SHF.R.U32.HI R21, RZ, 0x3, R22 ;  /* 0x00000003ff157819 */ /* 0x000fca0000011616 */
[----:B------:R1:W-:Y:S04]  /*1170*/  STG.E desc[UR4][R14.64], R21 ;  /* 0x000000150e007986 */ /* 0x0003e8000c101904 */
[----:B------:R-:W2:Y:S02]  /*1180*/  LDG.E R20, desc[UR4][R10.64+0x200] ;  /* 0x000200040a147981 */ /* 0x000ea4000c1e1900 */
[----:B--2---:R-:W-:-:S05]  /*1190*/  IMAD.HI.U32 R20, R20, -0x33333333, RZ ;  /* 0xcccccccd14147827 */ /* 0x004fca00078e00ff */
[----:B------:R-:W-:-:S05]  /*11a0*/  SHF.R.U32.HI R25, RZ, 0x3, R20 ;  /* 0x00000003ff197819 */ /* 0x000fca0000011614 */
[----:B------:R-:W-:Y:S04]  /*11b0*/  STG.E desc[UR4][R14.64+0x200], R25 ;  /* 0x000200190e007986 */ /* 0x000fe8000c101904 */
[----:B0-----:R-:W2:Y:S02]  /*11c0*/  LDG.E R12, desc[UR4][R10.64+0x400] ;  /* 0x000400040a0c7981 */ /* 0x001ea4000c1e1900 */
[----:B--2---:R-:W-:-:S05]  /*11d0*/  IMAD.HI.U32 R12, R12, -0x33333333, RZ ;  /* 0xcccccccd0c0c7827 */ /* 0x004fca00078e00ff */
[----:B------:R-:W-:-:S05]  /*11e0*/  SHF.R.U32.HI R13, RZ, 0x3, R12 ;  /* 0x00000003ff0d7819 */ /* 0x000fca000001160c */
[----:B------:R0:W-:Y:S04]  /*11f0*/  STG.E desc[UR4][R14.64+0x400], R13 ;  /* 0x0004000d0e007986 */ /* 0x0001e8000c101904 */
[----:B------:R-:W2:Y:S02]  /*1200*/  LDG.E R12, desc[UR4][R10.64+0x600] ;  /* 0x000600040a0c7981 */ /* 0x000ea4000c1e1900 */
[----:B--2---:R-:W-:-:S05]  /*1210*/  IMAD.HI.U32 R12, R12, -0x33333333, RZ ;  /* 0xcccccccd0c0c7827 */ /* 0x004fca00078e00ff */
[----:B-1----:R-:W-:-:S05]  /*1220*/  SHF.R.U32.HI R21, RZ, 0x3, R12 ;  /* 0x00000003ff157819 */ /* 0x002fca000001160c */
[----:B------:R1:W-:Y:S04]  /*1230*/  STG.E desc[UR4][R14.64+0x600], R21 ;  /* 0x000600150e007986 */ /* 0x0003e8000c101904 */
[----:B------:R-:W2:Y:S02]  /*1240*/  LDG.E R12, desc[UR4][R10.64+0x800] ;  /* 0x000800040a0c7981 */ /* 0x000ea4000c1e1900 */
[----:B--2---:R-:W-:-:S05]  /*1250*/  IMAD.HI.U32 R12, R12, -0x33333333, RZ ;  /* 0xcccccccd0c0c7827 */ /* 0x004fca00078e00ff */
[----:B------:R-:W-:-:S05]  /*1260*/  SHF.R.U32.HI R23, RZ, 0x3, R12 ;  /* 0x00000003ff177819 */ /* 0x000fca000001160c */
[----:B------:R2:W-:Y:S04]  /*1270*/  STG.E desc[UR4][R14.64+0x800], R23 ;  /* 0x000800170e007986 */ /* 0x0005e8000c101904 */
[----:B------:R-:W3:Y:S02]  /*1280*/  LDG.E R12, desc[UR4][R10.64+0xa00] ;  /* 0x000a00040a0c7981 */ /* 0x000ee4000c1e1900 */
[----:B---3--:R-:W-:-:S05]  /*1290*/  IMAD.HI.U32 R12, R12, -0x33333333, RZ ;  /* 0xcccccccd0c0c7827 */ /* 0x008fca00078e00ff */
[----:B0-----:R-:W-:-:S05]  /*12a0*/  SHF.R.U32.HI R13, RZ, 0x3, R12 ;  /* 0x00000003ff0d7819 */ /* 0x001fca000001160c */
[----:B------:R2:W-:Y:S04]  /*12b0*/  STG.E desc[UR4][R14.64+0xa00], R13 ;  /* 0x000a000d0e007986 */ /* 0x0005e8000c101904 */
[----:B------:R-:W3:Y:S01]  /*12c0*/  LDG.E R12, desc[UR4][R10.64+0xc00] ;  /* 0x000c00040a0c7981 */ /* 0x000ee2000c1e1900 */
[----:B------:R-:W-:Y:S01]  /*12d0*/  IADD3 R18, PT, PT, R18, 0x8, RZ ;  /* 0x0000000812127810 */ /* 0x000fe20007ffe0ff */
[----:B------:R-:W-:Y:S01]  /*12e0*/  VIADD R17, R17, 0x400 ;  /* 0x0000040011117836 */ /* 0x000fe20000000000 */
[----:B------:R-:W-:Y:S02]  /*12f0*/  IADD3 R16, P2, PT, R16, 0x1000, RZ ;  /* 0x0000100010107810 */ /* 0x000fe40007f5e0ff */
[----:B------:R-:W-:-:S03]  /*1300*/  ISETP.NE.AND P1, PT, R18, RZ, PT ;  /* 0x000000ff1200720c */ /* 0x000fc60003f25270 */
[----:B------:R-:W-:Y:S02]  /*1310*/  IMAD.X R19, RZ, RZ, R19, P2 ;  /* 0x000000ffff137224 */ /* 0x000fe400010e0613 */
[----:B---3--:R-:W-:-:S05]  /*1320*/  IMAD.HI.U32 R12, R12, -0x33333333, RZ ;  /* 0xcccccccd0c0c7827 */ /* 0x008fca00078e00ff */
[----:B-1----:R-:W-:-:S05]  /*1330*/  SHF.R.U32.HI R21, RZ, 0x3, R12 ;  /* 0x00000003ff157819 */ /* 0x002fca000001160c */
[----:B------:R2:W-:Y:S01]  /*1340*/  STG.E desc[UR4][R14.64+0xc00], R21 ;  /* 0x000c00150e007986 */ /* 0x0005e2000c101904 */
[----:B------:R-:W-:Y:S05]  /*1350*/  @P1 BRA `(.L_x_782) ;  /* 0xfffffffc00441947 */ /* 0x000fea000383ffff */
.L_x_781:
[----:B------:R-:W-:Y:S05]  /*1360*/  @!P0 EXIT ;  /* 0x000000000000894d */ /* 0x000fea0003800000 */
[----:B------:R-:W-:Y:S02]  /*1370*/  ISETP.GE.U32.AND P0, PT, R24, 0x4, PT ;  /* 0x000000041800780c */ /* 0x000fe40003f06070 */
[----:B--2---:R-:W-:-:S04]  /*1380*/  LOP3.LUT R14, R0, 0x3, RZ, 0xc0, !PT ;  /* 0x00000003000e7812 */ /* 0x004fc800078ec0ff */
[----:B------:R-:W-:-:S07]  /*1390*/  ISETP.NE.AND P1, PT, R14, RZ, PT ;  /* 0x000000ff0e00720c */ /* 0x000fce0003f25270 */
[----:B------:R-:W-:Y:S06]  /*13a0*/  @!P0 BRA `(.L_x_783) ;  /* 0x0000000000508947 */ /* 0x000fec0003800000 */
[----:B------:R-:W-:-:S04]  /*13b0*/  IMAD R11, R8, 0x80, R9 ;  /* 0x00000080080b7824 */ /* 0x000fc800078e0209 */
[----:B------:R-:W-:-:S05]  /*13c0*/  IMAD.WIDE R6, R11, 0x4, R4 ;  /* 0x000000040b067825 */ /* 0x000fca00078e0204 */
[----:B------:R-:W2:Y:S02]  /*13d0*/  LDG.E R10, desc[UR4][R6.64] ;  /* 0x00000004060a7981 */ /* 0x000ea4000c1e1900 */
[----:B--2---:R-:W-:-:S04]  /*13e0*/  IMAD.HI.U32 R12, R10, -0x33333333, RZ ;  /* 0xcccccccd0a0c7827 */ /* 0x004fc800078e00ff */
[----:B------:R-:W-:Y:S01]  /*13f0*/  IMAD.WIDE R10, R11, 0x4, R2 ;  /* 0x000000040b0a7825 */ /* 0x000fe200078e0202 */
[----:B------:R-:W-:-:S05]  /*1400*/  SHF.R.U32.HI R13, RZ, 0x3, R12 ;  /* 0x00000003ff0d7819 */ /* 0x000fca000001160c */
[----:B------:R0:W-:Y:S04]  /*1410*/  STG.E desc[UR4][R10.64], R13 ;  /* 0x0000000d0a007986 */ /* 0x0001e8000c101904 */
[----:B------:R-:W2:Y:S02]  /*1420*/  LDG.E R12, desc[UR4][R6.64+0x200] ;  /* 0x00020004060c7981 */ /* 0x000ea4000c1e1900 */
[----:B--2---:R-:W-:-:S05]  /*1430*/  IMAD.HI.U32 R12, R12, -0x33333333, RZ ;  /* 0xcccccccd0c0c7827 */ /* 0x004fca00078e00ff */
[----:B------:R-:W-:-:S05]  /*1440*/  SHF.R.U32.HI R15, RZ, 0x3, R12 ;  /* 0x00000003ff0f7819 */ /* 0x000fca000001160c */
[----:B------:R1:W-:Y:S04]  /*1450*/  STG.E desc[UR4][R10.64+0x200], R15 ;  /* 0x0002000f0a007986 */ /* 0x0003e8000c101904 */
[----:B------:R-:W2:Y:S02]  /*1460*/  LDG.E R12, desc[UR4][R6.64+0x400] ;  /* 0x00040004060c7981 */ /* 0x000ea4000c1e1900 */
[----:B--2---:R-:W-:-:S05]  /*1470*/  IMAD.HI.U32 R12, R12, -0x33333333, RZ ;  /* 0xcccccccd0c0c7827 */ /* 0x004fca00078e00ff */
[----:B------:R-:W-:-:S05]  /*1480*/  SHF.R.U32.HI R17, RZ, 0x3, R12 ;  /* 0x00000003ff117819 */ /* 0x000fca000001160c */
[----:B------:R1:W-:Y:S04]  /*1490*/  STG.E desc[UR4][R10.64+0x400], R17 ;  /* 0x000400110a007986 */ /* 0x0003e8000c101904 */
[----:B------:R-:W2:Y:S01]  /*14a0*/  LDG.E R12, desc[UR4][R6.64+0x600] ;  /* 0x00060004060c7981 */ /* 0x000ea2000c1e1900 */
[----:B------:R-:W-:Y:S02]  /*14b0*/  VIADD R8, R8, 0x4 ;  /* 0x0000000408087836 */ /* 0x000fe40000000000 */
[----:B--2---:R-:W-:-:S05]  /*14c0*/  IMAD.HI.U32 R12, R12, -0x33333333, RZ ;  /* 0xcccccccd0c0c7827 */ /* 0x004fca00078e00ff */
[----:B0-----:R-:W-:-:S05]  /*14d0*/  SHF.R.U32.HI R13, RZ, 0x3, R12 ;  /* 0x00000003ff0d7819 */ /* 0x001fca000001160c */
[----:B------:R1:W-:Y:S02]  /*14e0*/  STG.E desc[UR4][R10.64+0x600], R13 ;  /* 0x0006000d0a007986 */ /* 0x0003e4000c101904 */
.L_x_783:
[----:B------:R-:W-:Y:S05]  /*14f0*/  @!P1 EXIT ;  /* 0x000000000000994d */ /* 0x000fea0003800000 */
[----:B------:R-:W-:Y:S02]  /*1500*/  ISETP.NE.AND P0, PT, R14, 0x1, PT ;  /* 0x000000010e00780c */ /* 0x000fe40003f05270 */
[----:B------:R-:W-:-:S04]  /*1510*/  LOP3.LUT R0, R0, 0x1, RZ, 0xc0, !PT ;  /* 0x0000000100007812 */ /* 0x000fc800078ec0ff */
[----:B------:R-:W-:-:S07]  /*1520*/  ISETP.NE.U32.AND P1, PT, R0, 0x1, PT ;  /* 0x000000010000780c */ /* 0x000fce0003f25070 */
[----:B------:R-:W-:Y:S06]  /*1530*/  @!P0 BRA `(.L_x_784) ;  /* 0x0000000000308947 */ /* 0x000fec0003800000 */
[----:B-1----:R-:W-:-:S04]  /*1540*/  IMAD R11, R8, 0x80, R9 ;  /* 0x00000080080b7824 */ /* 0x002fc800078e0209 */
[----:B------:R-:W-:-:S05]  /*1550*/  IMAD.WIDE R6, R11, 0x4, R4 ;  /* 0x000000040b067825 */ /* 0x000fca00078e0204 */
[----:B------:R-:W2:Y:S01]  /*1560*/  LDG.E R0, desc[UR4][R6.64] ;  /* 0x0000000406007981 */ /* 0x000ea2000c1e1900 */
[----:B------:R-:W-:-:S04]  /*1570*/  IMAD.WIDE R10, R11, 0x4, R2 ;  /* 0x000000040b0a7825 */ /* 0x000fc800078e0202 */
[----:B--2---:R-:W-:-:S05]  /*1580*/  IMAD.HI.U32 R0, R0, -0x33333333, RZ ;  /* 0xcccccccd00007827 */ /* 0x004fca00078e00ff */
[----:B------:R-:W-:-:S05]  /*1590*/  SHF.R.U32.HI R13, RZ, 0x3, R0 ;  /* 0x00000003ff0d7819 */ /* 0x000fca0000011600 */
[----:B------:R0:W-:Y:S04]  /*15a0*/  STG.E desc[UR4][R10.64], R13 ;  /* 0x0000000d0a007986 */ /* 0x0001e8000c101904 */
[----:B------:R-:W2:Y:S01]  /*15b0*/  LDG.E R0, desc[UR4][R6.64+0x200] ;  /* 0x0002000406007981 */ /* 0x000ea2000c1e1900 */
[----:B------:R-:W-:Y:S02]  /*15c0*/  VIADD R8, R8, 0x2 ;  /* 0x0000000208087836 */ /* 0x000fe40000000000 */
[----:B--2---:R-:W-:-:S05]  /*15d0*/  IMAD.HI.U32 R0, R0, -0x33333333, RZ ;  /* 0xcccccccd00007827 */ /* 0x004fca00078e00ff */
[----:B------:R-:W-:-:S05]  /*15e0*/  SHF.R.U32.HI R15, RZ, 0x3, R0 ;  /* 0x00000003ff0f7819 */ /* 0x000fca0000011600 */
[----:B------:R0:W-:Y:S02]  /*15f0*/  STG.E desc[UR4][R10.64+0x200], R15 ;  /* 0x0002000f0a007986 */ /* 0x0001e4000c101904 */
.L_x_784:
[----:B------:R-:W-:Y:S05]  /*1600*/  @P1 EXIT ;  /* 0x000000000000194d */ /* 0x000fea0003800000 */
[----:B------:R-:W-:-:S04]  /*1610*/  IMAD R9, R8, 0x80, R9 ;  /* 0x0000008008097824 */ /* 0x000fc800078e0209 */
[----:B------:R-:W-:-:S06]  /*1620*/  IMAD.WIDE R4, R9, 0x4, R4 ;  /* 0x0000000409047825 */ /* 0x000fcc00078e0204 */
[----:B------:R-:W2:Y:S01]  /*1630*/  LDG.E R4, desc[UR4][R4.64] ;  /* 0x0000000404047981 */ /* 0x000ea2000c1e1900 */
[----:B------:R-:W-:-:S04]  /*1640*/  IMAD.WIDE R2, R9, 0x4, R2 ;  /* 0x0000000409027825 */ /* 0x000fc800078e0202 */
[----:B--2---:R-:W-:-:S05]  /*1650*/  IMAD.HI.U32 R0, R4, -0x33333333, RZ ;  /* 0xcccccccd04007827 */ /* 0x004fca00078e00ff */
[----:B------:R-:W-:-:S05]  /*1660*/  SHF.R.U32.HI R7, RZ, 0x3, R0 ;  /* 0x00000003ff077819 */ /* 0x000fca0000011600 */
[----:B------:R-:W-:Y:S01]  /*1670*/  STG.E desc[UR4][R2.64], R7 ;  /* 0x0000000702007986 */ /* 0x000fe2000c101904 */
[----:B------:R-:W-:Y:S05]  /*1680*/  EXIT ;  /* 0x000000000000794d */ /* 0x000fea0003800000 */
.L_x_785:
        /* <DEDUP_REMOVED lines=15> */
.L_x_1744:


//--------------------- .text._ZN3cub18CUB_300001_SM_10006detail9transform16transform_kernelINS2_10policy_hubILb1EN4cuda3std3__45tupleIJN6thrust24THRUST_300001_SM_1000_NS6detail15normal_iteratorINSA_10device_ptrIjEEEEEEEE10policy1000Ei7get_daySF_JPjEEEvT0_iT1_T2_DpNS2_10kernel_argIT3_EE --------------------------
	.section	.text._ZN3cub18CUB_300001_SM_10006detail9transform16transform_kernelINS2_10policy_hubILb1EN4cuda3std3__45tupleIJN6thrust24THRUST_300001_SM_1000_NS6detail15normal_iteratorINSA_10device_ptrIjEEEEEEEE10policy1000Ei7get_daySF_JPjEEEvT0_iT1_T2_DpNS2_10kernel_argIT3_EE,"ax",@progbits
	.align	128
        .global         _ZN3cub18CUB_300001_SM_10006detail9transform16transform_kernelINS2_10policy_hubILb1EN4cuda3std3__45tupleIJN6thrust24THRUST_300001_SM_1000_NS6detail15normal_iteratorINSA_10device_ptrIjEEEEEEEE10policy1000Ei7get_daySF_JPjEEEvT0_iT1_T2_DpNS2_10kernel_argIT3_EE
        .type           _ZN3cub18CUB_300001_SM_10006detail9transform16transform_kernelINS2_10policy_hubILb1EN4cuda3std3__45tupleIJN6thrust24THRUST_300001_SM_1000_NS6detail15normal_iteratorINSA_10device_ptrIjEEEEEEEE10policy1000Ei7get_daySF_JPjEEEvT0_iT1_T2_DpNS2_10kernel_argIT3_EE,@function
        .size           _ZN3cub18CUB_300001_SM_10006detail9transform16transform_kernelINS2_10policy_hubILb1EN4cuda3std3__45tupleIJN6thrust24THRUST_300001_SM_1000_NS6detail15normal_iteratorINSA_10device_ptrIjEEEEEEEE10policy1000Ei7get_daySF_JPjEEEvT0_iT1_T2_DpNS2_10kernel_argIT3_EE,(.L_x_1745 - _ZN3cub18CUB_300001_SM_10006detail9transform16transform_kernelINS2_10policy_hubILb1EN4cuda3std3__45tupleIJN6thrust24THRUST_300001_SM_1000_NS6detail15normal_iteratorINSA_10device_ptrIjEEEEEEEE10policy1000Ei7get_daySF_JPjEEEvT0_iT1_T2_DpNS2_10kernel_argIT3_EE)
        .other          _ZN3cub18CUB_300001_SM_10006detail9transform16transform_kernelINS2_10policy_hubILb1EN4cuda3std3__45tupleIJN6thrust24THRUST_300001_SM_1000_NS6detail15normal_iteratorINSA_10device_ptrIjEEEEEEEE10policy1000Ei7get_daySF_JPjEEEvT0_iT1_T2_DpNS2_10kernel_argIT3_EE,@"STO_CUDA_ENTRY STV_DEFAULT"
_ZN3cub18CUB_300001_SM_10006detail9transform16transform_kernelINS2_10policy_hubILb1EN4cuda3std3__45tupleIJN6thrust24THRUST_300001_SM_1000_NS6detail15normal_iteratorINSA_10device_ptrIjEEEEEEEE10policy1000Ei7get_daySF_JPjEEEvT0_iT1_T2_DpNS2_10kernel_argIT3_EE:
.text._ZN3cub18CUB_300001_SM_10006detail9transform16transform_kernelINS2_10policy_hubILb1EN4cuda3std3__45tupleIJN6thrust24THRUST_300001_SM_1000_NS6detail15normal_iteratorINSA_10device_ptrIjEEEEEEEE10policy1000Ei7get_daySF_JPjEEEvT0_iT1_T2_DpNS2_10kernel_argIT3_EE:
[----:B------:R-:W-:Y:S08]  /*0000*/  LDC R1, c[0x0][0x37c] ;  /* 0x0000df00ff017b82 */ /* 0x000ff00000000800 */
[----:B------:R-:W0:Y:S01]  /*0010*/  LDC.64 R10, c[0x0][0x380] ;  /* 0x0000e000ff0a7b82 */ /* 0x000e220000000a00 */
[----:B------:R-:W1:Y:S01]  /*0020*/  S2R R9, SR_TID.X ;  /* 0x0000000000097919 */ /* 0x000e620000002100 */
[----:B------:R-:W-:Y:S06]  /*0030*/  BSSY.RECONVERGENT B0, `(.L_x_786) ;  /* 0x0000013000007945 */ /* 0x000fec0003800200 */
[----:B------:R-:W2:Y:S01]  /*0040*/  S2UR UR4, SR_CTAID.X ;  /* 0x00000000000479c3 */ /* 0x000ea20000002500 */
[----:B0-----:R-:W-:-:S04]  /*0050*/  IMAD.SHL.U32 R5, R11, 0x80, RZ ;  /* 0x000000800b057824 */ /* 0x001fc800078e00ff */
[----:B--2---:R-:W-:Y:S02]  /*0060*/  IMAD R7, R5, UR4, RZ ;  /* 0x0000000405077c24 */ /* 0x004fe4000f8e02ff */
[----:B-1----:R-:W-:Y:S02]  /*0070*/  IMAD.SHL.U32 R13, R9, 0x80, RZ ;  /* 0x00000080090d7824 */ /* 0x002fe400078e00ff */
[----:B------:R-:W-:-:S05]  /*0080*/  IMAD.IADD R10, R10, 0x1, -R7 ;  /* 0x000000010a0a7824 */ /* 0x000fca00078e0a07 */
[----:B------:R-:W-:-:S05]  /*0090*/  VIMNMX R0, PT, PT, R5, R10, PT ;  /* 0x0000000a05007248 */ /* 0x000fca0003fe0100 */
[----:B------:R-:W-:-:S05]  /*00a0*/  IMAD.SHL.U32 R4, R0, 0x4, RZ ;  /* 0x0000000400047824 */ /* 0x000fca00078e00ff */
[----:B------:R-:W-:-:S13]  /*00b0*/  ISETP.GE.AND P0, PT, R13, R4, PT ;  /* 0x000000040d00720c */ /* 0x000fda0003f06270 */
[----:B------:R-:W-:Y:S05]  /*00c0*/  @P0 BRA `(.L_x_787) ;  /* 0x0000000000240947 */ /* 0x000fea0003800000 */
[----:B------:R-:W0:Y:S02]  /*00d0*/  LDC.64 R2, c[0x0][0x398] ;  /* 0x0000e600ff027b82 */ /* 0x000e240000000a00 */
[----:B0-----:R-:W-:-:S04]  /*00e0*/  IMAD.WIDE.U32 R2, R9, 0x80, R2 ;  /* 0x0000008009027825 */ /* 0x001fc800078e0002 */
[----:B------:R-:W-:-:S07]  /*00f0*/  IMAD.WIDE R2, R7, 0x4, R2 ;  /* 0x0000000407027825 */ /* 0x000fce00078e0202 */
.L_x_788:
[----:B------:R-:W-:Y:S01]  /*0100*/  VIADD R13, R13, 0x4000 ;  /* 0x000040000d0d7836 */ /* 0x000fe20000000000 */
[----:B------:R0:W-:Y:S04]  /*0110*/  CCTL.E.PF2 [R2] ;  /* 0x000000000200798f */ /* 0x0001e80000800100 */
[----:B------:R-:W-:Y:S02]  /*0120*/  ISETP.GE.AND P0, PT, R13, R4, PT ;  /* 0x000000040d00720c */ /* 0x000fe40003f06270 */
[----:B0-----:R-:W-:-:S04]  /*0130*/  IADD3 R2, P1, PT, R2, 0x4000, RZ ;  /* 0x0000400002027810 */ /* 0x001fc80007f3e0ff */
[----:B------:R-:W-:-:S07]  /*0140*/  IADD3.X R3, PT, PT, RZ, R3, RZ, P1, !PT ;  /* 0x00000003ff037210 */ /* 0x000fce0000ffe4ff */
[----:B------:R-:W-:Y:S05]  /*0150*/  @!P0 BRA `(.L_x_788) ;  /* 0xfffffffc00e88947 */ /* 0x000fea000383ffff */
.L_x_787:
[----:B------:R-:W-:Y:S05]  /*0160*/  BSYNC.RECONVERGENT B0 ;  /* 0x0000000000007941 */ /* 0x000fea0003800200 */
.L_x_786:
[----:B------:R-:W0:Y:S01]  /*0170*/  LDCU.128 UR8, c[0x0][0x390] ;  /* 0x00007200ff0877ac */ /* 0x000e220008000c00 */
[----:B------:R-:W-:Y:S01]  /*0180*/  ISETP.GT.AND P0, PT, R5, R10, PT ;  /* 0x0000000a0500720c */ /* 0x000fe20003f04270 */
[----:B------:R-:W-:Y:S01]  /*0190*/  IMAD.WIDE R6, R7, 0x4, RZ ;  /* 0x0000000407067825 */ /* 0x000fe200078e02ff */
[----:B------:R-:W1:Y:S02]  /*01a0*/  LDCU.64 UR4, c[0x0][0x358] ;  /* 0x00006b00ff0477ac */ /* 0x000e640008000a00 */
[C---:B0-----:R-:W-:Y:S02]  /*01b0*/  IADD3 R4, P1, PT, R6.reuse, UR10, RZ ;  /* 0x0000000a06047c10 */ /* 0x041fe4000ff3e0ff */
[----:B------:R-:W-:Y:S02]  /*01c0*/  IADD3 R2, P2, PT, R6, UR8, RZ ;  /* 0x0000000806027c10 */ /* 0x000fe4000ff5e0ff */
[C---:B------:R-:W-:Y:S02]  /*01d0*/  IADD3.X R5, PT, PT, R7.reuse, UR11, RZ, P1, !PT ;  /* 0x0000000b07057c10 */ /* 0x040fe40008ffe4ff */
[----:B------:R-:W-:-:S03]  /*01e0*/  IADD3.X R3, PT, PT, R7, UR9, RZ, P2, !PT ;  /* 0x0000000907037c10 */ /* 0x000fc600097fe4ff */
[----:B-1----:R-:W-:Y:S06]  /*01f0*/  @P0 BRA `(.L_x_789) ;  /* 0x0000000400c00947 */ /* 0x002fec0003800000 */
[----:B------:R-:W-:-:S13]  /*0200*/  ISETP.GE.AND P0, PT, R11, 0x1, PT ;  /* 0x000000010b00780c */ /* 0x000fda0003f06270 */
[----:B------:R-:W-:Y:S05]  /*0210*/  @!P0 EXIT ;  /* 0x000000000000894d */ /* 0x000fea0003800000 */
[C---:B------:R-:W-:Y:S01]  /*0220*/  ISETP.GE.U32.AND P1, PT, R11.reuse, 0x8, PT ;  /* 0x000000080b00780c */ /* 0x040fe20003f26070 */
[----:B------:R-:W-:Y:S01]  /*0230*/  IMAD.MOV.U32 R0, RZ, RZ, RZ ;  /* 0x000000ffff007224 */ /* 0x000fe200078e00ff */
[----:B------:R-:W-:-:S04]  /*0240*/  LOP3.LUT R22, R11, 0x7, RZ, 0xc0, !PT ;  /* 0x000000070b167812 */ /* 0x000fc800078ec0ff */
[----:B------:R-:W-:-:S07]  /*0250*/  ISETP.NE.AND P0, PT, R22, RZ, PT ;  /* 0x000000ff1600720c */ /* 0x000fce0003f05270 */
[----:B------:R-:W-:Y:S06]  /*0260*/  @!P1 BRA `(.L_x_790) ;  /* 0x0000000000d49947 */ /* 0x000fec0003800000 */
[----:B------:R-:W-:Y:S01]  /*0270*/  LOP3.LUT R0, R11, 0x7ffffff8, RZ, 0xc0, !PT ;  /* 0x7ffffff80b007812 */ /* 0x000fe200078ec0ff */
[C---:B------:R-:W-:Y:S01]  /*0280*/  IMAD.WIDE.U32 R18, R9.reuse, 0x4, R6 ;  /* 0x0000000409127825 */ /* 0x040fe200078e0006 */
[----:B------:R-:W0:Y:S03]  /*0290*/  LDCU.128 UR8, c[0x0][0x390] ;  /* 0x00007200ff0877ac */ /* 0x000e260008000c00 */
[----:B------:R-:W-:Y:S02]  /*02a0*/  IMAD.MOV.U32 R8, RZ, RZ, R18 ;  /* 0x000000ffff087224 */ /* 0x000fe400078e0012 */
[----:B------:R-:W-:Y:S02]  /*02b0*/  VIADD R17, R9, 0x80 ;  /* 0x0000008009117836 */ /* 0x000fe40000000000 */
[----:B------:R-:W-:-:S07]  /*02c0*/  IMAD.MOV R16, RZ, RZ, -R0 ;  /* 0x000000ffff107224 */ /* 0x000fce00078e0a00 */
.L_x_791:
[----:B0-----:R-:W-:-:S04]  /*02d0*/  IADD3 R20, P1, PT, R8, UR10, RZ ;  /* 0x0000000a08147c10 */ /* 0x001fc8000ff3e0ff */
        /* <DEDUP_REMOVED lines=46> */
.L_x_790:
[----:B------:R-:W-:Y:S05]  /*05c0*/  @!P0 EXIT ;  /* 0x000000000000894d */ /* 0x000fea0003800000 */
[----:B--2---:R-:W0:Y:S01]  /*05d0*/  LDC R12, c[0x0][0x384] ;  /* 0x0000e100ff0c7b82 */ /* 0x004e220000000800 */
[----:B------:R-:W-:Y:S02]  /*05e0*/  ISETP.GE.U32.AND P0, PT, R22, 0x4, PT ;  /* 0x000000041600780c */ /* 0x000fe40003f06070 */
[----:B0-----:R-:W-:-:S04]  /*05f0*/  LOP3.LUT R14, R12, 0x3, RZ, 0xc0, !PT ;  /* 0x000000030c0e7812 */ /* 0x001fc800078ec0ff */
[----:B------:R-:W-:-:S07]  /*0600*/  ISETP.NE.AND P1, PT, R14, RZ, PT ;  /* 0x000000ff0e00720c */ /* 0x000fce0003f25270 */
[----:B------:R-:W-:Y:S06]  /*0610*/  @!P0 BRA `(.L_x_792) ;  /* 0x0000000000508947 */ /* 0x000fec0003800000 */
[----:B------:R-:W-:-:S04]  /*0620*/  IMAD R11, R0, 0x80, R9 ;  /* 0x00000080000b7824 */ /* 0x000fc800078e0209 */
[----:B------:R-:W-:-:S05]  /*0630*/  IMAD.WIDE R6, R11, 0x4, R4 ;  /* 0x000000040b067825 */ /* 0x000fca00078e0204 */
[----:B------:R-:W2:Y:S01]  /*0640*/  LDG.E R8, desc[UR4][R6.64] ;  /* 0x0000000406087981 */ /* 0x000ea2000c1e1900 */
[----:B------:R-:W-:-:S04]  /*0650*/  IMAD.WIDE R10, R11, 0x4, R2 ;  /* 0x000000040b0a7825 */ /* 0x000fc800078e0202 */
[----:B--2---:R-:W-:-:S05]  /*0660*/  IMAD.HI.U32 R8, R8, -0x33333333, RZ ;  /* 0xcccccccd08087827 */ /* 0x004fca00078e00ff */
        /* <DEDUP_REMOVED lines=15> */
.L_x_792:
[----:B------:R-:W-:Y:S05]  /*0760*/  @!P1 EXIT ;  /* 0x000000000000994d */ /* 0x000fea0003800000 */
[----:B------:R-:W-:Y:S02]  /*0770*/  ISETP.NE.AND P0, PT, R14, 0x1, PT ;  /* 0x000000010e00780c */ /* 0x000fe40003f05270 */
[----:B------:R-:W-:-:S04]  /*0780*/  LOP3.LUT R6, R12, 0x1, RZ, 0xc0, !PT ;  /* 0x000000010c067812 */ /* 0x000fc800078ec0ff */
[----:B------:R-:W-:-:S07]  /*0790*/  ISETP.NE.U32.AND P1, PT, R6, 0x1, PT ;  /* 0x000000010600780c */ /* 0x000fce0003f25070 */
[----:B------:R-:W-:Y:S06]  /*07a0*/  @!P0 BRA `(.L_x_793) ;  /* 0x0000000000308947 */ /* 0x000fec0003800000 */
[----:B-1----:R-:W-:-:S05]  /*07b0*/  LEA R11, R0, R9, 0x7 ;  /* 0x00000009000b7211 */ /* 0x002fca00078e38ff */
        /* <DEDUP_REMOVED lines=11> */
.L_x_793:
        /* <DEDUP_REMOVED lines=9> */
.L_x_789:
[----:B------:R-:W-:-:S13]  /*0900*/  ISETP.GE.AND P0, PT, R11, 0x1, PT ;  /* 0x000000010b00780c */ /* 0x000fda0003f06270 */
[----:B------:R-:W-:Y:S05]  /*0910*/  @!P0 EXIT ;  /* 0x000000000000894d */ /* 0x000fea0003800000 */
[C---:B------:R-:W-:Y:S01]  /*0920*/  ISETP.GE.U32.AND P0, PT, R11.reuse, 0x8, PT ;  /* 0x000000080b00780c */ /* 0x040fe20003f06070 */
[----:B------:R-:W-:Y:S01]  /*0930*/  IMAD.MOV.U32 R6, RZ, RZ, RZ ;  /* 0x000000ffff067224 */ /* 0x000fe200078e00ff */
[----:B------:R-:W-:-:S11]  /*0940*/  LOP3.LUT R18, R11, 0x7, RZ, 0xc0, !PT ;  /* 0x000000070b127812 */ /* 0x000fd600078ec0ff */
[----:B------:R-:W-:Y:S05]  /*0950*/  @!P0 BRA `(.L_x_794) ;  /* 0x0000000000f08947 */ /* 0x000fea0003800000 */
[----:B------:R-:W-:Y:S01]  /*0960*/  LOP3.LUT R6, R11, 0x7ffffff8, RZ, 0xc0, !PT ;  /* 0x7ffffff80b067812 */ /* 0x000fe200078ec0ff */
[----:B------:R-:W-:-:S07]  /*0970*/  IMAD.MOV.U32 R8, RZ, RZ, RZ ;  /* 0x000000ffff087224 */ /* 0x000fce00078e00ff */
.L_x_797:
[----:B0-----:R-:W-:-:S04]  /*0980*/  LEA R7, R8, R9, 0x7 ;  /* 0x0000000908077211 */ /* 0x001fc800078e38ff */
        /* <DEDUP_REMOVED lines=24> */
[----:B------:R-:W-:-:S05]  /*0b10*/  VIADD R17, R7, 0x200 ;  /* 0x0000020007117836 */ /* 0x000fca0000000000 */
[----:B------:R-:W-:Y:S01]  /*0b20*/  ISETP.GE.AND P0, PT, R17, R0, PT ;  /* 0x000000001100720c */ /* 0x000fe20003f06270 */
[----:B--2---:R-:W-:-:S05]  /*0b30*/  @!P1 IMAD.HI.U32 R14, R14, -0x33333333, RZ ;  /* 0xcccccccd0e0e9827 */ /* 0x004fca00078e00ff */
[----:B------:R-:W-:-:S05]  /*0b40*/  @!P1 SHF.R.U32.HI R17, RZ, 0x3, R14 ;  /* 0x00000003ff119819 */ /* 0x000fca000001160e */
[----:B------:R2:W-:Y:S04]  /*0b50*/  @!P1 STG.E desc[UR4][R12.64+0x400], R17 ;  /* 0x000400110c009986 */ /* 0x0005e8000c101904 */
[----:B------:R-:W3:Y:S01]  /*0b60*/  @!P0 LDG.E R14, desc[UR4][R10.64+0x600] ;  /* 0x000600040a0e8981 */ /* 0x000ee2000c1e1900 */
[----:B-1----:R-:W-:-:S04]  /*0b70*/  IADD3 R19, PT, PT, R7, 0x280, RZ ;  /* 0x0000028007137810 */ /* 0x002fc80007ffe0ff */
[----:B------:R-:W-:Y:S01]  /*0b80*/  ISETP.GE.AND P1, PT, R19, R0, PT ;  /* 0x000000001300720c */ /* 0x000fe20003f26270 */
[----:B---3--:R-:W-:-:S05]  /*0b90*/  @!P0 IMAD.HI.U32 R14, R14, -0x33333333, RZ ;  /* 0xcccccccd0e0e8827 */ /* 0x008fca00078e00ff */
[----:B0-----:R-:W-:-:S05]  /*0ba0*/  @!P0 SHF.R.U32.HI R15, RZ, 0x3, R14 ;  /* 0x00000003ff0f8819 */ /* 0x001fca000001160e */
[----:B------:R0:W-:Y:S04]  /*0bb0*/  @!P0 STG.E desc[UR4][R12.64+0x600], R15 ;  /* 0x0006000f0c008986 */ /* 0x0001e8000c101904 */
[----:B------:R-:W3:Y:S01]  /*0bc0*/  @!P1 LDG.E R14, desc[UR4][R10.64+0x800] ;  /* 0x000800040a0e9981 */ /* 0x000ee2000c1e1900 */
[----:B------:R-:W-:-:S05]  /*0bd0*/  VIADD R19, R7, 0x300 ;  /* 0x0000030007137836 */ /* 0x000fca0000000000 */
[----:B------:R-:W-:Y:S01]  /*0be0*/  ISETP.GE.AND P0, PT, R19, R0, PT ;  /* 0x000000001300720c */ /* 0x000fe20003f06270 */
[----:B---3--:R-:W-:-:S05]  /*0bf0*/  @!P1 IMAD.HI.U32 R14, R14, -0x33333333, RZ ;  /* 0xcccccccd0e0e9827 */ /* 0x008fca00078e00ff */
[----:B--2---:R-:W-:-:S05]  /*0c00*/  @!P1 SHF.R.U32.HI R17, RZ, 0x3, R14 ;  /* 0x00000003ff119819 */ /* 0x004fca000001160e */
        /* <DEDUP_REMOVED lines=10> */
[----:B0-----:R-:W-:Y:S05]  /*0cb0*/  @P0 BRA `(.L_x_796) ;  /* 0x0000000000100947 */ /* 0x001fea0003800000 */
[----:B------:R-:W2:Y:S02]  /*0cc0*/  LDG.E R10, desc[UR4][R10.64+0xc00] ;  /* 0x000c00040a0a7981 */ /* 0x000ea4000c1e1900 */
[----:B--2---:R-:W-:-:S05]  /*0cd0*/  IMAD.HI.U32 R7, R10, -0x33333333, RZ ;  /* 0xcccccccd0a077827 */ /* 0x004fca00078e00ff */
[----:B------:R-:W-:-:S05]  /*0ce0*/  SHF.R.U32.HI R7, RZ, 0x3, R7 ;  /* 0x00000003ff077819 */ /* 0x000fca0000011607 */
[----:B------:R0:W-:Y:S02]  /*0cf0*/  STG.E desc[UR4][R12.64+0xc00], R7 ;  /* 0x000c00070c007986 */ /* 0x0001e4000c101904 */
.L_x_796:
[----:B------:R-:W-:Y:S05]  /*0d00*/  BSYNC.RECONVERGENT B0 ;  /* 0x0000000000007941 */ /* 0x000fea0003800200 */
.L_x_795:
[----:B------:R-:W-:Y:S05]  /*0d10*/  @P1 BRA `(.L_x_797) ;  /* 0xfffffffc00181947 */ /* 0x000fea000383ffff */
.L_x_794:
[----:B------:R-:W-:-:S13]  /*0d20*/  ISETP.NE.AND P0, PT, R18, RZ, PT ;  /* 0x000000ff1200720c */ /* 0x000fda0003f05270 */
[----:B------:R-:W-:Y:S05]  /*0d30*/  @!P0 EXIT ;  /* 0x000000000000894d */ /* 0x000fea0003800000 */
[----:B0-----:R-:W0:Y:S01]  /*0d40*/  LDC R7, c[0x0][0x384] ;  /* 0x0000e100ff077b82 */ /* 0x001e220000000800 */
[----:B------:R-:W-:Y:S02]  /*0d50*/  ISETP.GE.U32.AND P1, PT, R18, 0x4, PT ;  /* 0x000000041200780c */ /* 0x000fe40003f26070 */
[----:B0-----:R-:W-:-:S04]  /*0d60*/  LOP3.LUT R20, R7, 0x3, RZ, 0xc0, !PT ;  /* 0x0000000307147812 */ /* 0x001fc800078ec0ff */
[----:B------:R-:W-:-:S07]  /*0d70*/  ISETP.NE.AND P0, PT, R20, RZ, PT ;  /* 0x000000ff1400720c */ /* 0x000fce0003f05270 */
[----:B------:R-:W-:Y:S06]  /*0d80*/  @!P1 BRA `(.L_x_798) ;  /* 0x0000000000849947 */ /* 0x000fec0003800000 */
[----:B------:R-:W-:-:S05]  /*0d90*/  IMAD R23, R6, 0x80, R9 ;  /* 0x0000008006177824 */ /* 0x000fca00078e0209 */
[----:B------:R-:W-:-:S13]  /*0da0*/  ISETP.GE.AND P2, PT, R23, R0, PT ;  /* 0x000000001700720c */ /* 0x000fda0003f46270 */
[----:B------:R-:W-:-:S06]  /*0db0*/  @!P2 IMAD.WIDE R10, R23, 0x4, R4 ;  /* 0x00000004170aa825 */ /* 0x000fcc00078e0204 */
[----:B------:R-:W2:Y:S01]  /*0dc0*/  @!P2 LDG.E R10, desc[UR4][R10.64] ;  /* 0x000000040a0aa981 */ /* 0x000ea2000c1e1900 */
[C---:B------:R-:W-:Y:S01]  /*0dd0*/  IADD3 R17, PT, PT, R23.reuse, 0x80, RZ ;  /* 0x0000008017117810 */ /* 0x040fe20007ffe0ff */
[----:B------:R-:W-:-:S03]  /*0de0*/  @!P2 IMAD.WIDE R12, R23, 0x4, R2 ;  /* 0x00000004170ca825 */ /* 0x000fc600078e0202 */
[----:B------:R-:W-:-:S13]  /*0df0*/  ISETP.GE.AND P1, PT, R17, R0, PT ;  /* 0x000000001100720c */ /* 0x000fda0003f26270 */
[----:B------:R-:W-:-:S04]  /*0e00*/  @!P1 IMAD.WIDE R14, R17, 0x4, R4 ;  /* 0x00000004110e9825 */ /* 0x000fc800078e0204 */
[----:B--2---:R-:W-:-:S05]  /*0e10*/  @!P2 IMAD.HI.U32 R8, R10, -0x33333333, RZ ;  /* 0xcccccccd0a08a827 */ /* 0x004fca00078e00ff */
[----:B------:R-:W-:-:S05]  /*0e20*/  @!P2 SHF.R.U32.HI R19, RZ, 0x3, R8 ;  /* 0x00000003ff13a819 */ /* 0x000fca0000011608 */
[----:B------:R0:W-:Y:S04]  /*0e30*/  @!P2 STG.E desc[UR4][R12.64], R19 ;  /* 0x000000130c00a986 */ /* 0x0001e8000c101904 */
[----:B------:R-:W2:Y:S01]  /*0e40*/  @!P1 LDG.E R14, desc[UR4][R14.64] ;  /* 0x000000040e0e9981 */ /* 0x000ea2000c1e1900 */
[----:B------:R-:W-:Y:S02]  /*0e50*/  VIADD R25, R23, 0x100 ;  /* 0x0000010017197836 */ /* 0x000fe40000000000 */
        /* <DEDUP_REMOVED lines=15> */
[----:B-1----:R-:W-:-:S04]  /*0f50*/  @!P1 IMAD.WIDE R10, R23, 0x4, R2 ;  /* 0x00000004170a9825 */ /* 0x002fc800078e0202 */
[----:B------:R-:W-:Y:S02]  /*0f60*/  VIADD R6, R6, 0x4 ;  /* 0x0000000406067836 */ /* 0x000fe40000000000 */
[----:B--2---:R-:W-:-:S05]  /*0f70*/  @!P1 IMAD.HI.U32 R8, R14, -0x33333333, RZ ;  /* 0xcccccccd0e089827 */ /* 0x004fca00078e00ff */
[----:B------:R-:W-:-:S05]  /*0f80*/  @!P1 SHF.R.U32.HI R17, RZ, 0x3, R8 ;  /* 0x00000003ff119819 */ /* 0x000fca0000011608 */
[----:B------:R0:W-:Y:S02]  /*0f90*/  @!P1 STG.E desc[UR4][R10.64], R17 ;  /* 0x000000110a009986 */ /* 0x0001e4000c101904 */
.L_x_798:
[----:B------:R-:W-:Y:S05]  /*0fa0*/  @!P0 EXIT ;  /* 0x000000000000894d */ /* 0x000fea0003800000 */
[----:B------:R-:W-:Y:S02]  /*0fb0*/  ISETP.NE.AND P1, PT, R20, 0x1, PT ;  /* 0x000000011400780c */ /* 0x000fe40003f25270 */
[----:B------:R-:W-:-:S04]  /*0fc0*/  LOP3.LUT R7, R7, 0x1, RZ, 0xc0, !PT ;  /* 0x0000000107077812 */ /* 0x000fc800078ec0ff */
[----:B------:R-:W-:-:S07]  /*0fd0*/  ISETP.NE.U32.AND P0, PT, R7, 0x1, PT ;  /* 0x000000010700780c */ /* 0x000fce0003f05070 */
[----:B------:R-:W-:Y:S06]  /*0fe0*/  @!P1 BRA `(.L_x_799) ;  /* 0x0000000000449947 */ /* 0x000fec0003800000 */
[----:B0-----:R-:W-:-:S05]  /*0ff0*/  IMAD R13, R6, 0x80, R9 ;  /* 0x00000080060d7824 */ /* 0x001fca00078e0209 */
        /* <DEDUP_REMOVED lines=16> */
.L_x_799:
[----:B------:R-:W-:Y:S05]  /*1100*/  @P0 EXIT ;  /* 0x000000000000094d */ /* 0x000fea0003800000 */
[----:B------:R-:W-:-:S05]  /*1110*/  IMAD R9, R6, 0x80, R9 ;  /* 0x0000008006097824 */ /* 0x000fca00078e0209 */
[----:B------:R-:W-:-:S13]  /*1120*/  ISETP.GE.AND P0, PT, R9, R0, PT ;  /* 0x000000000900720c */ /* 0x000fda0003f06270 */
[----:B------:R-:W-:Y:S05]  /*1130*/  @P0 EXIT ;  /* 0x000000000000094d */ /* 0x000fea0003800000 */
[----:B------:R-:W-:-:S06]  /*1140*/  IMAD.WIDE R4, R9, 0x4, R4 ;  /* 0x0000000409047825 */ /* 0x000fcc00078e0204 */
[----:B------:R-:W2:Y:S01]  /*1150*/  LDG.E R4, desc[UR4][R4.64] ;  /* 0x0000000404047981 */ /* 0x000ea2000c1e1900 */
[----:B------:R-:W-:-:S04]  /*1160*/  IMAD.WIDE R2, R9, 0x4, R2 ;  /* 0x0000000409027825 */ /* 0x000fc800078e0202 */
[----:B--2---:R-:W-:-:S05]  /*1170*/  IMAD.HI.U32 R0, R4, -0x33333333, RZ ;  /* 0xcccccccd04007827 */ /* 0x004fca00078e00ff */
[----:B-1----:R-:W-:-:S05]  /*1180*/  SHF.R.U32.HI R7, RZ, 0x3, R0 ;  /* 0x00000003ff077819 */ /* 0x002fca0000011600 */
[----:B------:R-:W-:Y:S01]  /*1190*/  STG.E desc[UR4][R2.64], R7 ;  /* 0x0000000702007986 */ /* 0x000fe2000c101904 */
[----:B------:R-:W-:Y:S05]  /*11a0*/  EXIT ;  /* 0x000000000000794d */ /* 0x000fea0003800000 */
.L_x_800:
        /* <DEDUP_REMOVED lines=13> */
.L_x_1745:


//--------------------- .text._ZN3cub18CUB_300001_SM_10006detail9transform16transform_kernelINS2_10policy_hubILb1EN4cuda3std3__45tupleIJN6thrust24THRUST_300001_SM_1000_NS6detail15normal_iteratorINSA_10device_ptrIjEEEEEEEE10policy1000El8get_siteSF_JPjEEEvT0_iT1_T2_DpNS2_10kernel_argIT3_EE --------------------------
	.section	.text._ZN3cub18CUB_300001_SM_10006detail9transform16transform_kernelINS2_10policy_hubILb1EN4cuda3std3__45tupleIJN6thrust24THRUST_300001_SM_1000_NS6detail15normal_iteratorINSA_10device_ptrIjEEEEEEEE10policy1000El8get_siteSF_JPjEEEvT0_iT1_T2_DpNS2_10kernel_argIT3_EE,"ax",@progbits
	.align	128
        .global         _ZN3cub18CUB_300001_SM_10006detail9transform16transform_kernelINS2_10policy_hubILb1EN4cuda3std3__45tupleIJN6thrust24THRUST_300001_SM_1000_NS6detail15normal_iteratorINSA_10device_ptrIjEEEEEEEE10policy1000El8get_siteSF_JPjEEEvT0_iT1_T2_DpNS2_10kernel_argIT3_EE
        .type           _ZN3cub18CUB_300001_SM_10006detail9transform16transform_kernelINS2_10policy_hubILb1EN4cuda3std3__45tupleIJN6thrust24THRUST_300001_SM_1000_NS6detail15normal_iteratorINSA_10device_ptrIjEEEEEEEE10policy1000El8get_siteSF_JPjEEEvT0_iT1_T2_DpNS2_10kernel_argIT3_EE,@function
        .size           _ZN3cub18CUB_300001_SM_10006detail9transform16transform_kernelINS2_10policy_hubILb1EN4cuda3std3__45tupleIJN6thrust24THRUST_300001_SM_1000_NS6detail15normal_iteratorINSA_10device_ptrIjEEEEEEEE10policy1000El8get_siteSF_JPjEEEvT0_iT1_T2_DpNS2_10kernel_argIT3_EE,(.L_x_1746 - _ZN3cub18CUB_300001_SM_10006detail9transform16transform_kernelINS2_10policy_hubILb1EN4cuda3std3__45tupleIJN6thrust24THRUST_300001_SM_1000_NS6detail15normal_iteratorINSA_10device_ptrIjEEEEEEEE10policy1000El8get_siteSF_JPjEEEvT0_iT1_T2_DpNS2_10kernel_argIT3_EE)
        .other          _ZN3cub18CUB_300001_SM_10006detail9transform16transform_kernelINS2_10policy_hubILb1EN4cuda3std3__45tupleIJN6thrust24THRUST_300001_SM_1000_NS6detail15normal_iteratorINSA_10device_ptrIjEEEEEEEE10policy1000El8get_siteSF_JPjEEEvT0_iT1_T2_DpNS2_10kernel_argIT3_EE,@"STO_CUDA_ENTRY STV_DEFAULT"
_ZN3cub18CUB_300001_SM_10006detail9transform16transform_kernelINS2_10policy_hubILb1EN4cuda3std3__45tupleIJN6thrust24THRUST_300001_SM_1000_NS6detail15normal_iteratorINSA_10device_ptrIjEEEEEEEE10policy1000El8get_siteSF_JPjEEEvT0_iT1_T2_DpNS2_10kernel_argIT3_EE:
.text._ZN3cub18CUB_300001_SM_10006detail9transform16transform_kernelINS2_10policy_hubILb1EN4cuda3std3__45tupleIJN6thrust24THRUST_300001_SM_1000_NS6detail15normal_iteratorINSA_10device_ptrIjEEEEEEEE10policy1000El8get_siteSF_JPjEEEvT0_iT1_T2_DpNS2_10kernel_argIT3_EE:
        /* <DEDUP_REMOVED lines=8> */
[----:B---3--:R-:W-:Y:S01]  /*0080*/  IMAD.WIDE.U32 R2, R5, UR4, RZ ;  /* 0x0000000405027c25 */ /* 0x008fe2000f8e00ff */
[----:B--2---:R-:W-:-:S03]  /*0090*/  SHF.L.U32 R11, R9, 0x7, RZ ;  /* 0x00000007090b7819 */ /* 0x004fc600000006ff */
[----:B------:R-:W-:Y:S01]  /*00a0*/  IMAD R13, R4, UR4, RZ ;  /* 0x00000004040d7c24 */ /* 0x000fe2000f8e02ff */
[----:B-1----:R-:W-:-:S03]  /*00b0*/  IADD3 R8, P1, PT, -R2, UR6, RZ ;  /* 0x0000000602087c10 */ /* 0x002fc6000ff3e1ff */
        /* <DEDUP_REMOVED lines=12> */
.L_x_803:
[----:B------:R-:W-:Y:S01]  /*0180*/  IADD3 R11, PT, PT, R11, 0x4000, RZ ;  /* 0x000040000b0b7810 */ /* 0x000fe20007ffe0ff */
[----:B------:R0:W-:Y:S03]  /*0190*/  CCTL.E.PF2 [R6] ;  /* 0x000000000600798f */ /* 0x0001e60000800100 */
[----:B------:R-:W-:Y:S02]  /*01a0*/  ISETP.GE.AND P0, PT, R11, R4, PT ;  /* 0x000000040b00720c */ /* 0x000fe40003f06270 */
[----:B0-----:R-:W-:-:S05]  /*01b0*/  IADD3 R6, P1, PT, R6, 0x4000, RZ ;  /* 0x0000400006067810 */ /* 0x001fca0007f3e0ff */
[----:B------:R-:W-:-:S06]  /*01c0*/  IMAD.X R7, RZ, RZ, R7, P1 ;  /* 0x000000ffff077224 */ /* 0x000fcc00008e0607 */
[----:B------:R-:W-:Y:S05]  /*01d0*/  @!P0 BRA `(.L_x_803) ;  /* 0xfffffffc00e88947 */ /* 0x000fea000383ffff */
.L_x_802:
[----:B------:R-:W-:Y:S05]  /*01e0*/  BSYNC.RECONVERGENT B0 ;  /* 0x0000000000007941 */ /* 0x000fea0003800200 */
.L_x_801:
[----:B------:R-:W0:Y:S01]  /*01f0*/  LDCU.128 UR8, c[0x0][0x390] ;  /* 0x00007200ff0877ac */ /* 0x000e220008000c00 */
[----:B------:R-:W-:Y:S02]  /*0200*/  ISETP.NE.AND P0, PT, R5, R8, PT ;  /* 0x000000080500720c */ /* 0x000fe40003f05270 */
[C---:B------:R-:W-:Y:S01]  /*0210*/  SHF.L.U32 R6, R2.reuse, 0x2, RZ ;  /* 0x0000000202067819 */ /* 0x040fe200000006ff */
[----:B------:R-:W1:Y:S01]  /*0220*/  LDCU.64 UR4, c[0x0][0x358] ;  /* 0x00006b00ff0477ac */ /* 0x000e620008000a00 */
[----:B------:R-:W-:Y:S02]  /*0230*/  SHF.L.U64.HI R7, R2, 0x2, R13 ;  /* 0x0000000202077819 */ /* 0x000fe4000001020d */
        /* <DEDUP_REMOVED lines=14> */
[C---:B------:R-:W-:Y:S01]  /*0320*/  IADD3 R17, PT, PT, R9.reuse, 0x80, RZ ;  /* 0x0000008009117810 */ /* 0x040fe20007ffe0ff */
[----:B------:R-:W-:-:S03]  /*0330*/  @!P1 IMAD.WIDE.U32 R12, R9, 0x4, R2 ;  /* 0x00000004090c9825 */ /* 0x000fc600078e0002 */
[----:B------:R-:W-:Y:S01]  /*0340*/  ISETP.GE.AND P0, PT, R17, R8, PT ;  /* 0x000000081100720c */ /* 0x000fe20003f06270 */
[----:B--2---:R-:W-:-:S05]  /*0350*/  @!P1 IMAD.HI.U32 R10, R6, -0x33333333, RZ ;  /* 0xcccccccd060a9827 */ /* 0x004fca00078e00ff */
[----:B------:R-:W-:-:S05]  /*0360*/  @!P1 SHF.R.U32.HI R11, RZ, 0x3, R10 ;  /* 0x00000003ff0b9819 */ /* 0x000fca000001160a */
[----:B------:R-:W-:Y:S02]  /*0370*/  @!P1 IMAD R15, R11, -0xa, R6 ;  /* 0xfffffff60b0f9824 */ /* 0x000fe400078e0206 */
[----:B------:R-:W-:-:S03]  /*0380*/  IMAD.WIDE R10, R17, 0x4, R4 ;  /* 0x00000004110a7825 */ /* 0x000fc600078e0204 */
        /* <DEDUP_REMOVED lines=9> */
[----:B------:R-:W-:Y:S01]  /*0420*/  ISETP.GE.AND P5, PT, R21, R8, PT ;  /* 0x000000081500720c */ /* 0x000fe20003fa6270 */
[----:B0-----:R-:W-:Y:S01]  /*0430*/  IMAD.WIDE R12, R17, 0x4, R2 ;  /* 0x00000004110c7825 */ /* 0x001fe200078e0202 */
[----:B------:R-:W-:-:S02]  /*0440*/  IADD3 R15, PT, PT, R9, 0x280, RZ ;  /* 0x00000280090f7810 */ /* 0x000fc40007ffe0ff */
[----:B------:R-:W-:Y:S02]  /*0450*/  IADD3 R21, PT, PT, R9, 0x380, RZ ;  /* 0x0000038009157810 */ /* 0x000fe40007ffe0ff */
[-C--:B------:R-:W-:Y:S02]  /*0460*/  ISETP.GE.AND P4, PT, R23, R8.reuse, PT ;  /* 0x000000081700720c */ /* 0x080fe40003f86270 */
[-C--:B------:R-:W-:Y:S02]  /*0470*/  ISETP.GE.AND P3, PT, R15, R8.reuse, PT ;  /* 0x000000080f00720c */ /* 0x080fe40003f66270 */
[-C--:B------:R-:W-:Y:S02]  /*0480*/  ISETP.GE.AND P2, PT, R19, R8.reuse, PT ;  /* 0x000000081300720c */ /* 0x080fe40003f46270 */
[----:B------:R-:W-:Y:S01]  /*0490*/  ISETP.GE.AND P1, PT, R21, R8, PT ;  /* 0x000000081500720c */ /* 0x000fe20003f26270 */
[----:B--2---:R-:W-:-:S05]  /*04a0*/  @!P0 IMAD.HI.U32 R18, R14, -0x33333333, RZ ;  /* 0xcccccccd0e128827 */ /* 0x004fca00078e00ff */
[----:B------:R-:W-:-:S05]  /*04b0*/  @!P0 SHF.R.U32.HI R7, RZ, 0x3, R18 ;  /* 0x00000003ff078819 */ /* 0x000fca0000011612 */
[----:B------:R-:W-:-:S05]  /*04c0*/  @!P0 IMAD R7, R7, -0xa, R14 ;  /* 0xfffffff607078824 */ /* 0x000fca00078e020e */
[----:B------:R0:W-:Y:S01]  /*04d0*/  @!P0 STG.E desc[UR4][R12.64], R7 ;  /* 0x000000070c008986 */ /* 0x0001e2000c101904 */
[----:B------:R-:W-:Y:S01]  /*04e0*/  ISETP.NE.AND P0, PT, R6, 0x8, PT ;  /* 0x000000080600780c */ /* 0x000fe20003f05270 */
[----:B------:R-:W-:-:S12]  /*04f0*/  @P6 BRA `(.L_x_807) ;  /* 0x0000000000146947 */ /* 0x000fd80003800000 */
[----:B------:R-:W0:Y:S02]  /*0500*/  LDG.E R0, desc[UR4][R10.64+0x200] ;  /* 0x000200040a007981 */ /* 0x000e24000c1e1900 */
[----:B0-----:R-:W-:-:S05]  /*0510*/  IMAD.HI.U32 R7, R0, -0x33333333, RZ ;  /* 0xcccccccd00077827 */ /* 0x001fca00078e00ff */
[----:B------:R-:W-:-:S05]  /*0520*/  SHF.R.U32.HI R7, RZ, 0x3, R7 ;  /* 0x00000003ff077819 */ /* 0x000fca0000011607 */
[----:B------:R-:W-:-:S05]  /*0530*/  IMAD R7, R7, -0xa, R0 ;  /* 0xfffffff607077824 */ /* 0x000fca00078e0200 */
[----:B------:R1:W-:Y:S02]  /*0540*/  STG.E desc[UR4][R12.64+0x200], R7 ;  /* 0x000200070c007986 */ /* 0x0003e4000c101904 */
.L_x_807:
[----:B------:R-:W-:Y:S05]  /*0550*/  BSYNC.RECONVERGENT B0 ;  /* 0x0000000000007941 */ /* 0x000fea0003800200 */
.L_x_806:
[----:B------:R-:W-:Y:S04]  /*0560*/  BSSY.RECONVERGENT B0, `(.L_x_808) ;  /* 0x0000007000007945 */ /* 0x000fe80003800200 */
[----:B------:R-:W-:Y:S05]  /*0570*/  @P5 BRA `(.L_x_809) ;  /* 0x0000000000145947 */ /* 0x000fea0003800000 */
[----:B------:R-:W0:Y:S02]  /*0580*/  LDG.E R0, desc[UR4][R10.64+0x400] ;  /* 0x000400040a007981 */ /* 0x000e24000c1e1900 */
[----:B01----:R-:W-:-:S05]  /*0590*/  IMAD.HI.U32 R7, R0, -0x33333333, RZ ;  /* 0xcccccccd00077827 */ /* 0x003fca00078e00ff */
[----:B------:R-:W-:-:S05]  /*05a0*/  SHF.R.U32.HI R7, RZ, 0x3, R7 ;  /* 0x00000003ff077819 */ /* 0x000fca0000011607 */
[----:B------:R-:W-:-:S05]  /*05b0*/  IMAD R7, R7, -0xa, R0 ;  /* 0xfffffff607077824 */ /* 0x000fca00078e0200 */
[----:B------:R2:W-:Y:S02]  /*05c0*/  STG.E desc[UR4][R12.64+0x400], R7 ;  /* 0x000400070c007986 */ /* 0x0005e4000c101904 */
.L_x_809:
[----:B------:R-:W-:Y:S05]  /*05d0*/  BSYNC.RECONVERGENT B0 ;  /* 0x0000000000007941 */ /* 0x000fea0003800200 */
.L_x_808:
[----:B------:R-:W-:Y:S04]  /*05e0*/  BSSY.RECONVERGENT B0, `(.L_x_810) ;  /* 0x0000007000007945 */ /* 0x000fe80003800200 */
[----:B------:R-:W-:Y:S05]  /*05f0*/  @P4 BRA `(.L_x_811) ;  /* 0x0000000000144947 */ /* 0x000fea0003800000 */
[----:B------:R-:W0:Y:S02]  /*0600*/  LDG.E R0, desc[UR4][R10.64+0x600] ;  /* 0x000600040a007981 */ /* 0x000e24000c1e1900 */
[----:B012---:R-:W-:-:S05]  /*0610*/  IMAD.HI.U32 R7, R0, -0x33333333, RZ ;  /* 0xcccccccd00077827 */ /* 0x007fca00078e00ff */
[----:B------:R-:W-:-:S05]  /*0620*/  SHF.R.U32.HI R7, RZ, 0x3, R7 ;  /* 0x00000003ff077819 */ /* 0x000fca0000011607 */
[----:B------:R-:W-:-:S05]  /*0630*/  IMAD R7, R7, -0xa, R0 ;  /* 0xfffffff607077824 */ /* 0x000fca00078e0200 */
[----:B------:R3:W-:Y:S02]  /*0640*/  STG.E desc[UR4][R12.64+0x600], R7 ;  /* 0x000600070c007986 */ /* 0x0007e4000c101904 */
.L_x_811:
[----:B------:R-:W-:Y:S05]  /*0650*/  BSYNC.RECONVERGENT B0 ;  /* 0x0000000000007941 */ /* 0x000fea0003800200 */
.L_x_810:
[----:B------:R-:W-:Y:S04]  /*0660*/  BSSY.RECONVERGENT B0, `(.L_x_812) ;  /* 0x0000007000007945 */ /* 0x000fe80003800200 */
[----:B------:R-:W-:Y:S05]  /*0670*/  @P3 BRA `(.L_x_813) ;  /* 0x0000000000143947 */ /* 0x000fea0003800000 */
[----:B------:R-:W0:Y:S02]  /*0680*/  LDG.E R0, desc[UR4][R10.64+0x800] ;  /* 0x000800040a007981 */ /* 0x000e24000c1e1900 */
[----:B0123--:R-:W-:-:S05]  /*0690*/  IMAD.HI.U32 R7, R0, -0x33333333, RZ ;  /* 0xcccccccd00077827 */ /* 0x00ffca00078e00ff */
[----:B------:R-:W-:-:S05]  /*06a0*/  SHF.R.U32.HI R7, RZ, 0x3, R7 ;  /* 0x00000003ff077819 */ /* 0x000fca0000011607 */
[----:B------:R-:W-:-:S05]  /*06b0*/  IMAD R7, R7, -0xa, R0 ;  /* 0xfffffff607077824 */ /* 0x000fca00078e0200 */
[----:B------:R4:W-:Y:S02]  /*06c0*/  STG.E desc[UR4][R12.64+0x800], R7 ;  /* 0x000800070c007986 */ /* 0x0009e4000c101904 */
.L_x_813:
[----:B------:R-:W-:Y:S05]  /*06d0*/  BSYNC.RECONVERGENT B0 ;  /* 0x0000000000007941 */ /* 0x000fea0003800200 */
.L_x_812:
[----:B------:R-:W-:Y:S04]  /*06e0*/  BSSY.RECONVERGENT B0, `(.L_x_814) ;  /* 0x0000007000007945 */ /* 0x000fe80003800200 */
[----:B------:R-:W-:Y:S05]  /*06f0*/  @P2 BRA `(.L_x_815) ;  /* 0x0000000000142947 */ /* 0x000fea0003800000 */
[----:B------:R-:W0:Y:S02]  /*0700*/  LDG.E R0, desc[UR4][R10.64+0xa00] ;  /* 0x000a00040a007981 */ /* 0x000e24000c1e1900 */
[----:B01234-:R-:W-:-:S05]  /*0710*/  IMAD.HI.U32 R7, R0, -0x33333333, RZ ;  /* 0xcccccccd00077827 */ /* 0x01ffca00078e00ff */
[----:B------:R-:W-:-:S05]  /*0720*/  SHF.R.U32.HI R7, RZ, 0x3, R7 ;  /* 0x00000003ff077819 */ /* 0x000fca0000011607 */
[----:B------:R-:W-:-:S05]  /*0730*/  IMAD R7, R7, -0xa, R0 ;  /* 0xfffffff607077824 */ /* 0x000fca00078e0200 */
[----:B------:R0:W-:Y:S02]  /*0740*/  STG.E desc[UR4][R12.64+0xa00], R7 ;  /* 0x000a00070c007986 */ /* 0x0001e4000c101904 */
.L_x_815:
[----:B------:R-:W-:Y:S05]  /*0750*/  BSYNC.RECONVERGENT B0 ;  /* 0x0000000000007941 */ /* 0x000fea0003800200 */
.L_x_814:
[----:B------:R-:W-:Y:S04]  /*0760*/  BSSY.RECONVERGENT B0, `(.L_x_816) ;  /* 0x0000007000007945 */ /* 0x000fe80003800200 */
[----:B------:R-:W-:Y:S05]  /*0770*/  @P1 BRA `(.L_x_817) ;  /* 0x0000000000141947 */ /* 0x000fea0003800000 */
[----:B------:R-:W5:Y:S02]  /*0780*/  LDG.E R10, desc[UR4][R10.64+0xc00] ;  /* 0x000c00040a0a7981 */ /* 0x000f64000c1e1900 */
[----:B-----5:R-:W-:-:S05]  /*0790*/  IMAD.HI.U32 R0, R10, -0x33333333, RZ ;  /* 0xcccccccd0a007827 */ /* 0x020fca00078e00ff */
[----:B01234-:R-:W-:-:S05]  /*07a0*/  SHF.R.U32.HI R7, RZ, 0x3, R0 ;  /* 0x00000003ff077819 */ /* 0x01ffca0000011600 */
[----:B------:R-:W-:-:S05]  /*07b0*/  IMAD R7, R7, -0xa, R10 ;  /* 0xfffffff607077824 */ /* 0x000fca00078e020a */
[----:B------:R0:W-:Y:S02]  /*07c0*/  STG.E desc[UR4][R12.64+0xc00], R7 ;  /* 0x000c00070c007986 */ /* 0x0001e4000c101904 */
.L_x_817:
[----:B------:R-:W-:Y:S05]  /*07d0*/  BSYNC.RECONVERGENT B0 ;  /* 0x0000000000007941 */ /* 0x000fea0003800200 */
.L_x_816:
[----:B------:R-:W-:Y:S05]  /*07e0*/  @!P0 BRA `(.L_x_805) ;  /* 0x00000004000c8947 */ /* 0x000fea0003800000 */
[----:B------:R-:W-:-:S07]  /*07f0*/  IMAD.MOV.U32 R0, RZ, RZ, 0x8 ;  /* 0x00000008ff007424 */ /* 0x000fce00078e00ff */
.L_x_820:
[----:B01234-:R-:W-:-:S04]  /*0800*/  LEA R7, R0, R9, 0x7 ;  /* 0x0000000900077211 */ /* 0x01ffc800078e38ff */
[----:B------:R-:W-:-:S13]  /*0810*/  ISETP.GE.AND P0, PT, R7, R8, PT ;  /* 0x000000080700720c */ /* 0x000fda0003f06270 */
[----:B------:R-:W-:-:S06]  /*0820*/  @!P0 IMAD.WIDE.U32 R10, R7, 0x4, R4 ;  /* 0x00000004070a8825 */ /* 0x000fcc00078e0004 */
[----:B------:R-:W2:Y:S01]  /*0830*/  @!P0 LDG.E R10, desc[UR4][R10.64] ;  /* 0x000000040a0a8981 */ /* 0x000ea2000c1e1900 */
[C---:B------:R-:W-:Y:S02]  /*0840*/  VIADD R19, R7.reuse, 0x80 ;  /* 0x0000008007137836 */ /* 0x040fe40000000000 */
        /* <DEDUP_REMOVED lines=8> */
[----:B------:R-:W-:-:S04]  /*08d0*/  IADD3 R17, PT, PT, R7, 0x100, RZ ;  /* 0x0000010007117810 */ /* 0x000fc80007ffe0ff */
[----:B------:R-:W-:Y:S01]  /*08e0*/  ISETP.GE.AND P0, PT, R17, R8, PT ;  /* 0x000000081100720c */ /* 0x000fe20003f06270 */
[----:B--2---:R-:W-:-:S05]  /*08f0*/  @!P1 IMAD.HI.U32 R10, R18, -0x33333333, RZ ;  /* 0xcccccccd120a9827 */ /* 0x004fca00078e00ff */
[----:B------:R-:W-:Y:S01]  /*0900*/  @!P1 SHF.R.U32.HI R17, RZ, 0x3, R10 ;  /* 0x00000003ff119819 */ /* 0x000fe2000001160a */
[----:B------:R-:W-:-:S04]  /*0910*/  IMAD.WIDE R10, R19, 0x4, R2 ;  /* 0x00000004130a7825 */ /* 0x000fc800078e0202 */
[----:B------:R-:W-:-:S05]  /*0920*/  @!P1 IMAD R21, R17, -0xa, R18 ;  /* 0xfffffff611159824 */ /* 0x000fca00078e0212 */
[----:B------:R1:W-:Y:S04]  /*0930*/  @!P1 STG.E desc[UR4][R10.64], R21 ;  /* 0x000000150a009986 */ /* 0x0003e8000c101904 */
[----:B------:R-:W0:Y:S01]  /*0940*/  @!P0 LDG.E R18, desc[UR4][R12.64+0x200] ;  /* 0x000200040c128981 */ /* 0x000e22000c1e1900 */
[----:B------:R-:W-:-:S05]  /*0950*/  VIADD R17, R7, 0x180 ;  /* 0x0000018007117836 */ /* 0x000fca0000000000 */
[----:B------:R-:W-:Y:S01]  /*0960*/  ISETP.GE.AND P1, PT, R17, R8, PT ;  /* 0x000000081100720c */ /* 0x000fe20003f26270 */
[----:B0-----:R-:W-:-:S05]  /*0970*/  @!P0 IMAD.HI.U32 R14, R18, -0x33333333, RZ ;  /* 0xcccccccd120e8827 */ /* 0x001fca00078e00ff */
[----:B------:R-:W-:-:S05]  /*0980*/  @!P0 SHF.R.U32.HI R15, RZ, 0x3, R14 ;  /* 0x00000003ff0f8819 */ /* 0x000fca000001160e */
[----:B------:R-:W-:-:S05]  /*0990*/  @!P0 IMAD R19, R15, -0xa, R18 ;  /* 0xfffffff60f138824 */ /* 0x000fca00078e0212 */
[----:B------:R0:W-:Y:S04]  /*09a0*/  @!P0 STG.E desc[UR4][R10.64+0x200], R19 ;  /* 0x000200130a008986 */ /* 0x0001e8000c101904 */
[----:B------:R-:W2:Y:S01]  /*09b0*/  @!P1 LDG.E R14, desc[UR4][R12.64+0x400] ;  /* 0x000400040c0e9981 */ /* 0x000ea2000c1e1900 */
[----:B------:R-:W-:-:S04]  /*09c0*/  IADD3 R15, PT, PT, R7, 0x200, RZ ;  /* 0x00000200070f7810 */ /* 0x000fc80007ffe0ff */
[----:B------:R-:W-:Y:S01]  /*09d0*/  ISETP.GE.AND P0, PT, R15, R8, PT ;  /* 0x000000080f00720c */ /* 0x000fe20003f06270 */
[----:B--2---:R-:W-:-:S05]  /*09e0*/  @!P1 IMAD.HI.U32 R17, R14, -0x33333333, RZ ;  /* 0xcccccccd0e119827 */ /* 0x004fca00078e00ff */
[----:B------:R-:W-:-:S05]  /*09f0*/  @!P1 SHF.R.U32.HI R17, RZ, 0x3, R17 ;  /* 0x00000003ff119819 */ /* 0x000fca0000011611 */
[----:B-1----:R-:W-:-:S05]  /*0a00*/  @!P1 IMAD R21, R17, -0xa, R14 ;  /* 0xfffffff611159824 */ /* 0x002fca00078e020e */
[----:B------:R1:W-:Y:S04]  /*0a10*/  @!P1 STG.E desc[UR4][R10.64+0x400], R21 ;  /* 0x000400150a009986 */ /* 0x0003e8000c101904 */
[----:B------:R-:W2:Y:S01]  /*0a20*/  @!P0 LDG.E R14, desc[UR4][R12.64+0x600] ;  /* 0x000600040c0e8981 */ /* 0x000ea2000c1e1900 */
[----:B------:R-:W-:-:S05]  /*0a30*/  VIADD R15, R7, 0x280 ;  /* 0x00000280070f7836 */ /* 0x000fca0000000000 */
[----:B------:R-:W-:Y:S01]  /*0a40*/  ISETP.GE.AND P1, PT, R15, R8, PT ;  /* 0x000000080f00720c */ /* 0x000fe20003f26270 */
[----:B--2---:R-:W-:-:S05]  /*0a50*/  @!P0 IMAD.HI.U32 R17, R14, -0x33333333, RZ ;  /* 0xcccccccd0e118827 */ /* 0x004fca00078e00ff */
[----:B------:R-:W-:-:S05]  /*0a60*/  @!P0 SHF.R.U32.HI R17, RZ, 0x3, R17 ;  /* 0x00000003ff118819 */ /* 0x000fca0000011611 */
[----:B0-----:R-:W-:-:S05]  /*0a70*/  @!P0 IMAD R19, R17, -0xa, R14 ;  /* 0xfffffff611138824 */ /* 0x001fca00078e020e */
[----:B------:R1:W-:Y:S04]  /*0a80*/  @!P0 STG.E desc[UR4][R10.64+0x600], R19 ;  /* 0x000600130a008986 */ /* 0x0003e8000c101904 */
[----:B------:R-:W2:Y:S01]  /*0a90*/  @!P1 LDG.E R14, desc[UR4][R12.64+0x800] ;  /* 0x000800040c0e9981 */ /* 0x000ea2000c1e1900 */
[----:B------:R-:W-:-:S04]  /*0aa0*/  IADD3 R15, PT, PT, R7, 0x300, RZ ;  /* 0x00000300070f7810 */ /* 0x000fc80007ffe0ff */
[----:B------:R-:W-:Y:S01]  /*0ab0*/  ISETP.GE.AND P0, PT, R15, R8, PT ;  /* 0x000000080f00720c */ /* 0x000fe20003f06270 */
[----:B--2---:R-:W-:-:S05]  /*0ac0*/  @!P1 IMAD.HI.U32 R17, R14, -0x33333333, RZ ;  /* 0xcccccccd0e119827 */ /* 0x004fca00078e00ff */
[----:B------:R-:W-:-:S05]  /*0ad0*/  @!P1 SHF.R.U32.HI R17, RZ, 0x3, R17 ;  /* 0x00000003ff119819 */ /* 0x000fca0000011611 */
[----:B------:R-:W-:-:S05]  /*0ae0*/  @!P1 IMAD R17, R17, -0xa, R14 ;  /* 0xfffffff611119824 */ /* 0x000fca00078e020e */
[----:B------:R1:W-:Y:S04]  /*0af0*/  @!P1 STG.E desc[UR4][R10.64+0x800], R17 ;  /* 0x000800110a009986 */ /* 0x0003e8000c101904 */
[----:B------:R-:W2:Y:S01]  /*0b00*/  @!P0 LDG.E R14, desc[UR4][R12.64+0xa00] ;  /* 0x000a00040c0e8981 */ /* 0x000ea2000c1e1900 */
[----:B------:R-:W-:Y:S01]  /*0b10*/  VIADD R7, R7, 0x380 ;  /* 0x0000038007077836 */ /* 0x000fe20000000000 */
[----:B------:R-:W-:Y:S01]  /*0b20*/  IADD3 R0, PT, PT, R0, 0x8, RZ ;  /* 0x0000000800007810 */ /* 0x000fe20007ffe0ff */
[----:B------:R-:W-:Y:S03]  /*0b30*/  BSSY.RECONVERGENT B0, `(.L_x_818) ;  /* 0x000000d000007945 */ /* 0x000fe60003800200 */
[----:B------:R-:W-:Y:S01]  /*0b40*/  ISETP.NE.AND P1, PT, R0, R6, PT ;  /* 0x000000060000720c */ /* 0x000fe20003f25270 */
[----:B--2---:R-:W-:-:S05]  /*0b50*/  @!P0 IMAD.HI.U32 R15, R14, -0x33333333, RZ ;  /* 0xcccccccd0e0f8827 */ /* 0x004fca00078e00ff */
[----:B------:R-:W-:-:S05]  /*0b60*/  @!P0 SHF.R.U32.HI R15, RZ, 0x3, R15 ;  /* 0x00000003ff0f8819 */ /* 0x000fca000001160f */
[----:B------:R-:W-:-:S05]  /*0b70*/  @!P0 IMAD R15, R15, -0xa, R14 ;  /* 0xfffffff60f0f8824 */ /* 0x000fca00078e020e */
[----:B------:R1:W-:Y:S01]  /*0b80*/  @!P0 STG.E desc[UR4][R10.64+0xa00], R15 ;  /* 0x000a000f0a008986 */ /* 0x0003e2000c101904 */
[----:B------:R-:W-:-:S13]  /*0b90*/  ISETP.GE.AND P0, PT, R7, R8, PT ;  /* 0x000000080700720c */ /* 0x000fda0003f06270 */
[----:B-1----:R-:W-:Y:S05]  /*0ba0*/  @P0 BRA `(.L_x_819) ;  /* 0x0000000000140947 */ /* 0x002fea0003800000 */
[----:B------:R-:W2:Y:S02]  /*0bb0*/  LDG.E R12, desc[UR4][R12.64+0xc00] ;  /* 0x000c00040c0c7981 */ /* 0x000ea4000c1e1900 */
[----:B--2---:R-:W-:-:S05]  /*0bc0*/  IMAD.HI.U32 R7, R12, -0x33333333, RZ ;  /* 0xcccccccd0c077827 */ /* 0x004fca00078e00ff */
[----:B------:R-:W-:-:S05]  /*0bd0*/  SHF.R.U32.HI R7, RZ, 0x3, R7 ;  /* 0x00000003ff077819 */ /* 0x000fca0000011607 */
[----:B------:R-:W-:-:S05]  /*0be0*/  IMAD R7, R7, -0xa, R12 ;  /* 0xfffffff607077824 */ /* 0x000fca00078e020c */
[----:B------:R0:W-:Y:S02]  /*0bf0*/  STG.E desc[UR4][R10.64+0xc00], R7 ;  /* 0x000c00070a007986 */ /* 0x0001e4000c101904 */
.L_x_819:
[----:B------:R-:W-:Y:S05]  /*0c00*/  BSYNC.RECONVERGENT B0 ;  /* 0x0000000000007941 */ /* 0x000fea0003800200 */
.L_x_818:
[----:B------:R-:W-:Y:S05]  /*0c10*/  @P1 BRA `(.L_x_820) ;  /* 0xfffffff800f81947 */ /* 0x000fea000383ffff */
.L_x_805:
[----:B------:R-:W-:-:S13]  /*0c20*/  ISETP.NE.AND P0, PT, R16, RZ, PT ;  /* 0x000000ff1000720c */ /* 0x000fda0003f05270 */
[----:B------:R-:W-:Y:S05]  /*0c30*/  @!P0 EXIT ;  /* 0x000000000000894d */ /* 0x000fea0003800000 */
[----:B------:R-:W5:Y:S01]  /*0c40*/  LDC R0, c[0x0][0x388] ;  /* 0x0000e200ff007b82 */ /* 0x000f620000000800 */
[----:B------:R-:W-:Y:S02]  /*0c50*/  ISETP.GE.U32.AND P0, PT, R16, 0x4, PT ;  /* 0x000000041000780c */ /* 0x000fe40003f06070 */
[----:B-----5:R-:W-:-:S04]  /*0c60*/  LOP3.LUT R18, R0, 0x3, RZ, 0xc0, !PT ;  /* 0x0000000300127812 */ /* 0x020fc800078ec0ff */
[----:B------:R-:W-:-:S07]  /*0c70*/  ISETP.NE.AND P2, PT, R18, RZ, PT ;  /* 0x000000ff1200720c */ /* 0x000fce0003f45270 */
[----:B------:R-:W-:Y:S06]  /*0c80*/  @!P0 BRA `(.L_x_821) ;  /* 0x0000000000948947 */ /* 0x000fec0003800000 */
[----:B01234-:R-:W-:-:S05]  /*0c90*/  IMAD R7, R6, 0x80, R9 ;  /* 0x0000008006077824 */ /* 0x01ffca00078e0209 */
[----:B------:R-:W-:-:S13]  /*0ca0*/  ISETP.GE.AND P0, PT, R7, R8, PT ;  /* 0x000000080700720c */ /* 0x000fda0003f06270 */
[----:B------:R-:W-:-:S06]  /*0cb0*/  @!P0 IMAD.WIDE R10, R7, 0x4, R4 ;  /* 0x00000004070a8825 */ /* 0x000fcc00078e0204 */
[----:B------:R-:W2:Y:S01]  /*0cc0*/  @!P0 LDG.E R10, desc[UR4][R10.64] ;  /* 0x000000040a0a8981 */ /* 0x000ea2000c1e1900 */
[----:B------:R-:W-:-:S04]  /*0cd0*/  IADD3 R21, PT, PT, R7, 0x80, RZ ;  /* 0x0000008007157810 */ /* 0x000fc80007ffe0ff */
[----:B------:R-:W-:Y:S01]  /*0ce0*/  ISETP.GE.AND P1, PT, R21, R8, PT ;  /* 0x000000081500720c */ /* 0x000fe20003f26270 */
[----:B--2---:R-:W-:-:S05]  /*0cf0*/  @!P0 IMAD.HI.U32 R12, R10, -0x33333333, RZ ;  /* 0xcccccccd0a0c8827 */ /* 0x004fca00078e00ff */
[----:B------:R-:W-:Y:S01]  /*0d00*/  @!P0 SHF.R.U32.HI R15, RZ, 0x3, R12 ;  /* 0x00000003ff0f8819 */ /* 0x000fe2000001160c */
[----:B------:R-:W-:-:S04]  /*0d10*/  @!P0 IMAD.WIDE R12, R7, 0x4, R2 ;  /* 0x00000004070c8825 */ /* 0x000fc800078e0202 */
[----:B------:R-:W-:Y:S02]  /*0d20*/  @!P0 IMAD R19, R15, -0xa, R10 ;  /* 0xfffffff60f138824 */ /* 0x000fe400078e020a */
[----:B------:R-:W-:-:S03]  /*0d30*/  @!P1 IMAD.WIDE R14, R21, 0x4, R4 ;  /* 0x00000004150e9825 */ /* 0x000fc600078e0204 */
[----:B------:R0:W-:Y:S04]  /*0d40*/  @!P0 STG.E desc[UR4][R12.64], R19 ;  /* 0x000000130c008986 */ /* 0x0001e8000c101904 */
[----:B------:R-:W2:Y:S01]  /*0d50*/  @!P1 LDG.E R14, desc[UR4][R14.64] ;  /* 0x000000040e0e9981 */ /* 0x000ea2000c1e1900 */
[----:B------:R-:W-:-:S05]  /*0d60*/  VIADD R23, R7, 0x100 ;  /* 0x0000010007177836 */ /* 0x000fca0000000000 */
        /* <DEDUP_REMOVED lines=8> */
[----:B0-----:R-:W-:Y:S01]  /*0df0*/  IADD3 R19, PT, PT, R7, 0x180, RZ ;  /* 0x0000018007137810 */ /* 0x001fe20007ffe0ff */
[----:B------:R-:W-:-:S03]  /*0e00*/  @!P0 IMAD.WIDE R12, R23, 0x4, R2 ;  /* 0x00000004170c8825 */ /* 0x000fc600078e0202 */
[----:B------:R-:W-:-:S13]  /*0e10*/  ISETP.GE.AND P1, PT, R19, R8, PT ;  /* 0x000000081300720c */ /* 0x000fda0003f26270 */
[----:B------:R-:W-:-:S04]  /*0e20*/  @!P1 IMAD.WIDE R14, R19, 0x4, R4 ;  /* 0x00000004130e9825 */ /* 0x000fc800078e0204 */
[----:B--2---:R-:W-:-:S05]  /*0e30*/  @!P0 IMAD.HI.U32 R7, R16, -0x33333333, RZ ;  /* 0xcccccccd10078827 */ /* 0x004fca00078e00ff */
[----:B------:R-:W-:-:S05]  /*0e40*/  @!P0 SHF.R.U32.HI R7, RZ, 0x3, R7 ;  /* 0x00000003ff078819 */ /* 0x000fca0000011607 */
[----:B------:R-:W-:-:S05]  /*0e50*/  @!P0 IMAD R7, R7, -0xa, R16 ;  /* 0xfffffff607078824 */ /* 0x000fca00078e0210 */
[----:B------:R0:W-:Y:S04]  /*0e60*/  @!P0 STG.E desc[UR4][R12.64], R7 ;  /* 0x000000070c008986 */ /* 0x0001e8000c101904 */
[----:B------:R-:W1:Y:S01]  /*0e70*/  @!P1 LDG.E R14, desc[UR4][R14.64] ;  /* 0x000000040e0e9981 */ /* 0x000e62000c1e1900 */
[----:B------:R-:W-:Y:S02]  /*0e80*/  VIADD R6, R6, 0x4 ;  /* 0x0000000406067836 */ /* 0x000fe40000000000 */
[----:B-1----:R-:W-:-:S05]  /*0e90*/  @!P1 IMAD.HI.U32 R10, R14, -0x33333333, RZ ;  /* 0xcccccccd0e0a9827 */ /* 0x002fca00078e00ff */
[----:B------:R-:W-:Y:S01]  /*0ea0*/  @!P1 SHF.R.U32.HI R17, RZ, 0x3, R10 ;  /* 0x00000003ff119819 */ /* 0x000fe2000001160a */
[----:B------:R-:W-:-:S04]  /*0eb0*/  @!P1 IMAD.WIDE R10, R19, 0x4, R2 ;  /* 0x00000004130a9825 */ /* 0x000fc800078e0202 */
[----:B------:R-:W-:-:S05]  /*0ec0*/  @!P1 IMAD R17, R17, -0xa, R14 ;  /* 0xfffffff611119824 */ /* 0x000fca00078e020e */
[----:B------:R0:W-:Y:S02]  /*0ed0*/  @!P1 STG.E desc[UR4][R10.64], R17 ;  /* 0x000000110a009986 */ /* 0x0001e4000c101904 */
.L_x_821:
[----:B------:R-:W-:Y:S05]  /*0ee0*/  @!P2 EXIT ;  /* 0x000000000000a94d */ /* 0x000fea0003800000 */
[----:B------:R-:W-:Y:S02]  /*0ef0*/  ISETP.NE.AND P0, PT, R18, 0x1, PT ;  /* 0x000000011200780c */ /* 0x000fe40003f05270 */
[----:B------:R-:W-:-:S04]  /*0f00*/  LOP3.LUT R0, R0, 0x1, RZ, 0xc0, !PT ;  /* 0x0000000100007812 */ /* 0x000fc800078ec0ff */
[----:B------:R-:W-:-:S07]  /*0f10*/  ISETP.NE.U32.AND P2, PT, R0, 0x1, PT ;  /* 0x000000010000780c */ /* 0x000fce0003f45070 */
[----:B------:R-:W-:Y:S06]  /*0f20*/  @!P0 BRA `(.L_x_822) ;  /* 0x00000000004c8947 */ /* 0x000fec0003800000 */
[----:B01234-:R-:W-:-:S04]  /*0f30*/  LEA R13, R6, R9, 0x7 ;  /* 0x00000009060d7211 */ /* 0x01ffc800078e38ff */
        /* <DEDUP_REMOVED lines=9> */
[----:B------:R-:W-:-:S05]  /*0fd0*/  @!P0 IMAD R7, R7, -0xa, R10 ;  /* 0xfffffff607078824 */ /* 0x000fca00078e020a */
[----:B------:R0:W-:Y:S04]  /*0fe0*/  @!P0 STG.E desc[UR4][R12.64], R7 ;  /* 0x000000070c008986 */ /* 0x0001e8000c101904 */
[----:B------:R-:W2:Y:S01]  /*0ff0*/  @!P1 LDG.E R14, desc[UR4][R14.64] ;  /* 0x000000040e0e9981 */ /* 0x000ea2000c1e1900 */
[----:B------:R-:W-:Y:S01]  /*1000*/  @!P1 IMAD.WIDE R10, R19, 0x4, R2 ;  /* 0x00000004130a9825 */ /* 0x000fe200078e0202 */
[----:B------:R-:W-:-:S03]  /*1010*/  IADD3 R6, PT, PT, R6, 0x2, RZ ;  /* 0x0000000206067810 */ /* 0x000fc60007ffe0ff */
[----:B--2---:R-:W-:-:S05]  /*1020*/  @!P1 IMAD.HI.U32 R0, R14, -0x33333333, RZ ;  /* 0xcccccccd0e009827 */ /* 0x004fca00078e00ff */
[----:B------:R-:W-:-:S05]  /*1030*/  @!P1 SHF.R.U32.HI R17, RZ, 0x3, R0 ;  /* 0x00000003ff119819 */ /* 0x000fca0000011600 */
[----:B------:R-:W-:-:S05]  /*1040*/  @!P1 IMAD R17, R17, -0xa, R14 ;  /* 0xfffffff611119824 */ /* 0x000fca00078e020e */
[----:B------:R0:W-:Y:S02]  /*1050*/  @!P1 STG.E desc[UR4][R10.64], R17 ;  /* 0x000000110a009986 */ /* 0x0001e4000c101904 */
.L_x_822:
        /* <DEDUP_REMOVED lines=9> */
[----:B------:R-:W-:-:S05]  /*10f0*/  IMAD R7, R7, -0xa, R4 ;  /* 0xfffffff607077824 */ /* 0x000fca00078e0204 */
[----:B------:R-:W-:Y:S01]  /*1100*/  STG.E desc[UR4][R2.64], R7 ;  /* 0x0000000702007986 */ /* 0x000fe2000c101904 */
[----:B------:R-:W-:Y:S05]  /*1110*/  EXIT ;  /* 0x000000000000794d */ /* 0x000fea0003800000 */
.L_x_804:
[----:B------:R-:W-:-:S13]  /*1120*/  ISETP.GE.AND P0, PT, R0, 0x1, PT ;  /* 0x000000010000780c */ /* 0x000fda0003f06270 */
[----:B------:R-:W-:Y:S05]  /*1130*/  @!P0 EXIT ;  /* 0x000000000000894d */ /* 0x000fea0003800000 */
[C---:B------:R-:W-:Y:S01]  /*1140*/  ISETP.GE.U32.AND P1, PT, R0.reuse, 0x8, PT ;  /* 0x000000080000780c */ /* 0x040fe20003f26070 */
[----:B------:R-:W-:Y:S01]  /*1150*/  HFMA2 R8, -RZ, RZ, 0, 0 ;  /* 0x00000000ff087431 */ /* 0x000fe200000001ff */
[----:B------:R-:W-:-:S04]  /*1160*/  LOP3.LUT R22, R0, 0x7, RZ, 0xc0, !PT ;  /* 0x0000000700167812 */ /* 0x000fc800078ec0ff */
[----:B------:R-:W-:-:S07]  /*1170*/  ISETP.NE.AND P0, PT, R22, RZ, PT ;  /* 0x000000ff1600720c */ /* 0x000fce0003f05270 */
[----:B------:R-:W-:Y:S06]  /*1180*/  @!P1 BRA `(.L_x_823) ;  /* 0x0000000000f09947 */ /* 0x000fec0003800000 */
[----:B------:R-:W-:Y:S01]  /*1190*/  IMAD.WIDE.U32 R16, R9, 0x4, R6 ;  /* 0x0000000409107825 */ /* 0x000fe200078e0006 */
[----:B------:R-:W-:-:S03]  /*11a0*/  LOP3.LUT R8, R0, 0x7ffffff8, RZ, 0xc0, !PT ;  /* 0x7ffffff800087812 */ /* 0x000fc600078ec0ff */
[----:B------:R-:W-:Y:S01]  /*11b0*/  IMAD.MOV.U32 R19, RZ, RZ, R17 ;  /* 0x000000ffff137224 */ /* 0x000fe200078e0011 */
[----:B------:R-:W-:Y:S01]  /*11c0*/  IADD3 R17, PT, PT, R9, 0x80, RZ ;  /* 0x0000008009117810 */ /* 0x000fe20007ffe0ff */
[----:B------:R-:W-:-:S07]  /*11d0*/  IMAD.MOV R18, RZ, RZ, -R8 ;  /* 0x000000ffff127224 */ /* 0x000fce00078e0a08 */
.L_x_824:
[----:B------:R-:W-:-:S04]  /*11e0*/  IADD3 R20, P1, PT, R16, UR10, RZ ;  /* 0x0000000a10147c10 */ /* 0x000fc8000ff3e0ff */
[----:B--2---:R-:W-:-:S05]  /*11f0*/  IADD3.X R21, PT, PT, R19, UR11, RZ, P1, !PT ;  /* 0x0000000b13157c10 */ /* 0x004fca0008ffe4ff */
[----:B------:R-:W2:Y:S01]  /*1200*/  LDG.E R20, desc[UR4][R20.64] ;  /* 0x0000000414147981 */ /* 0x000ea2000c1e1900 */
[----:B------:R-:W-:Y:S01]  /*1210*/  IMAD.WIDE R12, R17, 0x4, R6 ;  /* 0x00000004110c7825 */ /* 0x000fe200078e0206 */
[----:B------:R-:W-:Y:S02]  /*1220*/  IADD3 R14, P1, PT, R16, UR8, RZ ;  /* 0x00000008100e7c10 */ /* 0x000fe4000ff3e0ff */
[----:B------:R-:W-:Y:S02]  /*1230*/  IADD3 R10, P2, PT, R12, UR10, RZ ;  /* 0x0000000a0c0a7c10 */ /* 0x000fe4000ff5e0ff */
[----:B------:R-:W-:Y:S01]  /*1240*/  IADD3.X R15, PT, PT, R19, UR9, RZ, P1, !PT ;  /* 0x00000009130f7c10 */ /* 0x000fe20008ffe4ff */
[----:B--2---:R-:W-:-:S05]  /*1250*/  IMAD.HI.U32 R11, R20, -0x33333333, RZ ;  /* 0xcccccccd140b7827 */ /* 0x004fca00078e00ff */
[----:B------:R-:W-:Y:S02]  /*1260*/  SHF.R.U32.HI R23, RZ, 0x3, R11 ;  /* 0x00000003ff177819 */ /* 0x000fe4000001160b */
[----:B------:R-:W-:-:S03]  /*1270*/  IADD3.X R11, PT, PT, R13, UR11, RZ, P2, !PT ;  /* 0x0000000b0d0b7c10 */ /* 0x000fc600097fe4ff */
[----:B------:R-:W-:-:S05]  /*1280*/  IMAD R23, R23, -0xa, R20 ;  /* 0xfffffff617177824 */ /* 0x000fca00078e0214 */
[----:B------:R0:W-:Y:S04]  /*1290*/  STG.E desc[UR4][R14.64], R23 ;  /* 0x000000170e007986 */ /* 0x0001e8000c101904 */
[----:B------:R-:W2:Y:S01]  /*12a0*/  LDG.E R24, desc[UR4][R10.64] ;  /* 0x000000040a187981 */ /* 0x000ea2000c1e1900 */
[----:B------:R-:W-:-:S04]  /*12b0*/  IADD3 R12, P1, PT, R12, UR8, RZ ;  /* 0x000000080c0c7c10 */ /* 0x000fc8000ff3e0ff */
[----:B------:R-:W-:Y:S01]  /*12c0*/  IADD3.X R13, PT, PT, R13, UR9, RZ, P1, !PT ;  /* 0x000000090d0d7c10 */ /* 0x000fe20008ffe4ff */
[----:B--2---:R-:W-:-:S05]  /*12d0*/  IMAD.HI.U32 R20, R24, -0x33333333, RZ ;  /* 0xcccccccd18147827 */ /* 0x004fca00078e00ff */
[----:B------:R-:W-:-:S05]  /*12e0*/  SHF.R.U32.HI R21, RZ, 0x3, R20 ;  /* 0x00000003ff157819 */ /* 0x000fca0000011614 */
[----:B------:R-:W-:-:S05]  /*12f0*/  IMAD R21, R21, -0xa, R24 ;  /* 0xfffffff615157824 */ /* 0x000fca00078e0218 */
[----:B------:R1:W-:Y:S04]  /*1300*/  STG.E desc[UR4][R12.64], R21 ;  /* 0x000000150c007986 */ /* 0x0003e8000c101904 */
[----:B------:R-:W2:Y:S02]  /*1310*/  LDG.E R20, desc[UR4][R10.64+0x200] ;  /* 0x000200040a147981 */ /* 0x000ea4000c1e1900 */
[----:B--2---:R-:W-:-:S05]  /*1320*/  IMAD.HI.U32 R24, R20, -0x33333333, RZ ;  /* 0xcccccccd14187827 */ /* 0x004fca00078e00ff */
[----:B------:R-:W-:-:S05]  /*1330*/  SHF.R.U32.HI R25, RZ, 0x3, R24 ;  /* 0x00000003ff197819 */ /* 0x000fca0000011618 */
[----:B------:R-:W-:-:S05]  /*1340*/  IMAD R25, R25, -0xa, R20 ;  /* 0xfffffff619197824 */ /* 0x000fca00078e0214 */
[----:B------:R-:W-:Y:S04]  /*1350*/  STG.E desc[UR4][R12.64+0x200], R25 ;  /* 0x000200190c007986 */ /* 0x000fe8000c101904 */
[----:B0-----:R-:W2:Y:S02]  /*1360*/  LDG.E R14, desc[UR4][R10.64+0x400] ;  /* 0x000400040a0e7981 */ /* 0x001ea4000c1e1900 */
[----:B--2---:R-:W-:-:S05]  /*1370*/  IMAD.HI.U32 R15, R14, -0x33333333, RZ ;  /* 0xcccccccd0e0f7827 */ /* 0x004fca00078e00ff */
[----:B------:R-:W-:-:S05]  /*1380*/  SHF.R.U32.HI R15, RZ, 0x3, R15 ;  /* 0x00000003ff0f7819 */ /* 0x000fca000001160f */
[----:B------:R-:W-:-:S05]  /*1390*/  IMAD R15, R15, -0xa, R14 ;  /* 0xfffffff60f0f7824 */ /* 0x000fca00078e020e */
[----:B------:R0:W-:Y:S04]  /*13a0*/  STG.E desc[UR4][R12.64+0x400], R15 ;  /* 0x0004000f0c007986 */ /* 0x0001e8000c101904 */
[----:B------:R-:W2:Y:S02]  /*13b0*/  LDG.E R14, desc[UR4][R10.64+0x600] ;  /* 0x000600040a0e7981 */ /* 0x000ea4000c1e1900 */
[----:B--2---:R-:W-:-:S05]  /*13c0*/  IMAD.HI.U32 R20, R14, -0x33333333, RZ ;  /* 0xcccccccd0e147827 */ /* 0x004fca00078e00ff */
[----:B-1----:R-:W-:-:S05]  /*13d0*/  SHF.R.U32.HI R21, RZ, 0x3, R20 ;  /* 0x00000003ff157819 */ /* 0x002fca0000011614 */
[----:B------:R-:W-:-:S05]  /*13e0*/  IMAD R21, R21, -0xa, R14 ;  /* 0xfffffff615157824 */ /* 0x000fca00078e020e */
[----:B------:R1:W-:Y:S04]  /*13f0*/  STG.E desc[UR4][R12.64+0x600], R21 ;  /* 0x000600150c007986 */ /* 0x0003e8000c101904 */
[----:B------:R-:W2:Y:S02]  /*1400*/  LDG.E R14, desc[UR4][R10.64+0x800] ;  /* 0x000800040a0e7981 */ /* 0x000ea4000c1e1900 */
[----:B--2---:R-:W-:-:S05]  /*1410*/  IMAD.HI.U32 R20, R14, -0x33333333, RZ ;  /* 0xcccccccd0e147827 */ /* 0x004fca00078e00ff */
[----:B------:R-:W-:-:S05]  /*1420*/  SHF.R.U32.HI R23, RZ, 0x3, R20 ;  /* 0x00000003ff177819 */ /* 0x000fca0000011614 */
[----:B------:R-:W-:-:S05]  /*1430*/  IMAD R23, R23, -0xa, R14 ;  /* 0xfffffff617177824 */ /* 0x000fca00078e020e */
[----:B------:R2:W-:Y:S04]  /*1440*/  STG.E desc[UR4][R12.64+0x800], R23 ;  /* 0x000800170c007986 */ /* 0x0005e8000c101904 */
[----:B------:R-:W0:Y:S02]  /*1450*/  LDG.E R14, desc[UR4][R10.64+0xa00] ;  /* 0x000a00040a0e7981 */ /* 0x000e24000c1e1900 */
[----:B0-----:R-:W-:-:S05]  /*1460*/  IMAD.HI.U32 R15, R14, -0x33333333, RZ ;  /* 0xcccccccd0e0f7827 */ /* 0x001fca00078e00ff */
[----:B------:R-:W-:-:S05]  /*1470*/  SHF.R.U32.HI R15, RZ, 0x3, R15 ;  /* 0x00000003ff0f7819 */ /* 0x000fca000001160f */
[----:B------:R-:W-:-:S05]  /*1480*/  IMAD R15, R15, -0xa, R14 ;  /* 0xfffffff60f0f7824 */ /* 0x000fca00078e020e */
[----:B------:R2:W-:Y:S04]  /*1490*/  STG.E desc[UR4][R12.64+0xa00], R15 ;  /* 0x000a000f0c007986 */ /* 0x0005e8000c101904 */
[----:B------:R-:W3:Y:S01]  /*14a0*/  LDG.E R14, desc[UR4][R10.64+0xc00] ;  /* 0x000c00040a0e7981 */ /* 0x000ee2000c1e1900 */
[----:B------:R-:W-:Y:S01]  /*14b0*/  IADD3 R18, PT, PT, R18, 0x8, RZ ;  /* 0x0000000812127810 */ /* 0x000fe20007ffe0ff */
[----:B------:R-:W-:Y:S01]  /*14c0*/  VIADD R17, R17, 0x400 ;  /* 0x0000040011117836 */ /* 0x000fe20000000000 */
[----:B------:R-:W-:Y:S02]  /*14d0*/  IADD3 R16, P2, PT, R16, 0x1000, RZ ;  /* 0x0000100010107810 */ /* 0x000fe40007f5e0ff */
[----:B------:R-:W-:Y:S02]  /*14e0*/  ISETP.NE.AND P1, PT, R18, RZ, PT ;  /* 0x000000ff1200720c */ /* 0x000fe40003f25270 */
[----:B------:R-:W-:Y:S01]  /*14f0*/  IADD3.X R19, PT, PT, RZ, R19, RZ, P2, !PT ;  /* 0x00000013ff137210 */ /* 0x000fe200017fe4ff */
[----:B---3--:R-:W-:-:S05]  /*1500*/  IMAD.HI.U32 R20, R14, -0x33333333, RZ ;  /* 0xcccccccd0e147827 */ /* 0x008fca00078e00ff */
[----:B-1----:R-:W-:-:S05]  /*1510*/  SHF.R.U32.HI R21, RZ, 0x3, R20 ;  /* 0x00000003ff157819 */ /* 0x002fca0000011614 */
[----:B------:R-:W-:-:S05]  /*1520*/  IMAD R21, R21, -0xa, R14 ;  /* 0xfffffff615157824 */ /* 0x000fca00078e020e */
[----:B------:R2:W-:Y:S01]  /*1530*/  STG.E desc[UR4][R12.64+0xc00], R21 ;  /* 0x000c00150c007986 */ /* 0x0005e2000c101904 */
[----:B------:R-:W-:Y:S05]  /*1540*/  @P1 BRA `(.L_x_824) ;  /* 0xfffffffc00241947 */ /* 0x000fea000383ffff */
.L_x_823:
[----:B------:R-:W-:Y:S05]  /*1550*/  @!P0 EXIT ;  /* 0x000000000000894d */ /* 0x000fea0003800000 */
[----:B------:R-:W-:Y:S02]  /*1560*/  ISETP.GE.U32.AND P0, PT, R22, 0x4, PT ;  /* 0x000000041600780c */ /* 0x000fe40003f06070 */
[----:B------:R-:W-:-:S04]  /*1570*/  LOP3.LUT R16, R0, 0x3, RZ, 0xc0, !PT ;  /* 0x0000000300107812 */ /* 0x000fc800078ec0ff */
[----:B------:R-:W-:-:S07]  /*1580*/  ISETP.NE.AND P1, PT, R16, RZ, PT ;  /* 0x000000ff1000720c */ /* 0x000fce0003f25270 */
[----:B------:R-:W-:Y:S06]  /*1590*/  @!P0 BRA `(.L_x_825) ;  /* 0x0000000000608947 */ /* 0x000fec0003800000 */
[----:B------:R-:W-:-:S04]  /*15a0*/  IMAD R11, R8, 0x80, R9 ;  /* 0x00000080080b7824 */ /* 0x000fc800078e0209 */
[----:B------:R-:W-:-:S05]  /*15b0*/  IMAD.WIDE R6, R11, 0x4, R4 ;  /* 0x000000040b067825 */ /* 0x000fca00078e0204 */
[----:B--2---:R-:W2:Y:S02]  /*15c0*/  LDG.E R12, desc[UR4][R6.64] ;  /* 0x00000004060c7981 */ /* 0x004ea4000c1e1900 */
[----:B--2---:R-:W-:-:S05]  /*15d0*/  IMAD.HI.U32 R10, R12, -0x33333333, RZ ;  /* 0xcccccccd0c0a7827 */ /* 0x004fca00078e00ff */
[----:B------:R-:W-:Y:S01]  /*15e0*/  SHF.R.U32.HI R13, RZ, 0x3, R10 ;  /* 0x00000003ff0d7819 */ /* 0x000fe2000001160a */
[----:B------:R-:W-:-:S04]  /*15f0*/  IMAD.WIDE R10, R11, 0x4, R2 ;  /* 0x000000040b0a7825 */ /* 0x000fc800078e0202 */
[----:B------:R-:W-:-:S05]  /*1600*/  IMAD R13, R13, -0xa, R12 ;  /* 0xfffffff60d0d7824 */ /* 0x000fca00078e020c */
[----:B------:R0:W-:Y:S04]  /*1610*/  STG.E desc[UR4][R10.64], R13 ;  /* 0x0000000d0a007986 */ /* 0x0001e8000c101904 */
[----:B------:R-:W2:Y:S02]  /*1620*/  LDG.E R12, desc[UR4][R6.64+0x200] ;  /* 0x00020004060c7981 */ /* 0x000ea4000c1e1900 */
        /* <DEDUP_REMOVED lines=8> */
[----:B------:R1:W-:Y:S04]  /*16b0*/  STG.E desc[UR4][R10.64+0x400], R17 ;  /* 0x000400110a007986 */ /* 0x0003e8000c101904 */
[----:B------:R-:W0:Y:S01]  /*16c0*/  LDG.E R12, desc[UR4][R6.64+0x600] ;  /* 0x00060004060c7981 */ /* 0x000e22000c1e1900 */
[----:B------:R-:W-:Y:S01]  /*16d0*/  IADD3 R8, PT, PT, R8, 0x4, RZ ;  /* 0x0000000408087810 */ /* 0x000fe20007ffe0ff */
[----:B0-----:R-:W-:-:S05]  /*16e0*/  IMAD.HI.U32 R13, R12, -0x33333333, RZ ;  /* 0xcccccccd0c0d7827 */ /* 0x001fca00078e00ff */
[----:B------:R-:W-:-:S05]  /*16f0*/  SHF.R.U32.HI R13, RZ, 0x3, R13 ;  /* 0x00000003ff0d7819 */ /* 0x000fca000001160d */
[----:B------:R-:W-:-:S05]  /*1700*/  IMAD R13, R13, -0xa, R12 ;  /* 0xfffffff60d0d7824 */ /* 0x000fca00078e020c */
[----:B------:R1:W-:Y:S02]  /*1710*/  STG.E desc[UR4][R10.64+0x600], R13 ;  /* 0x0006000d0a007986 */ /* 0x0003e4000c101904 */
.L_x_825:
[----:B------:R-:W-:Y:S05]  /*1720*/  @!P1 EXIT ;  /* 0x000000000000994d */ /* 0x000fea0003800000 */
[----:B------:R-:W-:Y:S02]  /*1730*/  ISETP.NE.AND P0, PT, R16, 0x1, PT ;  /* 0x000000011000780c */ /* 0x000fe40003f05270 */
[----:B------:R-:W-:-:S04]  /*1740*/  LOP3.LUT R0, R0, 0x1, RZ, 0xc0, !PT ;  /* 0x0000000100007812 */ /* 0x000fc800078ec0ff */
[----:B------:R-:W-:-:S07]  /*1750*/  ISETP.NE.U32.AND P1, PT, R0, 0x1, PT ;  /* 0x000000010000780c */ /* 0x000fce0003f25070 */
[----:B------:R-:W-:Y:S06]  /*1760*/  @!P0 BRA `(.L_x_826) ;  /* 0x0000000000388947 */ /* 0x000fec0003800000 */
[----:B-1----:R-:W-:-:S04]  /*1770*/  IMAD R11, R8, 0x80, R9 ;  /* 0x00000080080b7824 */ /* 0x002fc800078e0209 */
[----:B------:R-:W-:-:S05]  /*1780*/  IMAD.WIDE R6, R11, 0x4, R4 ;  /* 0x000000040b067825 */ /* 0x000fca00078e0204 */
[----:B------:R-:W3:Y:S02]  /*1790*/  LDG.E R0, desc[UR4][R6.64] ;  /* 0x0000000406007981 */ /* 0x000ee4000c1e1900 */
[----:B---3--:R-:W-:-:S05]  /*17a0*/  IMAD.HI.U32 R10, R0, -0x33333333, RZ ;  /* 0xcccccccd000a7827 */ /* 0x008fca00078e00ff */
[----:B--2---:R-:W-:Y:S01]  /*17b0*/  SHF.R.U32.HI R13, RZ, 0x3, R10 ;  /* 0x00000003ff0d7819 */ /* 0x004fe2000001160a */
[----:B------:R-:W-:-:S04]  /*17c0*/  IMAD.WIDE R10, R11, 0x4, R2 ;  /* 0x000000040b0a7825 */ /* 0x000fc800078e0202 */
[----:B------:R-:W-:-:S05]  /*17d0*/  IMAD R13, R13, -0xa, R0 ;  /* 0xfffffff60d0d7824 */ /* 0x000fca00078e0200 */
[----:B------:R0:W-:Y:S04]  /*17e0*/  STG.E desc[UR4][R10.64], R13 ;  /* 0x0000000d0a007986 */ /* 0x0001e8000c101904 */
[----:B------:R-:W2:Y:S01]  /*17f0*/  LDG.E R0, desc[UR4][R6.64+0x200] ;  /* 0x0002000406007981 */ /* 0x000ea2000c1e1900 */
[----:B------:R-:W-:Y:S01]  /*1800*/  IADD3 R8, PT, PT, R8, 0x2, RZ ;  /* 0x0000000208087810 */ /* 0x000fe20007ffe0ff */
[----:B--2---:R-:W-:-:S05]  /*1810*/  IMAD.HI.U32 R12, R0, -0x33333333, RZ ;  /* 0xcccccccd000c7827 */ /* 0x004fca00078e00ff */
[----:B------:R-:W-:-:S05]  /*1820*/  SHF.R.U32.HI R15, RZ, 0x3, R12 ;  /* 0x00000003ff0f7819 */ /* 0x000fca000001160c */
[----:B------:R-:W-:-:S05]  /*1830*/  IMAD R15, R15, -0xa, R0 ;  /* 0xfffffff60f0f7824 */ /* 0x000fca00078e0200 */
[----:B------:R0:W-:Y:S02]  /*1840*/  STG.E desc[UR4][R10.64+0x200], R15 ;  /* 0x0002000f0a007986 */ /* 0x0001e4000c101904 */
.L_x_826:
[----:B------:R-:W-:Y:S05]  /*1850*/  @P1 EXIT ;  /* 0x000000000000194d */ /* 0x000fea0003800000 */
[----:B------:R-:W-:-:S04]  /*1860*/  IMAD R9, R8, 0x80, R9 ;  /* 0x0000008008097824 */ /* 0x000fc800078e0209 */
[----:B------:R-:W-:-:S06]  /*1870*/  IMAD.WIDE R4, R9, 0x4, R4 ;  /* 0x0000000409047825 */ /* 0x000fcc00078e0204 */
[----:B------:R-:W3:Y:S01]  /*1880*/  LDG.E R4, desc[UR4][R4.64] ;  /* 0x0000000404047981 */ /* 0x000ee2000c1e1900 */
[----:B------:R-:W-:-:S04]  /*1890*/  IMAD.WIDE R2, R9, 0x4, R2 ;  /* 0x0000000409027825 */ /* 0x000fc800078e0202 */
[----:B---3--:R-:W-:-:S05]  /*18a0*/  IMAD.HI.U32 R0, R4, -0x33333333, RZ ;  /* 0xcccccccd04007827 */ /* 0x008fca00078e00ff */
[----:B------:R-:W-:-:S05]  /*18b0*/  SHF.R.U32.HI R7, RZ, 0x3, R0 ;  /* 0x00000003ff077819 */ /* 0x000fca0000011600 */
[----:B------:R-:W-:-:S05]  /*18c0*/  IMAD R7, R7, -0xa, R4 ;  /* 0xfffffff607077824 */ /* 0x000fca00078e0204 */
[----:B------:R-:W-:Y:S01]  /*18d0*/  STG.E desc[UR4][R2.64], R7 ;  /* 0x0000000702007986 */ /* 0x000fe2000c101904 */
[----:B------:R-:W-:Y:S05]  /*18e0*/  EXIT ;  /* 0x000000000000794d */ /* 0x000fea0003800000 */
.L_x_827:
        /* <DEDUP_REMOVED lines=9> */
.L_x_1746:


//--------------------- .text._ZN3cub18CUB_300001_SM_10006detail9transform16transform_kernelINS2_10policy_hubILb1EN4cuda3std3__45tupleIJN6thrust24THRUST_300001_SM_1000_NS6detail15normal_iteratorINSA_10device_ptrIjEEEEEEEE10policy1000Ei8get_siteSF_JPjEEEvT0_iT1_T2_DpNS2_10kernel_argIT3_EE --------------------------
	.section	.text._ZN3cub18CUB_300001_SM_10006detail9transform16transform_kernelINS2_10policy_hubILb1EN4cuda3std3__45tupleIJN6thrust24THRUST_300001_SM_1000_NS6detail15normal_iteratorINSA_10device_ptrIjEEEEEEEE10policy1000Ei8get_siteSF_JPjEEEvT0_iT1_T2_DpNS2_10kernel_argIT3_EE,"ax",@progbits
	.align	128
        .global         _ZN3cub18CUB_300001_SM_10006detail9transform16transform_kernelINS2_10policy_hubILb1EN4cuda3std3__45tupleIJN6thrust24THRUST_300001_SM_1000_NS6detail15normal_iteratorINSA_10device_ptrIjEEEEEEEE10policy1000Ei8get_siteSF_JPjEEEvT0_iT1_T2_DpNS2_10kernel_argIT3_EE
        .type           _ZN3cub18CUB_300001_SM_10006detail9transform16transform_kernelINS2_10policy_hubILb1EN4cuda3std3__45tupleIJN6thrust24THRUST_300001_SM_1000_NS6detail15normal_iteratorINSA_10device_ptrIjEEEEEEEE10policy1000Ei8get_siteSF_JPjEEEvT0_iT1_T2_DpNS2_10kernel_argIT3_EE,@function
        .size           _ZN3cub18CUB_300001_SM_10006detail9transform16transform_kernelINS2_10policy_hubILb1EN4cuda3std3__45tupleIJN6thrust24THRUST_300001_SM_1000_NS6detail15normal_iteratorINSA_10device_ptrIjEEEEEEEE10policy1000Ei8get_siteSF_JPjEEEvT0_iT1_T2_DpNS2_10kernel_argIT3_EE,(.L_x_1747 - _ZN3cub18CUB_300001_SM_10006detail9transform16transform_kernelINS2_10policy_hubILb1EN4cuda3std3__45tupleIJN6thrust24THRUST_300001_SM_1000_NS6detail15normal_iteratorINSA_10device_ptrIjEEEEEEEE10policy1000Ei8get_siteSF_JPjEEEvT0_iT1_T2_DpNS2_10kernel_argIT3_EE)
        .other          _ZN3cub18CUB_300001_SM_10006detail9transform16transform_kernelINS2_10policy_hubILb1EN4cuda3std3__45tupleIJN6thrust24THRUST_300001_SM_1000_NS6detail15normal_iteratorINSA_10device_ptrIjEEEEEEEE10policy1000Ei8get_siteSF_JPjEEEvT0_iT1_T2_DpNS2_10kernel_argIT3_EE,@"STO_CUDA_ENTRY STV_DEFAULT"
_ZN3cub18CUB_300001_SM_10006detail9transform16transform_kernelINS2_10policy_hubILb1EN4cuda3std3__45tupleIJN6thrust24THRUST_300001_SM_1000_NS6detail15normal_iteratorINSA_10device_ptrIjEEEEEEEE10policy1000Ei8get_siteSF_JPjEEEvT0_iT1_T2_DpNS2_10kernel_argIT3_EE:
.text._ZN3cub18CUB_300001_SM_10006detail9transform16transform_kernelINS2_10policy_hubILb1EN4cuda3std3__45tupleIJN6thrust24THRUST_300001_SM_1000_NS6detail15normal_iteratorINSA_10device_ptrIjEEEEEEEE10policy1000Ei8get_siteSF_JPjEEEvT0_iT1_T2_DpNS2_10kernel_argIT3_EE:
[----:B------:R-:W-:Y:S08]  /*0000*/  LDC R1, c[0x0][0x37c] ;  /* 0x0000df00ff017b82 */ /* 0x000ff00000000800 */
[----:B------:R-:W0:Y:S01]  /*0010*/  LDC.64 R10, c[0x0][0x380] ;  /* 0x0000e000ff0a7b82 */ /* 0x000e220000000a00 */
[----:B------:R-:W1:Y:S01]  /*0020*/  S2R R9, SR_TID.X ;  /* 0x0000000000097919 */ /* 0x000e620000002100 */
[----:B------:R-:W-:Y:S06]  /*0030*/  BSSY.RECONVERGENT B0, `(.L_x_828) ;  /* 0x0000013000007945 */ /* 0x000fec0003800200 */
[----:B------:R-:W2:Y:S01]  /*0040*/  S2UR UR4, SR_CTAID.X ;  /* 0x00000000000479c3 */ /* 0x000ea20000002500 */
[----:B0-----:R-:W-:-:S05]  /*0050*/  SHF.L.U32 R5, R11, 0x7, RZ ;  /* 0x000000070b057819 */ /* 0x001fca00000006ff */
[----:B--2---:R-:W-:Y:S01]  /*0060*/  IMAD R7, R5, UR4, RZ ;  /* 0x0000000405077c24 */ /* 0x004fe2000f8e02ff */
[----:B-1----:R-:W-:-:S03]  /*0070*/  SHF.L.U32 R13, R9, 0x7, RZ ;  /* 0x00000007090d7819 */ /* 0x002fc600000006ff */
        /* <DEDUP_REMOVED lines=8> */
.L_x_830:
[----:B------:R-:W-:Y:S01]  /*0100*/  IADD3 R13, PT, PT, R13, 0x4000, RZ ;  /* 0x000040000d0d7810 */ /* 0x000fe20007ffe0ff */
[----:B------:R0:W-:Y:S03]  /*0110*/  CCTL.E.PF2 [R2] ;  /* 0x000000000200798f */ /* 0x0001e60000800100 */
[----:B------:R-:W-:Y:S02]  /*0120*/  ISETP.GE.AND P0, PT, R13, R4, PT ;  /* 0x000000040d00720c */ /* 0x000fe40003f06270 */
[----:B0-----:R-:W-:-:S05]  /*0130*/  IADD3 R2, P1, PT, R2, 0x4000, RZ ;  /* 0x0000400002027810 */ /* 0x001fca0007f3e0ff */
[----:B------:R-:W-:-:S06]  /*0140*/  IMAD.X R3, RZ, RZ, R3, P1 ;  /* 0x000000ffff037224 */ /* 0x000fcc00008e0603 */
[----:B------:R-:W-:Y:S05]  /*0150*/  @!P0 BRA `(.L_x_830) ;  /* 0xfffffffc00e88947 */ /* 0x000fea000383ffff */
.L_x_829:
[----:B------:R-:W-:Y:S05]  /*0160*/  BSYNC.RECONVERGENT B0 ;  /* 0x0000000000007941 */ /* 0x000fea0003800200 */
.L_x_828:
        /* <DEDUP_REMOVED lines=12> */
[----:B------:R-:W-:Y:S01]  /*0230*/  HFMA2 R0, -RZ, RZ, 0, 0 ;  /* 0x00000000ff007431 */ /* 0x000fe200000001ff */
[----:B------:R-:W-:-:S04]  /*0240*/  LOP3.LUT R22, R11, 0x7, RZ, 0xc0, !PT ;  /* 0x000000070b167812 */ /* 0x000fc800078ec0ff */
[----:B------:R-:W-:-:S07]  /*0250*/  ISETP.NE.AND P0, PT, R22, RZ, PT ;  /* 0x000000ff1600720c */ /* 0x000fce0003f05270 */
[----:B------:R-:W-:Y:S06]  /*0260*/  @!P1 BRA `(.L_x_832) ;  /* 0x0000000000f49947 */ /* 0x000fec0003800000 */
[----:B------:R-:W-:Y:S01]  /*0270*/  LOP3.LUT R0, R11, 0x7ffffff8, RZ, 0xc0, !PT ;  /* 0x7ffffff80b007812 */ /* 0x000fe200078ec0ff */
[C---:B------:R-:W-:Y:S01]  /*0280*/  IMAD.WIDE.U32 R18, R9.reuse, 0x4, R6 ;  /* 0x0000000409127825 */ /* 0x040fe200078e0006 */
[----:B------:R-:W-:Y:S01]  /*0290*/  IADD3 R17, PT, PT, R9, 0x80, RZ ;  /* 0x0000008009117810 */ /* 0x000fe20007ffe0ff */
[----:B------:R-:W0:Y:S02]  /*02a0*/  LDCU.128 UR8, c[0x0][0x390] ;  /* 0x00007200ff0877ac */ /* 0x000e240008000c00 */
[----:B------:R-:W-:Y:S02]  /*02b0*/  IMAD.MOV.U32 R8, RZ, RZ, R18 ;  /* 0x000000ffff087224 */ /* 0x000fe400078e0012 */
[----:B------:R-:W-:-:S07]  /*02c0*/  IMAD.MOV R16, RZ, RZ, -R0 ;  /* 0x000000ffff107224 */ /* 0x000fce00078e0a00 */
.L_x_833:
[----:B0-----:R-:W-:-:S04]  /*02d0*/  IADD3 R20, P1, PT, R8, UR10, RZ ;  /* 0x0000000a08147c10 */ /* 0x001fc8000ff3e0ff */
        /* <DEDUP_REMOVED lines=54> */
.L_x_832:
[----:B------:R-:W-:Y:S05]  /*0640*/  @!P0 EXIT ;  /* 0x000000000000894d */ /* 0x000fea0003800000 */
[----:B------:R-:W0:Y:S01]  /*0650*/  LDC R8, c[0x0][0x384] ;  /* 0x0000e100ff087b82 */ /* 0x000e220000000800 */
[----:B------:R-:W-:Y:S02]  /*0660*/  ISETP.GE.U32.AND P0, PT, R22, 0x4, PT ;  /* 0x000000041600780c */ /* 0x000fe40003f06070 */
[----:B0-----:R-:W-:-:S04]  /*0670*/  LOP3.LUT R16, R8, 0x3, RZ, 0xc0, !PT ;  /* 0x0000000308107812 */ /* 0x001fc800078ec0ff */
        /* <DEDUP_REMOVED lines=26> */
.L_x_834:
        /* <DEDUP_REMOVED lines=19> */
.L_x_835:
        /* <DEDUP_REMOVED lines=10> */
.L_x_831:
[----:B------:R-:W-:-:S13]  /*09f0*/  ISETP.GE.AND P0, PT, R11, 0x1, PT ;  /* 0x000000010b00780c */ /* 0x000fda0003f06270 */
[----:B------:R-:W-:Y:S05]  /*0a00*/  @!P0 EXIT ;  /* 0x000000000000894d */ /* 0x000fea0003800000 */
[C---:B------:R-:W-:Y:S02]  /*0a10*/  ISETP.GE.U32.AND P0, PT, R11.reuse, 0x8, PT ;  /* 0x000000080b00780c */ /* 0x040fe40003f06070 */
[----:B------:R-:W-:Y:S02]  /*0a20*/  LOP3.LUT R18, R11, 0x7, RZ, 0xc0, !PT ;  /* 0x000000070b127812 */ /* 0x000fe400078ec0ff */
[----:B------:R-:W-:-:S09]  /*0a30*/  MOV R6, RZ ;  /* 0x000000ff00067202 */ /* 0x000fd20000000f00 */
[----:B------:R-:W-:Y:S05]  /*0a40*/  @!P0 BRA `(.L_x_836) ;  /* 0x0000000400108947 */ /* 0x000fea0003800000 */
[----:B------:R-:W-:Y:S01]  /*0a50*/  LOP3.LUT R6, R11, 0x7ffffff8, RZ, 0xc0, !PT ;  /* 0x7ffffff80b067812 */ /* 0x000fe200078ec0ff */
[----:B------:R-:W-:-:S07]  /*0a60*/  IMAD.MOV.U32 R8, RZ, RZ, RZ ;  /* 0x000000ffff087224 */ /* 0x000fce00078e00ff */
.L_x_839:
        /* <DEDUP_REMOVED lines=19> */
[----:B------:R-:W-:Y:S04]  /*0ba0*/  @!P1 STG.E desc[UR4][R12.64], R21 ;  /* 0x000000150c009986 */ /* 0x000fe8000c101904 */
        /* <DEDUP_REMOVED lines=15> */
[----:B------:R-:W-:-:S05]  /*0ca0*/  VIADD R19, R7, 0x280 ;  /* 0x0000028007137836 */ /* 0x000fca0000000000 */
[----:B------:R-:W-:Y:S01]  /*0cb0*/  ISETP.GE.AND P1, PT, R19, R0, PT ;  /* 0x000000001300720c */ /* 0x000fe20003f26270 */
[----:B--2---:R-:W-:-:S05]  /*0cc0*/  @!P0 IMAD.HI.U32 R16, R14, -0x33333333, RZ ;  /* 0xcccccccd0e108827 */ /* 0x004fca00078e00ff */
[----:B0-----:R-:W-:-:S05]  /*0cd0*/  @!P0 SHF.R.U32.HI R15, RZ, 0x3, R16 ;  /* 0x00000003ff0f8819 */ /* 0x001fca0000011610 */
[----:B------:R-:W-:-:S05]  /*0ce0*/  @!P0 IMAD R15, R15, -0xa, R14 ;  /* 0xfffffff60f0f8824 */ /* 0x000fca00078e020e */
[----:B------:R0:W-:Y:S04]  /*0cf0*/  @!P0 STG.E desc[UR4][R12.64+0x600], R15 ;  /* 0x0006000f0c008986 */ /* 0x0001e8000c101904 */
[----:B------:R-:W2:Y:S01]  /*0d00*/  @!P1 LDG.E R14, desc[UR4][R10.64+0x800] ;  /* 0x000800040a0e9981 */ /* 0x000ea2000c1e1900 */
[----:B------:R-:W-:-:S04]  /*0d10*/  IADD3 R19, PT, PT, R7, 0x300, RZ ;  /* 0x0000030007137810 */ /* 0x000fc80007ffe0ff */
[----:B------:R-:W-:Y:S01]  /*0d20*/  ISETP.GE.AND P0, PT, R19, R0, PT ;  /* 0x000000001300720c */ /* 0x000fe20003f06270 */
[----:B--2---:R-:W-:-:S05]  /*0d30*/  @!P1 IMAD.HI.U32 R16, R14, -0x33333333, RZ ;  /* 0xcccccccd0e109827 */ /* 0x004fca00078e00ff */
[----:B-1----:R-:W-:-:S05]  /*0d40*/  @!P1 SHF.R.U32.HI R17, RZ, 0x3, R16 ;  /* 0x00000003ff119819 */ /* 0x002fca0000011610 */
        /* <DEDUP_REMOVED lines=12> */
[----:B0-----:R-:W-:Y:S05]  /*0e10*/  @P0 BRA `(.L_x_838) ;  /* 0x0000000000140947 */ /* 0x001fea0003800000 */
[----:B------:R-:W2:Y:S02]  /*0e20*/  LDG.E R10, desc[UR4][R10.64+0xc00] ;  /* 0x000c00040a0a7981 */ /* 0x000ea4000c1e1900 */
[----:B--2---:R-:W-:-:S05]  /*0e30*/  IMAD.HI.U32 R7, R10, -0x33333333, RZ ;  /* 0xcccccccd0a077827 */ /* 0x004fca00078e00ff */
[----:B------:R-:W-:-:S05]  /*0e40*/  SHF.R.U32.HI R7, RZ, 0x3, R7 ;  /* 0x00000003ff077819 */ /* 0x000fca0000011607 */
[----:B------:R-:W-:-:S05]  /*0e50*/  IMAD R7, R7, -0xa, R10 ;  /* 0xfffffff607077824 */ /* 0x000fca00078e020a */
[----:B------:R0:W-:Y:S02]  /*0e60*/  STG.E desc[UR4][R12.64+0xc00], R7 ;  /* 0x000c00070c007986 */ /* 0x0001e4000c101904 */
.L_x_838:
[----:B------:R-:W-:Y:S05]  /*0e70*/  BSYNC.RECONVERGENT B0 ;  /* 0x0000000000007941 */ /* 0x000fea0003800200 */
.L_x_837:
[----:B------:R-:W-:Y:S05]  /*0e80*/  @P1 BRA `(.L_x_839) ;  /* 0xfffffff800f81947 */ /* 0x000fea000383ffff */
.L_x_836:
        /* <DEDUP_REMOVED lines=13> */
[----:B------:R-:W-:Y:S01]  /*0f60*/  ISETP.GE.AND P1, PT, R23, R0, PT ;  /* 0x000000001700720c */ /* 0x000fe20003f26270 */
[----:B--2---:R-:W-:-:S05]  /*0f70*/  @!P2 IMAD.HI.U32 R8, R12, -0x33333333, RZ ;  /* 0xcccccccd0c08a827 */ /* 0x004fca00078e00ff */
[----:B------:R-:W-:-:S05]  /*0f80*/  @!P2 SHF.R.U32.HI R17, RZ, 0x3, R8 ;  /* 0x00000003ff11a819 */ /* 0x000fca0000011608 */
[----:B------:R-:W-:Y:S02]  /*0f90*/  @!P2 IMAD R21, R17, -0xa, R12 ;  /* 0xfffffff61115a824 */ /* 0x000fe400078e020c */
[----:B------:R-:W-:-:S03]  /*0fa0*/  @!P1 IMAD.WIDE R16, R23, 0x4, R4 ;  /* 0x0000000417109825 */ /* 0x000fc600078e0204 */
[----:B------:R0:W-:Y:S04]  /*0fb0*/  @!P2 STG.E desc[UR4][R14.64], R21 ;  /* 0x000000150e00a986 */ /* 0x0001e8000c101904 */
[----:B------:R-:W2:Y:S01]  /*0fc0*/  @!P1 LDG.E R16, desc[UR4][R16.64] ;  /* 0x0000000410109981 */ /* 0x000ea2000c1e1900 */
[----:B------:R-:W-:Y:S01]  /*0fd0*/  IADD3 R25, PT, PT, R11, 0x100, RZ ;  /* 0x000001000b197810 */ /* 0x000fe20007ffe0ff */
        /* <DEDUP_REMOVED lines=8> */
[----:B0-----:R-:W-:Y:S02]  /*1060*/  VIADD R21, R11, 0x180 ;  /* 0x000001800b157836 */ /* 0x001fe40000000000 */
        /* <DEDUP_REMOVED lines=8> */
[----:B-1----:R-:W-:Y:S01]  /*10f0*/  @!P1 IMAD.WIDE R12, R21, 0x4, R2 ;  /* 0x00000004150c9825 */ /* 0x002fe200078e0202 */
[----:B------:R-:W-:-:S03]  /*1100*/  IADD3 R6, PT, PT, R6, 0x4, RZ ;  /* 0x0000000406067810 */ /* 0x000fc60007ffe0ff */
[----:B--2---:R-:W-:-:S05]  /*1110*/  @!P1 IMAD.HI.U32 R8, R14, -0x33333333, RZ ;  /* 0xcccccccd0e089827 */ /* 0x004fca00078e00ff */
[----:B------:R-:W-:-:S05]  /*1120*/  @!P1 SHF.R.U32.HI R19, RZ, 0x3, R8 ;  /* 0x00000003ff139819 */ /* 0x000fca0000011608 */
[----:B------:R-:W-:-:S05]  /*1130*/  @!P1 IMAD R19, R19, -0xa, R14 ;  /* 0xfffffff613139824 */ /* 0x000fca00078e020e */
[----:B------:R0:W-:Y:S02]  /*1140*/  @!P1 STG.E desc[UR4][R12.64], R19 ;  /* 0x000000130c009986 */ /* 0x0001e4000c101904 */
.L_x_840:
[----:B------:R-:W-:Y:S05]  /*1150*/  @!P0 EXIT ;  /* 0x000000000000894d */ /* 0x000fea0003800000 */
[----:B------:R-:W-:Y:S02]  /*1160*/  ISETP.NE.AND P1, PT, R20, 0x1, PT ;  /* 0x000000011400780c */ /* 0x000fe40003f25270 */
[----:B------:R-:W-:-:S04]  /*1170*/  LOP3.LUT R7, R7, 0x1, RZ, 0xc0, !PT ;  /* 0x0000000107077812 */ /* 0x000fc800078ec0ff */
[----:B------:R-:W-:-:S07]  /*1180*/  ISETP.NE.U32.AND P0, PT, R7, 0x1, PT ;  /* 0x000000010700780c */ /* 0x000fce0003f05070 */
[----:B------:R-:W-:Y:S06]  /*1190*/  @!P1 BRA `(.L_x_841) ;  /* 0x00000000004c9947 */ /* 0x000fec0003800000 */
[----:B0-----:R-:W-:-:S04]  /*11a0*/  LEA R13, R6, R9, 0x7 ;  /* 0x00000009060d7211 */ /* 0x001fc800078e38ff */
        /* <DEDUP_REMOVED lines=18> */
.L_x_841:
[----:B------:R-:W-:Y:S05]  /*12d0*/  @P0 EXIT ;  /* 0x000000000000094d */ /* 0x000fea0003800000 */
[----:B------:R-:W-:-:S04]  /*12e0*/  LEA R9, R6, R9, 0x7 ;  /* 0x0000000906097211 */ /* 0x000fc800078e38ff */
[----:B------:R-:W-:-:S13]  /*12f0*/  ISETP.GE.AND P0, PT, R9, R0, PT ;  /* 0x000000000900720c */ /* 0x000fda0003f06270 */
[----:B------:R-:W-:Y:S05]  /*1300*/  @P0 EXIT ;  /* 0x000000000000094d */ /* 0x000fea0003800000 */
[----:B------:R-:W-:-:S06]  /*1310*/  IMAD.WIDE R4, R9, 0x4, R4 ;  /* 0x0000000409047825 */ /* 0x000fcc00078e0204 */
[----:B------:R-:W2:Y:S01]  /*1320*/  LDG.E R4, desc[UR4][R4.64] ;  /* 0x0000000404047981 */ /* 0x000ea2000c1e1900 */
[----:B------:R-:W-:-:S04]  /*1330*/  IMAD.WIDE R2, R9, 0x4, R2 ;  /* 0x0000000409027825 */ /* 0x000fc800078e0202 */
[----:B--2---:R-:W-:-:S05]  /*1340*/  IMAD.HI.U32 R0, R4, -0x33333333, RZ ;  /* 0xcccccccd04007827 */ /* 0x004fca00078e00ff */
[----:B-1----:R-:W-:-:S05]  /*1350*/  SHF.R.U32.HI R7, RZ, 0x3, R0 ;  /* 0x00000003ff077819 */ /* 0x002fca0000011600 */
[----:B------:R-:W-:-:S05]  /*1360*/  IMAD R7, R7, -0xa, R4 ;  /* 0xfffffff607077824 */ /* 0x000fca00078e0204 */
[----:B------:R-:W-:Y:S01]  /*1370*/  STG.E desc[UR4][R2.64], R7 ;  /* 0x0000000702007986 */ /* 0x000fe2000c101904 */
[----:B------:R-:W-:Y:S05]  /*1380*/  EXIT ;  /* 0x000000000000794d */ /* 0x000fea0003800000 */
.L_x_842:
        /* <DEDUP_REMOVED lines=15> */
.L_x_1747:


//--------------------- .text._ZN3cub18CUB_300001_SM_10006detail9transform16transform_kernelINS2_10policy_hubILb0EN4cuda3std3__45tupleIJN6thrust24THRUST_300001_SM_1000_NS6detail15normal_iteratorINSA_10device_ptrIjEEEESF_EEEE10policy1000ElNS7_4plusIjEESF_JPjSL_EEEvT0_iT1_T2_DpNS2_10kernel_argIT3_EE --------------------------
	.section	.text._ZN3cub18CUB_300001_SM_10006detail9transform16transform_kernelINS2_10policy_hubILb0EN4cuda3std3__45tupleIJN6thrust24THRUST_300001_SM_1000_NS6detail15normal_iteratorINSA_10device_ptrIjEEEESF_EEEE10policy1000ElNS7_4plusIjEESF_JPjSL_EEEvT0_iT1_T2_DpNS2_10kernel_argIT3_EE,"ax",@progbits
	.align	128
        .global         _ZN3cub18CUB_300001_SM_10006detail9transform16transform_kernelINS2_10policy_hubILb0EN4cuda3std3__45tupleIJN6thrust24THRUST_300001_SM_1000_NS6detail15normal_iteratorINSA_10device_ptrIjEEEESF_EEEE10policy1000ElNS7_4plusIjEESF_JPjSL_EEEvT0_iT1_T2_DpNS2_10kernel_argIT3_EE
        .type           _ZN3cub18CUB_300001_SM_10006detail9transform16transform_kernelINS2_10policy_hubILb0EN4cuda3std3__45tupleIJN6thrust24THRUST_300001_SM_1000_NS6detail15normal_iteratorINSA_10device_ptrIjEEEESF_EEEE10policy1000ElNS7_4plusIjEESF_JPjSL_EEEvT0_iT1_T2_DpNS2_10kernel_argIT3_EE,@function
        .size           _ZN3cub18CUB_300001_SM_10006detail9transform16transform_kernelINS2_10policy_hubILb0EN4cuda3std3__45tupleIJN6thrust24THRUST_300001_SM_1000_NS6detail15normal_iteratorINSA_10device_ptrIjEEEESF_EEEE10policy1000ElNS7_4plusIjEESF_JPjSL_EEEvT0_iT1_T2_DpNS2_10kernel_argIT3_EE,(.L_x_1722 - _ZN3cub18CUB_300001_SM_10006detail9transform16transform_kernelINS2_10policy_hubILb0EN4cuda3std3__45tupleIJN6thrust24THRUST_300001_SM_1000_NS6detail15normal_iteratorINSA_10device_ptrIjEEEESF_EEEE10policy1000ElNS7_4plusIjEESF_JPjSL_EEEvT0_iT1_T2_DpNS2_10kernel_argIT3_EE)
        .other          _ZN3cub18CUB_300001_SM_10006detail9transform16transform_kernelINS2_10policy_hubILb0EN4cuda3std3__45tupleIJN6thrust24THRUST_300001_SM_1000_NS6detail15normal_iteratorINSA_10device_ptrIjEEEESF_EEEE10policy1000ElNS7_4plusIjEESF_JPjSL_EEEvT0_iT1_T2_DpNS2_10kernel_argIT3_EE,@"STO_CUDA_ENTRY STV_DEFAULT"
_ZN3cub18CUB_300001_SM_10006detail9transform16transform_kernelINS2_10policy_hubILb0EN4cuda3std3__45tupleIJN6thrust24THRUST_300001_SM_1000_NS6detail15normal_iteratorINSA_10device_ptrIjEEEESF_EEEE10policy1000ElNS7_4plusIjEESF_JPjSL_EEEvT0_iT1_T2_DpNS2_10kernel_argIT3_EE:
.text._ZN3cub18CUB_300001_SM_10006detail9transform16transform_kernelINS2_10policy_hubILb0EN4cuda3std3__45tupleIJN6thrust24THRUST_300001_SM_1000_NS6detail15normal_iteratorINSA_10device_ptrIjEEEESF_EEEE10policy1000ElNS7_4plusIjEESF_JPjSL_EEEvT0_iT1_T2_DpNS2_10kernel_argIT3_EE:
[----:B------:R-:W-:Y:S01]  /*0000*/  LDC R1, c[0x0][0x37c] ;  /* 0x0000df00ff017b82 */ /* 0x000fe20000000800 */
[----:B------:R-:W1:Y:S07]  /*0010*/  LDCU UR24, c[0x0][0x388] ;  /* 0x00007100ff1877ac */ /* 0x000e6e0008000800 */
[----:B------:R-:W2:Y:S01]  /*0020*/  S2UR UR5, SR_CTAID.X ;  /* 0x00000000000579c3 */ /* 0x000ea20000002500 */
[----:B------:R-:W3:Y:S01]  /*0030*/  LDCU UR7, c[0x0][0x370] ;  /* 0x00006e00ff0777ac */ /* 0x000ee20008000800 */
[----:B------:R-:W4:Y:S06]  /*0040*/  LDCU.64 UR22, c[0x0][0x358] ;  /* 0x00006b00ff1677ac */ /* 0x000f2c0008000a00 */
[----:B------:R-:W5:Y:S01]  /*0050*/  LDC.64 R2, c[0x0][0x380] ;  /* 0x0000e000ff027b82 */ /* 0x000f620000000a00 */
[----:B-1----:R-:W-:-:S04]  /*0060*/  USHF.L.U32 UR19, UR24, 0x7, URZ ;  /* 0x0000000718137899 */ /* 0x002fc800080006ff */
[----:B------:R-:W-:Y:S02]  /*0070*/  USHF.R.S32.HI UR8, URZ, 0x1f, UR19 ;  /* 0x0000001fff087899 */ /* 0x000fe40008011413 */
[----:B--2---:R-:W-:Y:S02]  /*0080*/  UIMAD.WIDE.U32 UR20, UR19, UR5, URZ ;  /* 0x00000005131472a5 */ /* 0x004fe4000f8e00ff */
[----:B------:R-:W-:Y:S02]  /*0090*/  UIMAD UR6, UR8, UR5, URZ ;  /* 0x00000005080672a4 */ /* 0x000fe4000f8e02ff */
[----:B------:R-:W-:Y:S02]  /*00a0*/  UIADD3 UR4, UPT, UPT, UR5, 0x2, URZ ;  /* 0x0000000205047890 */ /* 0x000fe4000fffe0ff */
[----:B------:R-:W-:Y:S02]  /*00b0*/  UIADD3 UR6, UPT, UPT, UR21, UR6, URZ ;  /* 0x0000000615067290 */ /* 0x000fe4000fffe0ff */
[----:B---3--:R-:W-:Y:S01]  /*00c0*/  UISETP.GE.U32.AND UP0, UPT, UR4, UR7, UPT ;  /* 0x000000070400728c */ /* 0x008fe2000bf06070 */
[----:B-----5:R-:W-:-:S03]  /*00d0*/  IADD3 R0, P0, PT, R2, -UR20, RZ ;  /* 0x8000001402007c10 */ /* 0x020fc6000ff1e0ff */
[----:B------:R-:W-:Y:S01]  /*00e0*/  UISETP.EQ.OR UP0, UPT, UR5, URZ, UP0 ;  /* 0x000000ff0500728c */ /* 0x000fe20008702670 */
[----:B------:R-:W-:Y:S02]  /*00f0*/  IADD3.X R2, PT, PT, R3, ~UR6, RZ, P0, !PT ;  /* 0x8000000603027c10 */ /* 0x000fe400087fe4ff */
[----:B------:R-:W-:-:S04]  /*0100*/  ISETP.LT.U32.AND P0, PT, R0, UR19, PT ;  /* 0x0000001300007c0c */ /* 0x000fc8000bf01070 */
[----:B------:R-:W-:-:S04]  /*0110*/  ISETP.LT.AND.EX P0, PT, R2, UR8, PT, P0 ;  /* 0x0000000802007c0c */ /* 0x000fc8000bf01300 */
[----:B------:R-:W-:Y:S01]  /*0120*/  SEL R0, R0, UR19, P0 ;  /* 0x0000001300007c07 */ /* 0x000fe20008000000 */
[----:B----4-:R-:W-:Y:S08]  /*0130*/  BRA.U UP0, `(.L_x_843) ;  /* 0x0000000100e47547 */ /* 0x010ff0000b800000 */
[----:B------:R-:W1:Y:S01]  /*0140*/  S2R R2, SR_TID.X ;  /* 0x0000000000027919 */ /* 0x000e620000002100 */
[----:B------:R-:W-:Y:S01]  /*0150*/  ELECT P0, URZ, PT ;  /* 0x0000000000ff782f */ /* 0x000fe20003800000 */
[----:B------:R-:W-:Y:S03]  /*0160*/  BSSY.RECONVERGENT B0, `(.L_x_844) ;  /* 0x000002e000007945 */ /* 0x000fe60003800200 */
[----:B-1----:R-:W-:-:S13]  /*0170*/  ISETP.GT.U32.OR P0, PT, R2, 0x1f, !P0 ;  /* 0x0000001f0200780c */ /* 0x002fda0004704470 */
[----:B------:R-:W-:Y:S05]  /*0180*/  @P0 BRA `(.L_x_845) ;  /* 0x0000000000ac0947 */ /* 0x000fea0003800000 */
[----:B------:R-:W1:Y:S01]  /*0190*/  S2UR UR18, SR_CgaCtaId ;  /* 0x00000000001279c3 */ /* 0x000e620000008800 */
[----:B------:R-:W2:Y:S01]  /*01a0*/  LDCU UR15, c[0x0][0x3a0] ;  /* 0x00007400ff0f77ac */ /* 0x000ea20008000800 */
[----:B------:R-:W3:Y:S01]  /*01b0*/  LDCU UR17, c[0x0][0x3b0] ;  /* 0x00007600ff1177ac */ /* 0x000ee20008000800 */
[----:B------:R-:W-:Y:S01]  /*01c0*/  ULEA UR14, UR24, 0xf, 0x9 ;  /* 0x0000000f180e7891 */ /* 0x000fe2000f8e48ff */
[----:B------:R-:W-:Y:S01]  /*01d0*/  UMOV UR7, 0x400 ;  /* 0x0000040000077882 */ /* 0x000fe20000000000 */
[----:B------:R-:W-:Y:S01]  /*01e0*/  UMOV UR10, 0x1 ;  /* 0x00000001000a7882 */ /* 0x000fe20000000000 */
[----:B------:R-:W4:Y:S01]  /*01f0*/  LDCU.64 UR4, c[0x0][0x398] ;  /* 0x00007300ff0477ac */ /* 0x000f220008000a00 */
[----:B------:R-:W-:-:S04]  /*0200*/  UIADD3 UR10, UPT, UPT, -UR10, 0x100000, URZ ;  /* 0x001000000a0a7890 */ /* 0x000fc8000fffe1ff */
[----:B------:R-:W-:Y:S02]  /*0210*/  USHF.L.U32 UR11, UR10, 0xb, URZ ;  /* 0x0000000b0a0b7899 */ /* 0x000fe400080006ff */
[----:B------:R-:W-:Y:S02]  /*0220*/  USHF.L.U32 UR10, UR10, 0x1, URZ ;  /* 0x000000010a0a7899 */ /* 0x000fe400080006ff */
[----:B--2---:R-:W-:Y:S01]  /*0230*/  UIADD3 UR15, UPT, UPT, UR14, UR15, URZ ;  /* 0x0000000f0e0f7290 */ /* 0x004fe2000fffe0ff */
[----:B------:R-:W2:Y:S01]  /*0240*/  LDCU.64 UR12, c[0x0][0x3a8] ;  /* 0x00007500ff0c77ac */ /* 0x000ea20008000a00 */
[----:B---3--:R-:W-:Y:S02]  /*0250*/  UIADD3 UR14, UPT, UPT, UR14, UR17, URZ ;  /* 0x000000110e0e7290 */ /* 0x008fe4000fffe0ff */
[----:B-1----:R-:W-:Y:S02]  /*0260*/  ULEA UR17, UR18, UR7, 0x18 ;  /* 0x0000000712117291 */ /* 0x002fe4000f8ec0ff */
[----:B------:R-:W-:-:S02]  /*0270*/  UIADD3 UR16, UPT, UPT, UR7, 0x80, URZ ;  /* 0x0000008007107890 */ /* 0x000fc4000fffe0ff */
[----:B------:R-:W-:Y:S02]  /*0280*/  USHF.L.U64.HI UR9, UR20, 0x2, UR6 ;  /* 0x0000000214097899 */ /* 0x000fe40008010206 */
[----:B------:R-:W-:Y:S02]  /*0290*/  USHF.L.U32 UR8, UR20, 0x2, URZ ;  /* 0x0000000214087899 */ /* 0x000fe400080006ff */
[----:B------:R-:W-:Y:S02]  /*02a0*/  ULOP3.LUT UR15, UR15, 0xfffffff0, URZ, 0xc0, !UPT ;  /* 0xfffffff00f0f7892 */ /* 0x000fe4000f8ec0ff */
[----:B------:R-:W-:Y:S01]  /*02b0*/  ULOP3.LUT UR14, UR14, 0xfffffff0, URZ, 0xc0, !UPT ;  /* 0xfffffff00e0e7892 */ /* 0x000fe2000f8ec0ff */
[----:B------:R-:W1:Y:S02]  /*02c0*/  FENCE.VIEW.ASYNC.S ;  /* 0x00000000000073c6 */ /* 0x000e640000000000 */
[----:B-1----:R1:W3:Y:S02]  /*02d0*/  SYNCS.EXCH.64 URZ, [UR17], UR10 ;  /* 0x0000000a11ff75b2 */ /* 0x0022e40008000100 */
[----:B------:R-:W-:Y:S01]  /*02e0*/  @!PT LDS RZ, [RZ] ;  /* 0x00000000fffff984 */ /* 0x000fe20000000800 */
[----:B------:R-:W-:Y:S01]  /*02f0*/  @!PT LDS RZ, [RZ] ;  /* 0x00000000fffff984 */ /* 0x000fe20000000800 */
[----:B------:R-:W-:Y:S01]  /*0300*/  @!PT LDS RZ, [RZ] ;  /* 0x00000000fffff984 */ /* 0x000fe20000000800 */
[----:B------:R-:W-:Y:S01]  /*0310*/  @!PT LDS RZ, [RZ] ;  /* 0x00000000fffff984 */ /* 0x000fe20000000800 */
[----:B---3--:R3:W-:Y:S06]  /*0320*/  MEMBAR.ALL.CTA ;  /* 0x0000000000007992 */ /* 0x0087ec0000008000 */
[----:B---3--:R-:W3:Y:S01]  /*0330*/  FENCE.VIEW.ASYNC.S ;  /* 0x00000000000073c6 */ /* 0x008ee20000000000 */
[----:B------:R-:W-:-:S02]  /*0340*/  ULEA UR16, UR18, UR16, 0x18 ;  /* 0x0000001012107291 */ /* 0x000fc4000f8ec0ff */
[----:B----4-:R-:W-:Y:S02]  /*0350*/  UIADD3.64 UR4, UPT, UPT, UR8, UR4, URZ ;  /* 0x0000000408047297 */ /* 0x010fe4000fffe0ff */
[----:B------:R-:W-:Y:S02]  /*0360*/  USHF.R.U32.HI UR7, URZ, 0x4, UR15 ;  /* 0x00000004ff077899 */ /* 0x000fe4000801160f */
[----:B--2---:R-:W-:Y:S02]  /*0370*/  UIADD3.64 UR8, UPT, UPT, UR8, UR12, URZ ;  /* 0x0000000c08087297 */ /* 0x004fe4000fffe0ff */
[----:B------:R-:W-:Y:S02]  /*0380*/  UIADD3 UR15, UPT, UPT, UR15, UR14, URZ ;  /* 0x0000000e0f0f7290 */ /* 0x000fe4000fffe0ff */
[----:B------:R-:W-:Y:S02]  /*0390*/  ULEA UR12, UR24, UR16, 0x9 ;  /* 0x00000010180c7291 */ /* 0x000fe4000f8e48ff */
[----:B------:R-:W-:-:S02]  /*03a0*/  USHF.R.U32.HI UR14, URZ, 0x4, UR14 ;  /* 0x00000004ff0e7899 */ /* 0x000fc4000801160e */
[----:B------:R-:W-:Y:S01]  /*03b0*/  UPRMT UR7, UR7, 0x5410, URZ ;  /* 0x0000541007077896 */ /* 0x000fe200080000ff */
[----:B------:R-:W-:Y:S01]  /*03c0*/  IMAD.U32 R2, RZ, RZ, UR15 ;  /* 0x0000000fff027e24 */ /* 0x000fe2000f8e00ff */
[----:B------:R-:W-:Y:S02]  /*03d0*/  UIADD3 UR12, UPT, UPT, UR12, 0x80, URZ ;  /* 0x000000800c0c7890 */ /* 0x000fe4000fffe0ff */
[----:B------:R-:W-:Y:S01]  /*03e0*/  UPRMT UR14, UR14, 0x5410, URZ ;  /* 0x000054100e0e7896 */ /* 0x000fe200080000ff */
[----:B------:R-:W-:-:S04]  /*03f0*/  UMOV UR13, UR17 ;  /* 0x00000011000d7c82 */ /* 0x000fc80008000000 */
[----:B---3--:R1:W-:Y:S04]  /*0400*/  UBLKCP.S.G [UR16], [UR4], UR7 ;  /* 0x00000010040073ba */ /* 0x0083e80008000207 */
[----:B------:R1:W-:Y:S01]  /*0410*/  UBLKCP.S.G [UR12], [UR8], UR14 ;  /* 0x0000000c080073ba */ /* 0x0003e2000800020e */
[----:B------:R1:W-:Y:S01]  /*0420*/  SYNCS.ARRIVE.TRANS64 RZ, [UR17], R2 ;  /* 0x00000002ffff79a7 */ /* 0x0003e20008000011 */
[----:B------:R-:W-:Y:S01]  /*0430*/  NOP ;  /* 0x0000000000007918 */ /* 0x000fe20000000000 */
.L_x_845:
[----:B-1----:R-:W-:Y:S05]  /*0440*/  BSYNC.RECONVERGENT B0 ;  /* 0x0000000000007941 */ /* 0x002fea0003800200 */
.L_x_844:
[----:B------:R-:W1:Y:S08]  /*0450*/  S2UR UR5, SR_CgaCtaId ;  /* 0x00000000000579c3 */ /* 0x000e700000008800 */
[----:B------:R-:W-:Y:S01]  /*0460*/  BAR.SYNC.DEFER_BLOCKING 0x0 ;  /* 0x0000000000007b1d */ /* 0x000fe20000010000 */
[----:B------:R-:W-:-:S05]  /*0470*/  SHF.L.U32 R2, RZ, 0x1f, RZ ;  /* 0x0000001fff027819 */ /* 0x000fca00000006ff */
[----:B------:R-:W-:Y:S02]  /*0480*/  UMOV UR4, 0x400 ;  /* 0x0000040000047882 */ /* 0x000fe40000000000 */
[----:B-1----:R-:W-:-:S12]  /*0490*/  ULEA UR4, UR5, UR4, 0x18 ;  /* 0x0000000405047291 */ /* 0x002fd8000f8ec0ff */
.L_x_846:
[----:B------:R-:W1:Y:S02]  /*04a0*/  SYNCS.PHASECHK.TRANS64.TRYWAIT P0, [UR4], R2 ;  /* 0x00000002ff0075a7 */ /* 0x000e640008001104 */
[----:B-1----:R-:W-:Y:S05]  /*04b0*/  @!P0 BRA `(.L_x_846) ;  /* 0xfffffffc00f88947 */ /* 0x002fea000383ffff */
[----:B------:R-:W-:Y:S05]  /*04c0*/  BRA `(.L_x_847) ;  /* 0x0000001400407947 */ /* 0x000fea0003800000 */
.L_x_843:
[----:B------:R-:W1:Y:S01]  /*04d0*/  S2R R3, SR_TID.Y ;  /* 0x0000000000037919 */ /* 0x000e620000002200 */
[----:B------:R-:W2:Y:S01]  /*04e0*/  LDCU UR9, c[0x0][0x360] ;  /* 0x00006c00ff0977ac */ /* 0x000ea20008000800 */
[----:B------:R-:W-:Y:S01]  /*04f0*/  IMAD.SHL.U32 R4, R0, 0x4, RZ ;  /* 0x0000000400047824 */ /* 0x000fe200078e00ff */
[----:B------:R-:W-:Y:S01]  /*0500*/  BSSY.RECONVERGENT B0, `(.L_x_848) ;  /* 0x00000aa000007945 */ /* 0x000fe20003800200 */
[----:B------:R-:W1:Y:S01]  /*0510*/  S2R R6, SR_TID.Z ;  /* 0x0000000000067919 */ /* 0x000e620000002300 */
[----:B------:R-:W2:Y:S01]  /*0520*/  LDCU UR10, c[0x0][0x364] ;  /* 0x00006c80ff0a77ac */ /* 0x000ea20008000800 */
[----:B------:R-:W3:Y:S01]  /*0530*/  LDC R2, c[0x0][0x368] ;  /* 0x0000da00ff027b82 */ /* 0x000ee20000000800 */
[----:B------:R-:W-:Y:S01]  /*0540*/  SHF.R.S32.HI R5, RZ, 0x1f, R4 ;  /* 0x0000001fff057819 */ /* 0x000fe20000011404 */
[----:B------:R-:W4:Y:S03]  /*0550*/  S2R R8, SR_TID.X ;  /* 0x0000000000087919 */ /* 0x000f260000002100 */
[----:B------:R-:W-:-:S02]  /*0560*/  SHF.R.U64 R4, R4, 0x2, R5 ;  /* 0x0000000204047819 */ /* 0x000fc40000001205 */
[----:B------:R-:W-:Y:S01]  /*0570*/  SHF.R.U32.HI R5, RZ, 0x2, R5 ;  /* 0x00000002ff057819 */ /* 0x000fe20000011605 */
[----:B--2---:R-:W-:Y:S02]  /*0580*/  UIMAD UR4, UR9, UR10, URZ ;  /* 0x0000000a090472a4 */ /* 0x004fe4000f8e02ff */
[----:B-1----:R-:W-:Y:S02]  /*0590*/  IMAD R3, R6, UR10, R3 ;  /* 0x0000000a06037c24 */ /* 0x002fe4000f8e0203 */
[----:B------:R-:W-:Y:S02]  /*05a0*/  IMAD.MOV.U32 R6, RZ, RZ, RZ ;  /* 0x000000ffff067224 */ /* 0x000fe400078e00ff */
[----:B----4-:R-:W-:Y:S02]  /*05b0*/  IMAD R3, R3, UR9, R8 ;  /* 0x0000000903037c24 */ /* 0x010fe4000f8e0208 */
[----:B---3--:R-:W-:Y:S01]  /*05c0*/  IMAD R8, R2, UR4, RZ ;  /* 0x0000000402087c24 */ /* 0x008fe2000f8e02ff */
[----:B------:R-:W-:-:S02]  /*05d0*/  UMOV UR4, URZ ;  /* 0x000000ff00047c82 */ /* 0x000fc40008000000 */
[----:B------:R-:W-:-:S04]  /*05e0*/  ISETP.GT.U32.AND P0, PT, R4, R3, PT ;  /* 0x000000030400720c */ /* 0x000fc80003f04070 */
[----:B------:R-:W-:-:S13]  /*05f0*/  ISETP.GT.U32.AND.EX P0, PT, R5, RZ, PT, P0 ;  /* 0x000000ff0500720c */ /* 0x000fda0003f04100 */
[----:B------:R-:W-:Y:S05]  /*0600*/  @!P0 BRA `(.L_x_849) ;  /* 0x0000000800648947 */ /* 0x000fea0003800000 */
[----:B------:R-:W-:Y:S01]  /*0610*/  IMAD.IADD R9, R8, 0x1, R3 ;  /* 0x0000000108097824 */ /* 0x000fe200078e0203 */
[----:B------:R-:W-:Y:S01]  /*0620*/  BSSY.RECONVERGENT B1, `(.L_x_850) ;  /* 0x0000024000017945 */ /* 0x000fe20003800200 */
[----:B------:R-:W-:-:S03]  /*0630*/  IMAD.MOV.U32 R12, RZ, RZ, -0x1 ;  /* 0xffffffffff0c7424 */ /* 0x000fc600078e00ff */
[CC--:B------:R-:W-:Y:S02]  /*0640*/  ISETP.GT.U32.AND P1, PT, R4.reuse, R9.reuse, PT ;  /* 0x000000090400720c */ /* 0x0c0fe40003f24070 */
[CC--:B------:R-:W-:Y:S02]  /*0650*/  ISETP.GT.U32.AND P0, PT, R4.reuse, R9.reuse, PT ;  /* 0x000000090400720c */ /* 0x0c0fe40003f04070 */
[C---:B------:R-:W-:Y:S02]  /*0660*/  ISETP.GT.U32.AND.EX P1, PT, R5.reuse, RZ, PT, P1 ;  /* 0x000000ff0500720c */ /* 0x040fe40003f24110 */
[----:B------:R-:W-:Y:S02]  /*0670*/  ISETP.GT.U32.AND.EX P0, PT, R5, RZ, PT, P0 ;  /* 0x000000ff0500720c */ /* 0x000fe40003f04100 */
[----:B------:R-:W-:Y:S02]  /*0680*/  SEL R10, R4, R9, P1 ;  /* 0x00000009040a7207 */ /* 0x000fe40000800000 */
[----:B------:R-:W-:-:S02]  /*0690*/  SEL R7, RZ, 0x1, !P0 ;  /* 0x00000001ff077807 */ /* 0x000fc40004000000 */
[----:B------:R-:W-:Y:S02]  /*06a0*/  SEL R11, R5, RZ, P1 ;  /* 0x000000ff050b7207 */ /* 0x000fe40000800000 */
[----:B------:R-:W-:-:S04]  /*06b0*/  IADD3 R14, P0, P1, R10, -R7, -R9 ;  /* 0x800000070a0e7210 */ /* 0x000fc8000791e809 */
[----:B------:R-:W-:-:S04]  /*06c0*/  IADD3.X R15, PT, PT, R11, -0x1, R12, P0, P1 ;  /* 0xffffffff0b0f7810 */ /* 0x000fc800007e240c */
[----:B------:R-:W-:-:S13]  /*06d0*/  ISETP.NE.U32.AND P0, PT, R15, RZ, PT ;  /* 0x000000ff0f00720c */ /* 0x000fda0003f05070 */
[----:B------:R-:W-:Y:S05]  /*06e0*/  @P0 BRA `(.L_x_851) ;  /* 0x0000000000500947 */ /* 0x000fea0003800000 */
[----:B------:R-:W1:Y:S01]  /*06f0*/  I2F.U32.RP R9, R8 ;  /* 0x0000000800097306 */ /* 0x000e620000209000 */
[----:B------:R-:W-:Y:S01]  /*0700*/  IMAD.MOV R13, RZ, RZ, -R8 ;  /* 0x000000ffff0d7224 */ /* 0x000fe200078e0a08 */
[----:B------:R-:W-:-:S06]  /*0710*/  ISETP.NE.U32.AND P2, PT, R8, RZ, PT ;  /* 0x000000ff0800720c */ /* 0x000fcc0003f45070 */
[----:B-1----:R-:W1:Y:S02]  /*0720*/  MUFU.RCP R9, R9 ;  /* 0x0000000900097308 */ /* 0x002e640000001000 */
[----:B-1----:R-:W-:-:S06]  /*0730*/  VIADD R10, R9, 0xffffffe ;  /* 0x0ffffffe090a7836 */ /* 0x002fcc0000000000 */
[----:B------:R1:W2:Y:S02]  /*0740*/  F2I.FTZ.U32.TRUNC.NTZ R11, R10 ;  /* 0x0000000a000b7305 */ /* 0x0002a4000021f000 */
[----:B-1----:R-:W-:Y:S02]  /*0750*/  IMAD.MOV.U32 R10, RZ, RZ, RZ ;  /* 0x000000ffff0a7224 */ /* 0x002fe400078e00ff */
[----:B--2---:R-:W-:-:S04]  /*0760*/  IMAD R13, R13, R11, RZ ;  /* 0x0000000b0d0d7224 */ /* 0x004fc800078e02ff */
[----:B------:R-:W-:-:S06]  /*0770*/  IMAD.HI.U32 R11, R11, R13, R10 ;  /* 0x0000000d0b0b7227 */ /* 0x000fcc00078e000a */
[----:B------:R-:W-:-:S04]  /*0780*/  IMAD.HI.U32 R10, R11, R14, RZ ;  /* 0x0000000e0b0a7227 */ /* 0x000fc800078e00ff */
[----:B------:R-:W-:-:S04]  /*0790*/  IMAD.MOV R11, RZ, RZ, -R10 ;  /* 0x000000ffff0b7224 */ /* 0x000fc800078e0a0a */
[----:B------:R-:W-:-:S05]  /*07a0*/  IMAD R11, R8, R11, R14 ;  /* 0x0000000b080b7224 */ /* 0x000fca00078e020e */
[----:B------:R-:W-:-:S13]  /*07b0*/  ISETP.GE.U32.AND P0, PT, R11, R8, PT ;  /* 0x000000080b00720c */ /* 0x000fda0003f06070 */
[----:B------:R-:W-:Y:S02]  /*07c0*/  @P0 IMAD.IADD R11, R11, 0x1, -R8 ;  /* 0x000000010b0b0824 */ /* 0x000fe400078e0a08 */
[----:B------:R-:W-:-:S03]  /*07d0*/  @P0 VIADD R10, R10, 0x1 ;  /* 0x000000010a0a0836 */ /* 0x000fc60000000000 */
[----:B------:R-:W-:Y:S01]  /*07e0*/  ISETP.GE.U32.AND P1, PT, R11, R8, PT ;  /* 0x000000080b00720c */ /* 0x000fe20003f26070 */
[----:B------:R-:W-:-:S12]  /*07f0*/  IMAD.MOV.U32 R11, RZ, RZ, RZ ;  /* 0x000000ffff0b7224 */ /* 0x000fd800078e00ff */
[----:B------:R-:W-:Y:S02]  /*0800*/  @P1 IADD3 R10, PT, PT, R10, 0x1, RZ ;  /* 0x000000010a0a1810 */ /* 0x000fe40007ffe0ff */
[----:B------:R-:W-:Y:S01]  /*0810*/  @!P2 LOP3.LUT R10, RZ, R8, RZ, 0x33, !PT ;  /* 0x00000008ff0aa212 */ /* 0x000fe200078e33ff */
[----:B------:R-:W-:Y:S06]  /*0820*/  BRA `(.L_x_852) ;  /* 0x00000000000c7947 */ /* 0x000fec0003800000 */
.L_x_851:
[----:B------:R-:W-:Y:S01]  /*0830*/  IMAD.MOV.U32 R9, RZ, RZ, R14 ;  /* 0x000000ffff097224 */ /* 0x000fe200078e000e */
[----:B------:R-:W-:-:S07]  /*0840*/  MOV R14, 0x860 ;  /* 0x00000860000e7802 */ /* 0x000fce0000000f00 */
[----:B------:R-:W-:Y:S05]  /*0850*/  CALL.REL.NOINC `($__internal_0_$__cuda_sm20_div_u64) ;  /* 0x0000001400707944 */ /* 0x000fea0003c00000 */
.L_x_852:
[----:B------:R-:W-:Y:S05]  /*0860*/  BSYNC.RECONVERGENT B1 ;  /* 0x0000000000017941 */ /* 0x000fea0003800200 */
.L_x_850:
[----:B------:R-:W-:Y:S01]  /*0870*/  IADD3 R9, P0, PT, R10, R7, RZ ;  /* 0x000000070a097210 */ /* 0x000fe20007f1e0ff */
[----:B------:R-:W1:Y:S01]  /*0880*/  LDC R13, c[0x0][0x3a0] ;  /* 0x0000e800ff0d7b82 */ /* 0x000e620000000800 */
[----:B------:R-:W-:Y:S01]  /*0890*/  BSSY.RECONVERGENT B1, `(.L_x_853) ;  /* 0x0000033000017945 */ /* 0x000fe20003800200 */
[----:B------:R-:W-:Y:S01]  /*08a0*/  IMAD.MOV.U32 R29, RZ, RZ, R3 ;  /* 0x000000ffff1d7224 */ /* 0x000fe200078e0003 */
[C---:B------:R-:W-:Y:S01]  /*08b0*/  LOP3.LUT R7, R9.reuse, 0x3, RZ, 0xc0, !PT ;  /* 0x0000000309077812 */ /* 0x040fe200078ec0ff */
[----:B------:R-:W-:Y:S01]  /*08c0*/  IMAD.X R10, RZ, RZ, R11, P0 ;  /* 0x000000ffff0a7224 */ /* 0x000fe200000e060b */
[----:B------:R-:W-:Y:S02]  /*08d0*/  ISETP.GE.U32.AND P0, PT, R9, 0x3, PT ;  /* 0x000000030900780c */ /* 0x000fe40003f06070 */
[----:B------:R-:W-:Y:S02]  /*08e0*/  ISETP.NE.U32.AND P1, PT, R7, 0x3, PT ;  /* 0x000000030700780c */ /* 0x000fe40003f25070 */
[----:B------:R-:W-:Y:S01]  /*08f0*/  ISETP.GE.U32.AND.EX P0, PT, R10, RZ, PT, P0 ;  /* 0x000000ff0a00720c */ /* 0x000fe20003f06100 */
[----:B------:R-:W-:Y:S01]  /*0900*/  IMAD.MOV.U32 R10, RZ, RZ, R6 ;  /* 0x000000ffff0a7224 */ /* 0x000fe200078e0006 */
[----:B------:R-:W-:-:S02]  /*0910*/  ISETP.NE.AND.EX P1, PT, RZ, RZ, PT, P1 ;  /* 0x000000ffff00720c */ /* 0x000fc40003f25310 */
[----:B-1----:R-:W-:-:S11]  /*0920*/  SHF.R.S32.HI R11, RZ, 0x1f, R13 ;  /* 0x0000001fff0b7819 */ /* 0x002fd6000001140d */
[----:B------:R-:W-:Y:S05]  /*0930*/  @!P1 BRA `(.L_x_854) ;  /* 0x0000000000a09947 */ /* 0x000fea0003800000 */
[----:B------:R-:W1:Y:S01]  /*0940*/  S2UR UR7, SR_CgaCtaId ;  /* 0x00000000000779c3 */ /* 0x000e620000008800 */
[----:B------:R-:W2:Y:S01]  /*0950*/  LDCU.64 UR12, c[0x0][0x398] ;  /* 0x00007300ff0c77ac */ /* 0x000ea20008000a00 */
[C---:B------:R-:W-:Y:S01]  /*0960*/  IMAD.SHL.U32 R7, R3.reuse, 0x4, RZ ;  /* 0x0000000403077824 */ /* 0x040fe200078e00ff */
[----:B------:R-:W-:Y:S01]  /*0970*/  MOV R29, R3 ;  /* 0x00000003001d7202 */ /* 0x000fe20000000f00 */
[----:B------:R-:W-:Y:S01]  /*0980*/  IMAD.U32 R14, RZ, RZ, UR20 ;  /* 0x00000014ff0e7e24 */ /* 0x000fe2000f8e00ff */
[----:B------:R-:W-:Y:S01]  /*0990*/  UMOV UR5, 0x400 ;  /* 0x0000040000057882 */ /* 0x000fe20000000000 */
[----:B------:R-:W-:Y:S01]  /*09a0*/  IMAD.U32 R15, RZ, RZ, UR21 ;  /* 0x00000015ff0f7e24 */ /* 0x000fe2000f8e00ff */
[----:B------:R-:W-:Y:S01]  /*09b0*/  SHF.L.U64.HI R15, R3, 0x2, R6 ;  /* 0x00000002030f7819 */ /* 0x000fe20000010206 */
[----:B------:R-:W-:Y:S01]  /*09c0*/  IMAD.U32 R12, RZ, RZ, UR6 ;  /* 0x00000006ff0c7e24 */ /* 0x000fe2000f8e00ff */
[----:B------:R-:W-:Y:S01]  /*09d0*/  LEA R10, P1, R14, R7, 0x2 ;  /* 0x000000070e0a7211 */ /* 0x000fe200078210ff */
[----:B------:R-:W-:Y:S01]  /*09e0*/  VIADD R9, R9, 0x1 ;  /* 0x0000000109097836 */ /* 0x000fe20000000000 */
[----:B------:R-:W-:Y:S01]  /*09f0*/  UIADD3 UR5, UPT, UPT, UR5, 0x80, URZ ;  /* 0x0000008005057890 */ /* 0x000fe2000fffe0ff */
[----:B------:R-:W-:Y:S01]  /*0a00*/  IMAD R7, R2, UR10, RZ ;  /* 0x0000000a02077c24 */ /* 0x000fe2000f8e02ff */
[----:B------:R-:W-:-:S02]  /*0a10*/  LEA.HI.X R14, R14, R15, R12, 0x2, P1 ;  /* 0x0000000f0e0e7211 */ /* 0x000fc400008f140c */
[----:B------:R-:W-:Y:S01]  /*0a20*/  LOP3.LUT R9, R9, 0x3, RZ, 0xc0, !PT ;  /* 0x0000000309097812 */ /* 0x000fe200078ec0ff */
[----:B------:R-:W-:Y:S01]  /*0a30*/  IMAD R7, R7, UR9, RZ ;  /* 0x0000000907077c24 */ /* 0x000fe2000f8e02ff */
[----:B--2---:R-:W-:Y:S01]  /*0a40*/  IADD3 R17, P1, P2, R10, UR12, R13 ;  /* 0x0000000c0a117c10 */ /* 0x004fe2000fa3e00d */
[----:B------:R-:W-:-:S03]  /*0a50*/  IMAD.MOV.U32 R10, RZ, RZ, R6 ;  /* 0x000000ffff0a7224 */ /* 0x000fc600078e0006 */
[----:B------:R-:W-:Y:S01]  /*0a60*/  IADD3.X R18, PT, PT, R14, UR13, R11, P1, P2 ;  /* 0x0000000d0e127c10 */ /* 0x000fe20008fe440b */
[----:B-1----:R-:W-:Y:S01]  /*0a70*/  ULEA UR5, UR7, UR5, 0x18 ;  /* 0x0000000507057291 */ /* 0x002fe2000f8ec0ff */
[----:B------:R-:W-:-:S05]  /*0a80*/  IADD3 R9, P1, PT, RZ, -R9, RZ ;  /* 0x80000009ff097210 */ /* 0x000fca0007f3e0ff */
[----:B------:R-:W-:Y:S02]  /*0a90*/  VIADD R12, R13, UR5 ;  /* 0x000000050d0c7c36 */ /* 0x000fe40008000000 */
[----:B------:R-:W-:Y:S02]  /*0aa0*/  IMAD.X R16, RZ, RZ, -0x1, P1 ;  /* 0xffffffffff107424 */ /* 0x000fe400008e06ff */
[----:B------:R-:W-:-:S07]  /*0ab0*/  IMAD R12, R3, 0x4, R12 ;  /* 0x00000004030c7824 */ /* 0x000fce00078e020c */
.L_x_855:
[----:B------:R-:W-:Y:S01]  /*0ac0*/  IADD3 R9, P1, PT, R9, 0x1, RZ ;  /* 0x0000000109097810 */ /* 0x000fe20007f3e0ff */
[----:B------:R-:W-:Y:S01]  /*0ad0*/  IMAD.MOV.U32 R14, RZ, RZ, R17 ;  /* 0x000000ffff0e7224 */ /* 0x000fe200078e0011 */
[C---:B------:R-:W-:Y:S01]  /*0ae0*/  IADD3 R29, P2, PT, R8.reuse, R29, RZ ;  /* 0x0000001d081d7210 */ /* 0x040fe20007f5e0ff */
[----:B------:R-:W-:Y:S01]  /*0af0*/  IMAD.MOV.U32 R15, RZ, RZ, R18 ;  /* 0x000000ffff0f7224 */ /* 0x000fe200078e0012 */
[C---:B------:R-:W-:Y:S01]  /*0b00*/  LEA R17, P3, R8.reuse, R17, 0x2 ;  /* 0x0000001108117211 */ /* 0x040fe200078610ff */
[----:B------:R-:W-:Y:S01]  /*0b10*/  IMAD.X R16, RZ, RZ, R16, P1 ;  /* 0x000000ffff107224 */ /* 0x000fe200008e0610 */
[----:B------:R-:W-:Y:S01]  /*0b20*/  ISETP.NE.U32.AND P1, PT, R9, RZ, PT ;  /* 0x000000ff0900720c */ /* 0x000fe20003f25070 */
[----:B------:R-:W-:Y:S01]  /*0b30*/  IMAD.X R10, RZ, RZ, R10, P2 ;  /* 0x000000ffff0a7224 */ /* 0x000fe200010e060a */
[----:B------:R-:W-:Y:S01]  /*0b40*/  @!PT LDS RZ, [RZ] ;  /* 0x00000000fffff984 */ /* 0x000fe20000000800 */
[----:B------:R-:W-:Y:S01]  /*0b50*/  @!PT LDS RZ, [RZ] ;  /* 0x00000000fffff984 */ /* 0x000fe20000000800 */
[----:B------:R-:W-:Y:S01]  /*0b60*/  @!PT LDS RZ, [RZ] ;  /* 0x00000000fffff984 */ /* 0x000fe20000000800 */
[----:B------:R1:W-:Y:S01]  /*0b70*/  LDGSTS.E [R12], desc[UR22][R14.64] ;  /* 0x000000000e0c7fae */ /* 0x0003e2000b9a1016 */
[----:B------:R-:W-:Y:S02]  /*0b80*/  LEA.HI.X R18, R8, R18, RZ, 0x2, P3 ;  /* 0x0000001208127211 */ /* 0x000fe400018f14ff */
[----:B------:R-:W-:Y:S01]  /*0b90*/  ISETP.NE.AND.EX P1, PT, R16, RZ, PT, P1 ;  /* 0x000000ff1000720c */ /* 0x000fe20003f25310 */
[----:B-1----:R-:W-:-:S12]  /*0ba0*/  IMAD R12, R7, 0x4, R12 ;  /* 0x00000004070c7824 */ /* 0x002fd800078e020c */
[----:B------:R-:W-:Y:S05]  /*0bb0*/  @P1 BRA `(.L_x_855) ;  /* 0xfffffffc00c01947 */ /* 0x000fea000383ffff */
.L_x_854:
[----:B------:R-:W-:Y:S05]  /*0bc0*/  BSYNC.RECONVERGENT B1 ;  /* 0x0000000000017941 */ /* 0x000fea0003800200 */
.L_x_853:
[----:B------:R-:W-:Y:S05]  /*0bd0*/  @!P0 BRA `(.L_x_849) ;  /* 0x0000000000f08947 */ /* 0x000fea0003800000 */
[----:B------:R-:W1:Y:S01]  /*0be0*/  S2UR UR8, SR_CgaCtaId ;  /* 0x00000000000879c3 */ /* 0x000e620000008800 */
[----:B------:R-:W2:Y:S01]  /*0bf0*/  LDCU.64 UR12, c[0x0][0x398] ;  /* 0x00007300ff0c77ac */ /* 0x000ea20008000a00 */
[C---:B------:R-:W-:Y:S01]  /*0c00*/  IMAD.SHL.U32 R9, R29.reuse, 0x4, RZ ;  /* 0x000000041d097824 */ /* 0x040fe200078e00ff */
[----:B------:R-:W-:Y:S01]  /*0c10*/  MOV R14, UR20 ;  /* 0x00000014000e7c02 */ /* 0x000fe20008000f00 */
[----:B------:R-:W-:Y:S01]  /*0c20*/  IMAD.U32 R15, RZ, RZ, UR21 ;  /* 0x00000015ff0f7e24 */ /* 0x000fe2000f8e00ff */
[C---:B------:R-:W-:Y:S01]  /*0c30*/  SHF.L.U64.HI R15, R29.reuse, 0x2, R10 ;  /* 0x000000021d0f7819 */ /* 0x040fe2000001020a */
[----:B------:R-:W-:Y:S01]  /*0c40*/  IMAD.U32 R12, RZ, RZ, UR6 ;  /* 0x00000006ff0c7e24 */ /* 0x000fe2000f8e00ff */
[----:B------:R-:W-:Y:S01]  /*0c50*/  LEA R9, P0, R14, R9, 0x2 ;  /* 0x000000090e097211 */ /* 0x000fe200078010ff */
[----:B------:R-:W-:Y:S01]  /*0c60*/  UMOV UR7, 0x400 ;  /* 0x0000040000077882 */ /* 0x000fe20000000000 */
[----:B------:R-:W-:Y:S01]  /*0c70*/  IMAD.SHL.U32 R18, R8, 0x4, RZ ;  /* 0x0000000408127824 */ /* 0x000fe200078e00ff */
[----:B------:R-:W-:Y:S01]  /*0c80*/  UIADD3 UR7, UPT, UPT, UR7, 0x80, URZ ;  /* 0x0000008007077890 */ /* 0x000fe2000fffe0ff */
[----:B------:R-:W-:Y:S01]  /*0c90*/  LEA.HI.X R12, R14, R15, R12, 0x2, P0 ;  /* 0x0000000f0e0c7211 */ /* 0x000fe200000f140c */
[----:B------:R-:W-:Y:S01]  /*0ca0*/  IMAD R24, R2, UR10, RZ ;  /* 0x0000000a02187c24 */ /* 0x000fe2000f8e02ff */
[----:B------:R-:W-:Y:S01]  /*0cb0*/  IADD3 R14, P0, PT, R29, UR20, RZ ;  /* 0x000000141d0e7c10 */ /* 0x000fe2000ff1e0ff */
[----:B------:R-:W-:Y:S01]  /*0cc0*/  UMOV UR5, URZ ;  /* 0x000000ff00057c82 */ /* 0x000fe20008000000 */
[----:B------:R-:W-:Y:S01]  /*0cd0*/  SHF.R.U32.HI R19, RZ, 0x1e, R8 ;  /* 0x0000001eff137819 */ /* 0x000fe20000011608 */
[----:B------:R-:W-:Y:S01]  /*0ce0*/  IMAD R24, R24, UR9, RZ ;  /* 0x0000000918187c24 */ /* 0x000fe2000f8e02ff */
[----:B------:R-:W-:-:S02]  /*0cf0*/  IADD3.X R15, PT, PT, R10, UR6, RZ, P0, !PT ;  /* 0x000000060a0f7c10 */ /* 0x000fc400087fe4ff */
[----:B--2---:R-:W-:Y:S02]  /*0d00*/  IADD3 R7, P1, PT, R13, UR12, RZ ;  /* 0x0000000c0d077c10 */ /* 0x004fe4000ff3e0ff */
[C---:B------:R-:W-:Y:S01]  /*0d10*/  SHF.L.U64.HI R15, R14.reuse, 0x2, R15 ;  /* 0x000000020e0f7819 */ /* 0x040fe2000001020f */
[----:B------:R-:W-:Y:S01]  /*0d20*/  IMAD.SHL.U32 R14, R14, 0x4, RZ ;  /* 0x000000040e0e7824 */ /* 0x000fe200078e00ff */
[----:B------:R-:W-:Y:S01]  /*0d30*/  IADD3.X R11, PT, PT, R11, UR13, RZ, P1, !PT ;  /* 0x0000000d0b0b7c10 */ /* 0x000fe20008ffe4ff */
[----:B-1----:R-:W-:Y:S01]  /*0d40*/  ULEA UR7, UR8, UR7, 0x18 ;  /* 0x0000000708077291 */ /* 0x002fe2000f8ec0ff */
[-C--:B------:R-:W-:Y:S01]  /*0d50*/  IADD3 R22, P1, PT, R18, R9.reuse, RZ ;  /* 0x0000000912167210 */ /* 0x080fe20007f3e0ff */
[C---:B------:R-:W-:Y:S01]  /*0d60*/  IMAD.WIDE.U32 R14, R8.reuse, 0xc, R14 ;  /* 0x0000000c080e7825 */ /* 0x040fe200078e000e */
[----:B------:R-:W-:-:S03]  /*0d70*/  LEA R20, P0, R8, R9, 0x3 ;  /* 0x0000000908147211 */ /* 0x000fc600078018ff */
[----:B------:R-:W-:Y:S01]  /*0d80*/  VIADD R16, R13, UR7 ;  /* 0x000000070d107c36 */ /* 0x000fe20008000000 */
[----:B------:R-:W-:Y:S01]  /*0d90*/  LEA.HI.X R26, R8, R12, RZ, 0x3, P0 ;  /* 0x0000000c081a7211 */ /* 0x000fe200000f1cff */
[----:B------:R-:W-:Y:S02]  /*0da0*/  IMAD.X R28, R19, 0x1, R12, P1 ;  /* 0x00000001131c7824 */ /* 0x000fe400008e060c */
[----:B------:R-:W-:Y:S02]  /*0db0*/  IMAD R13, R29, 0x4, R16 ;  /* 0x000000041d0d7824 */ /* 0x000fe400078e0210 */
[----:B------:R-:W-:Y:S02]  /*0dc0*/  VIADD R23, R15, UR5 ;  /* 0x000000050f177c36 */ /* 0x000fe40008000000 */
[C-C-:B------:R-:W-:Y:S02]  /*0dd0*/  IMAD R21, R24.reuse, 0x4, R13.reuse ;  /* 0x0000000418157824 */ /* 0x140fe400078e020d */
[----:B------:R-:W-:-:S02]  /*0de0*/  IMAD R25, R24, 0x8, R13 ;  /* 0x0000000818197824 */ /* 0x000fc400078e020d */
[----:B------:R-:W-:-:S07]  /*0df0*/  IMAD R27, R24, 0xc, R13 ;  /* 0x0000000c181b7824 */ /* 0x000fce00078e020d */
.L_x_856:
[----:B------:R-:W-:-:S04]  /*0e00*/  IADD3 R16, P0, PT, R7, R9, RZ ;  /* 0x0000000907107210 */ /* 0x000fc80007f1e0ff */
[----:B------:R-:W-:-:S05]  /*0e10*/  IADD3.X R17, PT, PT, R11, R12, RZ, P0, !PT ;  /* 0x0000000c0b117210 */ /* 0x000fca00007fe4ff */
[----:B------:R-:W-:Y:S01]  /*0e20*/  @!PT LDS RZ, [RZ] ;  /* 0x00000000fffff984 */ /* 0x000fe20000000800 */
[----:B------:R-:W-:Y:S01]  /*0e30*/  @!PT LDS RZ, [RZ] ;  /* 0x00000000fffff984 */ /* 0x000fe20000000800 */
[----:B------:R-:W-:Y:S01]  /*0e40*/  @!PT LDS RZ, [RZ] ;  /* 0x00000000fffff984 */ /* 0x000fe20000000800 */
[----:B------:R1:W-:Y:S02]  /*0e50*/  LDGSTS.E [R13], desc[UR22][R16.64] ;  /* 0x00000000100d7fae */ /* 0x0003e4000b9a1016 */
[----:B-1----:R-:W-:Y:S01]  /*0e60*/  IADD3 R16, P0, PT, R7, R22, RZ ;  /* 0x0000001607107210 */ /* 0x002fe20007f1e0ff */
[----:B------:R-:W-:-:S04]  /*0e70*/  IMAD R13, R24, 0x10, R13 ;  /* 0x00000010180d7824 */ /* 0x000fc800078e020d */
[----:B------:R-:W-:-:S05]  /*0e80*/  IMAD.X R17, R11, 0x1, R28, P0 ;  /* 0x000000010b117824 */ /* 0x000fca00000e061c */
[----:B------:R1:W-:Y:S02]  /*0e90*/  LDGSTS.E [R21], desc[UR22][R16.64] ;  /* 0x0000000010157fae */ /* 0x0003e4000b9a1016 */
[----:B-1----:R-:W-:Y:S01]  /*0ea0*/  IADD3 R16, P0, PT, R7, R20, RZ ;  /* 0x0000001407107210 */ /* 0x002fe20007f1e0ff */
[----:B------:R-:W-:-:S04]  /*0eb0*/  IMAD R21, R24, 0x10, R21 ;  /* 0x0000001018157824 */ /* 0x000fc800078e0215 */
[----:B------:R-:W-:-:S05]  /*0ec0*/  IMAD.X R17, R11, 0x1, R26, P0 ;  /* 0x000000010b117824 */ /* 0x000fca00000e061a */
[----:B------:R1:W-:Y:S02]  /*0ed0*/  LDGSTS.E [R25], desc[UR22][R16.64] ;  /* 0x0000000010197fae */ /* 0x0003e4000b9a1016 */
[----:B-1----:R-:W-:Y:S01]  /*0ee0*/  IADD3 R16, P0, PT, R7, R14, RZ ;  /* 0x0000000e07107210 */ /* 0x002fe20007f1e0ff */
[----:B------:R-:W-:Y:S01]  /*0ef0*/  IMAD R25, R24, 0x10, R25 ;  /* 0x0000001018197824 */ /* 0x000fe200078e0219 */
[----:B------:R-:W-:-:S03]  /*0f00*/  LEA R7, P1, R8, R7, 0x4 ;  /* 0x0000000708077211 */ /* 0x000fc600078220ff */
[----:B------:R-:W-:Y:S01]  /*0f10*/  IMAD.X R17, R11, 0x1, R23, P0 ;  /* 0x000000010b117824 */ /* 0x000fe200000e0617 */
[----:B------:R-:W-:Y:S02]  /*0f20*/  IADD3 R29, P0, PT, R18, R29, RZ ;  /* 0x0000001d121d7210 */ /* 0x000fe40007f1e0ff */
[----:B------:R-:W-:Y:S02]  /*0f30*/  LEA.HI.X R11, R8, R11, RZ, 0x4, P1 ;  /* 0x0000000b080b7211 */ /* 0x000fe400008f24ff */
[----:B------:R1:W-:Y:S01]  /*0f40*/  LDGSTS.E [R27], desc[UR22][R16.64] ;  /* 0x00000000101b7fae */ /* 0x0003e2000b9a1016 */
[----:B------:R-:W-:Y:S01]  /*0f50*/  IMAD.X R10, R19, 0x1, R10, P0 ;  /* 0x00000001130a7824 */ /* 0x000fe200000e060a */
[----:B------:R-:W-:-:S04]  /*0f60*/  ISETP.GE.U32.AND P0, PT, R29, R4, PT ;  /* 0x000000041d00720c */ /* 0x000fc80003f06070 */
[----:B------:R-:W-:Y:S01]  /*0f70*/  ISETP.GE.U32.AND.EX P0, PT, R10, R5, PT, P0 ;  /* 0x000000050a00720c */ /* 0x000fe20003f06100 */
[----:B-1----:R-:W-:-:S12]  /*0f80*/  IMAD R27, R24, 0x10, R27 ;  /* 0x00000010181b7824 */ /* 0x002fd800078e021b */
[----:B------:R-:W-:Y:S05]  /*0f90*/  @!P0 BRA `(.L_x_856) ;  /* 0xfffffffc00988947 */ /* 0x000fea000383ffff */
.L_x_849:
[----:B------:R-:W-:Y:S05]  /*0fa0*/  BSYNC.RECONVERGENT B0 ;  /* 0x0000000000007941 */ /* 0x000fea0003800200 */
.L_x_848:
[----:B------:R-:W-:Y:S01]  /*0fb0*/  ISETP.GT.U32.AND P0, PT, R4, R3, PT ;  /* 0x000000030400720c */ /* 0x000fe20003f04070 */
[----:B------:R-:W0:Y:S01]  /*0fc0*/  LDGDEPBAR ;  /* 0x00000000000079af */ /* 0x000e220000000000 */
[----:B------:R-:W-:Y:S02]  /*0fd0*/  BSSY.RECONVERGENT B0, `(.L_x_857) ;  /* 0x000009c000007945 */ /* 0x000fe40003800200 */
[----:B------:R-:W-:-:S13]  /*0fe0*/  ISETP.GT.U32.AND.EX P0, PT, R5, R6, PT, P0 ;  /* 0x000000060500720c */ /* 0x000fda0003f04100 */
        /* <DEDUP_REMOVED lines=17> */
[----:B------:R-:W-:Y:S01]  /*1100*/  ISETP.NE.U32.AND P2, PT, R8, RZ, PT ;  /* 0x000000ff0800720c */ /* 0x000fe20003f45070 */
[----:B------:R-:W-:-:S05]  /*1110*/  IMAD.MOV.U32 R10, RZ, RZ, RZ ;  /* 0x000000ffff0a7224 */ /* 0x000fca00078e00ff */
[----:B-1----:R-:W1:Y:S02]  /*1120*/  MUFU.RCP R13, R13 ;  /* 0x0000000d000d7308 */ /* 0x002e640000001000 */
[----:B-1----:R-:W-:-:S06]  /*1130*/  IADD3 R11, PT, PT, R13, 0xffffffe, RZ ;  /* 0x0ffffffe0d0b7810 */ /* 0x002fcc0007ffe0ff */
[----:B------:R-:W1:Y:S02]  /*1140*/  F2I.FTZ.U32.TRUNC.NTZ R11, R11 ;  /* 0x0000000b000b7305 */ /* 0x000e64000021f000 */
[----:B-1----:R-:W-:-:S04]  /*1150*/  IMAD R9, R9, R11, RZ ;  /* 0x0000000b09097224 */ /* 0x002fc800078e02ff */
[----:B------:R-:W-:-:S04]  /*1160*/  IMAD.HI.U32 R9, R11, R9, R10 ;  /* 0x000000090b097227 */ /* 0x000fc800078e000a */
[----:B------:R-:W-:Y:S02]  /*1170*/  IMAD.MOV.U32 R11, RZ, RZ, RZ ;  /* 0x000000ffff0b7224 */ /* 0x000fe400078e00ff */
[----:B------:R-:W-:-:S04]  /*1180*/  IMAD.HI.U32 R10, R9, R12, RZ ;  /* 0x0000000c090a7227 */ /* 0x000fc800078e00ff */
[----:B------:R-:W-:-:S04]  /*1190*/  IMAD.MOV R9, RZ, RZ, -R10 ;  /* 0x000000ffff097224 */ /* 0x000fc800078e0a0a */
[----:B------:R-:W-:-:S05]  /*11a0*/  IMAD R9, R8, R9, R12 ;  /* 0x0000000908097224 */ /* 0x000fca00078e020c */
[----:B------:R-:W-:-:S13]  /*11b0*/  ISETP.GE.U32.AND P0, PT, R9, R8, PT ;  /* 0x000000080900720c */ /* 0x000fda0003f06070 */
[----:B------:R-:W-:Y:S02]  /*11c0*/  @P0 IMAD.IADD R9, R9, 0x1, -R8 ;  /* 0x0000000109090824 */ /* 0x000fe400078e0a08 */
[----:B------:R-:W-:-:S03]  /*11d0*/  @P0 VIADD R10, R10, 0x1 ;  /* 0x000000010a0a0836 */ /* 0x000fc60000000000 */
[----:B------:R-:W-:-:S13]  /*11e0*/  ISETP.GE.U32.AND P1, PT, R9, R8, PT ;  /* 0x000000080900720c */ /* 0x000fda0003f26070 */
[----:B------:R-:W-:Y:S01]  /*11f0*/  @P1 VIADD R10, R10, 0x1 ;  /* 0x000000010a0a1836 */ /* 0x000fe20000000000 */
[----:B------:R-:W-:Y:S01]  /*1200*/  @!P2 LOP3.LUT R10, RZ, R8, RZ, 0x33, !PT ;  /* 0x00000008ff0aa212 */ /* 0x000fe200078e33ff */
[----:B------:R-:W-:Y:S06]  /*1210*/  BRA `(.L_x_861) ;  /* 0x00000000000c7947 */ /* 0x000fec0003800000 */
.L_x_860:
[----:B------:R-:W-:Y:S01]  /*1220*/  IMAD.MOV.U32 R9, RZ, RZ, R12 ;  /* 0x000000ffff097224 */ /* 0x000fe200078e000c */
[----:B------:R-:W-:-:S07]  /*1230*/  MOV R14, 0x1250 ;  /* 0x00001250000e7802 */ /* 0x000fce0000000f00 */
[----:B------:R-:W-:Y:S05]  /*1240*/  CALL.REL.NOINC `($__internal_0_$__cuda_sm20_div_u64) ;  /* 0x0000000800f47944 */ /* 0x000fea0003c00000 */
.L_x_861:
[----:B------:R-:W-:Y:S05]  /*1250*/  BSYNC.RECONVERGENT B1 ;  /* 0x0000000000017941 */ /* 0x000fea0003800200 */
.L_x_859:
[----:B------:R-:W-:Y:S01]  /*1260*/  IADD3 R7, P0, PT, R10, R7, RZ ;  /* 0x000000070a077210 */ /* 0x000fe20007f1e0ff */
[----:B------:R-:W1:Y:S01]  /*1270*/  LDC R12, c[0x0][0x3b0] ;  /* 0x0000ec00ff0c7b82 */ /* 0x000e620000000800 */
[----:B------:R-:W-:Y:S02]  /*1280*/  BSSY.RECONVERGENT B1, `(.L_x_862) ;  /* 0x0000031000017945 */ /* 0x000fe40003800200 */
[C---:B------:R-:W-:Y:S01]  /*1290*/  LOP3.LUT R9, R7.reuse, 0x3, RZ, 0xc0, !PT ;  /* 0x0000000307097812 */ /* 0x040fe200078ec0ff */
[----:B------:R-:W-:Y:S01]  /*12a0*/  IMAD.X R10, RZ, RZ, R11, P0 ;  /* 0x000000ffff0a7224 */ /* 0x000fe200000e060b */
[----:B------:R-:W-:Y:S02]  /*12b0*/  ISETP.GE.U32.AND P0, PT, R7, 0x3, PT ;  /* 0x000000030700780c */ /* 0x000fe40003f06070 */
[----:B------:R-:W-:Y:S02]  /*12c0*/  ISETP.NE.U32.AND P1, PT, R9, 0x3, PT ;  /* 0x000000030900780c */ /* 0x000fe40003f25070 */
[----:B------:R-:W-:-:S02]  /*12d0*/  ISETP.GE.U32.AND.EX P0, PT, R10, RZ, PT, P0 ;  /* 0x000000ff0a00720c */ /* 0x000fc40003f06100 */
[----:B------:R-:W-:Y:S02]  /*12e0*/  ISETP.NE.AND.EX P1, PT, RZ, RZ, PT, P1 ;  /* 0x000000ffff00720c */ /* 0x000fe40003f25310 */
[----:B-1----:R-:W-:-:S11]  /*12f0*/  SHF.R.S32.HI R13, RZ, 0x1f, R12 ;  /* 0x0000001fff0d7819 */ /* 0x002fd6000001140c */
[----:B------:R-:W-:Y:S05]  /*1300*/  @!P1 BRA `(.L_x_863) ;  /* 0x0000000000a09947 */ /* 0x000fea0003800000 */
[----:B------:R-:W1:Y:S01]  /*1310*/  S2UR UR7, SR_CgaCtaId ;  /* 0x00000000000779c3 */ /* 0x000e620000008800 */
[----:B------:R-:W2:Y:S01]  /*1320*/  LDCU.64 UR12, c[0x0][0x3a8] ;  /* 0x00007500ff0c77ac */ /* 0x000ea20008000a00 */
[----:B------:R-:W-:Y:S01]  /*1330*/  IMAD.U32 R10, RZ, RZ, UR20 ;  /* 0x00000014ff0a7e24 */ /* 0x000fe2000f8e00ff */
[----:B------:R-:W-:Y:S01]  /*1340*/  SHF.L.U32 R15, R3, 0x2, RZ ;  /* 0x00000002030f7819 */ /* 0x000fe200000006ff */
[----:B------:R-:W-:Y:S01]  /*1350*/  VIADD R9, R7, 0x1 ;  /* 0x0000000107097836 */ /* 0x000fe20000000000 */
[----:B------:R-:W-:Y:S01]  /*1360*/  UMOV UR5, 0x400 ;  /* 0x0000040000057882 */ /* 0x000fe20000000000 */
[----:B------:R-:W-:Y:S01]  /*1370*/  IMAD.U32 R16, RZ, RZ, UR6 ;  /* 0x00000006ff107e24 */ /* 0x000fe2000f8e00ff */
[----:B------:R-:W-:Y:S01]  /*1380*/  UIADD3 UR5, UPT, UPT, UR5, 0x80, URZ ;  /* 0x0000008005057890 */ /* 0x000fe2000fffe0ff */
[----:B------:R-:W3:Y:S01]  /*1390*/  LDC R14, c[0x0][0x388] ;  /* 0x0000e200ff0e7b82 */ /* 0x000ee20000000800 */
[----:B------:R-:W-:Y:S01]  /*13a0*/  SHF.L.U64.HI R7, R3, 0x2, R6 ;  /* 0x0000000203077819 */ /* 0x000fe20000010206 */
[----:B------:R-:W-:Y:S01]  /*13b0*/  IMAD.U32 R11, RZ, RZ, UR21 ;  /* 0x00000015ff0b7e24 */ /* 0x000fe2000f8e00ff */
[----:B------:R-:W-:Y:S01]  /*13c0*/  LEA R15, P1, R10, R15, 0x2 ;  /* 0x0000000f0a0f7211 */ /* 0x000fe200078210ff */
[----:B------:R-:W-:Y:S01]  /*13d0*/  IMAD R11, R2, UR10, RZ ;  /* 0x0000000a020b7c24 */ /* 0x000fe2000f8e02ff */
[----:B------:R-:W-:-:S02]  /*13e0*/  LOP3.LUT R9, R9, 0x3, RZ, 0xc0, !PT ;  /* 0x0000000309097812 */ /* 0x000fc400078ec0ff */
[----:B------:R-:W-:Y:S01]  /*13f0*/  LEA.HI.X R16, R10, R7, R16, 0x2, P1 ;  /* 0x000000070a107211 */ /* 0x000fe200008f1410 */
[----:B------:R-:W-:Y:S01]  /*1400*/  IMAD R18, R11, UR9, RZ ;  /* 0x000000090b127c24 */ /* 0x000fe2000f8e02ff */
[----:B------:R-:W-:Y:S02]  /*1410*/  IADD3 R9, P3, PT, RZ, -R9, RZ ;  /* 0x80000009ff097210 */ /* 0x000fe40007f7e0ff */
[----:B--2---:R-:W-:-:S04]  /*1420*/  IADD3 R15, P1, P2, R15, UR12, R12 ;  /* 0x0000000c0f0f7c10 */ /* 0x004fc8000fa3e00c */
[----:B------:R-:W-:Y:S01]  /*1430*/  IADD3.X R16, PT, PT, R16, UR13, R13, P1, P2 ;  /* 0x0000000d10107c10 */ /* 0x000fe20008fe440d */
[----:B-1----:R-:W-:-:S06]  /*1440*/  ULEA UR5, UR7, UR5, 0x18 ;  /* 0x0000000507057291 */ /* 0x002fcc000f8ec0ff */
[----:B------:R-:W-:-:S04]  /*1450*/  VIADD R7, R12, UR5 ;  /* 0x000000050c077c36 */ /* 0x000fc80008000000 */
[----:B---3--:R-:W-:Y:S02]  /*1460*/  IMAD R10, R14, 0x200, R7 ;  /* 0x000002000e0a7824 */ /* 0x008fe400078e0207 */
[----:B------:R-:W-:Y:S02]  /*1470*/  IMAD.X R14, RZ, RZ, -0x1, P3 ;  /* 0xffffffffff0e7424 */ /* 0x000fe400018e06ff */
[----:B------:R-:W-:-:S07]  /*1480*/  IMAD R7, R3, 0x4, R10 ;  /* 0x0000000403077824 */ /* 0x000fce00078e020a */
.L_x_864:
[----:B------:R-:W-:Y:S01]  /*1490*/  IADD3 R9, P1, PT, R9, 0x1, RZ ;  /* 0x0000000109097810 */ /* 0x000fe20007f3e0ff */
[----:B------:R-:W-:Y:S01]  /*14a0*/  IMAD.MOV.U32 R10, RZ, RZ, R15 ;  /* 0x000000ffff0a7224 */ /* 0x000fe200078e000f */
[C---:B------:R-:W-:Y:S01]  /*14b0*/  IADD3 R3, P2, PT, R8.reuse, R3, RZ ;  /* 0x0000000308037210 */ /* 0x040fe20007f5e0ff */
[----:B------:R-:W-:Y:S01]  /*14c0*/  IMAD.MOV.U32 R11, RZ, RZ, R16 ;  /* 0x000000ffff0b7224 */ /* 0x000fe200078e0010 */
[----:B------:R-:W-:Y:S01]  /*14d0*/  LEA R15, P3, R8, R15, 0x2 ;  /* 0x0000000f080f7211 */ /* 0x000fe200078610ff */
[----:B------:R-:W-:Y:S01]  /*14e0*/  IMAD.X R14, RZ, RZ, R14, P1 ;  /* 0x000000ffff0e7224 */ /* 0x000fe200008e060e */
[----:B------:R-:W-:Y:S02]  /*14f0*/  ISETP.NE.U32.AND P1, PT, R9, RZ, PT ;  /* 0x000000ff0900720c */ /* 0x000fe40003f25070 */
[----:B------:R-:W-:Y:S01]  /*1500*/  @!PT LDS RZ, [RZ] ;  /* 0x00000000fffff984 */ /* 0x000fe20000000800 */
[----:B------:R-:W-:Y:S01]  /*1510*/  @!PT LDS RZ, [RZ] ;  /* 0x00000000fffff984 */ /* 0x000fe20000000800 */
[----:B------:R-:W-:Y:S01]  /*1520*/  @!PT LDS RZ, [RZ] ;  /* 0x00000000fffff984 */ /* 0x000fe20000000800 */
[----:B------:R1:W-:Y:S01]  /*1530*/  LDGSTS.E [R7+0x80], desc[UR22][R10.64] ;  /* 0x000800000a077fae */ /* 0x0003e2000b9a1016 */
[----:B------:R-:W-:Y:S02]  /*1540*/  IADD3.X R6, PT, PT, RZ, R6, RZ, P2, !PT ;  /* 0x00000006ff067210 */ /* 0x000fe400017fe4ff */
[----:B------:R-:W-:-:S02]  /*1550*/  ISETP.NE.AND.EX P1, PT, R14, RZ, PT, P1 ;  /* 0x000000ff0e00720c */ /* 0x000fc40003f25310 */
[----:B------:R-:W-:Y:S01]  /*1560*/  LEA.HI.X R16, R8, R16, RZ, 0x2, P3 ;  /* 0x0000001008107211 */ /* 0x000fe200018f14ff */
[----:B-1----:R-:W-:-:S10]  /*1570*/  IMAD R7, R18, 0x4, R7 ;  /* 0x0000000412077824 */ /* 0x002fd400078e0207 */
[----:B------:R-:W-:Y:S05]  /*1580*/  @P1 BRA `(.L_x_864) ;  /* 0xfffffffc00c01947 */ /* 0x000fea000383ffff */
.L_x_863:
[----:B------:R-:W-:Y:S05]  /*1590*/  BSYNC.RECONVERGENT B1 ;  /* 0x0000000000017941 */ /* 0x000fea0003800200 */
.L_x_862:
[----:B------:R-:W-:Y:S05]  /*15a0*/  @!P0 BRA `(.L_x_858) ;  /* 0x0000000000f88947 */ /* 0x000fea0003800000 */
[----:B------:R-:W1:Y:S01]  /*15b0*/  S2UR UR7, SR_CgaCtaId ;  /* 0x00000000000779c3 */ /* 0x000e620000008800 */
[----:B------:R-:W-:Y:S01]  /*15c0*/  UMOV UR5, 0x400 ;  /* 0x0000040000057882 */ /* 0x000fe20000000000 */
[----:B------:R-:W2:Y:S01]  /*15d0*/  LDCU.64 UR12, c[0x0][0x3a8] ;  /* 0x00007500ff0c77ac */ /* 0x000ea20008000a00 */
[C---:B------:R-:W-:Y:S01]  /*15e0*/  IADD3 R14, P0, PT, R3.reuse, UR20, RZ ;  /* 0x00000014030e7c10 */ /* 0x040fe2000ff1e0ff */
[C---:B------:R-:W-:Y:S01]  /*15f0*/  IMAD.SHL.U32 R9, R3.reuse, 0x4, RZ ;  /* 0x0000000403097824 */ /* 0x040fe200078e00ff */
[----:B------:R-:W-:Y:S01]  /*1600*/  UIADD3 UR5, UPT, UPT, UR5, 0x80, URZ ;  /* 0x0000008005057890 */ /* 0x000fe2000fffe0ff */
[----:B------:R-:W-:Y:S02]  /*1610*/  IMAD.U32 R10, RZ, RZ, UR20 ;  /* 0x00000014ff0a7e24 */ /* 0x000fe4000f8e00ff */
[----:B------:R-:W3:Y:S01]  /*1620*/  LDC R16, c[0x0][0x388] ;  /* 0x0000e200ff107b82 */ /* 0x000ee20000000800 */
[----:B------:R-:W-:Y:S01]  /*1630*/  IMAD.U32 R11, RZ, RZ, UR21 ;  /* 0x00000015ff0b7e24 */ /* 0x000fe2000f8e00ff */
[----:B------:R-:W-:Y:S01]  /*1640*/  SHF.L.U64.HI R11, R3, 0x2, R6 ;  /* 0x00000002030b7819 */ /* 0x000fe20000010206 */
[----:B------:R-:W-:Y:S01]  /*1650*/  IMAD.U32 R17, RZ, RZ, UR6 ;  /* 0x00000006ff117e24 */ /* 0x000fe2000f8e00ff */
[----:B------:R-:W-:Y:S01]  /*1660*/  LEA R9, P2, R10, R9, 0x2 ;  /* 0x000000090a097211 */ /* 0x000fe200078410ff */
[----:B------:R-:W-:-:S03]  /*1670*/  IMAD R21, R2, UR10, RZ ;  /* 0x0000000a02157c24 */ /* 0x000fc6000f8e02ff */
[----:B------:R-:W-:Y:S01]  /*1680*/  LEA.HI.X R10, R10, R11, R17, 0x2, P2 ;  /* 0x0000000b0a0a7211 */ /* 0x000fe200010f1411 */
[----:B------:R-:W-:Y:S01]  /*1690*/  IMAD R21, R21, UR9, RZ ;  /* 0x0000000915157c24 */ /* 0x000fe2000f8e02ff */
[----:B--2---:R-:W-:Y:S01]  /*16a0*/  IADD3 R7, P1, PT, R12, UR12, RZ ;  /* 0x0000000c0c077c10 */ /* 0x004fe2000ff3e0ff */
[----:B-1----:R-:W-:-:S03]  /*16b0*/  ULEA UR5, UR7, UR5, 0x18 ;  /* 0x0000000507057291 */ /* 0x002fc6000f8ec0ff */
[----:B------:R-:W-:Y:S02]  /*16c0*/  IADD3.X R11, PT, PT, R13, UR13, RZ, P1, !PT ;  /* 0x0000000d0d0b7c10 */ /* 0x000fe40008ffe4ff */
[----:B------:R-:W-:Y:S02]  /*16d0*/  SHF.R.U32.HI R13, RZ, 0x1e, R8 ;  /* 0x0000001eff0d7819 */ /* 0x000fe40000011608 */
[----:B------:R-:W-:Y:S01]  /*16e0*/  LEA R22, P1, R8, R9, 0x3 ;  /* 0x0000000908167211 */ /* 0x000fe200078218ff */
[----:B------:R-:W-:Y:S01]  /*16f0*/  VIADD R15, R12, UR5 ;  /* 0x000000050c0f7c36 */ /* 0x000fe20008000000 */
[----:B------:R-:W-:Y:S01]  /*1700*/  UMOV UR5, URZ ;  /* 0x000000ff00057c82 */ /* 0x000fe20008000000 */
[C---:B------:R-:W-:Y:S01]  /*1710*/  IMAD.SHL.U32 R12, R8.reuse, 0x4, RZ ;  /* 0x00000004080c7824 */ /* 0x040fe200078e00ff */
[----:B------:R-:W-:Y:S01]  /*1720*/  LEA.HI.X R28, R8, R10, RZ, 0x3, P1 ;  /* 0x0000000a081c7211 */ /* 0x000fe200008f1cff */
[----:B---3--:R-:W-:Y:S01]  /*1730*/  IMAD R16, R16, 0x200, R15 ;  /* 0x0000020010107824 */ /* 0x008fe200078e020f */
[----:B------:R-:W-:-:S02]  /*1740*/  IADD3.X R15, PT, PT, R6, UR6, RZ, P0, !PT ;  /* 0x00000006060f7c10 */ /* 0x000fc400087fe4ff */
[----:B------:R-:W-:Y:S01]  /*1750*/  IADD3 R20, P0, PT, R12, R9, RZ ;  /* 0x000000090c147210 */ /* 0x000fe20007f1e0ff */
[----:B------:R-:W-:Y:S01]  /*1760*/  IMAD R2, R3, 0x4, R16 ;  /* 0x0000000403027824 */ /* 0x000fe200078e0210 */
[C---:B------:R-:W-:Y:S01]  /*1770*/  SHF.L.U64.HI R15, R14.reuse, 0x2, R15 ;  /* 0x000000020e0f7819 */ /* 0x040fe2000001020f */
[----:B------:R-:W-:Y:S01]  /*1780*/  IMAD.SHL.U32 R14, R14, 0x4, RZ ;  /* 0x000000040e0e7824 */ /* 0x000fe200078e00ff */
[----:B------:R-:W-:Y:S01]  /*1790*/  IADD3.X R26, PT, PT, R13, R10, RZ, P0, !PT ;  /* 0x0000000a0d1a7210 */ /* 0x000fe200007fe4ff */
[----:B------:R-:W-:Y:S02]  /*17a0*/  IMAD R24, R21, 0x4, R2 ;  /* 0x0000000415187824 */ /* 0x000fe400078e0202 */
[----:B------:R-:W-:-:S04]  /*17b0*/  IMAD.WIDE.U32 R14, R8, 0xc, R14 ;  /* 0x0000000c080e7825 */ /* 0x000fc800078e000e */
[----:B------:R-:W-:Y:S02]  /*17c0*/  VIADD R23, R15, UR5 ;  /* 0x000000050f177c36 */ /* 0x000fe40008000000 */
[C-C-:B------:R-:W-:Y:S02]  /*17d0*/  IMAD R25, R21.reuse, 0x8, R2.reuse ;  /* 0x0000000815197824 */ /* 0x140fe400078e0202 */
[----:B------:R-:W-:-:S07]  /*17e0*/  IMAD R27, R21, 0xc, R2 ;  /* 0x0000000c151b7824 */ /* 0x000fce00078e0202 */
.L_x_865:
[----:B------:R-:W-:-:S05]  /*17f0*/  IADD3 R18, P0, PT, R7, R9, RZ ;  /* 0x0000000907127210 */ /* 0x000fca0007f1e0ff */
[----:B------:R-:W-:Y:S01]  /*1800*/  IMAD.X R19, R11, 0x1, R10, P0 ;  /* 0x000000010b137824 */ /* 0x000fe200000e060a */
[----:B------:R-:W-:-:S04]  /*1810*/  IADD3 R16, P0, PT, R7, R20, RZ ;  /* 0x0000001407107210 */ /* 0x000fc80007f1e0ff */
[----:B------:R-:W-:Y:S01]  /*1820*/  @!PT LDS RZ, [RZ] ;  /* 0x00000000fffff984 */ /* 0x000fe20000000800 */
[----:B------:R-:W-:Y:S01]  /*1830*/  @!PT LDS RZ, [RZ] ;  /* 0x00000000fffff984 */ /* 0x000fe20000000800 */
[----:B------:R-:W-:Y:S01]  /*1840*/  @!PT LDS RZ, [RZ] ;  /* 0x00000000fffff984 */ /* 0x000fe20000000800 */
[----:B------:R1:W-:Y:S01]  /*1850*/  LDGSTS.E [R2+0x80], desc[UR22][R18.64] ;  /* 0x0008000012027fae */ /* 0x0003e2000b9a1016 */
[----:B------:R-:W-:-:S05]  /*1860*/  IMAD.X R17, R11, 0x1, R26, P0 ;  /* 0x000000010b117824 */ /* 0x000fca00000e061a */
[----:B------:R2:W-:Y:S01]  /*1870*/  LDGSTS.E [R24+0x80], desc[UR22][R16.64] ;  /* 0x0008000010187fae */ /* 0x0005e2000b9a1016 */
[----:B-1----:R-:W-:Y:S01]  /*1880*/  IMAD R2, R21, 0x10, R2 ;  /* 0x0000001015027824 */ /* 0x002fe200078e0202 */
[----:B--2---:R-:W-:Y:S01]  /*1890*/  IADD3 R16, P0, PT, R7, R22, RZ ;  /* 0x0000001607107210 */ /* 0x004fe20007f1e0ff */
[----:B------:R-:W-:-:S04]  /*18a0*/  IMAD R24, R21, 0x10, R24 ;  /* 0x0000001015187824 */ /* 0x000fc800078e0218 */
[----:B------:R-:W-:Y:S01]  /*18b0*/  IMAD.X R17, R11, 0x1, R28, P0 ;  /* 0x000000010b117824 */ /* 0x000fe200000e061c */
[----:B------:R-:W-:Y:S02]  /*18c0*/  IADD3 R18, P0, PT, R7, R14, RZ ;  /* 0x0000000e07127210 */ /* 0x000fe40007f1e0ff */
[----:B------:R-:W-:Y:S02]  /*18d0*/  LEA R7, P1, R8, R7, 0x4 ;  /* 0x0000000708077211 */ /* 0x000fe400078220ff */
[----:B------:R1:W-:Y:S01]  /*18e0*/  LDGSTS.E [R25+0x80], desc[UR22][R16.64] ;  /* 0x0008000010197fae */ /* 0x0003e2000b9a1016 */
[----:B------:R-:W-:Y:S01]  /*18f0*/  IMAD.X R19, R11, 0x1, R23, P0 ;  /* 0x000000010b137824 */ /* 0x000fe200000e0617 */
[----:B------:R-:W-:Y:S02]  /*1900*/  IADD3 R3, P0, PT, R12, R3, RZ ;  /* 0x000000030c037210 */ /* 0x000fe40007f1e0ff */
[----:B------:R-:W-:Y:S02]  /*1910*/  LEA.HI.X R11, R8, R11, RZ, 0x4, P1 ;  /* 0x0000000b080b7211 */ /* 0x000fe400008f24ff */
[----:B------:R2:W-:Y:S01]  /*1920*/  LDGSTS.E [R27+0x80], desc[UR22][R18.64] ;  /* 0x00080000121b7fae */ /* 0x0005e2000b9a1016 */
[----:B------:R-:W-:Y:S01]  /*1930*/  IMAD.X R6, R13, 0x1, R6, P0 ;  /* 0x000000010d067824 */ /* 0x000fe200000e0606 */
[----:B------:R-:W-:-:S04]  /*1940*/  ISETP.GE.U32.AND P0, PT, R3, R4, PT ;  /* 0x000000040300720c */ /* 0x000fc80003f06070 */
[----:B------:R-:W-:Y:S02]  /*1950*/  ISETP.GE.U32.AND.EX P0, PT, R6, R5, PT, P0 ;  /* 0x000000050600720c */ /* 0x000fe40003f06100 */
[C---:B-1----:R-:W-:Y:S01]  /*1960*/  LEA R25, R21.reuse, R25, 0x4 ;  /* 0x0000001915197211 */ /* 0x042fe200078e20ff */
[----:B--2---:R-:W-:-:S10]  /*1970*/  IMAD R27, R21, 0x10, R27 ;  /* 0x00000010151b7824 */ /* 0x004fd400078e021b */
[----:B------:R-:W-:Y:S05]  /*1980*/  @!P0 BRA `(.L_x_865) ;  /* 0xfffffffc00988947 */ /* 0x000fea000383ffff */
.L_x_858:
[----:B------:R-:W-:Y:S05]  /*1990*/  BSYNC.RECONVERGENT B0 ;  /* 0x0000000000007941 */ /* 0x000fea0003800200 */
.L_x_857:
[----:B------:R-:W0:Y:S01]  /*19a0*/  LDGDEPBAR ;  /* 0x00000000000079af */ /* 0x000e220000000000 */
[----:B------:R-:W-:-:S04]  /*19b0*/  DEPBAR.LE SB0, 0x0 ;  /* 0x000080000000791a */ /* 0x000fc80000000000 */
[----:B------:R-:W-:Y:S06]  /*19c0*/  BAR.SYNC.DEFER_BLOCKING 0x0 ;  /* 0x0000000000007b1d */ /* 0x000fec0000010000 */
.L_x_847:
[----:B------:R-:W-:-:S13]  /*19d0*/  ISETP.NE.AND P0, PT, R0, UR19, PT ;  /* 0x0000001300007c0c */ /* 0x000fda000bf05270 */
[----:B------:R-:W-:Y:S05]  /*19e0*/  @!P0 BRA `(.L_x_866) ;  /* 0x0000000000888947 */ /* 0x000fea0003800000 */
[----:B------:R-:W1:Y:S02]  /*19f0*/  LDC R4, c[0x0][0x388] ;  /* 0x0000e200ff047b82 */ /* 0x000e640000000800 */
[----:B-1----:R-:W-:-:S13]  /*1a00*/  ISETP.GE.AND P0, PT, R4, 0x1, PT ;  /* 0x000000010400780c */ /* 0x002fda0003f06270 */
[----:B------:R-:W-:Y:S05]  /*1a10*/  @!P0 EXIT ;  /* 0x000000000000894d */ /* 0x000fea0003800000 */
[----:B------:R-:W1:Y:S01]  /*1a20*/  S2R R7, SR_CgaCtaId ;  /* 0x0000000000077919 */ /* 0x000e620000008800 */
[----:B------:R-:W2:Y:S01]  /*1a30*/  LDC R3, c[0x0][0x3b0] ;  /* 0x0000ec00ff037b82 */ /* 0x000ea20000000800 */
[----:B------:R-:W3:Y:S01]  /*1a40*/  LDCU UR7, c[0x0][0x3a0] ;  /* 0x00007400ff0777ac */ /* 0x000ee20008000800 */
[----:B------:R-:W-:Y:S01]  /*1a50*/  MOV R2, 0x400 ;  /* 0x0000040000027802 */ /* 0x000fe20000000f00 */
[----:B------:R-:W3:Y:S01]  /*1a60*/  S2R R5, SR_TID.X ;  /* 0x0000000000057919 */ /* 0x000ee20000002100 */
[----:B------:R-:W4:Y:S03]  /*1a70*/  LDCU.64 UR4, c[0x0][0x390] ;  /* 0x00007200ff0477ac */ /* 0x000f260008000a00 */
[----:B------:R-:W-:Y:S01]  /*1a80*/  VIADD R6, R2, 0x80 ;  /* 0x0000008002067836 */ /* 0x000fe20000000000 */
[----:B----4-:R-:W-:Y:S01]  /*1a90*/  ULEA UR4, UP0, UR20, UR4, 0x2 ;  /* 0x0000000414047291 */ /* 0x010fe2000f8010ff */
[----:B--2---:R-:W-:-:S02]  /*1aa0*/  IMAD R2, R4, 0x200, R3 ;  /* 0x0000020004027824 */ /* 0x004fc400078e0203 */
[----:B------:R-:W-:Y:S01]  /*1ab0*/  IMAD.MOV R4, RZ, RZ, -R4 ;  /* 0x000000ffff047224 */ /* 0x000fe200078e0a04 */
[----:B------:R-:W-:Y:S01]  /*1ac0*/  ULEA.HI.X UR5, UR20, UR5, UR6, 0x2, UP0 ;  /* 0x0000000514057291 */ /* 0x000fe200080f1406 */
[----:B-1----:R-:W-:Y:S02]  /*1ad0*/  LEA R6, R7, R6, 0x18 ;  /* 0x0000000607067211 */ /* 0x002fe400078ec0ff */
[C---:B---3--:R-:W-:Y:S01]  /*1ae0*/  LEA R3, R5.reuse, UR7, 0x2 ;  /* 0x0000000705037c11 */ /* 0x048fe2000f8e10ff */
[----:B------:R-:W-:-:S04]  /*1af0*/  IMAD R2, R5, 0x4, R2 ;  /* 0x0000000405027824 */ /* 0x000fc800078e0202 */
[----:B------:R-:W-:Y:S01]  /*1b00*/  IMAD.IADD R7, R6, 0x1, R3 ;  /* 0x0000000106077824 */ /* 0x000fe200078e0203 */
[----:B------:R-:W-:-:S07]  /*1b10*/  IADD3 R6, PT, PT, R2, 0x80, R6 ;  /* 0x0000008002067810 */ /* 0x000fce0007ffe006 */
.L_x_867:
[----:B------:R-:W-:Y:S01]  /*1b20*/  ISETP.GE.AND P0, PT, R5, R0, PT ;  /* 0x000000000500720c */ /* 0x000fe20003f06270 */
[----:B------:R-:W-:Y:S02]  /*1b30*/  IMAD.U32 R2, RZ, RZ, UR4 ;  /* 0x00000004ff027e24 */ /* 0x000fe4000f8e00ff */
[----:B------:R-:W-:Y:S02]  /*1b40*/  IMAD.U32 R3, RZ, RZ, UR5 ;  /* 0x00000005ff037e24 */ /* 0x000fe4000f8e00ff */
[----:B------:R-:W-:-:S08]  /*1b50*/  VIADD R4, R4, 0x1 ;  /* 0x0000000104047836 */ /* 0x000fd00000000000 */
[----:B------:R1:W-:Y:S01]  /*1b60*/  @!P0 LDS R8, [R7] ;  /* 0x0000000007088984 */ /* 0x0003e20000000800 */
[----:B------:R-:W-:-:S03]  /*1b70*/  @!P0 IMAD.WIDE R2, R5, 0x4, R2 ;  /* 0x0000000405028825 */ /* 0x000fc600078e0202 */
[----:B------:R2:W3:Y:S01]  /*1b80*/  @!P0 LDS R9, [R6] ;  /* 0x0000000006098984 */ /* 0x0004e20000000800 */
[----:B------:R-:W-:Y:S01]  /*1b90*/  VIADD R5, R5, 0x80 ;  /* 0x0000008005057836 */ /* 0x000fe20000000000 */
[----:B-1----:R-:W-:Y:S01]  /*1ba0*/  IADD3 R7, PT, PT, R7, 0x200, RZ ;  /* 0x0000020007077810 */ /* 0x002fe20007ffe0ff */
[----:B--2---:R-:W-:Y:S02]  /*1bb0*/  VIADD R6, R6, 0x200 ;  /* 0x0000020006067836 */ /* 0x004fe40000000000 */
[----:B---3--:R-:W-:-:S05]  /*1bc0*/  @!P0 IMAD.IADD R9, R8, 0x1, R9 ;  /* 0x0000000108098824 */ /* 0x008fca00078e0209 */
[----:B------:R1:W-:Y:S01]  /*1bd0*/  @!P0 STG.E desc[UR22][R2.64], R9 ;  /* 0x0000000902008986 */ /* 0x0003e2000c101916 */
[----:B------:R-:W-:-:S13]  /*1be0*/  ISETP.NE.AND P0, PT, R4, RZ, PT ;  /* 0x000000ff0400720c */ /* 0x000fda0003f05270 */
[----:B-1----:R-:W-:Y:S05]  /*1bf0*/  @P0 BRA `(.L_x_867) ;  /* 0xfffffffc00c80947 */ /* 0x002fea000383ffff */
[----:B------:R-:W-:Y:S05]  /*1c00*/  EXIT ;  /* 0x000000000000794d */ /* 0x000fea0003800000 */
.L_x_866:
        /* <DEDUP_REMOVED lines=19> */
.L_x_868:
[----:B-1----:R-:W-:Y:S01]  /*1d40*/  LDS R7, [R6] ;  /* 0x0000000006077984 */ /* 0x002fe20000000800 */
[----:B------:R-:W-:Y:S01]  /*1d50*/  IADD3 R0, PT, PT, R0, 0x1, RZ ;  /* 0x0000000100007810 */ /* 0x000fe20007ffe0ff */
[----:B------:R-:W-:Y:S02]  /*1d60*/  IMAD.U32 R2, RZ, RZ, UR4 ;  /* 0x00000004ff027e24 */ /* 0x000fe4000f8e00ff */
[----:B------:R-:W1:Y:S01]  /*1d70*/  LDS R8, [R4] ;  /* 0x0000000004087984 */ /* 0x000e620000000800 */
[----:B------:R-:W-:Y:S01]  /*1d80*/  ISETP.NE.AND P0, PT, R0, RZ, PT ;  /* 0x000000ff0000720c */ /* 0x000fe20003f05270 */
[----:B------:R-:W-:Y:S02]  /*1d90*/  IMAD.U32 R3, RZ, RZ, UR5 ;  /* 0x00000005ff037e24 */ /* 0x000fe4000f8e00ff */
[----:B------:R-:W-:-:S04]  /*1da0*/  IMAD.WIDE R2, R5, 0x4, R2 ;  /* 0x0000000405027825 */ /* 0x000fc800078e0202 */
[----:B-1----:R-:W-:-:S05]  /*1db0*/  IMAD.IADD R7, R7, 0x1, R8 ;  /* 0x0000000107077824 */ /* 0x002fca00078e0208 */
[----:B------:R1:W-:Y:S01]  /*1dc0*/  STG.E desc[UR22][R2.64], R7 ;  /* 0x0000000702007986 */ /* 0x0003e2000c101916 */
[----:B------:R-:W-:Y:S05]  /*1dd0*/  @!P0 EXIT ;  /* 0x000000000000894d */ /* 0x000fea0003800000 */
[----:B------:R-:W-:Y:S02]  /*1de0*/  VIADD R4, R4, 0x200 ;  /* 0x0000020004047836 */ /* 0x000fe40000000000 */
[----:B------:R-:W-:Y:S02]  /*1df0*/  VIADD R6, R6, 0x200 ;  /* 0x0000020006067836 */ /* 0x000fe40000000000 */
[----:B------:R-:W-:Y:S01]  /*1e00*/  VIADD R5, R5, 0x80 ;  /* 0x0000008005057836 */ /* 0x000fe20000000000 */
[----:B------:R-:W-:Y:S06]  /*1e10*/  BRA `(.L_x_868) ;  /* 0xfffffffc00c87947 */ /* 0x000fec000383ffff */
        .weak           $__internal_0_$__cuda_sm20_div_u64
        .type           $__internal_0_$__cuda_sm20_div_u64,@function
        .size           $__internal_0_$__cuda_sm20_div_u64,(.L_x_1722 - $__internal_0_$__cuda_sm20_div_u64)
$__internal_0_$__cuda_sm20_div_u64:
[----:B------:R-:W-:Y:S02]  /*1e20*/  IMAD.MOV.U32 R16, RZ, RZ, R8 ;  /* 0x000000ffff107224 */ /* 0x000fe400078e0008 */
[----:B------:R-:W-:-:S04]  /*1e30*/  IMAD.U32 R17, RZ, RZ, UR4 ;  /* 0x00000004ff117e24 */ /* 0x000fc8000f8e00ff */
[----:B------:R-:W1:Y:S08]  /*1e40*/  I2F.U64.RP R16, R16 ;  /* 0x0000001000107312 */ /* 0x000e700000309000 */
[----:B-1----:R-:W1:Y:S02]  /*1e50*/  MUFU.RCP R10, R16 ;  /* 0x00000010000a7308 */ /* 0x002e640000001000 */
[----:B-1----:R-:W-:-:S06]  /*1e60*/  VIADD R10, R10, 0x1ffffffe ;  /* 0x1ffffffe0a0a7836 */ /* 0x002fcc0000000000 */
[----:B------:R-:W1:Y:S02]  /*1e70*/  F2I.U64.TRUNC R10, R10 ;  /* 0x0000000a000a7311 */ /* 0x000e64000020d800 */
[----:B-1----:R-:W-:-:S04]  /*1e80*/  IMAD.WIDE.U32 R12, R10, R8, RZ ;  /* 0x000000080a0c7225 */ /* 0x002fc800078e00ff */
[----:B------:R-:W-:Y:S01]  /*1e90*/  IMAD R13, R10, UR4, R13 ;  /* 0x000000040a0d7c24 */ /* 0x000fe2000f8e020d */
[----:B------:R-:W-:-:S03]  /*1ea0*/  IADD3 R19, P0, PT, RZ, -R12, RZ ;  /* 0x8000000cff137210 */ /* 0x000fc60007f1e0ff */
[----:B------:R-:W-:Y:S02]  /*1eb0*/  IMAD R13, R11, R8, R13 ;  /* 0x000000080b0d7224 */ /* 0x000fe400078e020d */
[----:B------:R-:W-:-:S04]  /*1ec0*/  IMAD.HI.U32 R12, R10, R19, RZ ;  /* 0x000000130a0c7227 */ /* 0x000fc800078e00ff */
[----:B------:R-:W-:Y:S02]  /*1ed0*/  IMAD.X R21, RZ, RZ, ~R13, P0 ;  /* 0x000000ffff157224 */ /* 0x000fe400000e0e0d */
[----:B------:R-:W-:Y:S02]  /*1ee0*/  IMAD.MOV.U32 R13, RZ, RZ, R10 ;  /* 0x000000ffff0d7224 */ /* 0x000fe400078e000a */
[-C--:B------:R-:W-:Y:S02]  /*1ef0*/  IMAD R17, R11, R21.reuse, RZ ;  /* 0x000000150b117224 */ /* 0x080fe400078e02ff */
[----:B------:R-:W-:-:S04]  /*1f00*/  IMAD.WIDE.U32 R12, P0, R10, R21, R12 ;  /* 0x000000150a0c7225 */ /* 0x000fc8000780000c */
[----:B------:R-:W-:-:S04]  /*1f10*/  IMAD.HI.U32 R21, R11, R21, RZ ;  /* 0x000000150b157227 */ /* 0x000fc800078e00ff */
[----:B------:R-:W-:-:S05]  /*1f20*/  IMAD.HI.U32 R12, P1, R11, R19, R12 ;  /* 0x000000130b0c7227 */ /* 0x000fca000782000c */
[----:B------:R-:W-:Y:S01]  /*1f30*/  IADD3 R13, P2, PT, R17, R12, RZ ;  /* 0x0000000c110d7210 */ /* 0x000fe20007f5e0ff */
[----:B------:R-:W-:-:S04]  /*1f40*/  IMAD.X R12, R21, 0x1, R11, P0 ;  /* 0x00000001150c7824 */ /* 0x000fc800000e060b */
[----:B------:R-:W-:Y:S01]  /*1f50*/  IMAD.WIDE.U32 R10, R13, R8, RZ ;  /* 0x000000080d0a7225 */ /* 0x000fe200078e00ff */
[----:B------:R-:W-:-:S03]  /*1f60*/  IADD3.X R17, PT, PT, RZ, RZ, R12, P2, P1 ;  /* 0x000000ffff117210 */ /* 0x000fc600017e240c */
[----:B------:R-:W-:Y:S01]  /*1f70*/  IMAD R11, R13, UR4, R11 ;  /* 0x000000040d0b7c24 */ /* 0x000fe2000f8e020b */
[----:B------:R-:W-:-:S03]  /*1f80*/  IADD3 R19, P0, PT, RZ, -R10, RZ ;  /* 0x8000000aff137210 */ /* 0x000fc60007f1e0ff */
[----:B------:R-:W-:Y:S02]  /*1f90*/  IMAD R11, R17, R8, R11 ;  /* 0x00000008110b7224 */ /* 0x000fe400078e020b */
[----:B------:R-:W-:-:S03]  /*1fa0*/  IMAD.HI.U32 R12, R13, R19, RZ ;  /* 0x000000130d0c7227 */ /* 0x000fc600078e00ff */
[----:B------:R-:W-:-:S05]  /*1fb0*/  IADD3.X R10, PT, PT, RZ, ~R11, RZ, P0, !PT ;  /* 0x8000000bff0a7210 */ /* 0x000fca00007fe4ff */
[----:B------:R-:W-:-:S04]  /*1fc0*/  IMAD.WIDE.U32 R12, P0, R13, R10, R12 ;  /* 0x0000000a0d0c7225 */ /* 0x000fc8000780000c */
[C---:B------:R-:W-:Y:S02]  /*1fd0*/  IMAD R11, R17.reuse, R10, RZ ;  /* 0x0000000a110b7224 */ /* 0x040fe400078e02ff */
[----:B------:R-:W-:-:S04]  /*1fe0*/  IMAD.HI.U32 R12, P1, R17, R19, R12 ;  /* 0x00000013110c7227 */ /* 0x000fc8000782000c */
[----:B------:R-:W-:Y:S01]  /*1ff0*/  IMAD.HI.U32 R10, R17, R10, RZ ;  /* 0x0000000a110a7227 */ /* 0x000fe200078e00ff */
[----:B------:R-:W-:-:S03]  /*2000*/  IADD3 R12, P2, PT, R11, R12, RZ ;  /* 0x0000000c0b0c7210 */ /* 0x000fc60007f5e0ff */
[----:B------:R-:W-:Y:S02]  /*2010*/  IMAD.X R17, R10, 0x1, R17, P0 ;  /* 0x000000010a117824 */ /* 0x000fe400000e0611 */
[----:B------:R-:W-:-:S03]  /*2020*/  IMAD.HI.U32 R10, R12, R9, RZ ;  /* 0x000000090c0a7227 */ /* 0x000fc600078e00ff */
[----:B------:R-:W-:Y:S01]  /*2030*/  IADD3.X R16, PT, PT, RZ, RZ, R17, P2, P1 ;  /* 0x000000ffff107210 */ /* 0x000fe200017e2411 */
[----:B------:R-:W-:Y:S02]  /*2040*/  IMAD.MOV.U32 R11, RZ, RZ, RZ ;  /* 0x000000ffff0b7224 */ /* 0x000fe400078e00ff */
[----:B------:R-:W-:-:S04]  /*2050*/  IMAD.WIDE.U32 R10, R12, R15, R10 ;  /* 0x0000000f0c0a7225 */ /* 0x000fc800078e000a */
[C---:B------:R-:W-:Y:S02]  /*2060*/  IMAD R13, R16.reuse, R15, RZ ;  /* 0x0000000f100d7224 */ /* 0x040fe400078e02ff */
[----:B------:R-:W-:-:S04]  /*2070*/  IMAD.HI.U32 R10, P0, R16, R9, R10 ;  /* 0x00000009100a7227 */ /* 0x000fc8000780000a */
[----:B------:R-:W-:Y:S01]  /*2080*/  IMAD.HI.U32 R12, R16, R15, RZ ;  /* 0x0000000f100c7227 */ /* 0x000fe200078e00ff */
[----:B------:R-:W-:-:S03]  /*2090*/  IADD3 R13, P1, PT, R13, R10, RZ ;  /* 0x0000000a0d0d7210 */ /* 0x000fc60007f3e0ff */
[----:B------:R-:W-:Y:S02]  /*20a0*/  IMAD.X R12, RZ, RZ, R12, P0 ;  /* 0x000000ffff0c7224 */ /* 0x000fe400000e060c */
[----:B------:R-:W-:-:S04]  /*20b0*/  IMAD.WIDE.U32 R10, R13, R8, RZ ;  /* 0x000000080d0a7225 */ /* 0x000fc800078e00ff */
[----:B------:R-:W-:Y:S01]  /*20c0*/  IMAD.X R17, RZ, RZ, R12, P1 ;  /* 0x000000ffff117224 */ /* 0x000fe200008e060c */
[----:B------:R-:W-:Y:S01]  /*20d0*/  IADD3 R19, P1, PT, -R10, R9, RZ ;  /* 0x000000090a137210 */ /* 0x000fe20007f3e1ff */
[----:B------:R-:W-:-:S03]  /*20e0*/  IMAD R11, R13, UR4, R11 ;  /* 0x000000040d0b7c24 */ /* 0x000fc6000f8e020b */
[-C--:B------:R-:W-:Y:S01]  /*20f0*/  ISETP.GE.U32.AND P0, PT, R19, R8.reuse, PT ;  /* 0x000000081300720c */ /* 0x080fe20003f06070 */
[----:B------:R-:W-:-:S04]  /*2100*/  IMAD R10, R17, R8, R11 ;  /* 0x00000008110a7224 */ /* 0x000fc800078e020b */
[----:B------:R-:W-:Y:S01]  /*2110*/  IMAD.X R16, R15, 0x1, ~R10, P1 ;  /* 0x000000010f107824 */ /* 0x000fe200008e0e0a */
[----:B------:R-:W-:Y:S01]  /*2120*/  IADD3 R10, P2, PT, R13, 0x1, RZ ;  /* 0x000000010d0a7810 */ /* 0x000fe20007f5e0ff */
[----:B------:R-:W-:Y:S01]  /*2130*/  IMAD.MOV.U32 R15, RZ, RZ, 0x0 ;  /* 0x00000000ff0f7424 */ /* 0x000fe200078e00ff */
[-C--:B------:R-:W-:Y:S02]  /*2140*/  IADD3 R9, P1, PT, -R8, R19.reuse, RZ ;  /* 0x0000001308097210 */ /* 0x080fe40007f3e1ff */
[C---:B------:R-:W-:Y:S01]  /*2150*/  ISETP.GE.U32.AND.EX P0, PT, R16.reuse, UR4, PT, P0 ;  /* 0x0000000410007c0c */ /* 0x040fe2000bf06100 */
[----:B------:R-:W-:Y:S01]  /*2160*/  IMAD.X R12, RZ, RZ, R17, P2 ;  /* 0x000000ffff0c7224 */ /* 0x000fe200010e0611 */
[----:B------:R-:W-:Y:S02]  /*2170*/  IADD3.X R11, PT, PT, R16, ~UR4, RZ, P1, !PT ;  /* 0x80000004100b7c10 */ /* 0x000fe40008ffe4ff */
[----:B------:R-:W-:Y:S02]  /*2180*/  SEL R9, R9, R19, P0 ;  /* 0x0000001309097207 */ /* 0x000fe40000000000 */
[----:B------:R-:W-:-:S02]  /*2190*/  SEL R13, R10, R13, P0 ;  /* 0x0000000d0a0d7207 */ /* 0x000fc40000000000 */
[----:B------:R-:W-:Y:S02]  /*21a0*/  SEL R11, R11, R16, P0 ;  /* 0x000000100b0b7207 */ /* 0x000fe40000000000 */
[----:B------:R-:W-:Y:S02]  /*21b0*/  SEL R12, R12, R17, P0 ;  /* 0x000000110c0c7207 */ /* 0x000fe40000000000 */
[----:B------:R-:W-:Y:S02]  /*21c0*/  ISETP.GE.U32.AND P0, PT, R9, R8, PT ;  /* 0x000000080900720c */ /* 0x000fe40003f06070 */
[----:B------:R-:W-:Y:S02]  /*21d0*/  IADD3 R10, P2, PT, R13, 0x1, RZ ;  /* 0x000000010d0a7810 */ /* 0x000fe40007f5e0ff */
[----:B------:R-:W-:Y:S02]  /*21e0*/  ISETP.GE.U32.AND.EX P0, PT, R11, UR4, PT, P0 ;  /* 0x000000040b007c0c */ /* 0x000fe4000bf06100 */
[----:B------:R-:W-:Y:S01]  /*21f0*/  ISETP.NE.U32.AND P1, PT, R8, RZ, PT ;  /* 0x000000ff0800720c */ /* 0x000fe20003f25070 */
[----:B------:R-:W-:Y:S01]  /*2200*/  IMAD.X R11, RZ, RZ, R12, P2 ;  /* 0x000000ffff0b7224 */ /* 0x000fe200010e060c */
[----:B------:R-:W-:-:S02]  /*2210*/  SEL R10, R10, R13, P0 ;  /* 0x0000000d0a0a7207 */ /* 0x000fc40000000000 */
[----:B------:R-:W-:Y:S02]  /*2220*/  ISETP.NE.AND.EX P1, PT, RZ, UR4, PT, P1 ;  /* 0x00000004ff007c0c */ /* 0x000fe4000bf25310 */
[----:B------:R-:W-:Y:S02]  /*2230*/  SEL R11, R11, R12, P0 ;  /* 0x0000000c0b0b7207 */ /* 0x000fe40000000000 */
[----:B------:R-:W-:Y:S02]  /*2240*/  SEL R10, R10, 0xffffffff, P1 ;  /* 0xffffffff0a0a7807 */ /* 0x000fe40000800000 */
[----:B------:R-:W-:Y:S01]  /*2250*/  SEL R11, R11, 0xffffffff, P1 ;  /* 0xffffffff0b0b7807 */ /* 0x000fe20000800000 */
[----:B------:R-:W-:Y:S06]  /*2260*/  RET.REL.NODEC R14 `(_ZN3cub18CUB_300001_SM_10006detail9transform16transform_kernelINS2_10policy_hubILb0EN4cuda3std3__45tupleIJN6thrust24THRUST_300001_SM_1000_NS6detail15normal_iteratorINSA_10device_ptrIjEEEESF_EEEE10policy1000ElNS7_4plusIjEESF_JPjSL_EEEvT0_iT1_T2_DpNS2_10kernel_argIT3_EE) ;  /* 0xffffffdc0e647950 */ /* 0x000fec0003c3ffff */
.L_x_869:
        /* <DEDUP_REMOVED lines=9> */
.L_x_1722:


//--------------------- .text._ZN3cub18CUB_300001_SM_10006detail9transform16transform_kernelINS2_10policy_hubILb0EN4cuda3std3__45tupleIJN6thrust24THRUST_300001_SM_1000_NS6detail15normal_iteratorINSA_10device_ptrIjEEEESF_EEEE10policy1000EiNS7_4plusIjEESF_JPjSL_EEEvT0_iT1_T2_DpNS2_10kernel_argIT3_EE --------------------------
	.section	.text._ZN3cub18CUB_300001_SM_10006detail9transform16transform_kernelINS2_10policy_hubILb0EN4cuda3std3__45tupleIJN6thrust24THRUST_300001_SM_1000_NS6detail15normal_iteratorINSA_10device_ptrIjEEEESF_EEEE10policy1000EiNS7_4plusIjEESF_JPjSL_EEEvT0_iT1_T2_DpNS2_10kernel_argIT3_EE,"ax",@progbits
	.align	128
        .global         _ZN3cub18CUB_300001_SM_10006detail9transform16transform_kernelINS2_10policy_hubILb0EN4cuda3std3__45tupleIJN6thrust24THRUST_300001_SM_1000_NS6detail15normal_iteratorINSA_10device_ptrIjEEEESF_EEEE10policy1000EiNS7_4plusIjEESF_JPjSL_EEEvT0_iT1_T2_DpNS2_10kernel_argIT3_EE
        .type           _ZN3cub18CUB_300001_SM_10006detail9transform16transform_kernelINS2_10policy_hubILb0EN4cuda3std3__45tupleIJN6thrust24THRUST_300001_SM_1000_NS6detail15normal_iteratorINSA_10device_ptrIjEEEESF_EEEE10policy1000EiNS7_4plusIjEESF_JPjSL_EEEvT0_iT1_T2_DpNS2_10kernel_argIT3_EE,@function
        .size           _ZN3cub18CUB_300001_SM_10006detail9transform16transform_kernelINS2_10policy_hubILb0EN4cuda3std3__45tupleIJN6thrust24THRUST_300001_SM_1000_NS6detail15normal_iteratorINSA_10device_ptrIjEEEESF_EEEE10policy1000EiNS7_4plusIjEESF_JPjSL_EEEvT0_iT1_T2_DpNS2_10kernel_argIT3_EE,(.L_x_1723 - _ZN3cub18CUB_300001_SM_10006detail9transform16transform_kernelINS2_10policy_hubILb0EN4cuda3std3__45tupleIJN6thrust24THRUST_300001_SM_1000_NS6detail15normal_iteratorINSA_10device_ptrIjEEEESF_EEEE10policy1000EiNS7_4plusIjEESF_JPjSL_EEEvT0_iT1_T2_DpNS2_10kernel_argIT3_EE)
        .other          _ZN3cub18CUB_300001_SM_10006detail9transform16transform_kernelINS2_10policy_hubILb0EN4cuda3std3__45tupleIJN6thrust24THRUST_300001_SM_1000_NS6detail15normal_iteratorINSA_10device_ptrIjEEEESF_EEEE10policy1000EiNS7_4plusIjEESF_JPjSL_EEEvT0_iT1_T2_DpNS2_10kernel_argIT3_EE,@"STO_CUDA_ENTRY STV_DEFAULT"
_ZN3cub18CUB_300001_SM_10006detail9transform16transform_kernelINS2_10policy_hubILb0EN4cuda3std3__45tupleIJN6thrust24THRUST_300001_SM_1000_NS6detail15normal_iteratorINSA_10device_ptrIjEEEESF_EEEE10policy1000EiNS7_4plusIjEESF_JPjSL_EEEvT0_iT1_T2_DpNS2_10kernel_argIT3_EE:
.text._ZN3cub18CUB_300001_SM_10006detail9transform16transform_kernelINS2_10policy_hubILb0EN4cuda3std3__45tupleIJN6thrust24THRUST_300001_SM_1000_NS6detail15normal_iteratorINSA_10device_ptrIjEEEESF_EEEE10policy1000EiNS7_4plusIjEESF_JPjSL_EEEvT0_iT1_T2_DpNS2_10kernel_argIT3_EE:
[----:B------:R-:W-:Y:S08]  /*0000*/  LDC R1, c[0x0][0x37c] ;  /* 0x0000df00ff017b82 */ /* 0x000ff00000000800 */
[----:B------:R-:W1:Y:S01]  /*0010*/  S2UR UR5, SR_CTAID.X ;  /* 0x00000000000579c3 */ /* 0x000e620000002500 */
[----:B------:R-:W2:Y:S01]  /*0020*/  LDCU UR7, c[0x0][0x370] ;  /* 0x00006e00ff0777ac */ /* 0x000ea20008000800 */
[----:B------:R-:W3:Y:S01]  /*0030*/  LDCU.64 UR16, c[0x0][0x380] ;  /* 0x00007000ff1077ac */ /* 0x000ee20008000a00 */
[----:B------:R-:W4:Y:S01]  /*0040*/  LDCU.64 UR20, c[0x0][0x358] ;  /* 0x00006b00ff1477ac */ /* 0x000f220008000a00 */
[----:B---3--:R-:W-:-:S02]  /*0050*/  USHF.L.U32 UR24, UR17, 0x7, URZ ;  /* 0x0000000711187899 */ /* 0x008fc400080006ff */
[----:B-1----:R-:W-:Y:S02]  /*0060*/  UIADD3 UR4, UPT, UPT, UR5, 0x2, URZ ;  /* 0x0000000205047890 */ /* 0x002fe4000fffe0ff */
[----:B------:R-:W-:Y:S02]  /*0070*/  UIMAD UR22, UR24, UR5, URZ ;  /* 0x00000005181672a4 */ /* 0x000fe4000f8e02ff */
[----:B--2---:R-:W-:Y:S02]  /*0080*/  UISETP.GE.U32.AND UP0, UPT, UR4, UR7, UPT ;  /* 0x000000070400728c */ /* 0x004fe4000bf06070 */
[----:B------:R-:W-:Y:S02]  /*0090*/  UIADD3 UR6, UPT, UPT, -UR22, UR16, URZ ;  /* 0x0000001016067290 */ /* 0x000fe4000fffe1ff */
[----:B------:R-:W-:Y:S02]  /*00a0*/  UISETP.EQ.OR UP0, UPT, UR5, URZ, UP0 ;  /* 0x000000ff0500728c */ /* 0x000fe40008702670 */
[----:B------:R-:W-:-:S04]  /*00b0*/  UISETP.LT.AND UP1, UPT, UR24, UR6, UPT ;  /* 0x000000061800728c */ /* 0x000fc8000bf21270 */
[----:B------:R-:W-:-:S03]  /*00c0*/  USEL UR23, UR24, UR6, UP1 ;  /* 0x0000000618177287 */ /* 0x000fc60008800000 */
[----:B----4-:R-:W-:Y:S09]  /*00d0*/  BRA.U UP0, `(.L_x_870) ;  /* 0x0000000100dc7547 */ /* 0x010ff2000b800000 */
        /* <DEDUP_REMOVED lines=20> */
[----:B------:R-:W-:Y:S02]  /*0220*/  ULOP3.LUT UR13, UR13, 0xfffffff0, URZ, 0xc0, !UPT ;  /* 0xfffffff00d0d7892 */ /* 0x000fe4000f8ec0ff */
[----:B------:R-:W-:Y:S02]  /*0230*/  ULOP3.LUT UR12, UR12, 0xfffffff0, URZ, 0xc0, !UPT ;  /* 0xfffffff00c0c7892 */ /* 0x000fe4000f8ec0ff */
[----:B------:R-:W-:Y:S02]  /*0240*/  ULEA UR14, UR16, UR14, 0x18 ;  /* 0x0000000e100e7291 */ /* 0x000fe4000f8ec0ff */
[----:B------:R-:W-:Y:S01]  /*0250*/  USHF.R.U32.HI UR7, URZ, 0x4, UR13 ;  /* 0x00000004ff077899 */ /* 0x000fe2000801160d */
        /* <DEDUP_REMOVED lines=8> */
[----:B------:R-:W-:-:S02]  /*02e0*/  UIADD3 UR13, UPT, UPT, UR13, UR12, URZ ;  /* 0x0000000c0d0d7290 */ /* 0x000fc4000fffe0ff */
[----:B------:R-:W-:Y:S02]  /*02f0*/  ULEA UR16, UR17, UR14, 0x9 ;  /* 0x0000000e11107291 */ /* 0x000fe4000f8e48ff */
[----:B------:R-:W-:Y:S02]  /*0300*/  USHF.R.U32.HI UR12, URZ, 0x4, UR12 ;  /* 0x00000004ff0c7899 */ /* 0x000fe4000801160c */
[----:B----4-:R-:W-:Y:S01]  /*0310*/  UIMAD.WIDE UR4, UR22, 0x4, UR4 ;  /* 0x00000004160478a5 */ /* 0x010fe2000f8e0204 */
[----:B------:R-:W-:Y:S01]  /*0320*/  IMAD.U32 R0, RZ, RZ, UR13 ;  /* 0x0000000dff007e24 */ /* 0x000fe2000f8e00ff */
[----:B------:R-:W-:Y:S02]  /*0330*/  UPRMT UR7, UR7, 0x5410, URZ ;  /* 0x0000541007077896 */ /* 0x000fe400080000ff */
[----:B--2---:R-:W-:Y:S02]  /*0340*/  UIMAD.WIDE UR8, UR22, 0x4, UR8 ;  /* 0x00000004160878a5 */ /* 0x004fe4000f8e0208 */
[----:B------:R-:W-:-:S02]  /*0350*/  UIADD3 UR18, UPT, UPT, UR16, 0x80, URZ ;  /* 0x0000008010127890 */ /* 0x000fc4000fffe0ff */
[----:B------:R-:W-:Y:S01]  /*0360*/  UPRMT UR12, UR12, 0x5410, URZ ;  /* 0x000054100c0c7896 */ /* 0x000fe200080000ff */
[----:B------:R-:W-:Y:S02]  /*0370*/  UMOV UR19, UR15 ;  /* 0x0000000f00137c82 */ /* 0x000fe40008000000 */
[----:B---3--:R1:W-:Y:S06]  /*0380*/  UBLKCP.S.G [UR14], [UR4], UR7 ;  /* 0x0000000e040073ba */ /* 0x0083ec0008000207 */
[----:B------:R1:W-:Y:S01]  /*0390*/  UBLKCP.S.G [UR18], [UR8], UR12 ;  /* 0x00000012080073ba */ /* 0x0003e2000800020c */
[----:B------:R1:W-:Y:S01]  /*03a0*/  SYNCS.ARRIVE.TRANS64 RZ, [UR15], R0 ;  /* 0x00000000ffff79a7 */ /* 0x0003e2000800000f */
[----:B------:R-:W-:Y:S01]  /*03b0*/  NOP ;  /* 0x0000000000007918 */ /* 0x000fe20000000000 */
.L_x_872:
[----:B-1----:R-:W-:Y:S05]  /*03c0*/  BSYNC.RECONVERGENT B0 ;  /* 0x0000000000007941 */ /* 0x002fea0003800200 */
.L_x_871:
[----:B------:R-:W1:Y:S08]  /*03d0*/  S2UR UR5, SR_CgaCtaId ;  /* 0x00000000000579c3 */ /* 0x000e700000008800 */
[----:B------:R-:W-:Y:S01]  /*03e0*/  BAR.SYNC.DEFER_BLOCKING 0x0 ;  /* 0x0000000000007b1d */ /* 0x000fe20000010000 */
[----:B------:R-:W-:-:S05]  /*03f0*/  SHF.L.U32 R0, RZ, 0x1f, RZ ;  /* 0x0000001fff007819 */ /* 0x000fca00000006ff */
[----:B------:R-:W-:Y:S02]  /*0400*/  UMOV UR4, 0x400 ;  /* 0x0000040000047882 */ /* 0x000fe40000000000 */
[----:B-1----:R-:W-:-:S12]  /*0410*/  ULEA UR4, UR5, UR4, 0x18 ;  /* 0x0000000405047291 */ /* 0x002fd8000f8ec0ff */
.L_x_873:
[----:B------:R-:W1:Y:S02]  /*0420*/  SYNCS.PHASECHK.TRANS64.TRYWAIT P0, [UR4], R0 ;  /* 0x00000000ff0075a7 */ /* 0x000e640008001104 */
[----:B-1----:R-:W-:Y:S05]  /*0430*/  @!P0 BRA `(.L_x_873) ;  /* 0xfffffffc00f88947 */ /* 0x002fea000383ffff */
[----:B------:R-:W-:Y:S05]  /*0440*/  BRA `(.L_x_874) ;  /* 0x0000001400687947 */ /* 0x000fea0003800000 */
.L_x_870:
[----:B------:R-:W1:Y:S01]  /*0450*/  S2R R2, SR_TID.Y ;  /* 0x0000000000027919 */ /* 0x000e620000002200 */
[----:B------:R-:W2:Y:S01]  /*0460*/  LDCU UR10, c[0x0][0x360] ;  /* 0x00006c00ff0a77ac */ /* 0x000ea20008000800 */
[----:B------:R-:W-:Y:S01]  /*0470*/  BSSY.RECONVERGENT B0, `(.L_x_875) ;  /* 0x00000b1000007945 */ /* 0x000fe20003800200 */
[----:B------:R-:W1:Y:S01]  /*0480*/  S2R R3, SR_TID.Z ;  /* 0x0000000000037919 */ /* 0x000e620000002300 */
[----:B------:R-:W2:Y:S01]  /*0490*/  LDCU UR11, c[0x0][0x364] ;  /* 0x00006c80ff0b77ac */ /* 0x000ea20008000800 */
[----:B------:R-:W3:Y:S01]  /*04a0*/  LDC R0, c[0x0][0x368] ;  /* 0x0000da00ff007b82 */ /* 0x000ee20000000800 */
[----:B------:R-:W4:Y:S01]  /*04b0*/  S2R R5, SR_TID.X ;  /* 0x0000000000057919 */ /* 0x000f220000002100 */
[----:B------:R-:W-:Y:S02]  /*04c0*/  USHF.L.U32 UR4, UR23, 0x2, URZ ;  /* 0x0000000217047899 */ /* 0x000fe400080006ff */
[----:B------:R-:W-:Y:S02]  /*04d0*/  USHF.R.S32.HI UR12, URZ, 0x1f, UR22 ;  /* 0x0000001fff0c7899 */ /* 0x000fe40008011416 */
[----:B------:R-:W-:-:S04]  /*04e0*/  USHF.R.S32.HI UR5, URZ, 0x1f, UR4 ;  /* 0x0000001fff057899 */ /* 0x000fc80008011404 */
[----:B------:R-:W-:Y:S02]  /*04f0*/  USHF.R.U32.HI UR13, URZ, 0x2, UR5 ;  /* 0x00000002ff0d7899 */ /* 0x000fe40008011605 */
[----:B------:R-:W-:Y:S02]  /*0500*/  USHF.R.U64 UR7, UR4, 0x2, UR5 ;  /* 0x0000000204077899 */ /* 0x000fe40008001205 */
[----:B--2---:R-:W-:Y:S02]  /*0510*/  UIMAD UR4, UR10, UR11, URZ ;  /* 0x0000000b0a0472a4 */ /* 0x004fe4000f8e02ff */
[----:B-1----:R-:W-:Y:S02]  /*0520*/  IMAD R2, R3, UR11, R2 ;  /* 0x0000000b03027c24 */ /* 0x002fe4000f8e0202 */
[----:B------:R-:W-:Y:S02]  /*0530*/  IMAD.U32 R3, RZ, RZ, UR13 ;  /* 0x0000000dff037e24 */ /* 0x000fe4000f8e00ff */
[----:B----4-:R-:W-:-:S02]  /*0540*/  IMAD R2, R2, UR10, R5 ;  /* 0x0000000a02027c24 */ /* 0x010fc4000f8e0205 */
[----:B---3--:R-:W-:Y:S01]  /*0550*/  IMAD R5, R0, UR4, RZ ;  /* 0x0000000400057c24 */ /* 0x008fe2000f8e02ff */
[----:B------:R-:W-:Y:S02]  /*0560*/  UMOV UR4, URZ ;  /* 0x000000ff00047c82 */ /* 0x000fe40008000000 */
[----:B------:R-:W-:-:S04]  /*0570*/  ISETP.LT.U32.AND P0, PT, R2, UR7, PT ;  /* 0x0000000702007c0c */ /* 0x000fc8000bf01070 */
[----:B------:R-:W-:Y:S01]  /*0580*/  ISETP.GT.U32.AND.EX P0, PT, R3, RZ, PT, P0 ;  /* 0x000000ff0300720c */ /* 0x000fe20003f04100 */
[----:B------:R-:W-:-:S12]  /*0590*/  IMAD.MOV.U32 R3, RZ, RZ, RZ ;  /* 0x000000ffff037224 */ /* 0x000fd800078e00ff */
[----:B------:R-:W-:Y:S05]  /*05a0*/  @!P0 BRA `(.L_x_876) ;  /* 0x0000000800748947 */ /* 0x000fea0003800000 */
[----:B------:R-:W-:Y:S01]  /*05b0*/  IMAD.IADD R7, R5, 0x1, R2 ;  /* 0x0000000105077824 */ /* 0x000fe200078e0202 */
[----:B------:R-:W-:Y:S01]  /*05c0*/  MOV R6, UR7 ;  /* 0x0000000700067c02 */ /* 0x000fe20008000f00 */
[----:B------:R-:W-:Y:S01]  /*05d0*/  IMAD.U32 R4, RZ, RZ, UR13 ;  /* 0x0000000dff047e24 */ /* 0x000fe2000f8e00ff */
[----:B------:R-:W-:Y:S01]  /*05e0*/  BSSY.RECONVERGENT B1, `(.L_x_877) ;  /* 0x0000029000017945 */ /* 0x000fe20003800200 */
[----:B------:R-:W-:Y:S01]  /*05f0*/  IMAD.U32 R8, RZ, RZ, UR13 ;  /* 0x0000000dff087e24 */ /* 0x000fe2000f8e00ff */
[C---:B------:R-:W-:Y:S01]  /*0600*/  ISETP.LT.U32.AND P1, PT, R7.reuse, UR7, PT ;  /* 0x0000000707007c0c */ /* 0x040fe2000bf21070 */
[----:B------:R-:W-:Y:S01]  /*0610*/  IMAD.MOV.U32 R9, RZ, RZ, -0x1 ;  /* 0xffffffffff097424 */ /* 0x000fe200078e00ff */
[----:B------:R-:W-:Y:S02]  /*0620*/  ISETP.LT.U32.AND P0, PT, R7, UR7, PT ;  /* 0x0000000707007c0c */ /* 0x000fe4000bf01070 */
[----:B------:R-:W-:Y:S02]  /*0630*/  ISETP.GT.U32.AND.EX P1, PT, R4, RZ, PT, P1 ;  /* 0x000000ff0400720c */ /* 0x000fe40003f24110 */
[----:B------:R-:W-:Y:S01]  /*0640*/  ISETP.GT.U32.AND.EX P0, PT, R8, RZ, PT, P0 ;  /* 0x000000ff0800720c */ /* 0x000fe20003f04100 */
[----:B------:R-:W-:Y:S01]  /*0650*/  IMAD.U32 R8, RZ, RZ, UR13 ;  /* 0x0000000dff087e24 */ /* 0x000fe2000f8e00ff */
[----:B------:R-:W-:-:S02]  /*0660*/  SEL R6, R6, R7, P1 ;  /* 0x0000000706067207 */ /* 0x000fc40000800000 */
[----:B------:R-:W-:Y:S02]  /*0670*/  SEL R4, RZ, 0x1, !P0 ;  /* 0x00000001ff047807 */ /* 0x000fe40004000000 */
        /* <DEDUP_REMOVED lines=13> */
[----:B------:R-:W-:-:S04]  /*0750*/  IMAD.HI.U32 R7, R7, R9, R6 ;  /* 0x0000000907077227 */ /* 0x000fc800078e0006 */
[----:B------:R-:W-:Y:S02]  /*0760*/  IMAD.MOV.U32 R9, RZ, RZ, RZ ;  /* 0x000000ffff097224 */ /* 0x000fe400078e00ff */
[----:B------:R-:W-:-:S04]  /*0770*/  IMAD.HI.U32 R7, R7, R12, RZ ;  /* 0x0000000c07077227 */ /* 0x000fc800078e00ff */
[----:B------:R-:W-:-:S04]  /*0780*/  IMAD.MOV R10, RZ, RZ, -R7 ;  /* 0x000000ffff0a7224 */ /* 0x000fc800078e0a07 */
[----:B------:R-:W-:-:S05]  /*0790*/  IMAD R10, R5, R10, R12 ;  /* 0x0000000a050a7224 */ /* 0x000fca00078e020c */
[----:B------:R-:W-:-:S13]  /*07a0*/  ISETP.GE.U32.AND P0, PT, R10, R5, PT ;  /* 0x000000050a00720c */ /* 0x000fda0003f06070 */
[----:B------:R-:W-:Y:S01]  /*07b0*/  @P0 IADD3 R10, PT, PT, -R5, R10, RZ ;  /* 0x0000000a050a0210 */ /* 0x000fe20007ffe1ff */
[----:B------:R-:W-:-:S03]  /*07c0*/  @P0 VIADD R7, R7, 0x1 ;  /* 0x0000000107070836 */ /* 0x000fc60000000000 */
[----:B------:R-:W-:-:S13]  /*07d0*/  ISETP.GE.U32.AND P1, PT, R10, R5, PT ;  /* 0x000000050a00720c */ /* 0x000fda0003f26070 */
[----:B------:R-:W-:Y:S01]  /*07e0*/  @P1 VIADD R7, R7, 0x1 ;  /* 0x0000000107071836 */ /* 0x000fe20000000000 */
[----:B------:R-:W-:-:S05]  /*07f0*/  @!P2 LOP3.LUT R7, RZ, R5, RZ, 0x33, !PT ;  /* 0x00000005ff07a212 */ /* 0x000fca00078e33ff */
[----:B------:R-:W-:Y:S01]  /*0800*/  IMAD.MOV.U32 R8, RZ, RZ, R7 ;  /* 0x000000ffff087224 */ /* 0x000fe200078e0007 */
[----:B------:R-:W-:Y:S06]  /*0810*/  BRA `(.L_x_879) ;  /* 0x0000000000147947 */ /* 0x000fec0003800000 */
.L_x_878:
[----:B------:R-:W-:Y:S01]  /*0820*/  IMAD.MOV.U32 R9, RZ, RZ, R12 ;  /* 0x000000ffff097224 */ /* 0x000fe200078e000c */
[----:B------:R-:W-:-:S07]  /*0830*/  MOV R8, 0x850 ;  /* 0x0000085000087802 */ /* 0x000fce0000000f00 */
[----:B------:R-:W-:Y:S05]  /*0840*/  CALL.REL.NOINC `($__internal_1_$__cuda_sm20_div_u64) ;  /* 0x0000001400747944 */ /* 0x000fea0003c00000 */
[----:B------:R-:W-:Y:S01]  /*0850*/  IMAD.MOV.U32 R8, RZ, RZ, R6 ;  /* 0x000000ffff087224 */ /* 0x000fe200078e0006 */
[----:B------:R-:W-:-:S07]  /*0860*/  MOV R9, R7 ;  /* 0x0000000700097202 */ /* 0x000fce0000000f00 */
.L_x_879:
[----:B------:R-:W-:Y:S05]  /*0870*/  BSYNC.RECONVERGENT B1 ;  /* 0x0000000000017941 */ /* 0x000fea0003800200 */
.L_x_877:
[----:B------:R-:W-:Y:S01]  /*0880*/  IADD3 R12, P0, PT, R8, R4, RZ ;  /* 0x00000004080c7210 */ /* 0x000fe20007f1e0ff */
[----:B------:R-:W1:Y:S01]  /*0890*/  LDC R6, c[0x0][0x3a0] ;  /* 0x0000e800ff067b82 */ /* 0x000e620000000800 */
[----:B------:R-:W-:Y:S01]  /*08a0*/  BSSY.RECONVERGENT B1, `(.L_x_880) ;  /* 0x0000030000017945 */ /* 0x000fe20003800200 */
[----:B------:R-:W-:Y:S01]  /*08b0*/  IMAD.MOV.U32 R27, RZ, RZ, R2 ;  /* 0x000000ffff1b7224 */ /* 0x000fe200078e0002 */
[C---:B------:R-:W-:Y:S01]  /*08c0*/  LOP3.LUT R4, R12.reuse, 0x3, RZ, 0xc0, !PT ;  /* 0x000000030c047812 */ /* 0x040fe200078ec0ff */
[----:B------:R-:W-:Y:S01]  /*08d0*/  IMAD.X R8, RZ, RZ, R9, P0 ;  /* 0x000000ffff087224 */ /* 0x000fe200000e0609 */
[----:B------:R-:W-:Y:S02]  /*08e0*/  ISETP.GE.U32.AND P0, PT, R12, 0x3, PT ;  /* 0x000000030c00780c */ /* 0x000fe40003f06070 */
[----:B------:R-:W-:Y:S01]  /*08f0*/  ISETP.NE.U32.AND P1, PT, R4, 0x3, PT ;  /* 0x000000030400780c */ /* 0x000fe20003f25070 */
[----:B------:R-:W-:Y:S01]  /*0900*/  IMAD.MOV.U32 R4, RZ, RZ, R3 ;  /* 0x000000ffff047224 */ /* 0x000fe200078e0003 */
[----:B------:R-:W-:-:S02]  /*0910*/  ISETP.GE.U32.AND.EX P0, PT, R8, RZ, PT, P0 ;  /* 0x000000ff0800720c */ /* 0x000fc40003f06100 */
[----:B------:R-:W-:Y:S02]  /*0920*/  ISETP.NE.AND.EX P1, PT, RZ, RZ, PT, P1 ;  /* 0x000000ffff00720c */ /* 0x000fe40003f25310 */
[----:B-1----:R-:W-:-:S11]  /*0930*/  SHF.R.S32.HI R11, RZ, 0x1f, R6 ;  /* 0x0000001fff0b7819 */ /* 0x002fd60000011406 */
[----:B------:R-:W-:Y:S05]  /*0940*/  @!P1 BRA `(.L_x_881) ;  /* 0x0000000000949947 */ /* 0x000fea0003800000 */
[----:B------:R-:W1:Y:S01]  /*0950*/  S2UR UR8, SR_CgaCtaId ;  /* 0x00000000000879c3 */ /* 0x000e620000008800 */
[----:B------:R-:W2:Y:S01]  /*0960*/  LDCU.64 UR14, c[0x0][0x398] ;  /* 0x00007300ff0e77ac */ /* 0x000ea20008000a00 */
[----:B------:R-:W-:Y:S02]  /*0970*/  VIADD R12, R12, 0x1 ;  /* 0x000000010c0c7836 */ /* 0x000fe40000000000 */
[----:B------:R-:W-:Y:S01]  /*0980*/  IMAD R8, R0, UR11, RZ ;  /* 0x0000000b00087c24 */ /* 0x000fe2000f8e02ff */
[----:B------:R-:W-:Y:S01]  /*0990*/  USHF.L.U32 UR5, UR22, 0x2, URZ ;  /* 0x0000000216057899 */ /* 0x000fe200080006ff */
[----:B------:R-:W-:Y:S01]  /*09a0*/  IMAD.MOV.U32 R27, RZ, RZ, R2 ;  /* 0x000000ffff1b7224 */ /* 0x000fe200078e0002 */
[----:B------:R-:W-:Y:S01]  /*09b0*/  USHF.L.U64.HI UR9, UR22, 0x2, UR12 ;  /* 0x0000000216097899 */ /* 0x000fe2000801020c */
[----:B------:R-:W-:Y:S01]  /*09c0*/  LOP3.LUT R12, R12, 0x3, RZ, 0xc0, !PT ;  /* 0x000000030c0c7812 */ /* 0x000fe200078ec0ff */
[----:B------:R-:W-:Y:S02]  /*09d0*/  IMAD R10, R8, UR10, RZ ;  /* 0x0000000a080a7c24 */ /* 0x000fe4000f8e02ff */
[----:B------:R-:W-:Y:S01]  /*09e0*/  LEA R7, P1, R2, UR5, 0x2 ;  /* 0x0000000502077c11 */ /* 0x000fe2000f8210ff */
[----:B------:R-:W-:-:S02]  /*09f0*/  UMOV UR5, 0x400 ;  /* 0x0000040000057882 */ /* 0x000fc40000000000 */
[----:B------:R-:W-:Y:S01]  /*0a00*/  UIADD3 UR5, UPT, UPT, UR5, 0x80, URZ ;  /* 0x0000008005057890 */ /* 0x000fe2000fffe0ff */
[----:B------:R-:W-:Y:S02]  /*0a10*/  LEA.HI.X R4, R2, UR9, R3, 0x2, P1 ;  /* 0x0000000902047c11 */ /* 0x000fe400088f1403 */
[----:B------:R-:W-:Y:S02]  /*0a20*/  IADD3 R12, P1, PT, RZ, -R12, RZ ;  /* 0x8000000cff0c7210 */ /* 0x000fe40007f3e0ff */
[----:B--2---:R-:W-:-:S03]  /*0a30*/  IADD3 R14, P2, P3, R7, UR14, R6 ;  /* 0x0000000e070e7c10 */ /* 0x004fc6000fb5e006 */
[----:B------:R-:W-:Y:S01]  /*0a40*/  IMAD.X R13, RZ, RZ, -0x1, P1 ;  /* 0xffffffffff0d7424 */ /* 0x000fe200008e06ff */
[----:B------:R-:W-:Y:S01]  /*0a50*/  IADD3.X R15, PT, PT, R4, UR15, R11, P2, P3 ;  /* 0x0000000f040f7c10 */ /* 0x000fe200097e640b */
[----:B-1----:R-:W-:Y:S01]  /*0a60*/  ULEA UR5, UR8, UR5, 0x18 ;  /* 0x0000000508057291 */ /* 0x002fe2000f8ec0ff */
[----:B------:R-:W-:-:S05]  /*0a70*/  MOV R4, R3 ;  /* 0x0000000300047202 */ /* 0x000fca0000000f00 */
[----:B------:R-:W-:-:S04]  /*0a80*/  VIADD R7, R6, UR5 ;  /* 0x0000000506077c36 */ /* 0x000fc80008000000 */
[----:B------:R-:W-:-:S07]  /*0a90*/  IMAD R7, R2, 0x4, R7 ;  /* 0x0000000402077824 */ /* 0x000fce00078e0207 */
.L_x_882:
        /* <DEDUP_REMOVED lines=13> */
[----:B------:R-:W-:-:S02]  /*0b70*/  ISETP.NE.AND.EX P1, PT, R13, RZ, PT, P1 ;  /* 0x000000ff0d00720c */ /* 0x000fc40003f25310 */
[----:B-1----:R-:W-:-:S11]  /*0b80*/  LEA R7, R10, R7, 0x2 ;  /* 0x000000070a077211 */ /* 0x002fd600078e10ff */
[----:B------:R-:W-:Y:S05]  /*0b90*/  @P1 BRA `(.L_x_882) ;  /* 0xfffffffc00c01947 */ /* 0x000fea000383ffff */
.L_x_881:
[----:B------:R-:W-:Y:S05]  /*0ba0*/  BSYNC.RECONVERGENT B1 ;  /* 0x0000000000017941 */ /* 0x000fea0003800200 */
.L_x_880:
[----:B------:R-:W-:Y:S05]  /*0bb0*/  @!P0 BRA `(.L_x_876) ;  /* 0x0000000000f08947 */ /* 0x000fea0003800000 */
[----:B------:R-:W1:Y:S01]  /*0bc0*/  LDCU.64 UR14, c[0x0][0x398] ;  /* 0x00007300ff0e77ac */ /* 0x000e620008000a00 */
[----:B------:R-:W2:Y:S01]  /*0bd0*/  S2UR UR9, SR_CgaCtaId ;  /* 0x00000000000979c3 */ /* 0x000ea20000008800 */
[----:B------:R-:W-:Y:S01]  /*0be0*/  IMAD.SHL.U32 R9, R5, 0x4, RZ ;  /* 0x0000000405097824 */ /* 0x000fe200078e00ff */
[----:B------:R-:W-:Y:S01]  /*0bf0*/  UMOV UR8, 0x400 ;  /* 0x0000040000087882 */ /* 0x000fe20000000000 */
[----:B------:R-:W-:Y:S01]  /*0c00*/  IMAD R21, R0, UR11, RZ ;  /* 0x0000000b00157c24 */ /* 0x000fe2000f8e02ff */
[----:B------:R-:W-:Y:S01]  /*0c10*/  UIADD3 UR8, UPT, UPT, UR8, 0x80, URZ ;  /* 0x0000008008087890 */ /* 0x000fe2000fffe0ff */
[----:B------:R-:W-:Y:S02]  /*0c20*/  UMOV UR5, URZ ;  /* 0x000000ff00057c82 */ /* 0x000fe40008000000 */
[----:B------:R-:W-:Y:S01]  /*0c30*/  IMAD R21, R21, UR10, RZ ;  /* 0x0000000a15157c24 */ /* 0x000fe2000f8e02ff */
[----:B-1----:R-:W-:Y:S01]  /*0c40*/  IADD3 R25, P0, PT, R6, UR14, RZ ;  /* 0x0000000e06197c10 */ /* 0x002fe2000ff1e0ff */
[----:B------:R-:W-:-:S03]  /*0c50*/  USHF.L.U64.HI UR14, UR22, 0x2, UR12 ;  /* 0x00000002160e7899 */ /* 0x000fc6000801020c */
[----:B------:R-:W-:Y:S01]  /*0c60*/  IADD3.X R7, PT, PT, R11, UR15, RZ, P0, !PT ;  /* 0x0000000f0b077c10 */ /* 0x000fe200087fe4ff */
[----:B------:R-:W-:Y:S02]  /*0c70*/  USHF.L.U32 UR15, UR22, 0x2, URZ ;  /* 0x00000002160f7899 */ /* 0x000fe400080006ff */
[C---:B------:R-:W-:Y:S01]  /*0c80*/  IADD3 R8, P0, PT, R27.reuse, UR22, RZ ;  /* 0x000000161b087c10 */ /* 0x040fe2000ff1e0ff */
[----:B--2---:R-:W-:Y:S01]  /*0c90*/  ULEA UR8, UR9, UR8, 0x18 ;  /* 0x0000000809087291 */ /* 0x004fe2000f8ec0ff */
[----:B------:R-:W-:Y:S02]  /*0ca0*/  SHF.R.U32.HI R11, RZ, 0x1e, R5 ;  /* 0x0000001eff0b7819 */ /* 0x000fe40000011605 */
[----:B------:R-:W-:Y:S01]  /*0cb0*/  IADD3.X R15, PT, PT, R4, UR12, RZ, P0, !PT ;  /* 0x0000000c040f7c10 */ /* 0x000fe200087fe4ff */
[----:B------:R-:W-:Y:S01]  /*0cc0*/  IMAD.SHL.U32 R14, R8, 0x4, RZ ;  /* 0x00000004080e7824 */ /* 0x000fe200078e00ff */
[----:B------:R-:W-:Y:S01]  /*0cd0*/  LEA R10, P0, R27, UR15, 0x2 ;  /* 0x0000000f1b0a7c11 */ /* 0x000fe2000f8010ff */
[----:B------:R-:W-:Y:S01]  /*0ce0*/  VIADD R6, R6, UR8 ;  /* 0x0000000806067c36 */ /* 0x000fe20008000000 */
[----:B------:R-:W-:-:S02]  /*0cf0*/  SHF.L.U64.HI R15, R8, 0x2, R15 ;  /* 0x00000002080f7819 */ /* 0x000fc4000001020f */
[C---:B------:R-:W-:Y:S01]  /*0d00*/  LEA.HI.X R12, R27.reuse, UR14, R4, 0x2, P0 ;  /* 0x0000000e1b0c7c11 */ /* 0x040fe200080f1404 */
[----:B------:R-:W-:Y:S01]  /*0d10*/  IMAD R8, R27, 0x4, R6 ;  /* 0x000000041b087824 */ /* 0x000fe200078e0206 */
[-C--:B------:R-:W-:Y:S01]  /*0d20*/  IADD3 R20, P1, PT, R9, R10.reuse, RZ ;  /* 0x0000000a09147210 */ /* 0x080fe20007f3e0ff */
[C---:B------:R-:W-:Y:S01]  /*0d30*/  IMAD.WIDE.U32 R14, R5.reuse, 0xc, R14 ;  /* 0x0000000c050e7825 */ /* 0x040fe200078e000e */
[----:B------:R-:W-:Y:S02]  /*0d40*/  LEA R13, P0, R5, R10, 0x3 ;  /* 0x0000000a050d7211 */ /* 0x000fe400078018ff */
[----:B------:R-:W-:Y:S01]  /*0d50*/  LEA R22, R21, R8, 0x2 ;  /* 0x0000000815167211 */ /* 0x000fe200078e10ff */
[----:B------:R-:W-:Y:S01]  /*0d60*/  IMAD.X R26, R11, 0x1, R12, P1 ;  /* 0x000000010b1a7824 */ /* 0x000fe200008e060c */
[----:B------:R-:W-:Y:S01]  /*0d70*/  LEA.HI.X R24, R5, R12, RZ, 0x3, P0 ;  /* 0x0000000c05187211 */ /* 0x000fe200000f1cff */
[----:B------:R-:W-:Y:S02]  /*0d80*/  VIADD R28, R15, UR5 ;  /* 0x000000050f1c7c36 */ /* 0x000fe40008000000 */
[----:B------:R-:W-:-:S02]  /*0d90*/  IMAD R23, R21, 0x8, R8 ;  /* 0x0000000815177824 */ /* 0x000fc400078e0208 */
[----:B------:R-:W-:-:S07]  /*0da0*/  IMAD R6, R21, 0xc, R8 ;  /* 0x0000000c15067824 */ /* 0x000fce00078e0208 */
.L_x_883:
[----:B------:R-:W-:-:S05]  /*0db0*/  IADD3 R18, P0, PT, R25, R10, RZ ;  /* 0x0000000a19127210 */ /* 0x000fca0007f1e0ff */
[----:B------:R-:W-:Y:S01]  /*0dc0*/  IMAD.X R19, R7, 0x1, R12, P0 ;  /* 0x0000000107137824 */ /* 0x000fe200000e060c */
[----:B------:R-:W-:-:S04]  /*0dd0*/  IADD3 R16, P0, PT, R25, R20, RZ ;  /* 0x0000001419107210 */ /* 0x000fc80007f1e0ff */
[----:B------:R-:W-:Y:S01]  /*0de0*/  @!PT LDS RZ, [RZ] ;  /* 0x00000000fffff984 */ /* 0x000fe20000000800 */
[----:B------:R-:W-:Y:S01]  /*0df0*/  @!PT LDS RZ, [RZ] ;  /* 0x00000000fffff984 */ /* 0x000fe20000000800 */
[----:B------:R-:W-:Y:S01]  /*0e00*/  @!PT LDS RZ, [RZ] ;  /* 0x00000000fffff984 */ /* 0x000fe20000000800 */
[----:B------:R1:W-:Y:S01]  /*0e10*/  LDGSTS.E [R8], desc[UR20][R18.64] ;  /* 0x0000000012087fae */ /* 0x0003e2000b9a1014 */
[----:B------:R-:W-:-:S05]  /*0e20*/  IMAD.X R17, R7, 0x1, R26, P0 ;  /* 0x0000000107117824 */ /* 0x000fca00000e061a */
[----:B------:R2:W-:Y:S01]  /*0e30*/  LDGSTS.E [R22], desc[UR20][R16.64] ;  /* 0x0000000010167fae */ /* 0x0005e2000b9a1014 */
[----:B-1----:R-:W-:Y:S01]  /*0e40*/  IMAD R8, R21, 0x10, R8 ;  /* 0x0000001015087824 */ /* 0x002fe200078e0208 */
[----:B--2---:R-:W-:Y:S01]  /*0e50*/  IADD3 R16, P0, PT, R25, R13, RZ ;  /* 0x0000000d19107210 */ /* 0x004fe20007f1e0ff */
[----:B------:R-:W-:-:S04]  /*0e60*/  IMAD R22, R21, 0x10, R22 ;  /* 0x0000001015167824 */ /* 0x000fc800078e0216 */
[----:B------:R-:W-:Y:S01]  /*0e70*/  IMAD.X R17, R7, 0x1, R24, P0 ;  /* 0x0000000107117824 */ /* 0x000fe200000e0618 */
[----:B------:R-:W-:-:S04]  /*0e80*/  IADD3 R18, P0, PT, R25, R14, RZ ;  /* 0x0000000e19127210 */ /* 0x000fc80007f1e0ff */
[----:B------:R1:W-:Y:S01]  /*0e90*/  LDGSTS.E [R23], desc[UR20][R16.64] ;  /* 0x0000000010177fae */ /* 0x0003e2000b9a1014 */
[----:B------:R-:W-:Y:S01]  /*0ea0*/  IMAD.X R19, R7, 0x1, R28, P0 ;  /* 0x0000000107137824 */ /* 0x000fe200000e061c */
[----:B------:R-:W-:-:S04]  /*0eb0*/  IADD3 R27, P0, PT, R9, R27, RZ ;  /* 0x0000001b091b7210 */ /* 0x000fc80007f1e0ff */
[----:B------:R2:W-:Y:S01]  /*0ec0*/  LDGSTS.E [R6], desc[UR20][R18.64] ;  /* 0x0000000012067fae */ /* 0x0005e2000b9a1014 */
[----:B------:R-:W-:Y:S01]  /*0ed0*/  IMAD.X R4, R11, 0x1, R4, P0 ;  /* 0x000000010b047824 */ /* 0x000fe200000e0604 */
[----:B------:R-:W-:-:S04]  /*0ee0*/  ISETP.GE.U32.AND P0, PT, R27, UR7, PT ;  /* 0x000000071b007c0c */ /* 0x000fc8000bf06070 */
[----:B------:R-:W-:Y:S01]  /*0ef0*/  ISETP.GE.U32.AND.EX P0, PT, R4, UR13, PT, P0 ;  /* 0x0000000d04007c0c */ /* 0x000fe2000bf06100 */
[----:B-1----:R-:W-:Y:S01]  /*0f00*/  IMAD.MOV.U32 R16, RZ, RZ, R25 ;  /* 0x000000ffff107224 */ /* 0x002fe200078e0019 */
[----:B------:R-:W-:Y:S01]  /*0f10*/  MOV R17, R7 ;  /* 0x0000000700117202 */ /* 0x000fe20000000f00 */
[C---:B------:R-:W-:Y:S01]  /*0f20*/  IMAD R23, R21.reuse, 0x10, R23 ;  /* 0x0000001015177824 */ /* 0x040fe200078e0217 */
[----:B--2---:R-:W-:Y:S01]  /*0f30*/  LEA R6, R21, R6, 0x4 ;  /* 0x0000000615067211 */ /* 0x004fe200078e20ff */
[----:B------:R-:W-:-:S04]  /*0f40*/  IMAD.WIDE.U32 R16, R5, 0x10, R16 ;  /* 0x0000001005107825 */ /* 0x000fc800078e0010 */
[----:B------:R-:W-:Y:S02]  /*0f50*/  IMAD.MOV.U32 R25, RZ, RZ, R16 ;  /* 0x000000ffff197224 */ /* 0x000fe400078e0010 */
[----:B------:R-:W-:Y:S02]  /*0f60*/  IMAD.MOV.U32 R7, RZ, RZ, R17 ;  /* 0x000000ffff077224 */ /* 0x000fe400078e0011 */
[----:B------:R-:W-:Y:S05]  /*0f70*/  @!P0 BRA `(.L_x_883) ;  /* 0xfffffffc008c8947 */ /* 0x000fea000383ffff */
.L_x_876:
[----:B------:R-:W-:Y:S05]  /*0f80*/  BSYNC.RECONVERGENT B0 ;  /* 0x0000000000007941 */ /* 0x000fea0003800200 */
.L_x_875:
[----:B------:R-:W-:Y:S01]  /*0f90*/  IMAD.U32 R4, RZ, RZ, UR13 ;  /* 0x0000000dff047e24 */ /* 0x000fe2000f8e00ff */
[----:B------:R-:W-:Y:S01]  /*0fa0*/  ISETP.LT.U32.AND P0, PT, R2, UR7, PT ;  /* 0x0000000702007c0c */ /* 0x000fe2000bf01070 */
[----:B------:R-:W0:Y:S01]  /*0fb0*/  LDGDEPBAR ;  /* 0x00000000000079af */ /* 0x000e220000000000 */
[----:B------:R-:W-:Y:S02]  /*0fc0*/  BSSY.RECONVERGENT B0, `(.L_x_884) ;  /* 0x000009f000007945 */ /* 0x000fe40003800200 */
[----:B------:R-:W-:-:S13]  /*0fd0*/  ISETP.GT.U32.AND.EX P0, PT, R4, R3, PT, P0 ;  /* 0x000000030400720c */ /* 0x000fda0003f04100 */
[----:B------:R-:W-:Y:S05]  /*0fe0*/  @!P0 BRA `(.L_x_885) ;  /* 0x0000000800708947 */ /* 0x000fea0003800000 */
[----:B------:R-:W-:Y:S01]  /*0ff0*/  IMAD.IADD R9, R5, 0x1, R2 ;  /* 0x0000000105097824 */ /* 0x000fe200078e0202 */
[----:B------:R-:W-:Y:S01]  /*1000*/  BSSY.RECONVERGENT B1, `(.L_x_886) ;  /* 0x0000029000017945 */ /* 0x000fe20003800200 */
[----:B------:R-:W-:Y:S02]  /*1010*/  IMAD.U32 R4, RZ, RZ, UR13 ;  /* 0x0000000dff047e24 */ /* 0x000fe4000f8e00ff */
[----:B------:R-:W-:Y:S01]  /*1020*/  IMAD.U32 R7, RZ, RZ, UR13 ;  /* 0x0000000dff077e24 */ /* 0x000fe2000f8e00ff */
[C---:B------:R-:W-:Y:S01]  /*1030*/  ISETP.LT.U32.AND P0, PT, R9.reuse, UR7, PT ;  /* 0x0000000709007c0c */ /* 0x040fe2000bf01070 */
[----:B------:R-:W-:Y:S01]  /*1040*/  IMAD.U32 R6, RZ, RZ, UR7 ;  /* 0x00000007ff067e24 */ /* 0x000fe2000f8e00ff */
[----:B------:R-:W-:Y:S01]  /*1050*/  ISETP.LT.U32.AND P1, PT, R9, UR7, PT ;  /* 0x0000000709007c0c */ /* 0x000fe2000bf21070 */
[----:B------:R-:W-:Y:S01]  /*1060*/  IMAD.U32 R10, RZ, RZ, UR13 ;  /* 0x0000000dff0a7e24 */ /* 0x000fe2000f8e00ff */
[----:B------:R-:W-:Y:S02]  /*1070*/  ISETP.GT.U32.AND.EX P0, PT, R4, RZ, PT, P0 ;  /* 0x000000ff0400720c */ /* 0x000fe40003f04100 */
[----:B------:R-:W-:-:S02]  /*1080*/  ISETP.GT.U32.AND.EX P1, PT, R7, RZ, PT, P1 ;  /* 0x000000ff0700720c */ /* 0x000fc40003f24110 */
[----:B------:R-:W-:Y:S02]  /*1090*/  SEL R6, R6, R9, P0 ;  /* 0x0000000906067207 */ /* 0x000fe40000000000 */
[----:B------:R-:W-:Y:S02]  /*10a0*/  SEL R4, RZ, 0x1, !P1 ;  /* 0x00000001ff047807 */ /* 0x000fe40004800000 */
[----:B------:R-:W-:Y:S02]  /*10b0*/  SEL R10, R10, RZ, P0 ;  /* 0x000000ff0a0a7207 */ /* 0x000fe40000000000 */
[----:B------:R-:W-:Y:S02]  /*10c0*/  MOV R7, 0xffffffff ;  /* 0xffffffff00077802 */ /* 0x000fe40000000f00 */
        /* <DEDUP_REMOVED lines=9> */
[----:B-1----:R-:W-:-:S06]  /*1160*/  VIADD R7, R10, 0xffffffe ;  /* 0x0ffffffe0a077836 */ /* 0x002fcc0000000000 */
[----:B------:R-:W1:Y:S02]  /*1170*/  F2I.FTZ.U32.TRUNC.NTZ R7, R7 ;  /* 0x0000000700077305 */ /* 0x000e64000021f000 */
[----:B-1----:R-:W-:-:S04]  /*1180*/  IMAD R11, R11, R7, RZ ;  /* 0x000000070b0b7224 */ /* 0x002fc800078e02ff */
[----:B------:R-:W-:-:S06]  /*1190*/  IMAD.HI.U32 R6, R7, R11, R6 ;  /* 0x0000000b07067227 */ /* 0x000fcc00078e0006 */
[----:B------:R-:W-:-:S04]  /*11a0*/  IMAD.HI.U32 R8, R6, R9, RZ ;  /* 0x0000000906087227 */ /* 0x000fc800078e00ff */
[----:B------:R-:W-:-:S04]  /*11b0*/  IMAD.MOV R6, RZ, RZ, -R8 ;  /* 0x000000ffff067224 */ /* 0x000fc800078e0a08 */
[----:B------:R-:W-:Y:S02]  /*11c0*/  IMAD R6, R5, R6, R9 ;  /* 0x0000000605067224 */ /* 0x000fe400078e0209 */
[----:B------:R-:W-:-:S03]  /*11d0*/  IMAD.MOV.U32 R9, RZ, RZ, RZ ;  /* 0x000000ffff097224 */ /* 0x000fc600078e00ff */
[----:B------:R-:W-:-:S13]  /*11e0*/  ISETP.GE.U32.AND P0, PT, R6, R5, PT ;  /* 0x000000050600720c */ /* 0x000fda0003f06070 */
[----:B------:R-:W-:Y:S01]  /*11f0*/  @P0 IMAD.IADD R6, R6, 0x1, -R5 ;  /* 0x0000000106060824 */ /* 0x000fe200078e0a05 */
[----:B------:R-:W-:-:S04]  /*1200*/  @P0 IADD3 R8, PT, PT, R8, 0x1, RZ ;  /* 0x0000000108080810 */ /* 0x000fc80007ffe0ff */
[----:B------:R-:W-:-:S13]  /*1210*/  ISETP.GE.U32.AND P1, PT, R6, R5, PT ;  /* 0x000000050600720c */ /* 0x000fda0003f26070 */
[----:B------:R-:W-:Y:S01]  /*1220*/  @P1 VIADD R8, R8, 0x1 ;  /* 0x0000000108081836 */ /* 0x000fe20000000000 */
[----:B------:R-:W-:Y:S01]  /*1230*/  @!P2 LOP3.LUT R8, RZ, R5, RZ, 0x33, !PT ;  /* 0x00000005ff08a212 */ /* 0x000fe200078e33ff */
[----:B------:R-:W-:Y:S06]  /*1240*/  BRA `(.L_x_888) ;  /* 0x0000000000107947 */ /* 0x000fec0003800000 */
.L_x_887:
[----:B------:R-:W-:-:S07]  /*1250*/  MOV R8, 0x1270 ;  /* 0x0000127000087802 */ /* 0x000fce0000000f00 */
[----:B------:R-:W-:Y:S05]  /*1260*/  CALL.REL.NOINC `($__internal_1_$__cuda_sm20_div_u64) ;  /* 0x0000000800ec7944 */ /* 0x000fea0003c00000 */
[----:B------:R-:W-:Y:S02]  /*1270*/  IMAD.MOV.U32 R8, RZ, RZ, R6 ;  /* 0x000000ffff087224 */ /* 0x000fe400078e0006 */
[----:B------:R-:W-:-:S07]  /*1280*/  IMAD.MOV.U32 R9, RZ, RZ, R7 ;  /* 0x000000ffff097224 */ /* 0x000fce00078e0007 */
.L_x_888:
[----:B------:R-:W-:Y:S05]  /*1290*/  BSYNC.RECONVERGENT B1 ;  /* 0x0000000000017941 */ /* 0x000fea0003800200 */
.L_x_886:
        /* <DEDUP_REMOVED lines=9> */
[----:B------:R-:W-:-:S04]  /*1330*/  MOV R8, UR22 ;  /* 0x0000001600087c02 */ /* 0x000fc80008000f00 */
[----:B------:R-:W-:Y:S02]  /*1340*/  SHF.R.S32.HI R8, RZ, 0x1f, R8 ;  /* 0x0000001fff087819 */ /* 0x000fe40000011408 */
[----:B-1----:R-:W-:-:S05]  /*1350*/  SHF.R.S32.HI R16, RZ, 0x1f, R6 ;  /* 0x0000001fff107819 */ /* 0x002fca0000011406 */
[----:B------:R-:W-:Y:S05]  /*1360*/  @!P1 BRA `(.L_x_890) ;  /* 0x0000000000989947 */ /* 0x000fea0003800000 */
[----:B------:R-:W1:Y:S01]  /*1370*/  S2UR UR8, SR_CgaCtaId ;  /* 0x00000000000879c3 */ /* 0x000e620000008800 */
[----:B------:R-:W2:Y:S01]  /*1380*/  LDCU.64 UR14, c[0x0][0x3a8] ;  /* 0x00007500ff0e77ac */ /* 0x000ea20008000a00 */
[----:B------:R-:W-:Y:S02]  /*1390*/  IMAD.U32 R7, RZ, RZ, UR22 ;  /* 0x00000016ff077e24 */ /* 0x000fe4000f8e00ff */
[----:B------:R-:W-:Y:S01]  /*13a0*/  VIADD R9, R4, 0x1 ;  /* 0x0000000104097836 */ /* 0x000fe20000000000 */
[----:B------:R-:W-:Y:S01]  /*13b0*/  UMOV UR5, 0x400 ;  /* 0x0000040000057882 */ /* 0x000fe20000000000 */
[----:B------:R-:W-:Y:S01]  /*13c0*/  USHF.L.U32 UR9, UR22, 0x2, URZ ;  /* 0x0000000216097899 */ /* 0x000fe200080006ff */
[----:B------:R-:W-:Y:S01]  /*13d0*/  SHF.L.U64.HI R4, R7, 0x2, R8 ;  /* 0x0000000207047819 */ /* 0x000fe20000010208 */
[----:B------:R-:W3:Y:S01]  /*13e0*/  LDC R11, c[0x0][0x384] ;  /* 0x0000e100ff0b7b82 */ /* 0x000ee20000000800 */
[----:B------:R-:W-:Y:S01]  /*13f0*/  UIADD3 UR5, UPT, UPT, UR5, 0x80, URZ ;  /* 0x0000008005057890 */ /* 0x000fe2000fffe0ff */
[----:B------:R-:W-:Y:S01]  /*1400*/  LOP3.LUT R9, R9, 0x3, RZ, 0xc0, !PT ;  /* 0x0000000309097812 */ /* 0x000fe200078ec0ff */
[----:B------:R-:W-:Y:S01]  /*1410*/  IMAD R10, R0, UR11, RZ ;  /* 0x0000000b000a7c24 */ /* 0x000fe2000f8e02ff */
[----:B------:R-:W-:-:S02]  /*1420*/  LEA R7, P1, R2, UR9, 0x2 ;  /* 0x0000000902077c11 */ /* 0x000fc4000f8210ff */
[----:B------:R-:W-:Y:S01]  /*1430*/  IADD3 R9, P3, PT, RZ, -R9, RZ ;  /* 0x80000009ff097210 */ /* 0x000fe20007f7e0ff */
[----:B------:R-:W-:Y:S01]  /*1440*/  IMAD R14, R10, UR10, RZ ;  /* 0x0000000a0a0e7c24 */ /* 0x000fe2000f8e02ff */
[----:B------:R-:W-:Y:S02]  /*1450*/  LEA.HI.X R13, R2, R4, R3, 0x2, P1 ;  /* 0x00000004020d7211 */ /* 0x000fe400008f1403 */
[----:B--2---:R-:W-:-:S04]  /*1460*/  IADD3 R12, P1, P2, R7, UR14, R6 ;  /* 0x0000000e070c7c10 */ /* 0x004fc8000fa3e006 */
[----:B------:R-:W-:Y:S01]  /*1470*/  IADD3.X R13, PT, PT, R13, UR15, R16, P1, P2 ;  /* 0x0000000f0d0d7c10 */ /* 0x000fe20008fe4410 */
[----:B-1----:R-:W-:-:S06]  /*1480*/  ULEA UR5, UR8, UR5, 0x18 ;  /* 0x0000000508057291 */ /* 0x002fcc000f8ec0ff */
[----:B------:R-:W-:-:S04]  /*1490*/  VIADD R4, R6, UR5 ;  /* 0x0000000506047c36 */ /* 0x000fc80008000000 */
[----:B---3--:R-:W-:Y:S02]  /*14a0*/  IMAD R7, R11, 0x200, R4 ;  /* 0x000002000b077824 */ /* 0x008fe400078e0204 */
[----:B------:R-:W-:-:S03]  /*14b0*/  IMAD.X R4, RZ, RZ, -0x1, P3 ;  /* 0xffffffffff047424 */ /* 0x000fc600018e06ff */
[----:B------:R-:W-:-:S07]  /*14c0*/  LEA R7, R2, R7, 0x2 ;  /* 0x0000000702077211 */ /* 0x000fce00078e10ff */
.L_x_891:
[----:B------:R-:W-:Y:S01]  /*14d0*/  IADD3 R9, P1, PT, R9, 0x1, RZ ;  /* 0x0000000109097810 */ /* 0x000fe20007f3e0ff */
[----:B------:R-:W-:Y:S01]  /*14e0*/  IMAD.MOV.U32 R10, RZ, RZ, R12 ;  /* 0x000000ffff0a7224 */ /* 0x000fe200078e000c */
[C---:B------:R-:W-:Y:S01]  /*14f0*/  IADD3 R2, P2, PT, R5.reuse, R2, RZ ;  /* 0x0000000205027210 */ /* 0x040fe20007f5e0ff */
[----:B------:R-:W-:Y:S01]  /*1500*/  IMAD.MOV.U32 R11, RZ, RZ, R13 ;  /* 0x000000ffff0b7224 */ /* 0x000fe200078e000d */
[----:B------:R-:W-:Y:S01]  /*1510*/  LEA R12, P3, R5, R12, 0x2 ;  /* 0x0000000c050c7211 */ /* 0x000fe200078610ff */
[----:B------:R-:W-:Y:S01]  /*1520*/  IMAD.X R4, RZ, RZ, R4, P1 ;  /* 0x000000ffff047224 */ /* 0x000fe200008e0604 */
[----:B------:R-:W-:Y:S01]  /*1530*/  ISETP.NE.U32.AND P1, PT, R9, RZ, PT ;  /* 0x000000ff0900720c */ /* 0x000fe20003f25070 */
[----:B------:R-:W-:Y:S01]  /*1540*/  IMAD.X R3, RZ, RZ, R3, P2 ;  /* 0x000000ffff037224 */ /* 0x000fe200010e0603 */
[----:B------:R-:W-:Y:S01]  /*1550*/  @!PT LDS RZ, [RZ] ;  /* 0x00000000fffff984 */ /* 0x000fe20000000800 */
[----:B------:R-:W-:Y:S01]  /*1560*/  @!PT LDS RZ, [RZ] ;  /* 0x00000000fffff984 */ /* 0x000fe20000000800 */
[----:B------:R-:W-:Y:S01]  /*1570*/  @!PT LDS RZ, [RZ] ;  /* 0x00000000fffff984 */ /* 0x000fe20000000800 */
[----:B------:R1:W-:Y:S01]  /*1580*/  LDGSTS.E [R7+0x80], desc[UR20][R10.64] ;  /* 0x000800000a077fae */ /* 0x0003e2000b9a1014 */
[----:B------:R-:W-:Y:S02]  /*1590*/  LEA.HI.X R13, R5, R13, RZ, 0x2, P3 ;  /* 0x0000000d050d7211 */ /* 0x000fe400018f14ff */
[----:B------:R-:W-:Y:S01]  /*15a0*/  ISETP.NE.AND.EX P1, PT, R4, RZ, PT, P1 ;  /* 0x000000ff0400720c */ /* 0x000fe20003f25310 */
[----:B-1----:R-:W-:-:S12]  /*15b0*/  IMAD R7, R14, 0x4, R7 ;  /* 0x000000040e077824 */ /* 0x002fd800078e0207 */
[----:B------:R-:W-:Y:S05]  /*15c0*/  @P1 BRA `(.L_x_891) ;  /* 0xfffffffc00c01947 */ /* 0x000fea000383ffff */
.L_x_890:
[----:B------:R-:W-:Y:S05]  /*15d0*/  BSYNC.RECONVERGENT B1 ;  /* 0x0000000000017941 */ /* 0x000fea0003800200 */
.L_x_889:
[----:B------:R-:W-:Y:S05]  /*15e0*/  @!P0 BRA `(.L_x_885) ;  /* 0x0000000000f08947 */ /* 0x000fea0003800000 */
[----:B------:R-:W1:Y:S01]  /*15f0*/  S2UR UR8, SR_CgaCtaId ;  /* 0x00000000000879c3 */ /* 0x000e620000008800 */
[----:B------:R-:W2:Y:S01]  /*1600*/  LDCU.64 UR14, c[0x0][0x3a8] ;  /* 0x00007500ff0e77ac */ /* 0x000ea20008000a00 */
[----:B------:R-:W-:Y:S01]  /*1610*/  IMAD.U32 R9, RZ, RZ, UR22 ;  /* 0x00000016ff097e24 */ /* 0x000fe2000f8e00ff */
[----:B------:R-:W-:Y:S01]  /*1620*/  SHF.R.U32.HI R20, RZ, 0x1e, R5 ;  /* 0x0000001eff147819 */ /* 0x000fe20000011605 */
[----:B------:R-:W-:Y:S01]  /*1630*/  IMAD R22, R0, UR11, RZ ;  /* 0x0000000b00167c24 */ /* 0x000fe2000f8e02ff */
[----:B------:R-:W-:Y:S01]  /*1640*/  UMOV UR5, 0x400 ;  /* 0x0000040000057882 */ /* 0x000fe20000000000 */
[----:B------:R-:W-:Y:S01]  /*1650*/  IMAD.SHL.U32 R17, R5, 0x4, RZ ;  /* 0x0000000405117824 */ /* 0x000fe200078e00ff */
[----:B------:R-:W-:Y:S01]  /*1660*/  UIADD3 UR5, UPT, UPT, UR5, 0x80, URZ ;  /* 0x0000008005057890 */ /* 0x000fe2000fffe0ff */
[----:B------:R-:W3:Y:S01]  /*1670*/  LDC R7, c[0x0][0x384] ;  /* 0x0000e100ff077b82 */ /* 0x000ee20000000800 */
[----:B------:R-:W-:Y:S01]  /*1680*/  SHF.L.U64.HI R18, R9, 0x2, R8 ;  /* 0x0000000209127819 */ /* 0x000fe20000010208 */
[----:B------:R-:W-:Y:S01]  /*1690*/  IMAD R22, R22, UR10, RZ ;  /* 0x0000000a16167c24 */ /* 0x000fe2000f8e02ff */
[----:B--2---:R-:W-:-:S04]  /*16a0*/  IADD3 R4, P0, PT, R6, UR14, RZ ;  /* 0x0000000e06047c10 */ /* 0x004fc8000ff1e0ff */
[----:B------:R-:W-:Y:S01]  /*16b0*/  IADD3.X R16, PT, PT, R16, UR15, RZ, P0, !PT ;  /* 0x0000000f10107c10 */ /* 0x000fe200087fe4ff */
[----:B-1----:R-:W-:Y:S02]  /*16c0*/  ULEA UR5, UR8, UR5, 0x18 ;  /* 0x0000000508057291 */ /* 0x002fe4000f8ec0ff */
[----:B------:R-:W-:-:S04]  /*16d0*/  USHF.L.U32 UR8, UR22, 0x2, URZ ;  /* 0x0000000216087899 */ /* 0x000fc800080006ff */
[----:B------:R-:W-:Y:S01]  /*16e0*/  IADD3 R6, PT, PT, R6, UR5, RZ ;  /* 0x0000000506067c10 */ /* 0x000fe2000fffe0ff */
[----:B------:R-:W-:-:S04]  /*16f0*/  UMOV UR5, URZ ;  /* 0x000000ff00057c82 */ /* 0x000fc80008000000 */
[----:B---3--:R-:W-:Y:S01]  /*1700*/  IMAD R23, R7, 0x200, R6 ;  /* 0x0000020007177824 */ /* 0x008fe200078e0206 */
[----:B------:R-:W-:-:S04]  /*1710*/  IADD3 R6, P0, PT, R2, UR22, RZ ;  /* 0x0000001602067c10 */ /* 0x000fc8000ff1e0ff */
[----:B------:R-:W-:Y:S01]  /*1720*/  LEA R23, R2, R23, 0x2 ;  /* 0x0000001702177211 */ /* 0x000fe200078e10ff */
[----:B------:R-:W-:Y:S01]  /*1730*/  IMAD.X R7, R8, 0x1, R3, P0 ;  /* 0x0000000108077824 */ /* 0x000fe200000e0603 */
[----:B------:R-:W-:-:S03]  /*1740*/  LEA R0, P0, R2, UR8, 0x2 ;  /* 0x0000000802007c11 */ /* 0x000fc6000f8010ff */
[----:B------:R-:W-:Y:S01]  /*1750*/  IMAD R25, R22, 0x4, R23 ;  /* 0x0000000416197824 */ /* 0x000fe200078e0217 */
[C---:B------:R-:W-:Y:S01]  /*1760*/  SHF.L.U64.HI R7, R6.reuse, 0x2, R7 ;  /* 0x0000000206077819 */ /* 0x040fe20000010207 */
[----:B------:R-:W-:Y:S01]  /*1770*/  IMAD.SHL.U32 R6, R6, 0x4, RZ ;  /* 0x0000000406067824 */ /* 0x000fe200078e00ff */
[----:B------:R-:W-:Y:S01]  /*1780*/  LEA.HI.X R18, R2, R18, R3, 0x2, P0 ;  /* 0x0000001202127211 */ /* 0x000fe200000f1403 */
[----:B------:R-:W-:Y:S01]  /*1790*/  IMAD R27, R22, 0x8, R23 ;  /* 0x00000008161b7824 */ /* 0x000fe200078e0217 */
[-C--:B------:R-:W-:Y:S01]  /*17a0*/  IADD3 R21, P0, PT, R17, R0.reuse, RZ ;  /* 0x0000000011157210 */ /* 0x080fe20007f1e0ff */
[C---:B------:R-:W-:Y:S01]  /*17b0*/  IMAD.WIDE.U32 R6, R5.reuse, 0xc, R6 ;  /* 0x0000000c05067825 */ /* 0x040fe200078e0006 */
[----:B------:R-:W-:-:S03]  /*17c0*/  LEA R19, P1, R5, R0, 0x3 ;  /* 0x0000000005137211 */ /* 0x000fc600078218ff */
[----:B------:R-:W-:Y:S01]  /*17d0*/  IMAD.X R24, R20, 0x1, R18, P0 ;  /* 0x0000000114187824 */ /* 0x000fe200000e0612 */
[----:B------:R-:W-:Y:S01]  /*17e0*/  LEA.HI.X R26, R5, R18, RZ, 0x3, P1 ;  /* 0x00000012051a7211 */ /* 0x000fe200008f1cff */
[----:B------:R-:W-:Y:S02]  /*17f0*/  VIADD R28, R7, UR5 ;  /* 0x00000005071c7c36 */ /* 0x000fe40008000000 */
[----:B------:R-:W-:-:S07]  /*1800*/  IMAD R29, R22, 0xc, R23 ;  /* 0x0000000c161d7824 */ /* 0x000fce00078e0217 */
.L_x_892:
[C---:B------:R-:W-:Y:S02]  /*1810*/  IADD3 R12, P0, PT, R4.reuse, R0, RZ ;  /* 0x00000000040c7210 */ /* 0x040fe40007f1e0ff */
[----:B------:R-:W-:-:S03]  /*1820*/  IADD3 R8, P1, PT, R4, R21, RZ ;  /* 0x0000001504087210 */ /* 0x000fc60007f3e0ff */
[----:B------:R-:W-:Y:S01]  /*1830*/  IMAD.X R13, R16, 0x1, R18, P0 ;  /* 0x00000001100d7824 */ /* 0x000fe200000e0612 */
[----:B------:R-:W-:Y:S02]  /*1840*/  IADD3 R10, P0, PT, R4, R19, RZ ;  /* 0x00000013040a7210 */ /* 0x000fe40007f1e0ff */
[----:B------:R-:W-:Y:S02]  /*1850*/  IADD3.X R9, PT, PT, R16, R24, RZ, P1, !PT ;  /* 0x0000001810097210 */ /* 0x000fe40000ffe4ff */
[----:B------:R-:W-:Y:S01]  /*1860*/  IADD3 R14, P1, PT, R4, R6, RZ ;  /* 0x00000006040e7210 */ /* 0x000fe20007f3e0ff */
[C---:B------:R-:W-:Y:S01]  /*1870*/  IMAD.X R11, R16.reuse, 0x1, R26, P0 ;  /* 0x00000001100b7824 */ /* 0x040fe200000e061a */
[----:B------:R-:W-:Y:S01]  /*1880*/  IADD3 R2, P0, PT, R17, R2, RZ ;  /* 0x0000000211027210 */ /* 0x000fe20007f1e0ff */
[----:B------:R-:W-:Y:S01]  /*1890*/  @!PT LDS RZ, [RZ] ;  /* 0x00000000fffff984 */ /* 0x000fe20000000800 */
[----:B------:R-:W-:Y:S01]  /*18a0*/  @!PT LDS RZ, [RZ] ;  /* 0x00000000fffff984 */ /* 0x000fe20000000800 */
[----:B------:R-:W-:Y:S01]  /*18b0*/  @!PT LDS RZ, [RZ] ;  /* 0x00000000fffff984 */ /* 0x000fe20000000800 */
[----:B------:R1:W-:Y:S02]  /*18c0*/  LDGSTS.E [R23+0x80], desc[UR20][R12.64] ;  /* 0x000800000c177fae */ /* 0x0003e4000b9a1014 */
[----:B------:R-:W-:Y:S01]  /*18d0*/  IMAD.X R15, R16, 0x1, R28, P1 ;  /* 0x00000001100f7824 */ /* 0x000fe200008e061c */
[C---:B------:R-:W-:Y:S01]  /*18e0*/  LEA R4, P1, R5.reuse, R4, 0x4 ;  /* 0x0000000405047211 */ /* 0x040fe200078220ff */
[----:B------:R-:W-:Y:S01]  /*18f0*/  IMAD.X R3, R20, 0x1, R3, P0 ;  /* 0x0000000114037824 */ /* 0x000fe200000e0603 */
[----:B------:R-:W-:Y:S01]  /*1900*/  ISETP.GE.U32.AND P0, PT, R2, UR7, PT ;  /* 0x0000000702007c0c */ /* 0x000fe2000bf06070 */
[----:B------:R2:W-:Y:S01]  /*1910*/  LDGSTS.E [R25+0x80], desc[UR20][R8.64] ;  /* 0x0008000008197fae */ /* 0x0005e2000b9a1014 */
[----:B------:R-:W-:-:S02]  /*1920*/  LEA.HI.X R16, R5, R16, RZ, 0x4, P1 ;  /* 0x0000001005107211 */ /* 0x000fc400008f24ff */
[----:B------:R-:W-:Y:S01]  /*1930*/  ISETP.GE.U32.AND.EX P0, PT, R3, UR13, PT, P0 ;  /* 0x0000000d03007c0c */ /* 0x000fe2000bf06100 */
[----:B------:R3:W-:Y:S01]  /*1940*/  LDGSTS.E [R27+0x80], desc[UR20][R10.64] ;  /* 0x000800000a1b7fae */ /* 0x0007e2000b9a1014 */
[----:B-1----:R-:W-:-:S03]  /*1950*/  IMAD R23, R22, 0x10, R23 ;  /* 0x0000001016177824 */ /* 0x002fc600078e0217 */
[----:B------:R1:W-:Y:S01]  /*1960*/  LDGSTS.E [R29+0x80], desc[UR20][R14.64] ;  /* 0x000800000e1d7fae */ /* 0x0003e2000b9a1014 */
[C---:B--2---:R-:W-:Y:S01]  /*1970*/  IMAD R25, R22.reuse, 0x10, R25 ;  /* 0x0000001016197824 */ /* 0x044fe200078e0219 */
[C---:B---3--:R-:W-:Y:S01]  /*1980*/  LEA R27, R22.reuse, R27, 0x4 ;  /* 0x0000001b161b7211 */ /* 0x048fe200078e20ff */
[----:B-1----:R-:W-:-:S05]  /*1990*/  IMAD R29, R22, 0x10, R29 ;  /* 0x00000010161d7824 */ /* 0x002fca00078e021d */
[----:B------:R-:W-:Y:S05]  /*19a0*/  @!P0 BRA `(.L_x_892) ;  /* 0xfffffffc00988947 */ /* 0x000fea000383ffff */
.L_x_885:
[----:B------:R-:W-:Y:S05]  /*19b0*/  BSYNC.RECONVERGENT B0 ;  /* 0x0000000000007941 */ /* 0x000fea0003800200 */
.L_x_884:
[----:B------:R-:W0:Y:S01]  /*19c0*/  LDGDEPBAR ;  /* 0x00000000000079af */ /* 0x000e220000000000 */
[----:B------:R-:W-:-:S04]  /*19d0*/  DEPBAR.LE SB0, 0x0 ;  /* 0x000080000000791a */ /* 0x000fc80000000000 */
[----:B------:R-:W-:Y:S06]  /*19e0*/  BAR.SYNC.DEFER_BLOCKING 0x0 ;  /* 0x0000000000007b1d */ /* 0x000fec0000010000 */
.L_x_874:
[----:B------:R-:W-:-:S09]  /*19f0*/  UISETP.GT.AND UP0, UPT, UR24, UR6, UPT ;  /* 0x000000061800728c */ /* 0x000fd2000bf04270 */
[----:B------:R-:W-:Y:S05]  /*1a00*/  BRA.U UP0, `(.L_x_893) ;  /* 0x0000000100807547 */ /* 0x000fea000b800000 */
[----:B------:R-:W1:Y:S02]  /*1a10*/  LDC R3, c[0x0][0x384] ;  /* 0x0000e100ff037b82 */ /* 0x000e640000000800 */
[----:B-1----:R-:W-:-:S13]  /*1a20*/  ISETP.GE.AND P0, PT, R3, 0x1, PT ;  /* 0x000000010300780c */ /* 0x002fda0003f06270 */
[----:B------:R-:W-:Y:S05]  /*1a30*/  @!P0 EXIT ;  /* 0x000000000000894d */ /* 0x000fea0003800000 */
[----:B------:R-:W1:Y:S01]  /*1a40*/  S2R R7, SR_CgaCtaId ;  /* 0x0000000000077919 */ /* 0x000e620000008800 */
[----:B------:R-:W2:Y:S01]  /*1a50*/  LDC R0, c[0x0][0x3b0] ;  /* 0x0000ec00ff007b82 */ /* 0x000ea20000000800 */
[----:B------:R-:W3:Y:S01]  /*1a60*/  LDCU UR6, c[0x0][0x3a0] ;  /* 0x00007400ff0677ac */ /* 0x000ee20008000800 */
[----:B------:R-:W-:Y:S01]  /*1a70*/  MOV R2, 0x400 ;  /* 0x0000040000027802 */ /* 0x000fe20000000f00 */
[----:B------:R-:W4:Y:S01]  /*1a80*/  S2R R5, SR_TID.X ;  /* 0x0000000000057919 */ /* 0x000f220000002100 */
[----:B------:R-:W5:Y:S03]  /*1a90*/  LDCU.64 UR4, c[0x0][0x390] ;  /* 0x00007200ff0477ac */ /* 0x000f660008000a00 */
[----:B------:R-:W-:Y:S01]  /*1aa0*/  VIADD R2, R2, 0x80 ;  /* 0x0000008002027836 */ /* 0x000fe20000000000 */
[----:B-----5:R-:W-:Y:S01]  /*1ab0*/  UIMAD.WIDE UR4, UR22, 0x4, UR4 ;  /* 0x00000004160478a5 */ /* 0x020fe2000f8e0204 */
[----:B--2---:R-:W-:-:S03]  /*1ac0*/  IMAD R0, R3, 0x200, R0 ;  /* 0x0000020003007824 */ /* 0x004fc600078e0200 */
[----:B-1----:R-:W-:Y:S01]  /*1ad0*/  LEA R7, R7, R2, 0x18 ;  /* 0x0000000207077211 */ /* 0x002fe200078ec0ff */
[C---:B----4-:R-:W-:Y:S01]  /*1ae0*/  IMAD R0, R5.reuse, 0x4, R0 ;  /* 0x0000000405007824 */ /* 0x050fe200078e0200 */
[----:B---3--:R-:W-:-:S04]  /*1af0*/  LEA R2, R5, UR6, 0x2 ;  /* 0x0000000605027c11 */ /* 0x008fc8000f8e10ff */
[----:B------:R-:W-:Y:S01]  /*1b00*/  IADD3 R4, PT, PT, R0, 0x80, R7 ;  /* 0x0000008000047810 */ /* 0x000fe20007ffe007 */
[----:B------:R-:W-:Y:S01]  /*1b10*/  IMAD.IADD R6, R7, 0x1, R2 ;  /* 0x0000000107067824 */ /* 0x000fe200078e0202 */
[----:B------:R-:W-:-:S07]  /*1b20*/  IADD3 R0, PT, PT, -R3, RZ, RZ ;  /* 0x000000ff03007210 */ /* 0x000fce0007ffe1ff */
.L_x_894:
[----:B-1----:R-:W-:Y:S01]  /*1b30*/  LDS R7, [R6] ;  /* 0x0000000006077984 */ /* 0x002fe20000000800 */
[----:B------:R-:W-:Y:S02]  /*1b40*/  VIADD R0, R0, 0x1 ;  /* 0x0000000100007836 */ /* 0x000fe40000000000 */
[----:B------:R-:W-:Y:S01]  /*1b50*/  IMAD.U32 R2, RZ, RZ, UR4 ;  /* 0x00000004ff027e24 */ /* 0x000fe2000f8e00ff */
[----:B------:R-:W1:Y:S01]  /*1b60*/  LDS R8, [R4] ;  /* 0x0000000004087984 */ /* 0x000e620000000800 */
[----:B------:R-:W-:Y:S01]  /*1b70*/  IMAD.U32 R3, RZ, RZ, UR5 ;  /* 0x00000005ff037e24 */ /* 0x000fe2000f8e00ff */
[----:B------:R-:W-:Y:S01]  /*1b80*/  ISETP.NE.AND P0, PT, R0, RZ, PT ;  /* 0x000000ff0000720c */ /* 0x000fe20003f05270 */
[----:B------:R-:W-:-:S04]  /*1b90*/  IMAD.WIDE R2, R5, 0x4, R2 ;  /* 0x0000000405027825 */ /* 0x000fc800078e0202 */
[----:B-1----:R-:W-:-:S05]  /*1ba0*/  IMAD.IADD R7, R7, 0x1, R8 ;  /* 0x0000000107077824 */ /* 0x002fca00078e0208 */
[----:B------:R1:W-:Y:S03]  /*1bb0*/  STG.E desc[UR20][R2.64], R7 ;  /* 0x0000000702007986 */ /* 0x0003e6000c101914 */
[----:B------:R-:W-:Y:S05]  /*1bc0*/  @!P0 EXIT ;  /* 0x000000000000894d */ /* 0x000fea0003800000 */
[----:B------:R-:W-:Y:S01]  /*1bd0*/  VIADD R4, R4, 0x200 ;  /* 0x0000020004047836 */ /* 0x000fe20000000000 */
[----:B------:R-:W-:Y:S01]  /*1be0*/  IADD3 R6, PT, PT, R6, 0x200, RZ ;  /* 0x0000020006067810 */ /* 0x000fe20007ffe0ff */
[----:B------:R-:W-:Y:S01]  /*1bf0*/  VIADD R5, R5, 0x80 ;  /* 0x0000008005057836 */ /* 0x000fe20000000000 */
[----:B------:R-:W-:Y:S06]  /*1c00*/  BRA `(.L_x_894) ;  /* 0xfffffffc00c87947 */ /* 0x000fec000383ffff */
.L_x_893:
        /* <DEDUP_REMOVED lines=10> */
[----:B----4-:R-:W-:Y:S01]  /*1cb0*/  UIMAD.WIDE UR4, UR22, 0x4, UR4 ;  /* 0x00000004160478a5 */ /* 0x010fe2000f8e0204 */
[C---:B--2---:R-:W-:Y:S01]  /*1cc0*/  IMAD R2, R0.reuse, 0x200, R3 ;  /* 0x0000020000027824 */ /* 0x044fe200078e0203 */
[----:B------:R-:W-:-:S02]  /*1cd0*/  IADD3 R0, PT, PT, -R0, RZ, RZ ;  /* 0x000000ff00007210 */ /* 0x000fc40007ffe1ff */
[----:B-1----:R-:W-:Y:S02]  /*1ce0*/  LEA R7, R7, R4, 0x18 ;  /* 0x0000000407077211 */ /* 0x002fe400078ec0ff */
[C---:B---3--:R-:W-:Y:S01]  /*1cf0*/  LEA R6, R5.reuse, UR6, 0x2 ;  /* 0x0000000605067c11 */ /* 0x048fe2000f8e10ff */
[----:B------:R-:W-:-:S04]  /*1d00*/  IMAD R2, R5, 0x4, R2 ;  /* 0x0000000405027824 */ /* 0x000fc800078e0202 */
[----:B------:R-:W-:Y:S01]  /*1d10*/  IMAD.IADD R6, R7, 0x1, R6 ;  /* 0x0000000107067824 */ /* 0x000fe200078e0206 */
[----:B------:R-:W-:-:S07]  /*1d20*/  IADD3 R4, PT, PT, R2, 0x80, R7 ;  /* 0x0000008002047810 */ /* 0x000fce0007ffe007 */
.L_x_895:
[----:B------:R-:W-:Y:S01]  /*1d30*/  ISETP.GE.AND P0, PT, R5, UR23, PT ;  /* 0x0000001705007c0c */ /* 0x000fe2000bf06270 */
        /* <DEDUP_REMOVED lines=14> */
        .weak           $__internal_1_$__cuda_sm20_div_u64
        .type           $__internal_1_$__cuda_sm20_div_u64,@function
        .size           $__internal_1_$__cuda_sm20_div_u64,(.L_x_1723 - $__internal_1_$__cuda_sm20_div_u64)
$__internal_1_$__cuda_sm20_div_u64:
[----:B------:R-:W-:Y:S02]  /*1e20*/  IMAD.U32 R15, RZ, RZ, UR4 ;  /* 0x00000004ff0f7e24 */ /* 0x000fe4000f8e00ff */
[----:B------:R-:W-:-:S04]  /*1e30*/  IMAD.MOV.U32 R14, RZ, RZ, R5 ;  /* 0x000000ffff0e7224 */ /* 0x000fc800078e0005 */
        /* <DEDUP_REMOVED lines=9> */
[----:B------:R-:W-:Y:S01]  /*1ed0*/  IMAD.X R19, RZ, RZ, ~R13, P0 ;  /* 0x000000ffff137224 */ /* 0x000fe200000e0e0d */
[----:B------:R-:W-:-:S03]  /*1ee0*/  MOV R13, R6 ;  /* 0x00000006000d7202 */ /* 0x000fc60000000f00 */
[-C--:B------:R-:W-:Y:S02]  /*1ef0*/  IMAD R15, R7, R19.reuse, RZ ;  /* 0x00000013070f7224 */ /* 0x080fe400078e02ff */
[----:B------:R-:W-:-:S04]  /*1f00*/  IMAD.WIDE.U32 R12, P0, R6, R19, R12 ;  /* 0x00000013060c7225 */ /* 0x000fc8000780000c */
[----:B------:R-:W-:-:S04]  /*1f10*/  IMAD.HI.U32 R11, R7, R19, RZ ;  /* 0x00000013070b7227 */ /* 0x000fc800078e00ff */
[----:B------:R-:W-:-:S04]  /*1f20*/  IMAD.HI.U32 R12, P1, R7, R17, R12 ;  /* 0x00000011070c7227 */ /* 0x000fc8000782000c */
[----:B------:R-:W-:Y:S01]  /*1f30*/  IMAD.X R11, R11, 0x1, R7, P0 ;  /* 0x000000010b0b7824 */ /* 0x000fe200000e0607 */
[----:B------:R-:W-:-:S04]  /*1f40*/  IADD3 R13, P2, PT, R15, R12, RZ ;  /* 0x0000000c0f0d7210 */ /* 0x000fc80007f5e0ff */
[----:B------:R-:W-:Y:S01]  /*1f50*/  IADD3.X R11, PT, PT, RZ, RZ, R11, P2, P1 ;  /* 0x000000ffff0b7210 */ /* 0x000fe200017e240b */
[----:B------:R-:W-:-:S04]  /*1f60*/  IMAD.WIDE.U32 R6, R13, R5, RZ ;  /* 0x000000050d067225 */ /* 0x000fc800078e00ff */
[----:B------:R-:W-:Y:S01]  /*1f70*/  IMAD R12, R13, UR4, R7 ;  /* 0x000000040d0c7c24 */ /* 0x000fe2000f8e0207 */
[----:B------:R-:W-:-:S03]  /*1f80*/  IADD3 R7, P0, PT, RZ, -R6, RZ ;  /* 0x80000006ff077210 */ /* 0x000fc60007f1e0ff */
[----:B------:R-:W-:Y:S02]  /*1f90*/  IMAD R6, R11, R5, R12 ;  /* 0x000000050b067224 */ /* 0x000fe400078e020c */
[----:B------:R-:W-:-:S04]  /*1fa0*/  IMAD.HI.U32 R12, R13, R7, RZ ;  /* 0x000000070d0c7227 */ /* 0x000fc800078e00ff */
[----:B------:R-:W-:-:S04]  /*1fb0*/  IMAD.X R6, RZ, RZ, ~R6, P0 ;  /* 0x000000ffff067224 */ /* 0x000fc800000e0e06 */
        /* <DEDUP_REMOVED lines=15> */
[----:B------:R-:W-:-:S03]  /*20b0*/  IMAD.WIDE.U32 R6, R12, R5, RZ ;  /* 0x000000050c067225 */ /* 0x000fc600078e00ff */
[----:B------:R-:W-:Y:S01]  /*20c0*/  IADD3.X R14, PT, PT, RZ, R11, RZ, P1, !PT ;  /* 0x0000000bff0e7210 */ /* 0x000fe20000ffe4ff */
[----:B------:R-:W-:Y:S01]  /*20d0*/  IMAD R7, R12, UR4, R7 ;  /* 0x000000040c077c24 */ /* 0x000fe2000f8e0207 */
[----:B------:R-:W-:Y:S02]  /*20e0*/  IADD3 R16, P1, PT, -R6, R9, RZ ;  /* 0x0000000906107210 */ /* 0x000fe40007f3e1ff */
[----:B------:R-:W-:Y:S01]  /*20f0*/  IADD3 R9, P2, PT, R12, 0x1, RZ ;  /* 0x000000010c097810 */ /* 0x000fe20007f5e0ff */
[-C--:B------:R-:W-:Y:S01]  /*2100*/  IMAD R7, R14, R5.reuse, R7 ;  /* 0x000000050e077224 */ /* 0x080fe200078e0207 */
[----:B------:R-:W-:-:S03]  /*2110*/  ISETP.GE.U32.AND P0, PT, R16, R5, PT ;  /* 0x000000051000720c */ /* 0x000fc60003f06070 */
[----:B------:R-:W-:Y:S01]  /*2120*/  IMAD.X R11, R10, 0x1, ~R7, P1 ;  /* 0x000000010a0b7824 */ /* 0x000fe200008e0e07 */
[----:B------:R-:W-:Y:S01]  /*2130*/  IADD3 R6, P1, PT, -R5, R16, RZ ;  /* 0x0000001005067210 */ /* 0x000fe20007f3e1ff */
[----:B------:R-:W-:-:S03]  /*2140*/  IMAD.X R7, RZ, RZ, R14, P2 ;  /* 0x000000ffff077224 */ /* 0x000fc600010e060e */
[C---:B------:R-:W-:Y:S02]  /*2150*/  ISETP.GE.U32.AND.EX P0, PT, R11.reuse, UR4, PT, P0 ;  /* 0x000000040b007c0c */ /* 0x040fe4000bf06100 */
[----:B------:R-:W-:Y:S02]  /*2160*/  IADD3.X R10, PT, PT, R11, ~UR4, RZ, P1, !PT ;  /* 0x800000040b0a7c10 */ /* 0x000fe40008ffe4ff */
[----:B------:R-:W-:Y:S02]  /*2170*/  SEL R6, R6, R16, P0 ;  /* 0x0000001006067207 */ /* 0x000fe40000000000 */
[----:B------:R-:W-:Y:S02]  /*2180*/  SEL R9, R9, R12, P0 ;  /* 0x0000000c09097207 */ /* 0x000fe40000000000 */
[----:B------:R-:W-:Y:S02]  /*2190*/  SEL R10, R10, R11, P0 ;  /* 0x0000000b0a0a7207 */ /* 0x000fe40000000000 */
[----:B------:R-:W-:-:S02]  /*21a0*/  SEL R14, R7, R14, P0 ;  /* 0x0000000e070e7207 */ /* 0x000fc40000000000 */
[----:B------:R-:W-:Y:S02]  /*21b0*/  ISETP.GE.U32.AND P0, PT, R6, R5, PT ;  /* 0x000000050600720c */ /* 0x000fe40003f06070 */
[----:B------:R-:W-:Y:S02]  /*21c0*/  IADD3 R6, P2, PT, R9, 0x1, RZ ;  /* 0x0000000109067810 */ /* 0x000fe40007f5e0ff */
[----:B------:R-:W-:Y:S02]  /*21d0*/  ISETP.GE.U32.AND.EX P0, PT, R10, UR4, PT, P0 ;  /* 0x000000040a007c0c */ /* 0x000fe4000bf06100 */
[----:B------:R-:W-:Y:S01]  /*21e0*/  ISETP.NE.U32.AND P1, PT, R5, RZ, PT ;  /* 0x000000ff0500720c */ /* 0x000fe20003f25070 */
[----:B------:R-:W-:Y:S01]  /*21f0*/  IMAD.X R7, RZ, RZ, R14, P2 ;  /* 0x000000ffff077224 */ /* 0x000fe200010e060e */
[----:B------:R-:W-:Y:S01]  /*2200*/  SEL R6, R6, R9, P0 ;  /* 0x0000000906067207 */ /* 0x000fe20000000000 */
[----:B------:R-:W-:Y:S01]  /*2210*/  IMAD.MOV.U32 R9, RZ, RZ, 0x0 ;  /* 0x00000000ff097424 */ /* 0x000fe200078e00ff */
[----:B------:R-:W-:-:S02]  /*2220*/  ISETP.NE.AND.EX P1, PT, RZ, UR4, PT, P1 ;  /* 0x00000004ff007c0c */ /* 0x000fc4000bf25310 */
[----:B------:R-:W-:Y:S02]  /*2230*/  SEL R7, R7, R14, P0 ;  /* 0x0000000e07077207 */ /* 0x000fe40000000000 */
[----:B------:R-:W-:Y:S02]  /*2240*/  SEL R6, R6, 0xffffffff, P1 ;  /* 0xffffffff06067807 */ /* 0x000fe40000800000 */
[----:B------:R-:W-:Y:S01]  /*2250*/  SEL R7, R7, 0xffffffff, P1 ;  /* 0xffffffff07077807 */ /* 0x000fe20000800000 */
[----:B------:R-:W-:Y:S06]  /*2260*/  RET.REL.NODEC R8 `(_ZN3cub18CUB_300001_SM_10006detail9transform16transform_kernelINS2_10policy_hubILb0EN4cuda3std3__45tupleIJN6thrust24THRUST_300001_SM_1000_NS6detail15normal_iteratorINSA_10device_ptrIjEEEESF_EEEE10policy1000EiNS7_4plusIjEESF_JPjSL_EEEvT0_iT1_T2_DpNS2_10kernel_argIT3_EE) ;  /* 0xffffffdc08647950 */ /* 0x000fec0003c3ffff */
.L_x_896:
        /* <DEDUP_REMOVED lines=9> */
.L_x_1723:


//--------------------- .text._ZN3cub18CUB_300001_SM_10006detail9transform16transform_kernelINS2_10policy_hubILb1EN4cuda3std3__45tupleIJN6thrust24THRUST_300001_SM_1000_NS6detail15normal_iteratorINSA_10device_ptrIjEEEESF_EEEE10policy1000El8is_equalSF_JPjSK_EEEvT0_iT1_T2_DpNS2_10kernel_argIT3_EE --------------------------
	.section	.text._ZN3cub18CUB_300001_SM_10006detail9transform16transform_kernelINS2_10policy_hubILb1EN4cuda3std3__45tupleIJN6thrust24THRUST_300001_SM_1000_NS6detail15normal_iteratorINSA_10device_ptrIjEEEESF_EEEE10policy1000El8is_equalSF_JPjSK_EEEvT0_iT1_T2_DpNS2_10kernel_argIT3_EE,"ax",@progbits
	.align	128
        .global         _ZN3cub18CUB_300001_SM_10006detail9transform16transform_kernelINS2_10policy_hubILb1EN4cuda3std3__45tupleIJN6thrust24THRUST_300001_SM_1000_NS6detail15normal_iteratorINSA_10device_ptrIjEEEESF_EEEE10policy1000El8is_equalSF_JPjSK_EEEvT0_iT1_T2_DpNS2_10kernel_argIT3_EE
        .type           _ZN3cub18CUB_300001_SM_10006detail9transform16transform_kernelINS2_10policy_hubILb1EN4cuda3std3__45tupleIJN6thrust24THRUST_300001_SM_1000_NS6detail15normal_iteratorINSA_10device_ptrIjEEEESF_EEEE10policy1000El8is_equalSF_JPjSK_EEEvT0_iT1_T2_DpNS2_10kernel_argIT3_EE,@function
        .size           _ZN3cub18CUB_300001_SM_10006detail9transform16transform_kernelINS2_10policy_hubILb1EN4cuda3std3__45tupleIJN6thrust24THRUST_300001_SM_1000_NS6detail15normal_iteratorINSA_10device_ptrIjEEEESF_EEEE10policy1000El8is_equalSF_JPjSK_EEEvT0_iT1_T2_DpNS2_10kernel_argIT3_EE,(.L_x_1750 - _ZN3cub18CUB_300001_SM_10006detail9transform16transform_kernelINS2_10policy_hubILb1EN4cuda3std3__45tupleIJN6thrust24THRUST_300001_SM_1000_NS6detail15normal_iteratorINSA_10device_ptrIjEEEESF_EEEE10policy1000El8is_equalSF_JPjSK_EEEvT0_iT1_T2_DpNS2_10kernel_argIT3_EE)
        .other          _ZN3cub18CUB_300001_SM_10006detail9transform16transform_kernelINS2_10policy_hubILb1EN4cuda3std3__45tupleIJN6thrust24THRUST_300001_SM_1000_NS6detail15normal_iteratorINSA_10device_ptrIjEEEESF_EEEE10policy1000El8is_equalSF_JPjSK_EEEvT0_iT1_T2_DpNS2_10kernel_argIT3_EE,@"STO_CUDA_ENTRY STV_DEFAULT"
_ZN3cub18CUB_300001_SM_10006detail9transform16transform_kernelINS2_10policy_hubILb1EN4cuda3std3__45tupleIJN6thrust24THRUST_300001_SM_1000_NS6detail15normal_iteratorINSA_10device_ptrIjEEEESF_EEEE10policy1000El8is_equalSF_JPjSK_EEEvT0_iT1_T2_DpNS2_10kernel_argIT3_EE:
.text._ZN3cub18CUB_300001_SM_10006detail9transform16transform_kernelINS2_10policy_hubILb1EN4cuda3std3__45tupleIJN6thrust24THRUST_300001_SM_1000_NS6detail15normal_iteratorINSA_10device_ptrIjEEEESF_EEEE10policy1000El8is_equalSF_JPjSK_EEEvT0_iT1_T2_DpNS2_10kernel_argIT3_EE:
        /* <DEDUP_REMOVED lines=10> */
[----:B-1----:R-:W-:-:S03]  /*00a0*/  IADD3 R4, P1, PT, -R2, UR4, RZ ;  /* 0x0000000402047c10 */ /* 0x002fc6000ff3e1ff */
[----:B------:R-:W-:Y:S01]  /*00b0*/  IMAD.IADD R9, R3, 0x1, R9 ;  /* 0x0000000103097824 */ /* 0x000fe200078e0209 */
[----:B------:R-:W-:-:S04]  /*00c0*/  ISETP.LT.U32.AND P0, PT, R4, R5, PT ;  /* 0x000000050400720c */ /* 0x000fc80003f01070 */
[----:B------:R-:W-:-:S04]  /*00d0*/  IADD3.X R11, PT, PT, ~R9, UR5, RZ, P1, !PT ;  /* 0x00000005090b7c10 */ /* 0x000fc80008ffe5ff */
[----:B------:R-:W-:Y:S01]  /*00e0*/  ISETP.LT.AND.EX P0, PT, R11, R0, PT, P0 ;  /* 0x000000000b00720c */ /* 0x000fe20003f01300 */
[----:B--2---:R-:W-:-:S03]  /*00f0*/  IMAD.SHL.U32 R11, R7, 0x80, RZ ;  /* 0x00000080070b7824 */ /* 0x004fc600078e00ff */
[----:B------:R-:W-:-:S05]  /*0100*/  SEL R0, R4, R5, P0 ;  /* 0x0000000504007207 */ /* 0x000fca0000000000 */
[----:B------:R-:W-:-:S05]  /*0110*/  IMAD.SHL.U32 R4, R0, 0x4, RZ ;  /* 0x0000000400047824 */ /* 0x000fca00078e00ff */
[----:B------:R-:W-:-:S13]  /*0120*/  ISETP.GE.AND P0, PT, R11, R4, PT ;  /* 0x000000040b00720c */ /* 0x000fda0003f06270 */
[----:B------:R-:W-:Y:S05]  /*0130*/  @P0 BRA `(.L_x_898) ;  /* 0x0000000000640947 */ /* 0x000fea0003800000 */
[----:B------:R-:W0:Y:S01]  /*0140*/  LDCU.64 UR4, c[0x0][0x398] ;  /* 0x00007300ff0477ac */ /* 0x000e220008000a00 */
[C---:B------:R-:W-:Y:S01]  /*0150*/  IMAD.SHL.U32 R6, R2.reuse, 0x4, RZ ;  /* 0x0000000402067824 */ /* 0x040fe200078e00ff */
[----:B------:R-:W-:Y:S01]  /*0160*/  SHF.L.U64.HI R8, R2, 0x2, R9 ;  /* 0x0000000202087819 */ /* 0x000fe20000010209 */
[----:B------:R-:W-:Y:S01]  /*0170*/  BSSY.RECONVERGENT B1, `(.L_x_899) ;  /* 0x000000b000017945 */ /* 0x000fe20003800200 */
[----:B------:R-:W-:Y:S02]  /*0180*/  IMAD.MOV.U32 R15, RZ, RZ, R11 ;  /* 0x000000ffff0f7224 */ /* 0x000fe400078e000b */
[----:B0-----:R-:W-:-:S04]  /*0190*/  IADD3 R12, P0, PT, R6, UR4, RZ ;  /* 0x00000004060c7c10 */ /* 0x001fc8000ff1e0ff */
[----:B------:R-:W-:-:S03]  /*01a0*/  IADD3.X R13, PT, PT, R8, UR5, RZ, P0, !PT ;  /* 0x00000005080d7c10 */ /* 0x000fc600087fe4ff */
[----:B------:R-:W-:-:S07]  /*01b0*/  IMAD.WIDE.U32 R12, R7, 0x80, R12 ;  /* 0x00000080070c7825 */ /* 0x000fce00078e000c */
.L_x_900:
[----:B------:R-:W-:Y:S01]  /*01c0*/  VIADD R15, R15, 0x4000 ;  /* 0x000040000f0f7836 */ /* 0x000fe20000000000 */
[----:B------:R0:W-:Y:S04]  /*01d0*/  CCTL.E.PF2 [R12] ;  /* 0x000000000c00798f */ /* 0x0001e80000800100 */
[----:B------:R-:W-:Y:S02]  /*01e0*/  ISETP.GE.AND P0, PT, R15, R4, PT ;  /* 0x000000040f00720c */ /* 0x000fe40003f06270 */
[----:B0-----:R-:W-:-:S05]  /*01f0*/  IADD3 R12, P1, PT, R12, 0x4000, RZ ;  /* 0x000040000c0c7810 */ /* 0x001fca0007f3e0ff */
[----:B------:R-:W-:-:S06]  /*0200*/  IMAD.X R13, RZ, RZ, R13, P1 ;  /* 0x000000ffff0d7224 */ /* 0x000fcc00008e060d */
[----:B------:R-:W-:Y:S05]  /*0210*/  @!P0 BRA `(.L_x_900) ;  /* 0xfffffffc00e88947 */ /* 0x000fea000383ffff */
[----:B------:R-:W-:Y:S05]  /*0220*/  BSYNC.RECONVERGENT B1 ;  /* 0x0000000000017941 */ /* 0x000fea0003800200 */
.L_x_899:
[----:B------:R-:W0:Y:S02]  /*0230*/  LDCU.64 UR4, c[0x0][0x3a8] ;  /* 0x00007500ff0477ac */ /* 0x000e240008000a00 */
[----:B0-----:R-:W-:-:S04]  /*0240*/  IADD3 R12, P0, PT, R6, UR4, RZ ;  /* 0x00000004060c7c10 */ /* 0x001fc8000ff1e0ff */
[----:B------:R-:W-:-:S03]  /*0250*/  IADD3.X R13, PT, PT, R8, UR5, RZ, P0, !PT ;  /* 0x00000005080d7c10 */ /* 0x000fc600087fe4ff */
[----:B------:R-:W-:-:S07]  /*0260*/  IMAD.WIDE.U32 R12, R7, 0x80, R12 ;  /* 0x00000080070c7825 */ /* 0x000fce00078e000c */
.L_x_901:
[----:B------:R-:W-:Y:S01]  /*0270*/  VIADD R11, R11, 0x4000 ;  /* 0x000040000b0b7836 */ /* 0x000fe20000000000 */
[----:B------:R0:W-:Y:S04]  /*0280*/  CCTL.E.PF2 [R12] ;  /* 0x000000000c00798f */ /* 0x0001e80000800100 */
[----:B------:R-:W-:Y:S02]  /*0290*/  ISETP.GE.AND P0, PT, R11, R4, PT ;  /* 0x000000040b00720c */ /* 0x000fe40003f06270 */
[----:B0-----:R-:W-:-:S05]  /*02a0*/  IADD3 R12, P1, PT, R12, 0x4000, RZ ;  /* 0x000040000c0c7810 */ /* 0x001fca0007f3e0ff */
[----:B------:R-:W-:-:S06]  /*02b0*/  IMAD.X R13, RZ, RZ, R13, P1 ;  /* 0x000000ffff0d7224 */ /* 0x000fcc00008e060d */
[----:B------:R-:W-:Y:S05]  /*02c0*/  @!P0 BRA `(.L_x_901) ;  /* 0xfffffffc00e88947 */ /* 0x000fea000383ffff */
.L_x_898:
[----:B------:R-:W-:Y:S05]  /*02d0*/  BSYNC.RECONVERGENT B0 ;  /* 0x0000000000007941 */ /* 0x000fea0003800200 */
.L_x_897:
[----:B------:R-:W0:Y:S01]  /*02e0*/  LDCU.128 UR8, c[0x0][0x390] ;  /* 0x00007200ff0877ac */ /* 0x000e220008000c00 */
[----:B------:R-:W-:Y:S01]  /*02f0*/  ISETP.NE.AND P0, PT, R5, R0, PT ;  /* 0x000000000500720c */ /* 0x000fe20003f05270 */
[C---:B------:R-:W-:Y:S01]  /*0300*/  IMAD.SHL.U32 R8, R2.reuse, 0x4, RZ ;  /* 0x0000000402087824 */ /* 0x040fe200078e00ff */
[----:B------:R-:W-:Y:S01]  /*0310*/  SHF.L.U64.HI R9, R2, 0x2, R9 ;  /* 0x0000000202097819 */ /* 0x000fe20000010209 */
[----:B------:R-:W1:Y:S03]  /*0320*/  LDCU.64 UR6, c[0x0][0x3a8] ;  /* 0x00007500ff0677ac */ /* 0x000e660008000a00 */
[C---:B------:R-:W-:Y:S01]  /*0330*/  R2UR UR13, R8.reuse ;  /* 0x00000000080d72ca */ /* 0x040fe200000e0000 */
[----:B------:R-:W2:Y:S01]  /*0340*/  LDCU.64 UR14, c[0x0][0x358] ;  /* 0x00006b00ff0e77ac */ /* 0x000ea20008000a00 */
[----:B------:R-:W-:Y:S02]  /*0350*/  R2UR UR16, R9 ;  /* 0x00000000091072ca */ /* 0x000fe400000e0000 */
[----:B0-----:R-:W-:-:S02]  /*0360*/  IADD3 R4, P2, PT, R8, UR10, RZ ;  /* 0x0000000a08047c10 */ /* 0x001fc4000ff5e0ff */
[C---:B-1----:R-:W-:Y:S02]  /*0370*/  IADD3 R2, P3, PT, R8.reuse, UR6, RZ ;  /* 0x0000000608027c10 */ /* 0x042fe4000ff7e0ff */
[----:B------:R-:W-:Y:S02]  /*0380*/  IADD3 R8, P1, PT, R8, UR8, RZ ;  /* 0x0000000808087c10 */ /* 0x000fe4000ff3e0ff */
[C---:B------:R-:W-:Y:S02]  /*0390*/  IADD3.X R5, PT, PT, R9.reuse, UR11, RZ, P2, !PT ;  /* 0x0000000b09057c10 */ /* 0x040fe400097fe4ff */
[C---:B------:R-:W-:Y:S02]  /*03a0*/  IADD3.X R3, PT, PT, R9.reuse, UR7, RZ, P3, !PT ;  /* 0x0000000709037c10 */ /* 0x040fe40009ffe4ff */
[----:B------:R-:W-:Y:S01]  /*03b0*/  IADD3.X R9, PT, PT, R9, UR9, RZ, P1, !PT ;  /* 0x0000000909097c10 */ /* 0x000fe20008ffe4ff */
[----:B--2---:R-:W-:Y:S06]  /*03c0*/  @!P0 BRA `(.L_x_902) ;  /* 0x0000000c00d08947 */ /* 0x004fec0003800000 */
[----:B------:R-:W-:-:S13]  /*03d0*/  ISETP.GE.AND P0, PT, R10, 0x1, PT ;  /* 0x000000010a00780c */ /* 0x000fda0003f06270 */
[----:B------:R-:W-:Y:S05]  /*03e0*/  @!P0 EXIT ;  /* 0x000000000000894d */ /* 0x000fea0003800000 */
[C---:B------:R-:W-:Y:S01]  /*03f0*/  ISETP.GE.U32.AND P0, PT, R10.reuse, 0x8, PT ;  /* 0x000000080a00780c */ /* 0x040fe20003f06070 */
[----:B------:R-:W-:Y:S01]  /*0400*/  IMAD.MOV.U32 R6, RZ, RZ, RZ ;  /* 0x000000ffff067224 */ /* 0x000fe200078e00ff */
[----:B------:R-:W-:-:S11]  /*0410*/  LOP3.LUT R18, R10, 0x7, RZ, 0xc0, !PT ;  /* 0x000000070a127812 */ /* 0x000fd600078ec0ff */
[----:B------:R-:W-:Y:S05]  /*0420*/  @!P0 BRA `(.L_x_903) ;  /* 0x00000008005c8947 */ /* 0x000fea0003800000 */
[----:B------:R-:W-:-:S13]  /*0430*/  ISETP.GE.AND P0, PT, R7, R0, PT ;  /* 0x000000000700720c */ /* 0x000fda0003f06270 */
[----:B------:R-:W-:-:S04]  /*0440*/  @!P0 IMAD.WIDE.U32 R16, R7, 0x4, R4 ;  /* 0x0000000407108825 */ /* 0x000fc800078e0004 */
[C---:B------:R-:W-:Y:S02]  /*0450*/  @!P0 IMAD.WIDE.U32 R20, R7.reuse, 0x4, R2 ;  /* 0x0000000407148825 */ /* 0x040fe400078e0002 */
[----:B------:R-:W2:Y:S04]  /*0460*/  @!P0 LDG.E R16, desc[UR14][R16.64] ;  /* 0x0000000e10108981 */ /* 0x000ea8000c1e1900 */
[----:B------:R-:W2:Y:S01]  /*0470*/  @!P0 LDG.E R21, desc[UR14][R20.64] ;  /* 0x0000000e14158981 */ /* 0x000ea2000c1e1900 */
[C---:B------:R-:W-:Y:S02]  /*0480*/  VIADD R19, R7.reuse, 0x80 ;  /* 0x0000008007137836 */ /* 0x040fe40000000000 */
[----:B------:R-:W-:-:S03]  /*0490*/  @!P0 IMAD.WIDE.U32 R22, R7, 0x4, R8 ;  /* 0x0000000407168825 */ /* 0x000fc600078e0008 */
[C---:B------:R-:W-:Y:S01]  /*04a0*/  ISETP.GE.AND P6, PT, R19.reuse, R0, PT ;  /* 0x000000001300720c */ /* 0x040fe20003fc6270 */
[----:B------:R-:W-:-:S04]  /*04b0*/  IMAD.WIDE R12, R19, 0x4, R4 ;  /* 0x00000004130c7825 */ /* 0x000fc800078e0204 */
[----:B------:R-:W-:Y:S01]  /*04c0*/  IMAD.WIDE R14, R19, 0x4, R2 ;  /* 0x00000004130e7825 */ /* 0x000fe200078e0202 */
[----:B--2---:R-:W-:-:S04]  /*04d0*/  @!P0 ISETP.NE.AND P1, PT, R16, R21, PT ;  /* 0x000000151000820c */ /* 0x004fc80003f25270 */
[----:B------:R-:W-:-:S05]  /*04e0*/  @!P0 SEL R11, RZ, 0x1, P1 ;  /* 0x00000001ff0b8807 */ /* 0x000fca0000800000 */
[----:B------:R0:W-:Y:S04]  /*04f0*/  @!P0 STG.E desc[UR14][R22.64], R11 ;  /* 0x0000000b16008986 */ /* 0x0001e8000c10190e */
[----:B------:R-:W2:Y:S04]  /*0500*/  @!P6 LDG.E R6, desc[UR14][R12.64] ;  /* 0x0000000e0c06e981 */ /* 0x000ea8000c1e1900 */
[----:B------:R-:W2:Y:S01]  /*0510*/  @!P6 LDG.E R17, desc[UR14][R14.64] ;  /* 0x0000000e0e11e981 */ /* 0x000ea2000c1e1900 */
[C---:B------:R-:W-:Y:S01]  /*0520*/  VIADD R21, R7.reuse, 0x100 ;  /* 0x0000010007157836 */ /* 0x040fe20000000000 */
[----:B------:R-:W-:Y:S01]  /*0530*/  BSSY.RECONVERGENT B0, `(.L_x_904) ;  /* 0x0000018000007945 */ /* 0x000fe20003800200 */
[----:B------:R-:W-:-:S02]  /*0540*/  VIADD R25, R7, 0x180 ;  /* 0x0000018007197836 */ /* 0x000fc40000000000 */
[----:B------:R-:W-:Y:S01]  /*0550*/  VIADD R27, R7, 0x200 ;  /* 0x00000200071b7836 */ /* 0x000fe20000000000 */
[-C--:B------:R-:W-:Y:S01]  /*0560*/  ISETP.GE.AND P5, PT, R21, R0.reuse, PT ;  /* 0x000000001500720c */ /* 0x080fe20003fa6270 */
[----:B------:R-:W-:Y:S01]  /*0570*/  VIADD R21, R7, 0x280 ;  /* 0x0000028007157836 */ /* 0x000fe20000000000 */
[-C--:B------:R-:W-:Y:S01]  /*0580*/  ISETP.GE.AND P4, PT, R25, R0.reuse, PT ;  /* 0x000000001900720c */ /* 0x080fe20003f86270 */
[----:B0-----:R-:W-:Y:S01]  /*0590*/  VIADD R23, R7, 0x300 ;  /* 0x0000030007177836 */ /* 0x001fe20000000000 */
[-C--:B------:R-:W-:Y:S01]  /*05a0*/  ISETP.GE.AND P3, PT, R27, R0.reuse, PT ;  /* 0x000000001b00720c */ /* 0x080fe20003f66270 */
[----:B------:R-:W-:Y:S01]  /*05b0*/  VIADD R25, R7, 0x380 ;  /* 0x0000038007197836 */ /* 0x000fe20000000000 */
[-C--:B------:R-:W-:Y:S02]  /*05c0*/  ISETP.GE.AND P2, PT, R21, R0.reuse, PT ;  /* 0x000000001500720c */ /* 0x080fe40003f46270 */
[----:B------:R-:W-:Y:S02]  /*05d0*/  ISETP.GE.AND P1, PT, R23, R0, PT ;  /* 0x000000001700720c */ /* 0x000fe40003f26270 */
[----:B--2---:R-:W-:Y:S01]  /*05e0*/  @!P6 ISETP.NE.AND P0, PT, R6, R17, PT ;  /* 0x000000110600e20c */ /* 0x004fe20003f05270 */
[----:B------:R-:W-:Y:S01]  /*05f0*/  IMAD.WIDE R16, R19, 0x4, R8 ;  /* 0x0000000413107825 */ /* 0x000fe200078e0208 */
[----:B------:R-:W-:-:S02]  /*0600*/  LOP3.LUT R6, R10, 0x7ffffff8, RZ, 0xc0, !PT ;  /* 0x7ffffff80a067812 */ /* 0x000fc400078ec0ff */
[----:B------:R-:W-:Y:S02]  /*0610*/  @!P6 SEL R11, RZ, 0x1, P0 ;  /* 0x00000001ff0be807 */ /* 0x000fe40000000000 */
[----:B------:R-:W-:-:S03]  /*0620*/  ISETP.GE.AND P0, PT, R25, R0, PT ;  /* 0x000000001900720c */ /* 0x000fc60003f06270 */
[----:B------:R0:W-:Y:S01]  /*0630*/  @!P6 STG.E desc[UR14][R16.64], R11 ;  /* 0x0000000b1000e986 */ /* 0x0001e2000c10190e */
[----:B------:R-:W-:Y:S01]  /*0640*/  ISETP.NE.AND P6, PT, R6, 0x8, PT ;  /* 0x000000080600780c */ /* 0x000fe20003fc5270 */
[----:B------:R-:W-:-:S12]  /*0650*/  @P5 BRA `(.L_x_905) ;  /* 0x0000000000145947 */ /* 0x000fd80003800000 */
[----:B------:R-:W2:Y:S04]  /*0660*/  LDG.E R10, desc[UR14][R12.64+0x200] ;  /* 0x0002000e0c0a7981 */ /* 0x000ea8000c1e1900 */
[----:B0-----:R-:W2:Y:S02]  /*0670*/  LDG.E R11, desc[UR14][R14.64+0x200] ;  /* 0x0002000e0e0b7981 */ /* 0x001ea4000c1e1900 */
[----:B--2---:R-:W-:-:S04]  /*0680*/  ISETP.NE.AND P5, PT, R10, R11, PT ;  /* 0x0000000b0a00720c */ /* 0x004fc80003fa5270 */
[----:B------:R-:W-:-:S05]  /*0690*/  SEL R11, RZ, 0x1, P5 ;  /* 0x00000001ff0b7807 */ /* 0x000fca0002800000 */
[----:B------:R1:W-:Y:S04]  /*06a0*/  STG.E desc[UR14][R16.64+0x200], R11 ;  /* 0x0002000b10007986 */ /* 0x0003e8000c10190e */
.L_x_905:
[----:B------:R-:W-:Y:S05]  /*06b0*/  BSYNC.RECONVERGENT B0 ;  /* 0x0000000000007941 */ /* 0x000fea0003800200 */
.L_x_904:
[----:B------:R-:W-:Y:S04]  /*06c0*/  BSSY.RECONVERGENT B0, `(.L_x_906) ;  /* 0x0000007000007945 */ /* 0x000fe80003800200 */
[----:B------:R-:W-:Y:S05]  /*06d0*/  @P4 BRA `(.L_x_907) ;  /* 0x0000000000144947 */ /* 0x000fea0003800000 */
[----:B------:R-:W2:Y:S04]  /*06e0*/  LDG.E R10, desc[UR14][R12.64+0x400] ;  /* 0x0004000e0c0a7981 */ /* 0x000ea8000c1e1900 */
[----:B01----:R-:W2:Y:S02]  /*06f0*/  LDG.E R11, desc[UR14][R14.64+0x400] ;  /* 0x0004000e0e0b7981 */ /* 0x003ea4000c1e1900 */
[----:B--2---:R-:W-:-:S04]  /*0700*/  ISETP.NE.AND P4, PT, R10, R11, PT ;  /* 0x0000000b0a00720c */ /* 0x004fc80003f85270 */
[----:B------:R-:W-:-:S05]  /*0710*/  SEL R11, RZ, 0x1, P4 ;  /* 0x00000001ff0b7807 */ /* 0x000fca0002000000 */
[----:B------:R2:W-:Y:S04]  /*0720*/  STG.E desc[UR14][R16.64+0x400], R11 ;  /* 0x0004000b10007986 */ /* 0x0005e8000c10190e */
.L_x_907:
[----:B------:R-:W-:Y:S05]  /*0730*/  BSYNC.RECONVERGENT B0 ;  /* 0x0000000000007941 */ /* 0x000fea0003800200 */
.L_x_906:
[----:B------:R-:W-:Y:S04]  /*0740*/  BSSY.RECONVERGENT B0, `(.L_x_908) ;  /* 0x0000007000007945 */ /* 0x000fe80003800200 */
[----:B------:R-:W-:Y:S05]  /*0750*/  @P3 BRA `(.L_x_909) ;  /* 0x0000000000143947 */ /* 0x000fea0003800000 */
[----:B------:R-:W3:Y:S04]  /*0760*/  LDG.E R10, desc[UR14][R12.64+0x600] ;  /* 0x0006000e0c0a7981 */ /* 0x000ee8000c1e1900 */
[----:B012---:R-:W3:Y:S02]  /*0770*/  LDG.E R11, desc[UR14][R14.64+0x600] ;  /* 0x0006000e0e0b7981 */ /* 0x007ee4000c1e1900 */
[----:B---3--:R-:W-:-:S04]  /*0780*/  ISETP.NE.AND P3, PT, R10, R11, PT ;  /* 0x0000000b0a00720c */ /* 0x008fc80003f65270 */
[----:B------:R-:W-:-:S05]  /*0790*/  SEL R11, RZ, 0x1, P3 ;  /* 0x00000001ff0b7807 */ /* 0x000fca0001800000 */
[----:B------:R3:W-:Y:S04]  /*07a0*/  STG.E desc[UR14][R16.64+0x600], R11 ;  /* 0x0006000b10007986 */ /* 0x0007e8000c10190e */
.L_x_909:
[----:B------:R-:W-:Y:S05]  /*07b0*/  BSYNC.RECONVERGENT B0 ;  /* 0x0000000000007941 */ /* 0x000fea0003800200 */
.L_x_908:
[----:B------:R-:W-:Y:S04]  /*07c0*/  BSSY.RECONVERGENT B0, `(.L_x_910) ;  /* 0x0000007000007945 */ /* 0x000fe80003800200 */
[----:B------:R-:W-:Y:S05]  /*07d0*/  @P2 BRA `(.L_x_911) ;  /* 0x0000000000142947 */ /* 0x000fea0003800000 */
[----:B------:R-:W4:Y:S04]  /*07e0*/  LDG.E R10, desc[UR14][R12.64+0x800] ;  /* 0x0008000e0c0a7981 */ /* 0x000f28000c1e1900 */
[----:B0123--:R-:W4:Y:S02]  /*07f0*/  LDG.E R11, desc[UR14][R14.64+0x800] ;  /* 0x0008000e0e0b7981 */ /* 0x00ff24000c1e1900 */
[----:B----4-:R-:W-:-:S04]  /*0800*/  ISETP.NE.AND P2, PT, R10, R11, PT ;  /* 0x0000000b0a00720c */ /* 0x010fc80003f45270 */
[----:B------:R-:W-:-:S05]  /*0810*/  SEL R11, RZ, 0x1, P2 ;  /* 0x00000001ff0b7807 */ /* 0x000fca0001000000 */
[----:B------:R4:W-:Y:S04]  /*0820*/  STG.E desc[UR14][R16.64+0x800], R11 ;  /* 0x0008000b10007986 */ /* 0x0009e8000c10190e */
.L_x_911:
[----:B------:R-:W-:Y:S05]  /*0830*/  BSYNC.RECONVERGENT B0 ;  /* 0x0000000000007941 */ /* 0x000fea0003800200 */
.L_x_910:
[----:B------:R-:W-:Y:S04]  /*0840*/  BSSY.RECONVERGENT B0, `(.L_x_912) ;  /* 0x0000007000007945 */ /* 0x000fe80003800200 */
[----:B------:R-:W-:Y:S05]  /*0850*/  @P1 BRA `(.L_x_913) ;  /* 0x0000000000141947 */ /* 0x000fea0003800000 */
[----:B------:R-:W5:Y:S04]  /*0860*/  LDG.E R10, desc[UR14][R12.64+0xa00] ;  /* 0x000a000e0c0a7981 */ /* 0x000f68000c1e1900 */
[----:B01234-:R-:W5:Y:S02]  /*0870*/  LDG.E R11, desc[UR14][R14.64+0xa00] ;  /* 0x000a000e0e0b7981 */ /* 0x01ff64000c1e1900 */
[----:B-----5:R-:W-:-:S04]  /*0880*/  ISETP.NE.AND P1, PT, R10, R11, PT ;  /* 0x0000000b0a00720c */ /* 0x020fc80003f25270 */
[----:B------:R-:W-:-:S05]  /*0890*/  SEL R11, RZ, 0x1, P1 ;  /* 0x00000001ff0b7807 */ /* 0x000fca0000800000 */
[----:B------:R0:W-:Y:S04]  /*08a0*/  STG.E desc[UR14][R16.64+0xa00], R11 ;  /* 0x000a000b10007986 */ /* 0x0001e8000c10190e */
.L_x_913:
[----:B------:R-:W-:Y:S05]  /*08b0*/  BSYNC.RECONVERGENT B0 ;  /* 0x0000000000007941 */ /* 0x000fea0003800200 */
.L_x_912:
[----:B------:R-:W-:Y:S04]  /*08c0*/  BSSY.RECONVERGENT B0, `(.L_x_914) ;  /* 0x0000007000007945 */ /* 0x000fe80003800200 */
[----:B------:R-:W-:Y:S05]  /*08d0*/  @P0 BRA `(.L_x_915) ;  /* 0x0000000000140947 */ /* 0x000fea0003800000 */
[----:B------:R-:W5:Y:S04]  /*08e0*/  LDG.E R12, desc[UR14][R12.64+0xc00] ;  /* 0x000c000e0c0c7981 */ /* 0x000f68000c1e1900 */
[----:B------:R-:W5:Y:S02]  /*08f0*/  LDG.E R15, desc[UR14][R14.64+0xc00] ;  /* 0x000c000e0e0f7981 */ /* 0x000f64000c1e1900 */
[----:B-----5:R-:W-:-:S04]  /*0900*/  ISETP.NE.AND P0, PT, R12, R15, PT ;  /* 0x0000000f0c00720c */ /* 0x020fc80003f05270 */
[----:B01234-:R-:W-:-:S05]  /*0910*/  SEL R11, RZ, 0x1, P0 ;  /* 0x00000001ff0b7807 */ /* 0x01ffca0000000000 */
[----:B------:R0:W-:Y:S04]  /*0920*/  STG.E desc[UR14][R16.64+0xc00], R11 ;  /* 0x000c000b10007986 */ /* 0x0001e8000c10190e */
.L_x_915:
[----:B------:R-:W-:Y:S05]  /*0930*/  BSYNC.RECONVERGENT B0 ;  /* 0x0000000000007941 */ /* 0x000fea0003800200 */
.L_x_914:
[----:B------:R-:W-:Y:S05]  /*0940*/  @!P6 BRA `(.L_x_903) ;  /* 0x000000040014e947 */ /* 0x000fea0003800000 */
[----:B01234-:R-:W-:-:S07]  /*0950*/  IMAD.MOV.U32 R16, RZ, RZ, 0x8 ;  /* 0x00000008ff107424 */ /* 0x01ffce00078e00ff */
.L_x_918:
[----:B0-----:R-:W-:-:S05]  /*0960*/  IMAD R17, R16, 0x80, R7 ;  /* 0x0000008010117824 */ /* 0x001fca00078e0207 */
[----:B------:R-:W-:-:S13]  /*0970*/  ISETP.GE.AND P0, PT, R17, R0, PT ;  /* 0x000000001100720c */ /* 0x000fda0003f06270 */
[----:B-1----:R-:W-:-:S04]  /*0980*/  @!P0 IMAD.WIDE.U32 R10, R17, 0x4, R4 ;  /* 0x00000004110a8825 */ /* 0x002fc800078e0004 */
        /* <DEDUP_REMOVED lines=13> */
[----:B------:R-:W-:-:S05]  /*0a60*/  VIADD R11, R17, 0x100 ;  /* 0x00000100110b7836 */ /* 0x000fca0000000000 */
[----:B------:R-:W-:Y:S02]  /*0a70*/  ISETP.GE.AND P1, PT, R11, R0, PT ;  /* 0x000000000b00720c */ /* 0x000fe40003f26270 */
[----:B--2---:R-:W-:Y:S01]  /*0a80*/  @!P2 ISETP.NE.AND P0, PT, R19, R10, PT ;  /* 0x0000000a1300a20c */ /* 0x004fe20003f05270 */
[----:B------:R-:W-:-:S03]  /*0a90*/  IMAD.WIDE R10, R25, 0x4, R8 ;  /* 0x00000004190a7825 */ /* 0x000fc600078e0208 */
[----:B------:R-:W-:-:S05]  /*0aa0*/  @!P2 SEL R25, RZ, 0x1, P0 ;  /* 0x00000001ff19a807 */ /* 0x000fca0000000000 */
[----:B------:R1:W-:Y:S04]  /*0ab0*/  @!P2 STG.E desc[UR14][R10.64], R25 ;  /* 0x000000190a00a986 */ /* 0x0003e8000c10190e */
[----:B------:R-:W2:Y:S04]  /*0ac0*/  @!P1 LDG.E R20, desc[UR14][R14.64+0x200] ;  /* 0x0002000e0e149981 */ /* 0x000ea8000c1e1900 */
[----:B------:R-:W2:Y:S01]  /*0ad0*/  @!P1 LDG.E R21, desc[UR14][R12.64+0x200] ;  /* 0x0002000e0c159981 */ /* 0x000ea2000c1e1900 */
[----:B------:R-:W-:-:S05]  /*0ae0*/  VIADD R19, R17, 0x180 ;  /* 0x0000018011137836 */ /* 0x000fca0000000000 */
[----:B------:R-:W-:Y:S02]  /*0af0*/  ISETP.GE.AND P2, PT, R19, R0, PT ;  /* 0x000000001300720c */ /* 0x000fe40003f46270 */
[----:B--2---:R-:W-:-:S04]  /*0b00*/  @!P1 ISETP.NE.AND P0, PT, R20, R21, PT ;  /* 0x000000151400920c */ /* 0x004fc80003f05270 */
[----:B0-----:R-:W-:-:S05]  /*0b10*/  @!P1 SEL R23, RZ, 0x1, P0 ;  /* 0x00000001ff179807 */ /* 0x001fca0000000000 */
[----:B------:R0:W-:Y:S04]  /*0b20*/  @!P1 STG.E desc[UR14][R10.64+0x200], R23 ;  /* 0x000200170a009986 */ /* 0x0001e8000c10190e */
[----:B------:R-:W2:Y:S04]  /*0b30*/  @!P2 LDG.E R20, desc[UR14][R14.64+0x400] ;  /* 0x0004000e0e14a981 */ /* 0x000ea8000c1e1900 */
[----:B------:R-:W2:Y:S01]  /*0b40*/  @!P2 LDG.E R21, desc[UR14][R12.64+0x400] ;  /* 0x0004000e0c15a981 */ /* 0x000ea2000c1e1900 */
[----:B------:R-:W-:-:S05]  /*0b50*/  VIADD R19, R17, 0x200 ;  /* 0x0000020011137836 */ /* 0x000fca0000000000 */
[----:B------:R-:W-:Y:S02]  /*0b60*/  ISETP.GE.AND P1, PT, R19, R0, PT ;  /* 0x000000001300720c */ /* 0x000fe40003f26270 */
[----:B--2---:R-:W-:-:S04]  /*0b70*/  @!P2 ISETP.NE.AND P0, PT, R20, R21, PT ;  /* 0x000000151400a20c */ /* 0x004fc80003f05270 */
[----:B-1----:R-:W-:-:S05]  /*0b80*/  @!P2 SEL R25, RZ, 0x1, P0 ;  /* 0x00000001ff19a807 */ /* 0x002fca0000000000 */
        /* <DEDUP_REMOVED lines=13> */
[----:B------:R-:W-:-:S05]  /*0c60*/  @!P2 SEL R21, RZ, 0x1, P0 ;  /* 0x00000001ff15a807 */ /* 0x000fca0000000000 */
[----:B------:R1:W-:Y:S04]  /*0c70*/  @!P2 STG.E desc[UR14][R10.64+0x800], R21 ;  /* 0x000800150a00a986 */ /* 0x0003e8000c10190e */
[----:B------:R-:W2:Y:S04]  /*0c80*/  @!P1 LDG.E R19, desc[UR14][R14.64+0xa00] ;  /* 0x000a000e0e139981 */ /* 0x000ea8000c1e1900 */
[----:B------:R-:W2:Y:S01]  /*0c90*/  @!P1 LDG.E R20, desc[UR14][R12.64+0xa00] ;  /* 0x000a000e0c149981 */ /* 0x000ea2000c1e1900 */
[----:B------:R-:W-:Y:S01]  /*0ca0*/  VIADD R17, R17, 0x380 ;  /* 0x0000038011117836 */ /* 0x000fe20000000000 */
[----:B------:R-:W-:Y:S01]  /*0cb0*/  BSSY.RECONVERGENT B0, `(.L_x_916) ;  /* 0x000000d000007945 */ /* 0x000fe20003800200 */
[----:B------:R-:W-:Y:S01]  /*0cc0*/  VIADD R16, R16, 0x8 ;  /* 0x0000000810107836 */ /* 0x000fe20000000000 */
[----:B--2---:R-:W-:-:S04]  /*0cd0*/  @!P1 ISETP.NE.AND P0, PT, R19, R20, PT ;  /* 0x000000141300920c */ /* 0x004fc80003f05270 */
[----:B------:R-:W-:Y:S02]  /*0ce0*/  @!P1 SEL R19, RZ, 0x1, P0 ;  /* 0x00000001ff139807 */ /* 0x000fe40000000000 */
[----:B------:R-:W-:-:S03]  /*0cf0*/  ISETP.GE.AND P0, PT, R17, R0, PT ;  /* 0x000000001100720c */ /* 0x000fc60003f06270 */
[----:B------:R1:W-:Y:S01]  /*0d00*/  @!P1 STG.E desc[UR14][R10.64+0xa00], R19 ;  /* 0x000a00130a009986 */ /* 0x0003e2000c10190e */
[----:B------:R-:W-:-:S09]  /*0d10*/  ISETP.NE.AND P1, PT, R16, R6, PT ;  /* 0x000000061000720c */ /* 0x000fd20003f25270 */
[----:B------:R-:W-:Y:S05]  /*0d20*/  @P0 BRA `(.L_x_917) ;  /* 0x0000000000140947 */ /* 0x000fea0003800000 */
[----:B------:R-:W2:Y:S04]  /*0d30*/  LDG.E R14, desc[UR14][R14.64+0xc00] ;  /* 0x000c000e0e0e7981 */ /* 0x000ea8000c1e1900 */
[----:B------:R-:W2:Y:S02]  /*0d40*/  LDG.E R13, desc[UR14][R12.64+0xc00] ;  /* 0x000c000e0c0d7981 */ /* 0x000ea4000c1e1900 */
[----:B--2---:R-:W-:-:S04]  /*0d50*/  ISETP.NE.AND P0, PT, R14, R13, PT ;  /* 0x0000000d0e00720c */ /* 0x004fc80003f05270 */
[----:B------:R-:W-:-:S05]  /*0d60*/  SEL R17, RZ, 0x1, P0 ;  /* 0x00000001ff117807 */ /* 0x000fca0000000000 */
[----:B------:R0:W-:Y:S04]  /*0d70*/  STG.E desc[UR14][R10.64+0xc00], R17 ;  /* 0x000c00110a007986 */ /* 0x0001e8000c10190e */
.L_x_917:
[----:B------:R-:W-:Y:S05]  /*0d80*/  BSYNC.RECONVERGENT B0 ;  /* 0x0000000000007941 */ /* 0x000fea0003800200 */
.L_x_916:
[----:B------:R-:W-:Y:S05]  /*0d90*/  @P1 BRA `(.L_x_918) ;  /* 0xfffffff800f01947 */ /* 0x000fea000383ffff */
.L_x_903:
[----:B------:R-:W-:-:S13]  /*0da0*/  ISETP.NE.AND P0, PT, R18, RZ, PT ;  /* 0x000000ff1200720c */ /* 0x000fda0003f05270 */
[----:B------:R-:W-:Y:S05]  /*0db0*/  @!P0 EXIT ;  /* 0x000000000000894d */ /* 0x000fea0003800000 */
[----:B01----:R-:W0:Y:S01]  /*0dc0*/  LDC R10, c[0x0][0x388] ;  /* 0x0000e200ff0a7b82 */ /* 0x003e220000000800 */
[----:B------:R-:W-:Y:S02]  /*0dd0*/  ISETP.GE.U32.AND P1, PT, R18, 0x4, PT ;  /* 0x000000041200780c */ /* 0x000fe40003f26070 */
[----:B0-----:R-:W-:-:S04]  /*0de0*/  LOP3.LUT R24, R10, 0x3, RZ, 0xc0, !PT ;  /* 0x000000030a187812 */ /* 0x001fc800078ec0ff */
[----:B------:R-:W-:-:S07]  /*0df0*/  ISETP.NE.AND P0, PT, R24, RZ, PT ;  /* 0x000000ff1800720c */ /* 0x000fce0003f05270 */
[----:B------:R-:W-:Y:S06]  /*0e00*/  @!P1 BRA `(.L_x_919) ;  /* 0x0000000000a49947 */ /* 0x000fec0003800000 */
[----:B--234-:R-:W-:-:S05]  /*0e10*/  IMAD R11, R6, 0x80, R7 ;  /* 0x00000080060b7824 */ /* 0x01cfca00078e0207 */
[----:B------:R-:W-:-:S13]  /*0e20*/  ISETP.GE.AND P1, PT, R11, R0, PT ;  /* 0x000000000b00720c */ /* 0x000fda0003f26270 */
[----:B------:R-:W-:-:S04]  /*0e30*/  @!P1 IMAD.WIDE R14, R11, 0x4, R4 ;  /* 0x000000040b0e9825 */ /* 0x000fc800078e0204 */
[C---:B------:R-:W-:Y:S02]  /*0e40*/  @!P1 IMAD.WIDE R16, R11.reuse, 0x4, R2 ;  /* 0x000000040b109825 */ /* 0x040fe400078e0202 */
[----:B------:R-:W2:Y:S04]  /*0e50*/  @!P1 LDG.E R14, desc[UR14][R14.64] ;  /* 0x0000000e0e0e9981 */ /* 0x000ea8000c1e1900 */
[----:B------:R-:W2:Y:S01]  /*0e60*/  @!P1 LDG.E R17, desc[UR14][R16.64] ;  /* 0x0000000e10119981 */ /* 0x000ea2000c1e1900 */
[C---:B------:R-:W-:Y:S02]  /*0e70*/  VIADD R23, R11.reuse, 0x80 ;  /* 0x000000800b177836 */ /* 0x040fe40000000000 */
[----:B------:R-:W-:-:S03]  /*0e80*/  @!P1 IMAD.WIDE R18, R11, 0x4, R8 ;  /* 0x000000040b129825 */ /* 0x000fc600078e0208 */
[----:B------:R-:W-:-:S13]  /*0e90*/  ISETP.GE.AND P3, PT, R23, R0, PT ;  /* 0x000000001700720c */ /* 0x000fda0003f66270 */
[----:B------:R-:W-:-:S04]  /*0ea0*/  @!P3 IMAD.WIDE R20, R23, 0x4, R4 ;  /* 0x000000041714b825 */ /* 0x000fc800078e0204 */
[----:B------:R-:W-:Y:S01]  /*0eb0*/  @!P3 IMAD.WIDE R12, R23, 0x4, R2 ;  /* 0x00000004170cb825 */ /* 0x000fe200078e0202 */
[----:B--2---:R-:W-:-:S04]  /*0ec0*/  @!P1 ISETP.NE.AND P2, PT, R14, R17, PT ;  /* 0x000000110e00920c */ /* 0x004fc80003f45270 */
[----:B------:R-:W-:-:S05]  /*0ed0*/  @!P1 SEL R25, RZ, 0x1, P2 ;  /* 0x00000001ff199807 */ /* 0x000fca0001000000 */
[----:B------:R0:W-:Y:S04]  /*0ee0*/  @!P1 STG.E desc[UR14][R18.64], R25 ;  /* 0x0000001912009986 */ /* 0x0001e8000c10190e */
[----:B------:R-:W2:Y:S04]  /*0ef0*/  @!P3 LDG.E R20, desc[UR14][R20.64] ;  /* 0x0000000e1414b981 */ /* 0x000ea8000c1e1900 */
[----:B------:R-:W2:Y:S01]  /*0f00*/  @!P3 LDG.E R13, desc[UR14][R12.64] ;  /* 0x0000000e0c0db981 */ /* 0x000ea2000c1e1900 */
[----:B------:R-:W-:Y:S02]  /*0f10*/  VIADD R29, R11, 0x100 ;  /* 0x000001000b1d7836 */ /* 0x000fe40000000000 */
        /* <DEDUP_REMOVED lines=9> */
[----:B0-----:R-:W-:Y:S02]  /*0fb0*/  VIADD R25, R11, 0x180 ;  /* 0x000001800b197836 */ /* 0x001fe40000000000 */
        /* <DEDUP_REMOVED lines=9> */
[----:B------:R-:W-:-:S04]  /*1050*/  @!P3 IMAD.WIDE R14, R25, 0x4, R8 ;  /* 0x00000004190eb825 */ /* 0x000fc800078e0208 */
[----:B------:R-:W-:Y:S01]  /*1060*/  VIADD R6, R6, 0x4 ;  /* 0x0000000406067836 */ /* 0x000fe20000000000 */
[----:B--2---:R-:W-:-:S04]  /*1070*/  @!P3 ISETP.NE.AND P1, PT, R18, R21, PT ;  /* 0x000000151200b20c */ /* 0x004fc80003f25270 */
[----:B-1----:R-:W-:-:S05]  /*1080*/  @!P3 SEL R17, RZ, 0x1, P1 ;  /* 0x00000001ff11b807 */ /* 0x002fca0000800000 */
[----:B------:R0:W-:Y:S04]  /*1090*/  @!P3 STG.E desc[UR14][R14.64], R17 ;  /* 0x000000110e00b986 */ /* 0x0001e8000c10190e */
.L_x_919:
[----:B------:R-:W-:Y:S05]  /*10a0*/  @!P0 EXIT ;  /* 0x000000000000894d */ /* 0x000fea0003800000 */
[----:B------:R-:W-:Y:S02]  /*10b0*/  ISETP.NE.AND P0, PT, R24, 0x1, PT ;  /* 0x000000011800780c */ /* 0x000fe40003f05270 */
[----:B------:R-:W-:-:S04]  /*10c0*/  LOP3.LUT R10, R10, 0x1, RZ, 0xc0, !PT ;  /* 0x000000010a0a7812 */ /* 0x000fc800078ec0ff */
[----:B------:R-:W-:-:S07]  /*10d0*/  ISETP.NE.U32.AND P3, PT, R10, 0x1, PT ;  /* 0x000000010a00780c */ /* 0x000fce0003f65070 */
[----:B------:R-:W-:Y:S06]  /*10e0*/  @!P0 BRA `(.L_x_920) ;  /* 0x0000000000548947 */ /* 0x000fec0003800000 */
[----:B0-----:R-:W-:-:S05]  /*10f0*/  IMAD R15, R6, 0x80, R7 ;  /* 0x00000080060f7824 */ /* 0x001fca00078e0207 */
[----:B------:R-:W-:-:S13]  /*1100*/  ISETP.GE.AND P0, PT, R15, R0, PT ;  /* 0x000000000f00720c */ /* 0x000fda0003f06270 */
[----:B--234-:R-:W-:-:S04]  /*1110*/  @!P0 IMAD.WIDE R10, R15, 0x4, R4 ;  /* 0x000000040f0a8825 */ /* 0x01cfc800078e0204 */
        /* <DEDUP_REMOVED lines=16> */
[----:B------:R-:W-:-:S05]  /*1220*/  @!P2 SEL R13, RZ, 0x1, P0 ;  /* 0x00000001ff0da807 */ /* 0x000fca0000000000 */
[----:B------:R1:W-:Y:S04]  /*1230*/  @!P2 STG.E desc[UR14][R10.64], R13 ;  /* 0x0000000d0a00a986 */ /* 0x0003e8000c10190e */
.L_x_920:
[----:B------:R-:W-:Y:S05]  /*1240*/  @P3 EXIT ;  /* 0x000000000000394d */ /* 0x000fea0003800000 */
[----:B------:R-:W-:-:S05]  /*1250*/  IMAD R7, R6, 0x80, R7 ;  /* 0x0000008006077824 */ /* 0x000fca00078e0207 */
[----:B------:R-:W-:-:S13]  /*1260*/  ISETP.GE.AND P0, PT, R7, R0, PT ;  /* 0x000000000700720c */ /* 0x000fda0003f06270 */
[----:B------:R-:W-:Y:S05]  /*1270*/  @P0 EXIT ;  /* 0x000000000000094d */ /* 0x000fea0003800000 */
[----:B------:R-:W-:-:S04]  /*1280*/  IMAD.WIDE R4, R7, 0x4, R4 ;  /* 0x0000000407047825 */ /* 0x000fc800078e0204 */
[C---:B------:R-:W-:Y:S02]  /*1290*/  IMAD.WIDE R2, R7.reuse, 0x4, R2 ;  /* 0x0000000407027825 */ /* 0x040fe400078e0202 */
[----:B------:R-:W5:Y:S04]  /*12a0*/  LDG.E R4, desc[UR14][R4.64] ;  /* 0x0000000e04047981 */ /* 0x000f68000c1e1900 */
[----:B------:R-:W5:Y:S01]  /*12b0*/  LDG.E R3, desc[UR14][R2.64] ;  /* 0x0000000e02037981 */ /* 0x000f62000c1e1900 */
[----:B------:R-:W-:Y:S01]  /*12c0*/  IMAD.WIDE R8, R7, 0x4, R8 ;  /* 0x0000000407087825 */ /* 0x000fe200078e0208 */
[----:B-----5:R-:W-:-:S04]  /*12d0*/  ISETP.NE.AND P0, PT, R4, R3, PT ;  /* 0x000000030400720c */ /* 0x020fc80003f05270 */
[----:B------:R-:W-:-:S05]  /*12e0*/  SEL R7, RZ, 0x1, P0 ;  /* 0x00000001ff077807 */ /* 0x000fca0000000000 */
[----:B------:R-:W-:Y:S01]  /*12f0*/  STG.E desc[UR14][R8.64], R7 ;  /* 0x0000000708007986 */ /* 0x000fe2000c10190e */
[----:B------:R-:W-:Y:S05]  /*1300*/  EXIT ;  /* 0x000000000000794d */ /* 0x000fea0003800000 */
.L_x_902:
[----:B------:R-:W-:-:S13]  /*1310*/  ISETP.GE.AND P0, PT, R10, 0x1, PT ;  /* 0x000000010a00780c */ /* 0x000fda0003f06270 */
[----:B------:R-:W-:Y:S05]  /*1320*/  @!P0 EXIT ;  /* 0x000000000000894d */ /* 0x000fea0003800000 */
[----:B------:R-:W-:Y:S01]  /*1330*/  ISETP.GE.U32.AND P0, PT, R10, 0x8, PT ;  /* 0x000000080a00780c */ /* 0x000fe20003f06070 */
[----:B------:R-:W-:-:S12]  /*1340*/  IMAD.MOV.U32 R0, RZ, RZ, RZ ;  /* 0x000000ffff007224 */ /* 0x000fd800078e00ff */
[----:B------:R-:W-:Y:S05]  /*1350*/  @!P0 BRA `(.L_x_921) ;  /* 0x0000000400408947 */ /* 0x000fea0003800000 */
[----:B------:R-:W0:Y:S01]  /*1360*/  LDC.64 R12, c[0x0][0x398] ;  /* 0x0000e600ff0c7b82 */ /* 0x000e220000000a00 */
[----:B------:R-:W-:Y:S01]  /*1370*/  UIADD3 UR4, UP2, UPT, UR13, 0x600, URZ ;  /* 0x000006000d047890 */ /* 0x000fe2000ff5e0ff */
[----:B------:R-:W-:-:S03]  /*1380*/  LOP3.LUT R0, R10, 0x7ffffff8, RZ, 0xc0, !PT ;  /* 0x7ffffff80a007812 */ /* 0x000fc600078ec0ff */
[----:B------:R-:W-:Y:S02]  /*1390*/  UIADD3 UR10, UP1, UPT, UR4, UR10, URZ ;  /* 0x0000000a040a7290 */ /* 0x000fe4000ff3e0ff */
[----:B------:R-:W-:Y:S01]  /*13a0*/  UIADD3 UR8, UP0, UPT, UR4, UR8, URZ ;  /* 0x0000000804087290 */ /* 0x000fe2000ff1e0ff */
[----:B------:R-:W1:Y:S01]  /*13b0*/  LDC.64 R8, c[0x0][0x390] ;  /* 0x0000e400ff087b82 */ /* 0x000e620000000a00 */
[----:B------:R-:W-:Y:S01]  /*13c0*/  UIADD3.X UR5, UPT, UPT, URZ, UR16, URZ, UP2, !UPT ;  /* 0x00000010ff057290 */ /* 0x000fe200097fe4ff */
[----:B------:R-:W-:Y:S01]  /*13d0*/  IMAD.MOV R0, RZ, RZ, -R0 ;  /* 0x000000ffff007224 */ /* 0x000fe200078e0a00 */
[----:B------:R-:W-:Y:S02]  /*13e0*/  UIADD3 UR4, UP2, UPT, UR4, UR6, URZ ;  /* 0x0000000604047290 */ /* 0x000fe4000ff5e0ff */
[----:B------:R-:W-:Y:S02]  /*13f0*/  UIADD3.X UR11, UPT, UPT, UR5, UR11, URZ, UP1, !UPT ;  /* 0x0000000b050b7290 */ /* 0x000fe40008ffe4ff */
[----:B------:R-:W-:Y:S01]  /*1400*/  UIADD3.X UR9, UPT, UPT, UR5, UR9, URZ, UP0, !UPT ;  /* 0x0000000905097290 */ /* 0x000fe200087fe4ff */
[----:B------:R-:W2:Y:S01]  /*1410*/  LDC.64 R14, c[0x0][0x3a8] ;  /* 0x0000ea00ff0e7b82 */ /* 0x000ea20000000a00 */
[----:B------:R-:W-:Y:S01]  /*1420*/  UIADD3.X UR5, UPT, UPT, UR5, UR7, URZ, UP2, !UPT ;  /* 0x0000000705057290 */ /* 0x000fe200097fe4ff */
[----:B0-----:R-:W-:-:S04]  /*1430*/  IMAD.WIDE.U32 R10, R7, 0x4, R12 ;  /* 0x00000004070a7825 */ /* 0x001fc800078e000c */
[----:B-1----:R-:W-:-:S04]  /*1440*/  IMAD.WIDE.U32 R8, R7, 0x4, R8 ;  /* 0x0000000407087825 */ /* 0x002fc800078e0008 */
[----:B--2---:R-:W-:-:S04]  /*1450*/  IMAD.WIDE.U32 R12, R7, 0x4, R14 ;  /* 0x00000004070c7825 */ /* 0x004fc800078e000e */
[----:B------:R-:W-:-:S07]  /*1460*/  VIADD R7, R7, 0x80 ;  /* 0x0000008007077836 */ /* 0x000fce0000000000 */
.L_x_922:
[----:B------:R-:W-:Y:S02]  /*1470*/  IADD3 R22, P1, PT, R12, UR13, RZ ;  /* 0x0000000d0c167c10 */ /* 0x000fe4000ff3e0ff */
[----:B------:R-:W-:Y:S02]  /*1480*/  IADD3 R20, P0, PT, R10, UR13, RZ ;  /* 0x0000000d0a147c10 */ /* 0x000fe4000ff1e0ff */
[----:B------:R-:W-:Y:S02]  /*1490*/  IADD3.X R23, PT, PT, R13, UR16, RZ, P1, !PT ;  /* 0x000000100d177c10 */ /* 0x000fe40008ffe4ff */
[----:B------:R-:W-:-:S04]  /*14a0*/  IADD3.X R21, PT, PT, R11, UR16, RZ, P0, !PT ;  /* 0x000000100b157c10 */ /* 0x000fc800087fe4ff */
[----:B------:R-:W2:Y:S04]  /*14b0*/  LDG.E R23, desc[UR14][R22.64] ;  /* 0x0000000e16177981 */ /* 0x000ea8000c1e1900 */
[----:B------:R-:W2:Y:S01]  /*14c0*/  LDG.E R20, desc[UR14][R20.64] ;  /* 0x0000000e14147981 */ /* 0x000ea2000c1e1900 */
[----:B------:R-:W-:Y:S01]  /*14d0*/  IADD3 R14, P1, PT, R8, UR13, RZ ;  /* 0x0000000d080e7c10 */ /* 0x000fe2000ff3e0ff */
[----:B------:R-:W-:Y:S02]  /*14e0*/  IMAD.U32 R16, RZ, RZ, UR10 ;  /* 0x0000000aff107e24 */ /* 0x000fe4000f8e00ff */
[----:B------:R-:W-:Y:S02]  /*14f0*/  IMAD.U32 R17, RZ, RZ, UR11 ;  /* 0x0000000bff117e24 */ /* 0x000fe4000f8e00ff */
[----:B------:R-:W-:-:S02]  /*1500*/  IMAD.U32 R18, RZ, RZ, UR4 ;  /* 0x00000004ff127e24 */ /* 0x000fc4000f8e00ff */
[----:B------:R-:W-:Y:S01]  /*1510*/  IMAD.U32 R19, RZ, RZ, UR5 ;  /* 0x00000005ff137e24 */ /* 0x000fe2000f8e00ff */
[----:B------:R-:W-:Y:S01]  /*1520*/  IADD3.X R15, PT, PT, R9, UR16, RZ, P1, !PT ;  /* 0x00000010090f7c10 */ /* 0x000fe20008ffe4ff */
[----:B------:R-:W-:-:S04]  /*1530*/  IMAD.WIDE R16, R7, 0x4, R16 ;  /* 0x0000000407107825 */ /* 0x000fc800078e0210 */
[----:B------:R-:W-:Y:S01]  /*1540*/  IMAD.WIDE R18, R7, 0x4, R18 ;  /* 0x0000000407127825 */ /* 0x000fe200078e0212 */
[----:B--2---:R-:W-:-:S04]  /*1550*/  ISETP.NE.AND P0, PT, R20, R23, PT ;  /* 0x000000171400720c */ /* 0x004fc80003f05270 */
[----:B------:R-:W-:-:S05]  /*1560*/  SEL R25, RZ, 0x1, P0 ;  /* 0x00000001ff197807 */ /* 0x000fca0000000000 */
[----:B------:R0:W-:Y:S04]  /*1570*/  STG.E desc[UR14][R14.64], R25 ;  /* 0x000000190e007986 */ /* 0x0001e8000c10190e */
[----:B------:R-:W2:Y:S04]  /*1580*/  LDG.E R6, desc[UR14][R16.64+-0x600] ;  /* 0xfffa000e10067981 */ /* 0x000ea8000c1e1900 */
[----:B------:R-:W2:Y:S01]  /*1590*/  LDG.E R23, desc[UR14][R18.64+-0x600] ;  /* 0xfffa000e12177981 */ /* 0x000ea2000c1e1900 */
[----:B------:R-:W-:Y:S02]  /*15a0*/  IMAD.U32 R20, RZ, RZ, UR8 ;  /* 0x00000008ff147e24 */ /* 0x000fe4000f8e00ff */
[----:B------:R-:W-:-:S02]  /*15b0*/  IMAD.U32 R21, RZ, RZ, UR9 ;  /* 0x00000009ff157e24 */ /* 0x000fc4000f8e00ff */
[----:B------:R-:W-:Y:S01]  /*15c0*/  IMAD.WIDE R20, R7, 0x4, R20 ;  /* 0x0000000407147825 */ /* 0x000fe200078e0214 */
[----:B--2---:R-:W-:-:S04]  /*15d0*/  ISETP.NE.AND P0, PT, R6, R23, PT ;  /* 0x000000170600720c */ /* 0x004fc80003f05270 */
[----:B------:R-:W-:-:S05]  /*15e0*/  SEL R23, RZ, 0x1, P0 ;  /* 0x00000001ff177807 */ /* 0x000fca0000000000 */
[----:B------:R1:W-:Y:S04]  /*15f0*/  STG.E desc[UR14][R20.64+-0x600], R23 ;  /* 0xfffa001714007986 */ /* 0x0003e8000c10190e */
[----:B------:R-:W2:Y:S04]  /*1600*/  LDG.E R6, desc[UR14][R16.64+-0x400] ;  /* 0xfffc000e10067981 */ /* 0x000ea8000c1e1900 */
[----:B------:R-:W2:Y:S02]  /*1610*/  LDG.E R27, desc[UR14][R18.64+-0x400] ;  /* 0xfffc000e121b7981 */ /* 0x000ea4000c1e1900 */
[----:B--2---:R-:W-:-:S04]  /*1620*/  ISETP.NE.AND P0, PT, R6, R27, PT ;  /* 0x0000001b0600720c */ /* 0x004fc80003f05270 */
[----:B0-----:R-:W-:-:S05]  /*1630*/  SEL R15, RZ, 0x1, P0 ;  /* 0x00000001ff0f7807 */ /* 0x001fca0000000000 */
[----:B------:R0:W-:Y:S04]  /*1640*/  STG.E desc[UR14][R20.64+-0x400], R15 ;  /* 0xfffc000f14007986 */ /* 0x0001e8000c10190e */
[----:B------:R-:W2:Y:S04]  /*1650*/  LDG.E R6, desc[UR14][R16.64+-0x200] ;  /* 0xfffe000e10067981 */ /* 0x000ea8000c1e1900 */
[----:B------:R-:W2:Y:S02]  /*1660*/  LDG.E R25, desc[UR14][R18.64+-0x200] ;  /* 0xfffe000e12197981 */ /* 0x000ea4000c1e1900 */
[----:B--2---:R-:W-:-:S04]  /*1670*/  ISETP.NE.AND P0, PT, R6, R25, PT ;  /* 0x000000190600720c */ /* 0x004fc80003f05270 */
[----:B------:R-:W-:-:S05]  /*1680*/  SEL R25, RZ, 0x1, P0 ;  /* 0x00000001ff197807 */ /* 0x000fca0000000000 */
[----:B------:R2:W-:Y:S04]  /*1690*/  STG.E desc[UR14][R20.64+-0x200], R25 ;  /* 0xfffe001914007986 */ /* 0x0005e8000c10190e */
[----:B------:R-:W3:Y:S04]  /*16a0*/  LDG.E R6, desc[UR14][R16.64] ;  /* 0x0000000e10067981 */ /* 0x000ee8000c1e1900 */
[----:B-1----:R-:W3:Y:S02]  /*16b0*/  LDG.E R23, desc[UR14][R18.64] ;  /* 0x0000000e12177981 */ /* 0x002ee4000c1e1900 */
[----:B---3--:R-:W-:-:S04]  /*16c0*/  ISETP.NE.AND P0, PT, R6, R23, PT ;  /* 0x000000170600720c */ /* 0x008fc80003f05270 */
[----:B------:R-:W-:-:S05]  /*16d0*/  SEL R23, RZ, 0x1, P0 ;  /* 0x00000001ff177807 */ /* 0x000fca0000000000 */
[----:B------:R1:W-:Y:S04]  /*16e0*/  STG.E desc[UR14][R20.64], R23 ;  /* 0x0000001714007986 */ /* 0x0003e8000c10190e */
[----:B------:R-:W3:Y:S04]  /*16f0*/  LDG.E R6, desc[UR14][R16.64+0x200] ;  /* 0x0002000e10067981 */ /* 0x000ee8000c1e1900 */
[----:B0-----:R-:W3:Y:S02]  /*1700*/  LDG.E R15, desc[UR14][R18.64+0x200] ;  /* 0x0002000e120f7981 */ /* 0x001ee4000c1e1900 */
[----:B---3--:R-:W-:-:S04]  /*1710*/  ISETP.NE.AND P0, PT, R6, R15, PT ;  /* 0x0000000f0600720c */ /* 0x008fc80003f05270 */
[----:B------:R-:W-:-:S05]  /*1720*/  SEL R15, RZ, 0x1, P0 ;  /* 0x00000001ff0f7807 */ /* 0x000fca0000000000 */
[----:B------:R0:W-:Y:S04]  /*1730*/  STG.E desc[UR14][R20.64+0x200], R15 ;  /* 0x0002000f14007986 */ /* 0x0001e8000c10190e */
[----:B------:R-:W3:Y:S04]  /*1740*/  LDG.E R6, desc[UR14][R16.64+0x400] ;  /* 0x0004000e10067981 */ /* 0x000ee8000c1e1900 */
[----:B--2---:R-:W3:Y:S02]  /*1750*/  LDG.E R25, desc[UR14][R18.64+0x400] ;  /* 0x0004000e12197981 */ /* 0x004ee4000c1e1900 */
[----:B---3--:R-:W-:-:S04]  /*1760*/  ISETP.NE.AND P0, PT, R6, R25, PT ;  /* 0x000000190600720c */ /* 0x008fc80003f05270 */
[----:B------:R-:W-:-:S05]  /*1770*/  SEL R25, RZ, 0x1, P0 ;  /* 0x00000001ff197807 */ /* 0x000fca0000000000 */
[----:B------:R0:W-:Y:S04]  /*1780*/  STG.E desc[UR14][R20.64+0x400], R25 ;  /* 0x0004001914007986 */ /* 0x0001e8000c10190e */
[----:B------:R-:W2:Y:S04]  /*1790*/  LDG.E R6, desc[UR14][R16.64+0x600] ;  /* 0x0006000e10067981 */ /* 0x000ea8000c1e1900 */
[----:B-1----:R-:W2:Y:S01]  /*17a0*/  LDG.E R23, desc[UR14][R18.64+0x600] ;  /* 0x0006000e12177981 */ /* 0x002ea2000c1e1900 */
[----:B------:R-:W-:Y:S01]  /*17b0*/  VIADD R0, R0, 0x8 ;  /* 0x0000000800007836 */ /* 0x000fe20000000000 */
[----:B------:R-:W-:Y:S01]  /*17c0*/  UIADD3 UR13, UP0, UPT, UR13, 0x1000, URZ ;  /* 0x000010000d0d7890 */ /* 0x000fe2000ff1e0ff */
[----:B------:R-:W-:-:S03]  /*17d0*/  VIADD R7, R7, 0x400 ;  /* 0x0000040007077836 */ /* 0x000fc60000000000 */
[----:B------:R-:W-:Y:S01]  /*17e0*/  UIADD3.X UR16, UPT, UPT, URZ, UR16, URZ, UP0, !UPT ;  /* 0x00000010ff107290 */ /* 0x000fe200087fe4ff */
[----:B--2---:R-:W-:-:S04]  /*17f0*/  ISETP.NE.AND P0, PT, R6, R23, PT ;  /* 0x000000170600720c */ /* 0x004fc80003f05270 */
[----:B------:R-:W-:-:S05]  /*1800*/  SEL R23, RZ, 0x1, P0 ;  /* 0x00000001ff177807 */ /* 0x000fca0000000000 */
[----:B------:R0:W-:Y:S01]  /*1810*/  STG.E desc[UR14][R20.64+0x600], R23 ;  /* 0x0006001714007986 */ /* 0x0001e2000c10190e */
[----:B------:R-:W-:-:S13]  /*1820*/  ISETP.NE.AND P0, PT, R0, RZ, PT ;  /* 0x000000ff0000720c */ /* 0x000fda0003f05270 */
[----:B0-----:R-:W-:Y:S05]  /*1830*/  @P0 BRA `(.L_x_922) ;  /* 0xfffffffc000c0947 */ /* 0x001fea000383ffff */
[----:B------:R-:W0:Y:S02]  /*1840*/  LDC R0, c[0x0][0x388] ;  /* 0x0000e200ff007b82 */ /* 0x000e240000000800 */
[----:B0-----:R-:W-:-:S07]  /*1850*/  LOP3.LUT R0, R0, 0x7ffffff8, RZ, 0xc0, !PT ;  /* 0x7ffffff800007812 */ /* 0x001fce00078ec0ff */
.L_x_921:
[----:B------:R-:W0:Y:S02]  /*1860*/  LDC R12, c[0x0][0x388] ;  /* 0x0000e200ff0c7b82 */ /* 0x000e240000000800 */
[----:B0-----:R-:W-:-:S04]  /*1870*/  LOP3.LUT R10, R12, 0x7, RZ, 0xc0, !PT ;  /* 0x000000070c0a7812 */ /* 0x001fc800078ec0ff */
[----:B------:R-:W-:-:S13]  /*1880*/  ISETP.NE.AND P0, PT, R10, RZ, PT ;  /* 0x000000ff0a00720c */ /* 0x000fda0003f05270 */
[----:B------:R-:W-:Y:S05]  /*1890*/  @!P0 EXIT ;  /* 0x000000000000894d */ /* 0x000fea0003800000 */
[----:B------:R-:W-:Y:S01]  /*18a0*/  IMAD.SHL.U32 R8, R12, 0x80, RZ ;  /* 0x000000800c087824 */ /* 0x000fe200078e00ff */
[----:B------:R-:W0:Y:S01]  /*18b0*/  LDCU.64 UR4, c[0x0][0x390] ;  /* 0x00007200ff0477ac */ /* 0x000e220008000a00 */
[----:B------:R-:W1:Y:S01]  /*18c0*/  S2R R13, SR_TID.X ;  /* 0x00000000000d7919 */ /* 0x000e620000002100 */
[----:B------:R-:W-:Y:S02]  /*18d0*/  ISETP.GE.U32.AND P0, PT, R10, 0x4, PT ;  /* 0x000000040a00780c */ /* 0x000fe40003f06070 */
[----:B------:R-:W-:Y:S01]  /*18e0*/  SHF.R.S32.HI R6, RZ, 0x1f, R8 ;  /* 0x0000001fff067819 */ /* 0x000fe20000011408 */
[----:B------:R-:W-:Y:S01]  /*18f0*/  IMAD.WIDE.U32 R8, R8, UR12, RZ ;  /* 0x0000000c08087c25 */ /* 0x000fe2000f8e00ff */
[----:B------:R-:W-:-:S03]  /*1900*/  LOP3.LUT R18, R12, 0x3, RZ, 0xc0, !PT ;  /* 0x000000030c127812 */ /* 0x000fc600078ec0ff */
[----:B------:R-:W-:Y:S01]  /*1910*/  IMAD R7, R6, UR12, RZ ;  /* 0x0000000c06077c24 */ /* 0x000fe2000f8e02ff */
[----:B------:R-:W-:Y:S01]  /*1920*/  ISETP.NE.AND P1, PT, R18, RZ, PT ;  /* 0x000000ff1200720c */ /* 0x000fe20003f25270 */
[----:B------:R-:W-:Y:S02]  /*1930*/  IMAD.SHL.U32 R6, R8, 0x4, RZ ;  /* 0x0000000408067824 */ /* 0x000fe400078e00ff */
[----:B------:R-:W-:-:S03]  /*1940*/  IMAD.IADD R7, R9, 0x1, R7 ;  /* 0x0000000109077824 */ /* 0x000fc600078e0207 */
[----:B0-----:R-:W-:Y:S02]  /*1950*/  IADD3 R6, P2, PT, R6, UR4, RZ ;  /* 0x0000000406067c10 */ /* 0x001fe4000ff5e0ff */
[----:B------:R-:W-:-:S04]  /*1960*/  SHF.L.U64.HI R7, R8, 0x2, R7 ;  /* 0x0000000208077819 */ /* 0x000fc80000010207 */
[----:B------:R-:W-:Y:S01]  /*1970*/  IADD3.X R7, PT, PT, R7, UR5, RZ, P2, !PT ;  /* 0x0000000507077c10 */ /* 0x000fe200097fe4ff */
[----:B------:R-:W-:Y:S06]  /*1980*/  @!P0 BRA `(.L_x_923) ;  /* 0x0000000000648947 */ /* 0x000fec0003800000 */
[----:B-1----:R-:W-:-:S04]  /*1990*/  IMAD R15, R0, 0x80, R13 ;  /* 0x00000080000f7824 */ /* 0x002fc800078e020d */
[----:B------:R-:W-:-:S04]  /*19a0*/  IMAD.WIDE R10, R15, 0x4, R4 ;  /* 0x000000040f0a7825 */ /* 0x000fc800078e0204 */
[C---:B------:R-:W-:Y:S01]  /*19b0*/  IMAD.WIDE R8, R15.reuse, 0x4, R2 ;  /* 0x000000040f087825 */ /* 0x040fe200078e0202 */
[----:B------:R-:W2:Y:S04]  /*19c0*/  LDG.E R14, desc[UR14][R10.64] ;  /* 0x0000000e0a0e7981 */ /* 0x000ea8000c1e1900 */
[----:B------:R-:W2:Y:S02]  /*19d0*/  LDG.E R17, desc[UR14][R8.64] ;  /* 0x0000000e08117981 */ /* 0x000ea4000c1e1900 */
[----:B--2---:R-:W-:Y:S01]  /*19e0*/  ISETP.NE.AND P0, PT, R14, R17, PT ;  /* 0x000000110e00720c */ /* 0x004fe20003f05270 */
[----:B------:R-:W-:-:S03]  /*19f0*/  IMAD.WIDE R14, R15, 0x4, R6 ;  /* 0x000000040f0e7825 */ /* 0x000fc600078e0206 */
[----:B------:R-:W-:-:S05]  /*1a00*/  SEL R17, RZ, 0x1, P0 ;  /* 0x00000001ff117807 */ /* 0x000fca0000000000 */
[----:B------:R0:W-:Y:S04]  /*1a10*/  STG.E desc[UR14][R14.64], R17 ;  /* 0x000000110e007986 */ /* 0x0001e8000c10190e */
[----:B------:R-:W2:Y:S04]  /*1a20*/  LDG.E R16, desc[UR14][R10.64+0x200] ;  /* 0x0002000e0a107981 */ /* 0x000ea8000c1e1900 */
[----:B------:R-:W2:Y:S02]  /*1a30*/  LDG.E R19, desc[UR14][R8.64+0x200] ;  /* 0x0002000e08137981 */ /* 0x000ea4000c1e1900 */
[----:B--2---:R-:W-:-:S04]  /*1a40*/  ISETP.NE.AND P0, PT, R16, R19, PT ;  /* 0x000000131000720c */ /* 0x004fc80003f05270 */
[----:B------:R-:W-:-:S05]  /*1a50*/  SEL R19, RZ, 0x1, P0 ;  /* 0x00000001ff137807 */ /* 0x000fca0000000000 */
[----:B------:R2:W-:Y:S04]  /*1a60*/  STG.E desc[UR14][R14.64+0x200], R19 ;  /* 0x000200130e007986 */ /* 0x0005e8000c10190e */
[----:B------:R-:W3:Y:S04]  /*1a70*/  LDG.E R16, desc[UR14][R10.64+0x400] ;  /* 0x0004000e0a107981 */ /* 0x000ee8000c1e1900 */
[----:B------:R-:W3:Y:S02]  /*1a80*/  LDG.E R21, desc[UR14][R8.64+0x400] ;  /* 0x0004000e08157981 */ /* 0x000ee4000c1e1900 */
[----:B---3--:R-:W-:-:S04]  /*1a90*/  ISETP.NE.AND P0, PT, R16, R21, PT ;  /* 0x000000151000720c */ /* 0x008fc80003f05270 */
[----:B------:R-:W-:-:S05]  /*1aa0*/  SEL R21, RZ, 0x1, P0 ;  /* 0x00000001ff157807 */ /* 0x000fca0000000000 */
[----:B------:R2:W-:Y:S04]  /*1ab0*/  STG.E desc[UR14][R14.64+0x400], R21 ;  /* 0x000400150e007986 */ /* 0x0005e8000c10190e */
[----:B------:R-:W3:Y:S04]  /*1ac0*/  LDG.E R16, desc[UR14][R10.64+0x600] ;  /* 0x0006000e0a107981 */ /* 0x000ee8000c1e1900 */
[----:B0-----:R-:W3:Y:S01]  /*1ad0*/  LDG.E R17, desc[UR14][R8.64+0x600] ;  /* 0x0006000e08117981 */ /* 0x001ee2000c1e1900 */
[----:B------:R-:W-:Y:S01]  /*1ae0*/  VIADD R0, R0, 0x4 ;  /* 0x0000000400007836 */ /* 0x000fe20000000000 */
[----:B---3--:R-:W-:-:S04]  /*1af0*/  ISETP.NE.AND P0, PT, R16, R17, PT ;  /* 0x000000111000720c */ /* 0x008fc80003f05270 */
[----:B------:R-:W-:-:S05]  /*1b00*/  SEL R17, RZ, 0x1, P0 ;  /* 0x00000001ff117807 */ /* 0x000fca0000000000 */
[----:B------:R2:W-:Y:S04]  /*1b10*/  STG.E desc[UR14][R14.64+0x600], R17 ;  /* 0x000600110e007986 */ /* 0x0005e8000c10190e */
.L_x_923:
[----:B------:R-:W-:Y:S05]  /*1b20*/  @!P1 EXIT ;  /* 0x000000000000994d */ /* 0x000fea0003800000 */
[----:B------:R-:W-:Y:S02]  /*1b30*/  ISETP.NE.AND P0, PT, R18, 0x1, PT ;  /* 0x000000011200780c */ /* 0x000fe40003f05270 */
[----:B------:R-:W-:-:S04]  /*1b40*/  LOP3.LUT R12, R12, 0x1, RZ, 0xc0, !PT ;  /* 0x000000010c0c7812 */ /* 0x000fc800078ec0ff */
[----:B------:R-:W-:-:S07]  /*1b50*/  ISETP.NE.U32.AND P1, PT, R12, 0x1, PT ;  /* 0x000000010c00780c */ /* 0x000fce0003f25070 */
[----:B------:R-:W-:Y:S06]  /*1b60*/  @!P0 BRA `(.L_x_924) ;  /* 0x00000000003c8947 */ /* 0x000fec0003800000 */
[----:B-12---:R-:W-:-:S04]  /*1b70*/  IMAD R17, R0, 0x80, R13 ;  /* 0x0000008000117824 */ /* 0x006fc800078e020d */
        /* <DEDUP_REMOVED lines=9> */
[----:B------:R-:W2:Y:S01]  /*1c10*/  LDG.E R19, desc[UR14][R10.64+0x200] ;  /* 0x0002000e0a137981 */ /* 0x000ea2000c1e1900 */
[----:B------:R-:W-:Y:S01]  /*1c20*/  VIADD R0, R0, 0x2 ;  /* 0x0000000200007836 */ /* 0x000fe20000000000 */
[----:B--2---:R-:W-:-:S04]  /*1c30*/  ISETP.NE.AND P0, PT, R12, R19, PT ;  /* 0x000000130c00720c */ /* 0x004fc80003f05270 */
[----:B------:R-:W-:-:S05]  /*1c40*/  SEL R19, RZ, 0x1, P0 ;  /* 0x00000001ff137807 */ /* 0x000fca0000000000 */
[----:B------:R0:W-:Y:S04]  /*1c50*/  STG.E desc[UR14][R14.64+0x200], R19 ;  /* 0x000200130e007986 */ /* 0x0001e8000c10190e */
.L_x_924:
[----:B------:R-:W-:Y:S05]  /*1c60*/  @P1 EXIT ;  /* 0x000000000000194d */ /* 0x000fea0003800000 */
[----:B-1----:R-:W-:-:S04]  /*1c70*/  IMAD R13, R0, 0x80, R13 ;  /* 0x00000080000d7824 */ /* 0x002fc800078e020d */
[----:B------:R-:W-:-:S04]  /*1c80*/  IMAD.WIDE R4, R13, 0x4, R4 ;  /* 0x000000040d047825 */ /* 0x000fc800078e0204 */
[C---:B------:R-:W-:Y:S02]  /*1c90*/  IMAD.WIDE R2, R13.reuse, 0x4, R2 ;  /* 0x000000040d027825 */ /* 0x040fe400078e0202 */
[----:B------:R-:W3:Y:S04]  /*1ca0*/  LDG.E R4, desc[UR14][R4.64] ;  /* 0x0000000e04047981 */ /* 0x000ee8000c1e1900 */
[----:B------:R-:W3:Y:S01]  /*1cb0*/  LDG.E R3, desc[UR14][R2.64] ;  /* 0x0000000e02037981 */ /* 0x000ee2000c1e1900 */
[----:B------:R-:W-:Y:S01]  /*1cc0*/  IMAD.WIDE R6, R13, 0x4, R6 ;  /* 0x000000040d067825 */ /* 0x000fe200078e0206 */
[----:B---3--:R-:W-:-:S04]  /*1cd0*/  ISETP.NE.AND P0, PT, R4, R3, PT ;  /* 0x000000030400720c */ /* 0x008fc80003f05270 */
[----:B------:R-:W-:-:S05]  /*1ce0*/  SEL R9, RZ, 0x1, P0 ;  /* 0x00000001ff097807 */ /* 0x000fca0000000000 */
[----:B------:R-:W-:Y:S01]  /*1cf0*/  STG.E desc[UR14][R6.64], R9 ;  /* 0x0000000906007986 */ /* 0x000fe2000c10190e */
[----:B------:R-:W-:Y:S05]  /*1d00*/  EXIT ;  /* 0x000000000000794d */ /* 0x000fea0003800000 */
.L_x_925:
        /* <DEDUP_REMOVED lines=15> */
.L_x_1750:


//--------------------- .text._ZN3cub18CUB_300001_SM_10006detail9transform16transform_kernelINS2_10policy_hubILb1EN4cuda3std3__45tupleIJN6thrust24THRUST_300001_SM_1000_NS6detail15normal_iteratorINSA_10device_ptrIjEEEESF_EEEE10policy1000Ei8is_equalSF_JPjSK_EEEvT0_iT1_T2_DpNS2_10kernel_argIT3_EE --------------------------
	.section	.text._ZN3cub18CUB_300001_SM_10006detail9transform16transform_kernelINS2_10policy_hubILb1EN4cuda3std3__45tupleIJN6thrust24THRUST_300001_SM_1000_NS6detail15normal_iteratorINSA_10device_ptrIjEEEESF_EEEE10policy1000Ei8is_equalSF_JPjSK_EEEvT0_iT1_T2_DpNS2_10kernel_argIT3_EE,"ax",@progbits
	.align	128
        .global         _ZN3cub18CUB_300001_SM_10006detail9transform16transform_kernelINS2_10policy_hubILb1EN4cuda3std3__45tupleIJN6thrust24THRUST_300001_SM_1000_NS6detail15normal_iteratorINSA_10device_ptrIjEEEESF_EEEE10policy1000Ei8is_equalSF_JPjSK_EEEvT0_iT1_T2_DpNS2_10kernel_argIT3_EE
        .type           _ZN3cub18CUB_300001_SM_10006detail9transform16transform_kernelINS2_10policy_hubILb1EN4cuda3std3__45tupleIJN6thrust24THRUST_300001_SM_1000_NS6detail15normal_iteratorINSA_10device_ptrIjEEEESF_EEEE10policy1000Ei8is_equalSF_JPjSK_EEEvT0_iT1_T2_DpNS2_10kernel_argIT3_EE,@function
        .size           _ZN3cub18CUB_300001_SM_10006detail9transform16transform_kernelINS2_10policy_hubILb1EN4cuda3std3__45tupleIJN6thrust24THRUST_300001_SM_1000_NS6detail15normal_iteratorINSA_10device_ptrIjEEEESF_EEEE10policy1000Ei8is_equalSF_JPjSK_EEEvT0_iT1_T2_DpNS2_10kernel_argIT3_EE,(.L_x_1751 - _ZN3cub18CUB_300001_SM_10006detail9transform16transform_kernelINS2_10policy_hubILb1EN4cuda3std3__45tupleIJN6thrust24THRUST_300001_SM_1000_NS6detail15normal_iteratorINSA_10device_ptrIjEEEESF_EEEE10policy1000Ei8is_equalSF_JPjSK_EEEvT0_iT1_T2_DpNS2_10kernel_argIT3_EE)
        .other          _ZN3cub18CUB_300001_SM_10006detail9transform16transform_kernelINS2_10policy_hubILb1EN4cuda3std3__45tupleIJN6thrust24THRUST_300001_SM_1000_NS6detail15normal_iteratorINSA_10device_ptrIjEEEESF_EEEE10policy1000Ei8is_equalSF_JPjSK_EEEvT0_iT1_T2_DpNS2_10kernel_argIT3_EE,@"STO_CUDA_ENTRY STV_DEFAULT"
_ZN3cub18CUB_300001_SM_10006detail9transform16transform_kernelINS2_10policy_hubILb1EN4cuda3std3__45tupleIJN6thrust24THRUST_300001_SM_1000_NS6detail15normal_iteratorINSA_10device_ptrIjEEEESF_EEEE10policy1000Ei8is_equalSF_JPjSK_EEEvT0_iT1_T2_DpNS2_10kernel_argIT3_EE:
.text._ZN3cub18CUB_300001_SM_10006detail9transform16transform_kernelINS2_10policy_hubILb1EN4cuda3std3__45tupleIJN6thrust24THRUST_300001_SM_1000_NS6detail15normal_iteratorINSA_10device_ptrIjEEEESF_EEEE10policy1000Ei8is_equalSF_JPjSK_EEEvT0_iT1_T2_DpNS2_10kernel_argIT3_EE:
[----:B------:R-:W-:Y:S08]  /*0000*/  LDC R1, c[0x0][0x37c] ;  /* 0x0000df00ff017b82 */ /* 0x000ff00000000800 */
[----:B------:R-:W0:Y:S01]  /*0010*/  S2UR UR18, SR_CTAID.X ;  /* 0x00000000001279c3 */ /* 0x000e220000002500 */
[----:B------:R-:W1:Y:S01]  /*0020*/  LDCU.64 UR12, c[0x0][0x380] ;  /* 0x00007000ff0c77ac */ /* 0x000e620008000a00 */
[----:B------:R-:W2:Y:S01]  /*0030*/  S2R R0, SR_TID.X ;  /* 0x0000000000007919 */ /* 0x000ea20000002100 */
[----:B------:R-:W-:Y:S01]  /*0040*/  BSSY.RECONVERGENT B0, `(.L_x_926) ;  /* 0x0000020000007945 */ /* 0x000fe20003800200 */
[----:B-1----:R-:W-:-:S04]  /*0050*/  USHF.L.U32 UR11, UR13, 0x7, URZ ;  /* 0x000000070d0b7899 */ /* 0x002fc800080006ff */
[----:B0-----:R-:W-:-:S04]  /*0060*/  UIMAD UR8, UR11, UR18, URZ ;  /* 0x000000120b0872a4 */ /* 0x001fc8000f8e02ff */
[----:B------:R-:W-:-:S04]  /*0070*/  UIADD3 UR10, UPT, UPT, -UR8, UR12, URZ ;  /* 0x0000000c080a7290 */ /* 0x000fc8000fffe1ff */
[----:B------:R-:W-:Y:S01]  /*0080*/  UISETP.LT.AND UP0, UPT, UR11, UR10, UPT ;  /* 0x0000000a0b00728c */ /* 0x000fe2000bf01270 */
[----:B--2---:R-:W-:-:S03]  /*0090*/  IMAD.SHL.U32 R4, R0, 0x80, RZ ;  /* 0x0000008000047824 */ /* 0x004fc600078e00ff */
[----:B------:R-:W-:-:S04]  /*00a0*/  USEL UR12, UR11, UR10, UP0 ;  /* 0x0000000a0b0c7287 */ /* 0x000fc80008000000 */
[----:B------:R-:W-:-:S06]  /*00b0*/  USHF.L.U32 UR4, UR12, 0x2, URZ ;  /* 0x000000020c047899 */ /* 0x000fcc00080006ff */
[----:B------:R-:W-:-:S13]  /*00c0*/  ISETP.GE.AND P0, PT, R4, UR4, PT ;  /* 0x0000000404007c0c */ /* 0x000fda000bf06270 */
[----:B------:R-:W-:Y:S05]  /*00d0*/  @P0 BRA `(.L_x_927) ;  /* 0x0000000000580947 */ /* 0x000fea0003800000 */
[----:B------:R-:W0:Y:S01]  /*00e0*/  LDC.64 R2, c[0x0][0x398] ;  /* 0x0000e600ff027b82 */ /* 0x000e220000000a00 */
[----:B------:R-:W-:Y:S01]  /*00f0*/  IMAD.U32 R7, RZ, RZ, UR8 ;  /* 0x00000008ff077e24 */ /* 0x000fe2000f8e00ff */
[----:B------:R-:W-:Y:S01]  /*0100*/  BSSY.RECONVERGENT B1, `(.L_x_928) ;  /* 0x000000a000017945 */ /* 0x000fe20003800200 */
[----:B------:R-:W-:Y:S02]  /*0110*/  IMAD.MOV.U32 R5, RZ, RZ, R4 ;  /* 0x000000ffff057224 */ /* 0x000fe400078e0004 */
[----:B0-----:R-:W-:-:S04]  /*0120*/  IMAD.WIDE.U32 R2, R0, 0x80, R2 ;  /* 0x0000008000027825 */ /* 0x001fc800078e0002 */
[----:B------:R-:W-:-:S07]  /*0130*/  IMAD.WIDE R2, R7, 0x4, R2 ;  /* 0x0000000407027825 */ /* 0x000fce00078e0202 */
.L_x_929:
[----:B------:R-:W-:Y:S01]  /*0140*/  VIADD R5, R5, 0x4000 ;  /* 0x0000400005057836 */ /* 0x000fe20000000000 */
[----:B------:R0:W-:Y:S04]  /*0150*/  CCTL.E.PF2 [R2] ;  /* 0x000000000200798f */ /* 0x0001e80000800100 */
[----:B------:R-:W-:Y:S02]  /*0160*/  ISETP.GE.AND P0, PT, R5, UR4, PT ;  /* 0x0000000405007c0c */ /* 0x000fe4000bf06270 */
[----:B0-----:R-:W-:-:S05]  /*0170*/  IADD3 R2, P1, PT, R2, 0x4000, RZ ;  /* 0x0000400002027810 */ /* 0x001fca0007f3e0ff */
[----:B------:R-:W-:-:S06]  /*0180*/  IMAD.X R3, RZ, RZ, R3, P1 ;  /* 0x000000ffff037224 */ /* 0x000fcc00008e0603 */
[----:B------:R-:W-:Y:S05]  /*0190*/  @!P0 BRA `(.L_x_929) ;  /* 0xfffffffc00e88947 */ /* 0x000fea000383ffff */
[----:B------:R-:W-:Y:S05]  /*01a0*/  BSYNC.RECONVERGENT B1 ;  /* 0x0000000000017941 */ /* 0x000fea0003800200 */
.L_x_928:
[----:B------:R-:W0:Y:S02]  /*01b0*/  LDC.64 R2, c[0x0][0x3a8] ;  /* 0x0000ea00ff027b82 */ /* 0x000e240000000a00 */
[----:B0-----:R-:W-:-:S04]  /*01c0*/  IMAD.WIDE.U32 R2, R0, 0x80, R2 ;  /* 0x0000008000027825 */ /* 0x001fc800078e0002 */
[----:B------:R-:W-:-:S07]  /*01d0*/  IMAD.WIDE R2, R7, 0x4, R2 ;  /* 0x0000000407027825 */ /* 0x000fce00078e0202 */
.L_x_930:
[----:B------:R-:W-:Y:S01]  /*01e0*/  VIADD R4, R4, 0x4000 ;  /* 0x0000400004047836 */ /* 0x000fe20000000000 */
[----:B------:R0:W-:Y:S04]  /*01f0*/  CCTL.E.PF2 [R2] ;  /* 0x000000000200798f */ /* 0x0001e80000800100 */
[----:B------:R-:W-:Y:S02]  /*0200*/  ISETP.GE.AND P0, PT, R4, UR4, PT ;  /* 0x0000000404007c0c */ /* 0x000fe4000bf06270 */
[----:B0-----:R-:W-:-:S05]  /*0210*/  IADD3 R2, P1, PT, R2, 0x4000, RZ ;  /* 0x0000400002027810 */ /* 0x001fca0007f3e0ff */
[----:B------:R-:W-:-:S06]  /*0220*/  IMAD.X R3, RZ, RZ, R3, P1 ;  /* 0x000000ffff037224 */ /* 0x000fcc00008e0603 */
[----:B------:R-:W-:Y:S05]  /*0230*/  @!P0 BRA `(.L_x_930) ;  /* 0xfffffffc00e88947 */ /* 0x000fea000383ffff */
.L_x_927:
[----:B------:R-:W-:Y:S05]  /*0240*/  BSYNC.RECONVERGENT B0 ;  /* 0x0000000000007941 */ /* 0x000fea0003800200 */
.L_x_926:
[----:B------:R-:W0:Y:S01]  /*0250*/  LDCU.128 UR4, c[0x0][0x390] ;  /* 0x00007200ff0477ac */ /* 0x000e220008000c00 */
[----:B------:R-:W-:Y:S01]  /*0260*/  UIMAD.WIDE UR8, UR8, 0x4, URZ ;  /* 0x00000004080878a5 */ /* 0x000fe2000f8e02ff */
[----:B------:R-:W1:Y:S01]  /*0270*/  LDCU.64 UR20, c[0x0][0x358] ;  /* 0x00006b00ff1477ac */ /* 0x000e620008000a00 */
[----:B------:R-:W2:Y:S02]  /*0280*/  LDCU.64 UR14, c[0x0][0x3a8] ;  /* 0x00007500ff0e77ac */ /* 0x000ea40008000a00 */
[----:B0-----:R-:W-:-:S04]  /*0290*/  UIADD3 UR16, UP0, UPT, UR8, UR4, URZ ;  /* 0x0000000408107290 */ /* 0x001fc8000ff1e0ff */
[----:B------:R-:W-:Y:S02]  /*02a0*/  UIADD3.X UR17, UPT, UPT, UR9, UR5, URZ, UP0, !UPT ;  /* 0x0000000509117290 */ /* 0x000fe400087fe4ff */
[----:B------:R-:W-:-:S09]  /*02b0*/  UISETP.GT.AND UP0, UPT, UR11, UR10, UPT ;  /* 0x0000000a0b00728c */ /* 0x000fd2000bf04270 */
[----:B-12---:R-:W-:Y:S05]  /*02c0*/  BRA.U UP0, `(.L_x_931) ;  /* 0x0000000900907547 */ /* 0x006fea000b800000 */
[----:B------:R-:W-:-:S06]  /*02d0*/  UISETP.GE.AND UP0, UPT, UR13, 0x1, UPT ;  /* 0x000000010d00788c */ /* 0x000fcc000bf06270 */
[----:B------:R-:W-:-:S13]  /*02e0*/  PLOP3.LUT P0, PT, PT, PT, UP0, 0x80, 0x8 ;  /* 0x000000000008781c */ /* 0x000fda0003f0f008 */
[----:B------:R-:W-:Y:S05]  /*02f0*/  @!P0 EXIT ;  /* 0x000000000000894d */ /* 0x000fea0003800000 */
[----:B------:R-:W-:Y:S01]  /*0300*/  UISETP.GE.U32.AND UP0, UPT, UR13, 0x8, UPT ;  /* 0x000000080d00788c */ /* 0x000fe2000bf06070 */
[----:B------:R-:W-:-:S08]  /*0310*/  IMAD.MOV.U32 R10, RZ, RZ, RZ ;  /* 0x000000ffff0a7224 */ /* 0x000fd000078e00ff */
[----:B------:R-:W-:Y:S05]  /*0320*/  BRA.U !UP0, `(.L_x_932) ;  /* 0x0000000508447547 */ /* 0x000fea000b800000 */
[----:B------:R-:W0:Y:S01]  /*0330*/  LDC.64 R2, c[0x0][0x390] ;  /* 0x0000e400ff027b82 */ /* 0x000e220000000a00 */
[----:B------:R-:W-:Y:S01]  /*0340*/  UMOV UR11, UR8 ;  /* 0x00000008000b7c82 */ /* 0x000fe20008000000 */
[----:B------:R-:W-:Y:S02]  /*0350*/  ULOP3.LUT UR8, UR13, 0x7ffffff8, URZ, 0xc0, !UPT ;  /* 0x7ffffff80d087892 */ /* 0x000fe4000f8ec0ff */
[----:B------:R-:W-:Y:S02]  /*0360*/  UIADD3 UR10, UP2, UPT, UR11, 0x600, URZ ;  /* 0x000006000b0a7890 */ /* 0x000fe4000ff5e0ff */
[----:B------:R-:W-:Y:S02]  /*0370*/  UIADD3 UR8, UPT, UPT, -UR8, URZ, URZ ;  /* 0x000000ff08087290 */ /* 0x000fe4000fffe1ff */
[----:B------:R-:W1:Y:S01]  /*0380*/  LDC.64 R4, c[0x0][0x398] ;  /* 0x0000e600ff047b82 */ /* 0x000e620000000a00 */
[----:B------:R-:W-:Y:S02]  /*0390*/  UIADD3 UR12, UP0, UPT, UR10, UR4, URZ ;  /* 0x000000040a0c7290 */ /* 0x000fe4000ff1e0ff */
[----:B------:R-:W-:-:S02]  /*03a0*/  UIADD3.X UR4, UPT, UPT, URZ, UR9, URZ, UP2, !UPT ;  /* 0x00000009ff047290 */ /* 0x000fc400097fe4ff */
[----:B------:R-:W-:Y:S02]  /*03b0*/  UIADD3 UR6, UP1, UPT, UR10, UR6, URZ ;  /* 0x000000060a067290 */ /* 0x000fe4000ff3e0ff */
[----:B------:R-:W-:Y:S01]  /*03c0*/  UIADD3 UR14, UP2, UPT, UR10, UR14, URZ ;  /* 0x0000000e0a0e7290 */ /* 0x000fe2000ff5e0ff */
[----:B------:R-:W2:Y:S01]  /*03d0*/  LDC.64 R6, c[0x0][0x3a8] ;  /* 0x0000ea00ff067b82 */ /* 0x000ea20000000a00 */
[----:B------:R-:W-:Y:S02]  /*03e0*/  UIADD3.X UR7, UPT, UPT, UR4, UR7, URZ, UP1, !UPT ;  /* 0x0000000704077290 */ /* 0x000fe40008ffe4ff */
[----:B------:R-:W-:Y:S02]  /*03f0*/  UIADD3.X UR5, UPT, UPT, UR4, UR5, URZ, UP0, !UPT ;  /* 0x0000000504057290 */ /* 0x000fe400087fe4ff */
[----:B------:R-:W-:Y:S01]  /*0400*/  UIADD3.X UR15, UPT, UPT, UR4, UR15, URZ, UP2, !UPT ;  /* 0x0000000f040f7290 */ /* 0x000fe200097fe4ff */
[----:B0-----:R-:W-:-:S04]  /*0410*/  IMAD.WIDE.U32 R2, R0, 0x4, R2 ;  /* 0x0000000400027825 */ /* 0x001fc800078e0002 */
[----:B-1----:R-:W-:-:S04]  /*0420*/  IMAD.WIDE.U32 R4, R0, 0x4, R4 ;  /* 0x0000000400047825 */ /* 0x002fc800078e0004 */
[----:B--2---:R-:W-:-:S04]  /*0430*/  IMAD.WIDE.U32 R6, R0, 0x4, R6 ;  /* 0x0000000400067825 */ /* 0x004fc800078e0006 */
[----:B------:R-:W-:-:S07]  /*0440*/  VIADD R0, R0, 0x80 ;  /* 0x0000008000007836 */ /* 0x000fce0000000000 */
.L_x_933:
[----:B------:R-:W-:Y:S02]  /*0450*/  IADD3 R14, P1, PT, R6, UR11, RZ ;  /* 0x0000000b060e7c10 */ /* 0x000fe4000ff3e0ff */
[----:B0-----:R-:W-:Y:S02]  /*0460*/  IADD3 R12, P0, PT, R4, UR11, RZ ;  /* 0x0000000b040c7c10 */ /* 0x001fe4000ff1e0ff */
        /* <DEDUP_REMOVED lines=50> */
[----:B------:R-:W-:Y:S02]  /*0790*/  UIADD3 UR11, UP0, UPT, UR11, 0x1000, URZ ;  /* 0x000010000b0b7890 */ /* 0x000fe4000ff1e0ff */
[----:B------:R-:W-:-:S02]  /*07a0*/  UIADD3 UR8, UPT, UPT, UR8, 0x8, URZ ;  /* 0x0000000808087890 */ /* 0x000fc4000fffe0ff */
[----:B------:R-:W-:Y:S02]  /*07b0*/  UIADD3.X UR9, UPT, UPT, URZ, UR9, URZ, UP0, !UPT ;  /* 0x00000009ff097290 */ /* 0x000fe400087fe4ff */
[----:B------:R-:W-:Y:S01]  /*07c0*/  UISETP.NE.AND UP0, UPT, UR8, URZ, UPT ;  /* 0x000000ff0800728c */ /* 0x000fe2000bf05270 */
[----:B------:R-:W-:Y:S01]  /*07d0*/  VIADD R0, R0, 0x400 ;  /* 0x0000040000007836 */ /* 0x000fe20000000000 */
[----:B--2---:R-:W-:-:S04]  /*07e0*/  ISETP.NE.AND P0, PT, R14, R15, PT ;  /* 0x0000000f0e00720c */ /* 0x004fc80003f05270 */
[----:B------:R-:W-:-:S05]  /*07f0*/  SEL R15, RZ, 0x1, P0 ;  /* 0x00000001ff0f7807 */ /* 0x000fca0000000000 */
[----:B------:R0:W-:Y:S01]  /*0800*/  STG.E desc[UR20][R12.64+0x600], R15 ;  /* 0x0006000f0c007986 */ /* 0x0001e2000c101914 */
[----:B------:R-:W-:Y:S05]  /*0810*/  BRA.U UP0, `(.L_x_933) ;  /* 0xfffffffd000c7547 */ /* 0x000fea000b83ffff */
[----:B------:R-:W1:Y:S02]  /*0820*/  LDC R10, c[0x0][0x384] ;  /* 0x0000e100ff0a7b82 */ /* 0x000e640000000800 */
[----:B-1----:R-:W-:-:S07]  /*0830*/  LOP3.LUT R10, R10, 0x7ffffff8, RZ, 0xc0, !PT ;  /* 0x7ffffff80a0a7812 */ /* 0x002fce00078ec0ff */
.L_x_932:
[----:B------:R-:W1:Y:S02]  /*0840*/  LDC R0, c[0x0][0x384] ;  /* 0x0000e100ff007b82 */ /* 0x000e640000000800 */
[----:B-1----:R-:W-:-:S04]  /*0850*/  LOP3.LUT R3, R0, 0x7, RZ, 0xc0, !PT ;  /* 0x0000000700037812 */ /* 0x002fc800078ec0ff */
[----:B------:R-:W-:-:S13]  /*0860*/  ISETP.NE.AND P0, PT, R3, RZ, PT ;  /* 0x000000ff0300720c */ /* 0x000fda0003f05270 */
[----:B------:R-:W-:Y:S05]  /*0870*/  @!P0 EXIT ;  /* 0x000000000000894d */ /* 0x000fea0003800000 */
[----:B------:R-:W1:Y:S01]  /*0880*/  LDCU.64 UR4, c[0x0][0x3a8] ;  /* 0x00007500ff0477ac */ /* 0x000e620008000a00 */
[----:B------:R-:W-:Y:S01]  /*0890*/  IMAD.SHL.U32 R2, R0, 0x80, RZ ;  /* 0x0000008000027824 */ /* 0x000fe200078e00ff */
[----:B------:R-:W2:Y:S01]  /*08a0*/  S2R R11, SR_TID.X ;  /* 0x00000000000b7919 */ /* 0x000ea20000002100 */
[----:B------:R-:W-:Y:S01]  /*08b0*/  ISETP.GE.U32.AND P1, PT, R3, 0x4, PT ;  /* 0x000000040300780c */ /* 0x000fe20003f26070 */
[----:B------:R-:W3:Y:S01]  /*08c0*/  LDCU.64 UR6, c[0x0][0x398] ;  /* 0x00007300ff0677ac */ /* 0x000ee20008000a00 */
[----:B------:R-:W-:Y:S01]  /*08d0*/  IMAD R2, R2, UR18, RZ ;  /* 0x0000001202027c24 */ /* 0x000fe2000f8e02ff */
[----:B------:R-:W-:-:S03]  /*08e0*/  LOP3.LUT R16, R0, 0x3, RZ, 0xc0, !PT ;  /* 0x0000000300107812 */ /* 0x000fc600078ec0ff */
[----:B------:R-:W-:Y:S01]  /*08f0*/  IMAD.WIDE R4, R2, 0x4, RZ ;  /* 0x0000000402047825 */ /* 0x000fe200078e02ff */
[----:B------:R-:W-:Y:S02]  /*0900*/  ISETP.NE.AND P0, PT, R16, RZ, PT ;  /* 0x000000ff1000720c */ /* 0x000fe40003f05270 */
[C---:B-1----:R-:W-:Y:S02]  /*0910*/  IADD3 R2, P2, PT, R4.reuse, UR4, RZ ;  /* 0x0000000404027c10 */ /* 0x042fe4000ff5e0ff */
[----:B---3--:R-:W-:Y:S02]  /*0920*/  IADD3 R4, P3, PT, R4, UR6, RZ ;  /* 0x0000000604047c10 */ /* 0x008fe4000ff7e0ff */
[C---:B------:R-:W-:Y:S02]  /*0930*/  IADD3.X R3, PT, PT, R5.reuse, UR5, RZ, P2, !PT ;  /* 0x0000000505037c10 */ /* 0x040fe400097fe4ff */
[----:B------:R-:W-:Y:S01]  /*0940*/  IADD3.X R5, PT, PT, R5, UR7, RZ, P3, !PT ;  /* 0x0000000705057c10 */ /* 0x000fe20009ffe4ff */
[----:B------:R-:W-:Y:S08]  /*0950*/  @!P1 BRA `(.L_x_934) ;  /* 0x0000000000689947 */ /* 0x000ff00003800000 */
[----:B0-2---:R-:W-:-:S04]  /*0960*/  IMAD R13, R10, 0x80, R11 ;  /* 0x000000800a0d7824 */ /* 0x005fc800078e020b */
[----:B------:R-:W-:-:S04]  /*0970*/  IMAD.WIDE R8, R13, 0x4, R4 ;  /* 0x000000040d087825 */ /* 0x000fc800078e0204 */
[----:B------:R-:W-:Y:S01]  /*0980*/  IMAD.WIDE R6, R13, 0x4, R2 ;  /* 0x000000040d067825 */ /* 0x000fe200078e0202 */
[----:B------:R-:W2:Y:S04]  /*0990*/  LDG.E R12, desc[UR20][R8.64] ;  /* 0x00000014080c7981 */ /* 0x000ea8000c1e1900 */
[----:B------:R-:W2:Y:S01]  /*09a0*/  LDG.E R15, desc[UR20][R6.64] ;  /* 0x00000014060f7981 */ /* 0x000ea2000c1e1900 */
[----:B------:R-:W-:Y:S01]  /*09b0*/  IMAD.MOV.U32 R14, RZ, RZ, 0x4 ;  /* 0x00000004ff0e7424 */ /* 0x000fe200078e00ff */
[----:B--2---:R-:W-:-:S03]  /*09c0*/  ISETP.NE.AND P1, PT, R12, R15, PT ;  /* 0x0000000f0c00720c */ /* 0x004fc60003f25270 */
[----:B------:R-:W-:Y:S01]  /*09d0*/  IMAD.WIDE R12, R13, R14, UR16 ;  /* 0x000000100d0c7e25 */ /* 0x000fe2000f8e020e */
[----:B------:R-:W-:-:S05]  /*09e0*/  SEL R15, RZ, 0x1, P1 ;  /* 0x00000001ff0f7807 */ /* 0x000fca0000800000 */
[----:B------:R0:W-:Y:S04]  /*09f0*/  STG.E desc[UR20][R12.64], R15 ;  /* 0x0000000f0c007986 */ /* 0x0001e8000c101914 */
[----:B------:R-:W2:Y:S04]  /*0a00*/  LDG.E R14, desc[UR20][R8.64+0x200] ;  /* 0x00020014080e7981 */ /* 0x000ea8000c1e1900 */
[----:B------:R-:W2:Y:S02]  /*0a10*/  LDG.E R17, desc[UR20][R6.64+0x200] ;  /* 0x0002001406117981 */ /* 0x000ea4000c1e1900 */
[----:B--2---:R-:W-:-:S04]  /*0a20*/  ISETP.NE.AND P1, PT, R14, R17, PT ;  /* 0x000000110e00720c */ /* 0x004fc80003f25270 */
        /* <DEDUP_REMOVED lines=8> */
[----:B0-----:R-:W2:Y:S01]  /*0ab0*/  LDG.E R15, desc[UR20][R6.64+0x600] ;  /* 0x00060014060f7981 */ /* 0x001ea2000c1e1900 */
[----:B------:R-:W-:Y:S01]  /*0ac0*/  VIADD R10, R10, 0x4 ;  /* 0x000000040a0a7836 */ /* 0x000fe20000000000 */
[----:B--2---:R-:W-:-:S04]  /*0ad0*/  ISETP.NE.AND P1, PT, R14, R15, PT ;  /* 0x0000000f0e00720c */ /* 0x004fc80003f25270 */
[----:B------:R-:W-:-:S05]  /*0ae0*/  SEL R15, RZ, 0x1, P1 ;  /* 0x00000001ff0f7807 */ /* 0x000fca0000800000 */
[----:B------:R1:W-:Y:S04]  /*0af0*/  STG.E desc[UR20][R12.64+0x600], R15 ;  /* 0x0006000f0c007986 */ /* 0x0003e8000c101914 */
.L_x_934:
[----:B------:R-:W-:Y:S05]  /*0b00*/  @!P0 EXIT ;  /* 0x000000000000894d */ /* 0x000fea0003800000 */
[----:B------:R-:W-:Y:S02]  /*0b10*/  ISETP.NE.AND P0, PT, R16, 0x1, PT ;  /* 0x000000011000780c */ /* 0x000fe40003f05270 */
[----:B------:R-:W-:-:S04]  /*0b20*/  LOP3.LUT R0, R0, 0x1, RZ, 0xc0, !PT ;  /* 0x0000000100007812 */ /* 0x000fc800078ec0ff */
[----:B------:R-:W-:-:S07]  /*0b30*/  ISETP.NE.U32.AND P1, PT, R0, 0x1, PT ;  /* 0x000000010000780c */ /* 0x000fce0003f25070 */
[----:B------:R-:W-:Y:S06]  /*0b40*/  @!P0 BRA `(.L_x_935) ;  /* 0x0000000000408947 */ /* 0x000fec0003800000 */
[----:B012---:R-:W-:-:S04]  /*0b50*/  IMAD R15, R10, 0x80, R11 ;  /* 0x000000800a0f7824 */ /* 0x007fc800078e020b */
        /* <DEDUP_REMOVED lines=15> */
.L_x_935:
[----:B------:R-:W-:Y:S05]  /*0c50*/  @P1 EXIT ;  /* 0x000000000000194d */ /* 0x000fea0003800000 */
[----:B--2---:R-:W-:-:S04]  /*0c60*/  IMAD R7, R10, 0x80, R11 ;  /* 0x000000800a077824 */ /* 0x004fc800078e020b */
[----:B------:R-:W-:-:S04]  /*0c70*/  IMAD.WIDE R4, R7, 0x4, R4 ;  /* 0x0000000407047825 */ /* 0x000fc800078e0204 */
[----:B------:R-:W-:Y:S02]  /*0c80*/  IMAD.WIDE R2, R7, 0x4, R2 ;  /* 0x0000000407027825 */ /* 0x000fe400078e0202 */
[----:B------:R-:W2:Y:S04]  /*0c90*/  LDG.E R4, desc[UR20][R4.64] ;  /* 0x0000001404047981 */ /* 0x000ea8000c1e1900 */
[----:B------:R-:W2:Y:S01]  /*0ca0*/  LDG.E R3, desc[UR20][R2.64] ;  /* 0x0000001402037981 */ /* 0x000ea2000c1e1900 */
[----:B------:R-:W-:-:S04]  /*0cb0*/  IMAD.MOV.U32 R6, RZ, RZ, 0x4 ;  /* 0x00000004ff067424 */ /* 0x000fc800078e00ff */
[----:B------:R-:W-:Y:S01]  /*0cc0*/  IMAD.WIDE R6, R7, R6, UR16 ;  /* 0x0000001007067e25 */ /* 0x000fe2000f8e0206 */
[----:B--2---:R-:W-:-:S04]  /*0cd0*/  ISETP.NE.AND P0, PT, R4, R3, PT ;  /* 0x000000030400720c */ /* 0x004fc80003f05270 */
[----:B------:R-:W-:-:S05]  /*0ce0*/  SEL R9, RZ, 0x1, P0 ;  /* 0x00000001ff097807 */ /* 0x000fca0000000000 */
[----:B------:R-:W-:Y:S01]  /*0cf0*/  STG.E desc[UR20][R6.64], R9 ;  /* 0x0000000906007986 */ /* 0x000fe2000c101914 */
[----:B------:R-:W-:Y:S05]  /*0d00*/  EXIT ;  /* 0x000000000000794d */ /* 0x000fea0003800000 */
.L_x_931:
[----:B------:R-:W0:Y:S02]  /*0d10*/  LDC R6, c[0x0][0x384] ;  /* 0x0000e100ff067b82 */ /* 0x000e240000000800 */
[----:B0-----:R-:W-:-:S13]  /*0d20*/  ISETP.GE.AND P0, PT, R6, 0x1, PT ;  /* 0x000000010600780c */ /* 0x001fda0003f06270 */
[----:B------:R-:W-:Y:S05]  /*0d30*/  @!P0 EXIT ;  /* 0x000000000000894d */ /* 0x000fea0003800000 */
[----:B------:R-:W0:Y:S01]  /*0d40*/  LDCU.64 UR4, c[0x0][0x3a8] ;  /* 0x00007500ff0477ac */ /* 0x000e220008000a00 */
[C---:B------:R-:W-:Y:S01]  /*0d50*/  IMAD.SHL.U32 R2, R6.reuse, 0x80, RZ ;  /* 0x0000008006027824 */ /* 0x040fe200078e00ff */
[----:B------:R-:W1:Y:S01]  /*0d60*/  S2R R0, SR_TID.X ;  /* 0x0000000000007919 */ /* 0x000e620000002100 */
[----:B------:R-:W-:Y:S01]  /*0d70*/  LOP3.LUT R20, R6, 0x7, RZ, 0xc0, !PT ;  /* 0x0000000706147812 */ /* 0x000fe200078ec0ff */
[----:B------:R-:W2:Y:S01]  /*0d80*/  LDCU.64 UR6, c[0x0][0x398] ;  /* 0x00007300ff0677ac */ /* 0x000ea20008000a00 */
[----:B------:R-:W-:Y:S02]  /*0d90*/  IMAD R2, R2, UR18, RZ ;  /* 0x0000001202027c24 */ /* 0x000fe4000f8e02ff */
[----:B------:R-:W-:Y:S02]  /*0da0*/  IMAD.MOV.U32 R7, RZ, RZ, RZ ;  /* 0x000000ffff077224 */ /* 0x000fe400078e00ff */
[----:B------:R-:W-:-:S03]  /*0db0*/  IMAD.WIDE R4, R2, 0x4, RZ ;  /* 0x0000000402047825 */ /* 0x000fc600078e02ff */
[----:B0-----:R-:W-:-:S04]  /*0dc0*/  IADD3 R2, P0, PT, R4, UR4, RZ ;  /* 0x0000000404027c10 */ /* 0x001fc8000ff1e0ff */
[----:B------:R-:W-:Y:S02]  /*0dd0*/  IADD3.X R3, PT, PT, R5, UR5, RZ, P0, !PT ;  /* 0x0000000505037c10 */ /* 0x000fe400087fe4ff */
[----:B------:R-:W-:Y:S02]  /*0de0*/  ISETP.GE.U32.AND P0, PT, R6, 0x8, PT ;  /* 0x000000080600780c */ /* 0x000fe40003f06070 */
[----:B--2---:R-:W-:-:S04]  /*0df0*/  IADD3 R4, P1, PT, R4, UR6, RZ ;  /* 0x0000000604047c10 */ /* 0x004fc8000ff3e0ff */
[----:B------:R-:W-:-:S07]  /*0e00*/  IADD3.X R5, PT, PT, R5, UR7, RZ, P1, !PT ;  /* 0x0000000705057c10 */ /* 0x000fce0008ffe4ff */
[----:B-1----:R-:W-:Y:S05]  /*0e10*/  @!P0 BRA `(.L_x_936) ;  /* 0x0000000400208947 */ /* 0x002fea0003800000 */
[----:B------:R-:W-:Y:S01]  /*0e20*/  LOP3.LUT R7, R6, 0x7ffffff8, RZ, 0xc0, !PT ;  /* 0x7ffffff806077812 */ /* 0x000fe200078ec0ff */
[----:B------:R-:W-:-:S07]  /*0e30*/  IMAD.MOV.U32 R6, RZ, RZ, RZ ;  /* 0x000000ffff067224 */ /* 0x000fce00078e00ff */
.L_x_939:
[----:B0-----:R-:W-:-:S05]  /*0e40*/  IMAD R13, R6, 0x80, R0 ;  /* 0x00000080060d7824 */ /* 0x001fca00078e0200 */
[----:B------:R-:W-:-:S13]  /*0e50*/  ISETP.GE.AND P1, PT, R13, UR12, PT ;  /* 0x0000000c0d007c0c */ /* 0x000fda000bf26270 */
[----:B-1----:R-:W-:-:S04]  /*0e60*/  @!P1 IMAD.WIDE.U32 R14, R13, 0x4, R4 ;  /* 0x000000040d0e9825 */ /* 0x002fc800078e0004 */
[C---:B------:R-:W-:Y:S02]  /*0e70*/  @!P1 IMAD.WIDE.U32 R16, R13.reuse, 0x4, R2 ;  /* 0x000000040d109825 */ /* 0x040fe400078e0002 */
[----:B------:R-:W2:Y:S04]  /*0e80*/  @!P1 LDG.E R14, desc[UR20][R14.64] ;  /* 0x000000140e0e9981 */ /* 0x000ea8000c1e1900 */
[----:B------:R-:W2:Y:S01]  /*0e90*/  @!P1 LDG.E R17, desc[UR20][R16.64] ;  /* 0x0000001410119981 */ /* 0x000ea2000c1e1900 */
[----:B------:R-:W-:Y:S02]  /*0ea0*/  VIADD R23, R13, 0x80 ;  /* 0x000000800d177836 */ /* 0x000fe40000000000 */
[----:B------:R-:W-:Y:S02]  /*0eb0*/  IMAD.MOV.U32 R18, RZ, RZ, 0x4 ;  /* 0x00000004ff127424 */ /* 0x000fe400078e00ff */
[C---:B------:R-:W-:Y:S01]  /*0ec0*/  IMAD.WIDE R8, R23.reuse, 0x4, R4 ;  /* 0x0000000417087825 */ /* 0x040fe200078e0204 */
[----:B------:R-:W-:-:S03]  /*0ed0*/  ISETP.GE.AND P0, PT, R23, UR12, PT ;  /* 0x0000000c17007c0c */ /* 0x000fc6000bf06270 */
[----:B------:R-:W-:-:S04]  /*0ee0*/  @!P1 IMAD.WIDE.U32 R18, R13, R18, UR16 ;  /* 0x000000100d129e25 */ /* 0x000fc8000f8e0012 */
[----:B------:R-:W-:Y:S01]  /*0ef0*/  IMAD.WIDE R10, R23, 0x4, R2 ;  /* 0x00000004170a7825 */ /* 0x000fe200078e0202 */
[----:B--2---:R-:W-:-:S04]  /*0f00*/  @!P1 ISETP.NE.AND P2, PT, R14, R17, PT ;  /* 0x000000110e00920c */ /* 0x004fc80003f45270 */
[----:B------:R-:W-:-:S05]  /*0f10*/  @!P1 SEL R21, RZ, 0x1, P2 ;  /* 0x00000001ff159807 */ /* 0x000fca0001000000 */
[----:B------:R0:W-:Y:S04]  /*0f20*/  @!P1 STG.E desc[UR20][R18.64], R21 ;  /* 0x0000001512009986 */ /* 0x0001e8000c101914 */
[----:B------:R-:W2:Y:S04]  /*0f30*/  @!P0 LDG.E R12, desc[UR20][R8.64] ;  /* 0x00000014080c8981 */ /* 0x000ea8000c1e1900 */
[----:B------:R-:W2:Y:S01]  /*0f40*/  @!P0 LDG.E R15, desc[UR20][R10.64] ;  /* 0x000000140a0f8981 */ /* 0x000ea2000c1e1900 */
[----:B------:R-:W-:-:S05]  /*0f50*/  VIADD R14, R13, 0x100 ;  /* 0x000001000d0e7836 */ /* 0x000fca0000000000 */
[----:B------:R-:W-:Y:S01]  /*0f60*/  ISETP.GE.AND P1, PT, R14, UR12, PT ;  /* 0x0000000c0e007c0c */ /* 0x000fe2000bf26270 */
[----:B------:R-:W-:Y:S01]  /*0f70*/  IMAD.MOV.U32 R14, RZ, RZ, 0x4 ;  /* 0x00000004ff0e7424 */ /* 0x000fe200078e00ff */
[----:B--2---:R-:W-:-:S03]  /*0f80*/  @!P0 ISETP.NE.AND P2, PT, R12, R15, PT ;  /* 0x0000000f0c00820c */ /* 0x004fc60003f45270 */
[----:B------:R-:W-:Y:S01]  /*0f90*/  IMAD.WIDE R14, R23, R14, UR16 ;  /* 0x00000010170e7e25 */ /* 0x000fe2000f8e020e */
[----:B------:R-:W-:-:S05]  /*0fa0*/  @!P0 SEL R17, RZ, 0x1, P2 ;  /* 0x00000001ff118807 */ /* 0x000fca0001000000 */
[----:B------:R1:W-:Y:S04]  /*0fb0*/  @!P0 STG.E desc[UR20][R14.64], R17 ;  /* 0x000000110e008986 */ /* 0x0003e8000c101914 */
[----:B------:R-:W2:Y:S04]  /*0fc0*/  @!P1 LDG.E R12, desc[UR20][R8.64+0x200] ;  /* 0x00020014080c9981 */ /* 0x000ea8000c1e1900 */
[----:B0-----:R-:W2:Y:S01]  /*0fd0*/  @!P1 LDG.E R19, desc[UR20][R10.64+0x200] ;  /* 0x000200140a139981 */ /* 0x001ea2000c1e1900 */
[----:B------:R-:W-:-:S05]  /*0fe0*/  VIADD R16, R13, 0x180 ;  /* 0x000001800d107836 */ /* 0x000fca0000000000 */
[----:B------:R-:W-:Y:S02]  /*0ff0*/  ISETP.GE.AND P0, PT, R16, UR12, PT ;  /* 0x0000000c10007c0c */ /* 0x000fe4000bf06270 */
[----:B--2---:R-:W-:-:S04]  /*1000*/  @!P1 ISETP.NE.AND P2, PT, R12, R19, PT ;  /* 0x000000130c00920c */ /* 0x004fc80003f45270 */
[----:B------:R-:W-:-:S05]  /*1010*/  @!P1 SEL R19, RZ, 0x1, P2 ;  /* 0x00000001ff139807 */ /* 0x000fca0001000000 */
[----:B------:R0:W-:Y:S04]  /*1020*/  @!P1 STG.E desc[UR20][R14.64+0x200], R19 ;  /* 0x000200130e009986 */ /* 0x0001e8000c101914 */
[----:B------:R-:W2:Y:S04]  /*1030*/  @!P0 LDG.E R12, desc[UR20][R8.64+0x400] ;  /* 0x00040014080c8981 */ /* 0x000ea8000c1e1900 */
[----:B------:R-:W2:Y:S01]  /*1040*/  @!P0 LDG.E R21, desc[UR20][R10.64+0x400] ;  /* 0x000400140a158981 */ /* 0x000ea2000c1e1900 */
[----:B------:R-:W-:-:S05]  /*1050*/  VIADD R16, R13, 0x200 ;  /* 0x000002000d107836 */ /* 0x000fca0000000000 */
[----:B------:R-:W-:Y:S02]  /*1060*/  ISETP.GE.AND P1, PT, R16, UR12, PT ;  /* 0x0000000c10007c0c */ /* 0x000fe4000bf26270 */
[----:B--2---:R-:W-:-:S04]  /*1070*/  @!P0 ISETP.NE.AND P2, PT, R12, R21, PT ;  /* 0x000000150c00820c */ /* 0x004fc80003f45270 */
[----:B-1----:R-:W-:-:S05]  /*1080*/  @!P0 SEL R17, RZ, 0x1, P2 ;  /* 0x00000001ff118807 */ /* 0x002fca0001000000 */
[----:B------:R1:W-:Y:S04]  /*1090*/  @!P0 STG.E desc[UR20][R14.64+0x400], R17 ;  /* 0x000400110e008986 */ /* 0x0003e8000c101914 */
[----:B------:R-:W2:Y:S04]  /*10a0*/  @!P1 LDG.E R12, desc[UR20][R8.64+0x600] ;  /* 0x00060014080c9981 */ /* 0x000ea8000c1e1900 */
[----:B------:R-:W2:Y:S01]  /*10b0*/  @!P1 LDG.E R21, desc[UR20][R10.64+0x600] ;  /* 0x000600140a159981 */ /* 0x000ea2000c1e1900 */
[----:B------:R-:W-:-:S05]  /*10c0*/  VIADD R16, R13, 0x280 ;  /* 0x000002800d107836 */ /* 0x000fca0000000000 */
[----:B------:R-:W-:Y:S02]  /*10d0*/  ISETP.GE.AND P0, PT, R16, UR12, PT ;  /* 0x0000000c10007c0c */ /* 0x000fe4000bf06270 */
[----:B--2---:R-:W-:-:S04]  /*10e0*/  @!P1 ISETP.NE.AND P2, PT, R12, R21, PT ;  /* 0x000000150c00920c */ /* 0x004fc80003f45270 */
[----:B0-----:R-:W-:-:S05]  /*10f0*/  @!P1 SEL R19, RZ, 0x1, P2 ;  /* 0x00000001ff139807 */ /* 0x001fca0001000000 */
        /* <DEDUP_REMOVED lines=10> */
[----:B------:R-:W-:Y:S01]  /*11a0*/  VIADD R13, R13, 0x380 ;  /* 0x000003800d0d7836 */ /* 0x000fe20000000000 */
[----:B------:R-:W-:Y:S01]  /*11b0*/  BSSY.RECONVERGENT B0, `(.L_x_937) ;  /* 0x000000d000007945 */ /* 0x000fe20003800200 */
[----:B------:R-:W-:-:S05]  /*11c0*/  VIADD R6, R6, 0x8 ;  /* 0x0000000806067836 */ /* 0x000fca0000000000 */
[----:B------:R-:W-:Y:S02]  /*11d0*/  ISETP.NE.AND P1, PT, R6, R7, PT ;  /* 0x000000070600720c */ /* 0x000fe40003f25270 */
[----:B--2---:R-:W-:-:S04]  /*11e0*/  @!P2 ISETP.NE.AND P0, PT, R12, R21, PT ;  /* 0x000000150c00a20c */ /* 0x004fc80003f05270 */
[----:B0-----:R-:W-:Y:S02]  /*11f0*/  @!P2 SEL R19, RZ, 0x1, P0 ;  /* 0x00000001ff13a807 */ /* 0x001fe40000000000 */
[----:B------:R-:W-:-:S03]  /*1200*/  ISETP.GE.AND P0, PT, R13, UR12, PT ;  /* 0x0000000c0d007c0c */ /* 0x000fc6000bf06270 */
[----:B------:R1:W-:Y:S10]  /*1210*/  @!P2 STG.E desc[UR20][R14.64+0xa00], R19 ;  /* 0x000a00130e00a986 */ /* 0x0003f4000c101914 */
[----:B------:R-:W-:Y:S05]  /*1220*/  @P0 BRA `(.L_x_938) ;  /* 0x0000000000140947 */ /* 0x000fea0003800000 */
[----:B------:R-:W2:Y:S04]  /*1230*/  LDG.E R8, desc[UR20][R8.64+0xc00] ;  /* 0x000c001408087981 */ /* 0x000ea8000c1e1900 */
[----:B------:R-:W2:Y:S02]  /*1240*/  LDG.E R11, desc[UR20][R10.64+0xc00] ;  /* 0x000c00140a0b7981 */ /* 0x000ea4000c1e1900 */
[----:B--2---:R-:W-:-:S04]  /*1250*/  ISETP.NE.AND P0, PT, R8, R11, PT ;  /* 0x0000000b0800720c */ /* 0x004fc80003f05270 */
[----:B------:R-:W-:-:S05]  /*1260*/  SEL R13, RZ, 0x1, P0 ;  /* 0x00000001ff0d7807 */ /* 0x000fca0000000000 */
[----:B------:R0:W-:Y:S04]  /*1270*/  STG.E desc[UR20][R14.64+0xc00], R13 ;  /* 0x000c000d0e007986 */ /* 0x0001e8000c101914 */
.L_x_938:
[----:B------:R-:W-:Y:S05]  /*1280*/  BSYNC.RECONVERGENT B0 ;  /* 0x0000000000007941 */ /* 0x000fea0003800200 */
.L_x_937:
[----:B------:R-:W-:Y:S05]  /*1290*/  @P1 BRA `(.L_x_939) ;  /* 0xfffffff800e81947 */ /* 0x000fea000383ffff */
.L_x_936:
[----:B------:R-:W-:-:S13]  /*12a0*/  ISETP.NE.AND P0, PT, R20, RZ, PT ;  /* 0x000000ff1400720c */ /* 0x000fda0003f05270 */
[----:B------:R-:W-:Y:S05]  /*12b0*/  @!P0 EXIT ;  /* 0x000000000000894d */ /* 0x000fea0003800000 */
[----:B------:R-:W2:Y:S01]  /*12c0*/  LDC R6, c[0x0][0x384] ;  /* 0x0000e100ff067b82 */ /* 0x000ea20000000800 */
[----:B------:R-:W-:Y:S02]  /*12d0*/  ISETP.GE.U32.AND P1, PT, R20, 0x4, PT ;  /* 0x000000041400780c */ /* 0x000fe40003f26070 */
[----:B--2---:R-:W-:-:S04]  /*12e0*/  LOP3.LUT R22, R6, 0x3, RZ, 0xc0, !PT ;  /* 0x0000000306167812 */ /* 0x004fc800078ec0ff */
[----:B------:R-:W-:-:S07]  /*12f0*/  ISETP.NE.AND P0, PT, R22, RZ, PT ;  /* 0x000000ff1600720c */ /* 0x000fce0003f05270 */
[----:B------:R-:W-:Y:S06]  /*1300*/  @!P1 BRA `(.L_x_940) ;  /* 0x0000000000b49947 */ /* 0x000fec0003800000 */
[----:B------:R-:W-:-:S05]  /*1310*/  IMAD R9, R7, 0x80, R0 ;  /* 0x0000008007097824 */ /* 0x000fca00078e0200 */
[----:B------:R-:W-:-:S13]  /*1320*/  ISETP.GE.AND P2, PT, R9, UR12, PT ;  /* 0x0000000c09007c0c */ /* 0x000fda000bf46270 */
[----:B------:R-:W-:-:S04]  /*1330*/  @!P2 IMAD.WIDE R10, R9, 0x4, R4 ;  /* 0x00000004090aa825 */ /* 0x000fc800078e0204 */
[C---:B0-----:R-:W-:Y:S02]  /*1340*/  @!P2 IMAD.WIDE R12, R9.reuse, 0x4, R2 ;  /* 0x00000004090ca825 */ /* 0x041fe400078e0202 */
[----:B------:R-:W2:Y:S04]  /*1350*/  @!P2 LDG.E R10, desc[UR20][R10.64] ;  /* 0x000000140a0aa981 */ /* 0x000ea8000c1e1900 */
[----:B------:R-:W2:Y:S01]  /*1360*/  @!P2 LDG.E R13, desc[UR20][R12.64] ;  /* 0x000000140c0da981 */ /* 0x000ea2000c1e1900 */
[----:B------:R-:W-:Y:S02]  /*1370*/  VIADD R21, R9, 0x80 ;  /* 0x0000008009157836 */ /* 0x000fe40000000000 */
[----:B-1----:R-:W-:-:S03]  /*1380*/  IMAD.MOV.U32 R14, RZ, RZ, 0x4 ;  /* 0x00000004ff0e7424 */ /* 0x002fc600078e00ff */
[----:B------:R-:W-:Y:S01]  /*1390*/  ISETP.GE.AND P1, PT, R21, UR12, PT ;  /* 0x0000000c15007c0c */ /* 0x000fe2000bf26270 */
[----:B------:R-:W-:-:S12]  /*13a0*/  @!P2 IMAD.WIDE R14, R9, R14, UR16 ;  /* 0x00000010090eae25 */ /* 0x000fd8000f8e020e */
        /* <DEDUP_REMOVED lines=8> */
[----:B------:R-:W-:-:S03]  /*1430*/  IMAD.MOV.U32 R10, RZ, RZ, 0x4 ;  /* 0x00000004ff0a7424 */ /* 0x000fc600078e00ff */
        /* <DEDUP_REMOVED lines=18> */
[----:B------:R-:W3:Y:S04]  /*1560*/  @!P1 LDG.E R14, desc[UR20][R14.64] ;  /* 0x000000140e0e9981 */ /* 0x000ee8000c1e1900 */
[----:B------:R-:W3:Y:S01]  /*1570*/  @!P1 LDG.E R17, desc[UR20][R16.64] ;  /* 0x0000001410119981 */ /* 0x000ee2000c1e1900 */
[----:B-1----:R-:W-:Y:S02]  /*1580*/  IMAD.MOV.U32 R10, RZ, RZ, 0x4 ;  /* 0x00000004ff0a7424 */ /* 0x002fe400078e00ff */
[----:B------:R-:W-:-:S02]  /*1590*/  VIADD R7, R7, 0x4 ;  /* 0x0000000407077836 */ /* 0x000fc40000000000 */
[----:B------:R-:W-:Y:S01]  /*15a0*/  @!P1 IMAD.WIDE R10, R23, R10, UR16 ;  /* 0x00000010170a9e25 */ /* 0x000fe2000f8e020a */
[----:B---3--:R-:W-:-:S04]  /*15b0*/  @!P1 ISETP.NE.AND P2, PT, R14, R17, PT ;  /* 0x000000110e00920c */ /* 0x008fc80003f45270 */
[----:B------:R-:W-:-:S05]  /*15c0*/  @!P1 SEL R13, RZ, 0x1, P2 ;  /* 0x00000001ff0d9807 */ /* 0x000fca0001000000 */
[----:B------:R2:W-:Y:S04]  /*15d0*/  @!P1 STG.E desc[UR20][R10.64], R13 ;  /* 0x0000000d0a009986 */ /* 0x0005e8000c101914 */
.L_x_940:
[----:B------:R-:W-:Y:S05]  /*15e0*/  @!P0 EXIT ;  /* 0x000000000000894d */ /* 0x000fea0003800000 */
[----:B------:R-:W-:Y:S02]  /*15f0*/  ISETP.NE.AND P1, PT, R22, 0x1, PT ;  /* 0x000000011600780c */ /* 0x000fe40003f25270 */
[----:B------:R-:W-:-:S04]  /*1600*/  LOP3.LUT R6, R6, 0x1, RZ, 0xc0, !PT ;  /* 0x0000000106067812 */ /* 0x000fc800078ec0ff */
[----:B------:R-:W-:-:S07]  /*1610*/  ISETP.NE.U32.AND P0, PT, R6, 0x1, PT ;  /* 0x000000010600780c */ /* 0x000fce0003f05070 */
[----:B------:R-:W-:Y:S06]  /*1620*/  @!P1 BRA `(.L_x_941) ;  /* 0x00000000005c9947 */ /* 0x000fec0003800000 */
[----:B0-2---:R-:W-:-:S05]  /*1630*/  IMAD R13, R7, 0x80, R0 ;  /* 0x00000080070d7824 */ /* 0x005fca00078e0200 */
[----:B------:R-:W-:-:S13]  /*1640*/  ISETP.GE.AND P2, PT, R13, UR12, PT ;  /* 0x0000000c0d007c0c */ /* 0x000fda000bf46270 */
[----:B------:R-:W-:-:S04]  /*1650*/  @!P2 IMAD.WIDE R8, R13, 0x4, R4 ;  /* 0x000000040d08a825 */ /* 0x000fc800078e0204 */
[C---:B------:R-:W-:Y:S02]  /*1660*/  @!P2 IMAD.WIDE R10, R13.reuse, 0x4, R2 ;  /* 0x000000040d0aa825 */ /* 0x040fe400078e0202 */
[----:B------:R-:W2:Y:S04]  /*1670*/  @!P2 LDG.E R8, desc[UR20][R8.64] ;  /* 0x000000140808a981 */ /* 0x000ea8000c1e1900 */
[----:B------:R-:W2:Y:S01]  /*1680*/  @!P2 LDG.E R11, desc[UR20][R10.64] ;  /* 0x000000140a0ba981 */ /* 0x000ea2000c1e1900 */
[----:B------:R-:W-:Y:S02]  /*1690*/  VIADD R21, R13, 0x80 ;  /* 0x000000800d157836 */ /* 0x000fe40000000000 */
[----:B------:R-:W-:-:S03]  /*16a0*/  IMAD.MOV.U32 R12, RZ, RZ, 0x4 ;  /* 0x00000004ff0c7424 */ /* 0x000fc600078e00ff */
[----:B------:R-:W-:Y:S01]  /*16b0*/  ISETP.GE.AND P1, PT, R21, UR12, PT ;  /* 0x0000000c15007c0c */ /* 0x000fe2000bf26270 */
[----:B------:R-:W-:-:S12]  /*16c0*/  @!P2 IMAD.WIDE R12, R13, R12, UR16 ;  /* 0x000000100d0cae25 */ /* 0x000fd8000f8e020c */
[----:B-1----:R-:W-:-:S04]  /*16d0*/  @!P1 IMAD.WIDE R14, R21, 0x4, R4 ;  /* 0x00000004150e9825 */ /* 0x002fc800078e0204 */
[----:B------:R-:W-:Y:S01]  /*16e0*/  @!P1 IMAD.WIDE R16, R21, 0x4, R2 ;  /* 0x0000000415109825 */ /* 0x000fe200078e0202 */
[----:B--2---:R-:W-:-:S04]  /*16f0*/  @!P2 ISETP.NE.AND P3, PT, R8, R11, PT ;  /* 0x0000000b0800a20c */ /* 0x004fc80003f65270 */
[----:B------:R-:W-:-:S05]  /*1700*/  @!P2 SEL R19, RZ, 0x1, P3 ;  /* 0x00000001ff13a807 */ /* 0x000fca0001800000 */
[----:B------:R3:W-:Y:S04]  /*1710*/  @!P2 STG.E desc[UR20][R12.64], R19 ;  /* 0x000000130c00a986 */ /* 0x0007e8000c101914 */
[----:B------:R-:W2:Y:S04]  /*1720*/  @!P1 LDG.E R14, desc[UR20][R14.64] ;  /* 0x000000140e0e9981 */ /* 0x000ea8000c1e1900 */
[----:B------:R-:W2:Y:S01]  /*1730*/  @!P1 LDG.E R17, desc[UR20][R16.64] ;  /* 0x0000001410119981 */ /* 0x000ea2000c1e1900 */
[----:B------:R-:W-:Y:S02]  /*1740*/  IMAD.MOV.U32 R8, RZ, RZ, 0x4 ;  /* 0x00000004ff087424 */ /* 0x000fe400078e00ff */
[----:B------:R-:W-:-:S02]  /*1750*/  VIADD R7, R7, 0x2 ;  /* 0x0000000207077836 */ /* 0x000fc40000000000 */
[----:B------:R-:W-:Y:S01]  /*1760*/  @!P1 IMAD.WIDE R8, R21, R8, UR16 ;  /* 0x0000001015089e25 */ /* 0x000fe2000f8e0208 */
[----:B--2---:R-:W-:-:S04]  /*1770*/  @!P1 ISETP.NE.AND P2, PT, R14, R17, PT ;  /* 0x000000110e00920c */ /* 0x004fc80003f45270 */
[----:B------:R-:W-:-:S05]  /*1780*/  @!P1 SEL R11, RZ, 0x1, P2 ;  /* 0x00000001ff0b9807 */ /* 0x000fca0001000000 */
[----:B------:R3:W-:Y:S04]  /*1790*/  @!P1 STG.E desc[UR20][R8.64], R11 ;  /* 0x0000000b08009986 */ /* 0x0007e8000c101914 */
.L_x_941:
[----:B------:R-:W-:Y:S05]  /*17a0*/  @P0 EXIT ;  /* 0x000000000000094d */ /* 0x000fea0003800000 */
[----:B------:R-:W-:-:S05]  /*17b0*/  IMAD R7, R7, 0x80, R0 ;  /* 0x0000008007077824 */ /* 0x000fca00078e0200 */
[----:B------:R-:W-:-:S13]  /*17c0*/  ISETP.GE.AND P0, PT, R7, UR12, PT ;  /* 0x0000000c07007c0c */ /* 0x000fda000bf06270 */
[----:B------:R-:W-:Y:S05]  /*17d0*/  @P0 EXIT ;  /* 0x000000000000094d */ /* 0x000fea0003800000 */
[----:B------:R-:W-:-:S04]  /*17e0*/  IMAD.WIDE R4, R7, 0x4, R4 ;  /* 0x0000000407047825 */ /* 0x000fc800078e0204 */
[----:B------:R-:W-:Y:S02]  /*17f0*/  IMAD.WIDE R2, R7, 0x4, R2 ;  /* 0x0000000407027825 */ /* 0x000fe400078e0202 */
[----:B------:R-:W4:Y:S04]  /*1800*/  LDG.E R4, desc[UR20][R4.64] ;  /* 0x0000001404047981 */ /* 0x000f28000c1e1900 */
[----:B------:R-:W4:Y:S01]  /*1810*/  LDG.E R3, desc[UR20][R2.64] ;  /* 0x0000001402037981 */ /* 0x000f22000c1e1900 */
[----:B------:R-:W-:-:S04]  /*1820*/  IMAD.MOV.U32 R6, RZ, RZ, 0x4 ;  /* 0x00000004ff067424 */ /* 0x000fc800078e00ff */
[----:B------:R-:W-:Y:S01]  /*1830*/  IMAD.WIDE R6, R7, R6, UR16 ;  /* 0x0000001007067e25 */ /* 0x000fe2000f8e0206 */
[----:B----4-:R-:W-:-:S04]  /*1840*/  ISETP.NE.AND P0, PT, R4, R3, PT ;  /* 0x000000030400720c */ /* 0x010fc80003f05270 */
[----:B--23--:R-:W-:-:S05]  /*1850*/  SEL R9, RZ, 0x1, P0 ;  /* 0x00000001ff097807 */ /* 0x00cfca0000000000 */
[----:B------:R-:W-:Y:S01]  /*1860*/  STG.E desc[UR20][R6.64], R9 ;  /* 0x0000000906007986 */ /* 0x000fe2000c101914 */
[----:B------:R-:W-:Y:S05]  /*1870*/  EXIT ;  /* 0x000000000000794d */ /* 0x000fea0003800000 */
.L_x_942:
        /* <DEDUP_REMOVED lines=16> */
.L_x_1751:


//--------------------- .text._ZN3cub18CUB_300001_SM_10006detail9transform16transform_kernelINS2_10policy_hubILb1EN4cuda3std3__45tupleIJN6thrust24THRUST_300001_SM_1000_NS6detail15normal_iteratorINSA_10device_ptrIjEEEESF_EEEE10policy1000El17find_rain_by_daysSF_JPjSK_EEEvT0_iT1_T2_DpNS2_10kernel_argIT3_EE --------------------------
	.section	.text._ZN3cub18CUB_300001_SM_10006detail9transform16transform_kernelINS2_10policy_hubILb1EN4cuda3std3__45tupleIJN6thrust24THRUST_300001_SM_1000_NS6detail15normal_iteratorINSA_10device_ptrIjEEEESF_EEEE10policy1000El17find_rain_by_daysSF_JPjSK_EEEvT0_iT1_T2_DpNS2_10kernel_argIT3_EE,"ax",@progbits
	.align	128
        .global         _ZN3cub18CUB_300001_SM_10006detail9transform16transform_kernelINS2_10policy_hubILb1EN4cuda3std3__45tupleIJN6thrust24THRUST_300001_SM_1000_NS6detail15normal_iteratorINSA_10device_ptrIjEEEESF_EEEE10policy1000El17find_rain_by_daysSF_JPjSK_EEEvT0_iT1_T2_DpNS2_10kernel_argIT3_EE
        .type           _ZN3cub18CUB_300001_SM_10006detail9transform16transform_kernelINS2_10policy_hubILb1EN4cuda3std3__45tupleIJN6thrust24THRUST_300001_SM_1000_NS6detail15normal_iteratorINSA_10device_ptrIjEEEESF_EEEE10policy1000El17find_rain_by_daysSF_JPjSK_EEEvT0_iT1_T2_DpNS2_10kernel_argIT3_EE,@function
        .size           _ZN3cub18CUB_300001_SM_10006detail9transform16transform_kernelINS2_10policy_hubILb1EN4cuda3std3__45tupleIJN6thrust24THRUST_300001_SM_1000_NS6detail15normal_iteratorINSA_10device_ptrIjEEEESF_EEEE10policy1000El17find_rain_by_daysSF_JPjSK_EEEvT0_iT1_T2_DpNS2_10kernel_argIT3_EE,(.L_x_1752 - _ZN3cub18CUB_300001_SM_10006detail9transform16transform_kernelINS2_10policy_hubILb1EN4cuda3std3__45tupleIJN6thrust24THRUST_300001_SM_1000_NS6detail15normal_iteratorINSA_10device_ptrIjEEEESF_EEEE10policy1000El17find_rain_by_daysSF_JPjSK_EEEvT0_iT1_T2_DpNS2_10kernel_argIT3_EE)
        .other          _ZN3cub18CUB_300001_SM_10006detail9transform16transform_kernelINS2_10policy_hubILb1EN4cuda3std3__45tupleIJN6thrust24THRUST_300001_SM_1000_NS6detail15normal_iteratorINSA_10device_ptrIjEEEESF_EEEE10policy1000El17find_rain_by_daysSF_JPjSK_EEEvT0_iT1_T2_DpNS2_10kernel_argIT3_EE,@"STO_CUDA_ENTRY STV_DEFAULT"
_ZN3cub18CUB_300001_SM_10006detail9transform16transform_kernelINS2_10policy_hubILb1EN4cuda3std3__45tupleIJN6thrust24THRUST_300001_SM_1000_NS6detail15normal_iteratorINSA_10device_ptrIjEEEESF_EEEE10policy1000El17find_rain_by_daysSF_JPjSK_EEEvT0_iT1_T2_DpNS2_10kernel_argIT3_EE:
.text._ZN3cub18CUB_300001_SM_10006detail9transform16transform_kernelINS2_10policy_hubILb1EN4cuda3std3__45tupleIJN6thrust24THRUST_300001_SM_1000_NS6detail15normal_iteratorINSA_10device_ptrIjEEEESF_EEEE10policy1000El17find_rain_by_daysSF_JPjSK_EEEvT0_iT1_T2_DpNS2_10kernel_argIT3_EE:
[----:B------:R-:W-:Y:S01]  /*0000*/  LDC R1, c[0x0][0x37c] ;  /* 0x0000df00ff017b82 */ /* 0x000fe20000000800 */
[----:B------:R-:W0:Y:S07]  /*0010*/  LDCU UR20, c[0x0][0x388] ;  /* 0x00007100ff1477ac */ /* 0x000e2e0008000800 */
[----:B------:R-:W1:Y:S01]  /*0020*/  S2UR UR6, SR_CTAID.X ;  /* 0x00000000000679c3 */ /* 0x000e620000002500 */
[----:B------:R-:W2:Y:S01]  /*0030*/  S2R R7, SR_TID.X ;  /* 0x0000000000077919 */ /* 0x000ea20000002100 */
[----:B------:R-:W-:Y:S01]  /*0040*/  BSSY.RECONVERGENT B0, `(.L_x_943) ;  /* 0x000002d000007945 */ /* 0x000fe20003800200 */
[----:B------:R-:W3:Y:S01]  /*0050*/  LDCU.64 UR10, c[0x0][0x380] ;  /* 0x00007000ff0a77ac */ /* 0x000ee20008000a00 */
[----:B0-----:R-:W-:-:S04]  /*0060*/  USHF.L.U32 UR9, UR20, 0x7, URZ ;  /* 0x0000000714097899 */ /* 0x001fc800080006ff */
[----:B------:R-:W-:Y:S02]  /*0070*/  USHF.R.S32.HI UR12, URZ, 0x1f, UR9 ;  /* 0x0000001fff0c7899 */ /* 0x000fe40008011409 */
[----:B-1----:R-:W-:Y:S02]  /*0080*/  UIMAD.WIDE.U32 UR4, UR9, UR6, URZ ;  /* 0x00000006090472a5 */ /* 0x002fe4000f8e00ff */
[----:B------:R-:W-:Y:S02]  /*0090*/  UIMAD UR8, UR12, UR6, URZ ;  /* 0x000000060c0872a4 */ /* 0x000fe4000f8e02ff */
[----:B---3--:R-:W-:Y:S02]  /*00a0*/  UIADD3 UR6, UP1, UPT, -UR4, UR10, URZ ;  /* 0x0000000a04067290 */ /* 0x008fe4000ff3e1ff */
[----:B------:R-:W-:Y:S02]  /*00b0*/  UIADD3 UR8, UPT, UPT, UR5, UR8, URZ ;  /* 0x0000000805087290 */ /* 0x000fe4000fffe0ff */
[----:B------:R-:W-:Y:S01]  /*00c0*/  UISETP.LT.U32.AND UP0, UPT, UR6, UR9, UPT ;  /* 0x000000090600728c */ /* 0x000fe2000bf01070 */
[----:B--2---:R-:W-:Y:S01]  /*00d0*/  IMAD.SHL.U32 R0, R7, 0x80, RZ ;  /* 0x0000008007007824 */ /* 0x004fe200078e00ff */
[----:B------:R-:W-:-:S04]  /*00e0*/  UIADD3.X UR7, UPT, UPT, ~UR8, UR11, URZ, UP1, !UPT ;  /* 0x0000000b08077290 */ /* 0x000fc80008ffe5ff */
[----:B------:R-:W-:-:S04]  /*00f0*/  UISETP.LT.AND.EX UP0, UPT, UR7, UR12, UPT, UP0 ;  /* 0x0000000c0700728c */ /* 0x000fc8000bf01300 */
[----:B------:R-:W-:-:S04]  /*0100*/  USEL UR6, UR6, UR9, UP0 ;  /* 0x0000000906067287 */ /* 0x000fc80008000000 */
[----:B------:R-:W-:-:S06]  /*0110*/  USHF.L.U32 UR7, UR6, 0x2, URZ ;  /* 0x0000000206077899 */ /* 0x000fcc00080006ff */
[----:B------:R-:W-:-:S13]  /*0120*/  ISETP.GE.AND P0, PT, R0, UR7, PT ;  /* 0x0000000700007c0c */ /* 0x000fda000bf06270 */
[----:B------:R-:W-:Y:S05]  /*0130*/  @P0 BRA `(.L_x_944) ;  /* 0x0000000000740947 */ /* 0x000fea0003800000 */
[----:B------:R-:W0:Y:S01]  /*0140*/  LDCU.64 UR10, c[0x0][0x3a0] ;  /* 0x00007400ff0a77ac */ /* 0x000e220008000a00 */
[----:B------:R-:W-:Y:S01]  /*0150*/  IMAD.U32 R2, RZ, RZ, UR4 ;  /* 0x00000004ff027e24 */ /* 0x000fe2000f8e00ff */
[----:B------:R-:W-:Y:S01]  /*0160*/  BSSY.RECONVERGENT B1, `(.L_x_945) ;  /* 0x0000010000017945 */ /* 0x000fe20003800200 */
[----:B------:R-:W-:Y:S02]  /*0170*/  IMAD.U32 R3, RZ, RZ, UR5 ;  /* 0x00000005ff037e24 */ /* 0x000fe4000f8e00ff */
[----:B------:R-:W-:Y:S02]  /*0180*/  IMAD.U32 R6, RZ, RZ, UR8 ;  /* 0x00000008ff067e24 */ /* 0x000fe4000f8e00ff */
[----:B------:R-:W-:Y:S02]  /*0190*/  IMAD.U32 R3, RZ, RZ, UR4 ;  /* 0x00000004ff037e24 */ /* 0x000fe4000f8e00ff */
[----:B------:R-:W-:Y:S02]  /*01a0*/  IMAD.SHL.U32 R5, R2, 0x4, RZ ;  /* 0x0000000402057824 */ /* 0x000fe400078e00ff */
[----:B------:R-:W-:Y:S01]  /*01b0*/  IMAD.MOV.U32 R4, RZ, RZ, R0 ;  /* 0x000000ffff047224 */ /* 0x000fe200078e0000 */
[----:B------:R-:W-:-:S02]  /*01c0*/  SHF.L.U64.HI R6, R3, 0x2, R6 ;  /* 0x0000000203067819 */ /* 0x000fc40000010206 */
[----:B0-----:R-:W-:-:S04]  /*01d0*/  IADD3 R2, P0, PT, R5, UR10, RZ ;  /* 0x0000000a05027c10 */ /* 0x001fc8000ff1e0ff */
[----:B------:R-:W-:-:S03]  /*01e0*/  IADD3.X R3, PT, PT, R6, UR11, RZ, P0, !PT ;  /* 0x0000000b06037c10 */ /* 0x000fc600087fe4ff */
[----:B------:R-:W-:-:S07]  /*01f0*/  IMAD.WIDE.U32 R2, R7, 0x80, R2 ;  /* 0x0000008007027825 */ /* 0x000fce00078e0002 */
.L_x_946:
[----:B------:R-:W-:Y:S01]  /*0200*/  VIADD R4, R4, 0x4000 ;  /* 0x0000400004047836 */ /* 0x000fe20000000000 */
[----:B------:R0:W-:Y:S04]  /*0210*/  CCTL.E.PF2 [R2] ;  /* 0x000000000200798f */ /* 0x0001e80000800100 */
[----:B------:R-:W-:Y:S02]  /*0220*/  ISETP.GE.AND P0, PT, R4, UR7, PT ;  /* 0x0000000704007c0c */ /* 0x000fe4000bf06270 */
[----:B0-----:R-:W-:-:S05]  /*0230*/  IADD3 R2, P1, PT, R2, 0x4000, RZ ;  /* 0x0000400002027810 */ /* 0x001fca0007f3e0ff */
[----:B------:R-:W-:-:S06]  /*0240*/  IMAD.X R3, RZ, RZ, R3, P1 ;  /* 0x000000ffff037224 */ /* 0x000fcc00008e0603 */
[----:B------:R-:W-:Y:S05]  /*0250*/  @!P0 BRA `(.L_x_946) ;  /* 0xfffffffc00e88947 */ /* 0x000fea000383ffff */
[----:B------:R-:W-:Y:S05]  /*0260*/  BSYNC.RECONVERGENT B1 ;  /* 0x0000000000017941 */ /* 0x000fea0003800200 */
.L_x_945:
[----:B------:R-:W0:Y:S02]  /*0270*/  LDCU.64 UR10, c[0x0][0x3b0] ;  /* 0x00007600ff0a77ac */ /* 0x000e240008000a00 */
[----:B0-----:R-:W-:-:S04]  /*0280*/  IADD3 R2, P0, PT, R5, UR10, RZ ;  /* 0x0000000a05027c10 */ /* 0x001fc8000ff1e0ff */
[----:B------:R-:W-:-:S03]  /*0290*/  IADD3.X R3, PT, PT, R6, UR11, RZ, P0, !PT ;  /* 0x0000000b06037c10 */ /* 0x000fc600087fe4ff */
[----:B------:R-:W-:-:S07]  /*02a0*/  IMAD.WIDE.U32 R2, R7, 0x80, R2 ;  /* 0x0000008007027825 */ /* 0x000fce00078e0002 */
.L_x_947:
[----:B------:R-:W-:Y:S01]  /*02b0*/  VIADD R0, R0, 0x4000 ;  /* 0x0000400000007836 */ /* 0x000fe20000000000 */
[----:B------:R0:W-:Y:S04]  /*02c0*/  CCTL.E.PF2 [R2] ;  /* 0x000000000200798f */ /* 0x0001e80000800100 */
[----:B------:R-:W-:Y:S02]  /*02d0*/  ISETP.GE.AND P0, PT, R0, UR7, PT ;  /* 0x0000000700007c0c */ /* 0x000fe4000bf06270 */
[----:B0-----:R-:W-:-:S05]  /*02e0*/  IADD3 R2, P1, PT, R2, 0x4000, RZ ;  /* 0x0000400002027810 */ /* 0x001fca0007f3e0ff */
[----:B------:R-:W-:-:S06]  /*02f0*/  IMAD.X R3, RZ, RZ, R3, P1 ;  /* 0x000000ffff037224 */ /* 0x000fcc00008e0603 */
[----:B------:R-:W-:Y:S05]  /*0300*/  @!P0 BRA `(.L_x_947) ;  /* 0xfffffffc00e88947 */ /* 0x000fea000383ffff */
.L_x_944:
[----:B------:R-:W-:Y:S05]  /*0310*/  BSYNC.RECONVERGENT B0 ;  /* 0x0000000000007941 */ /* 0x000fea0003800200 */
.L_x_943:
[----:B------:R-:W0:Y:S01]  /*0320*/  LDCU.64 UR10, c[0x0][0x3a0] ;  /* 0x00007400ff0a77ac */ /* 0x000e220008000a00 */
[----:B------:R-:W1:Y:S01]  /*0330*/  LDCU.64 UR14, c[0x0][0x3b0] ;  /* 0x00007600ff0e77ac */ /* 0x000e620008000a00 */
[----:B------:R-:W2:Y:S01]  /*0340*/  LDCU.64 UR12, c[0x0][0x398] ;  /* 0x00007300ff0c77ac */ /* 0x000ea20008000a00 */
[----:B------:R-:W-:Y:S02]  /*0350*/  USHF.L.U64.HI UR5, UR4, 0x2, UR8 ;  /* 0x0000000204057899 */ /* 0x000fe40008010208 */
[----:B------:R-:W-:Y:S02]  /*0360*/  USHF.L.U32 UR4, UR4, 0x2, URZ ;  /* 0x0000000204047899 */ /* 0x000fe400080006ff */
[----:B------:R-:W-:Y:S02]  /*0370*/  UISETP.NE.AND UP0, UPT, UR9, UR6, UPT ;  /* 0x000000060900728c */ /* 0x000fe4000bf05270 */
[----:B0-----:R-:W-:Y:S01]  /*0380*/  UIADD3 UR7, UP2, UPT, UR4, UR10, URZ ;  /* 0x0000000a04077290 */ /* 0x001fe2000ff5e0ff */
[----:B------:R-:W0:Y:S01]  /*0390*/  LDCU.64 UR18, c[0x0][0x358] ;  /* 0x00006b00ff1277ac */ /* 0x000e220008000a00 */
[----:B-1----:R-:W-:-:S04]  /*03a0*/  UIADD3 UR9, UP3, UPT, UR4, UR14, URZ ;  /* 0x0000000e04097290 */ /* 0x002fc8000ff7e0ff */
[----:B------:R-:W-:Y:S01]  /*03b0*/  IMAD.U32 R2, RZ, RZ, UR7 ;  /* 0x00000007ff027e24 */ /* 0x000fe2000f8e00ff */
[----:B------:R-:W-:Y:S02]  /*03c0*/  UIADD3.X UR8, UPT, UPT, UR5, UR11, URZ, UP2, !UPT ;  /* 0x0000000b05087290 */ /* 0x000fe400097fe4ff */
[----:B------:R-:W-:Y:S02]  /*03d0*/  UIADD3.X UR21, UPT, UPT, UR5, UR15, URZ, UP3, !UPT ;  /* 0x0000000f05157290 */ /* 0x000fe40009ffe4ff */
[----:B--2---:R-:W-:Y:S01]  /*03e0*/  UIADD3 UR16, UP1, UPT, UR4, UR12, URZ ;  /* 0x0000000c04107290 */ /* 0x004fe2000ff3e0ff */
[----:B------:R-:W-:Y:S02]  /*03f0*/  IMAD.U32 R4, RZ, RZ, UR9 ;  /* 0x00000009ff047e24 */ /* 0x000fe4000f8e00ff */
[----:B------:R-:W-:Y:S01]  /*0400*/  IMAD.U32 R3, RZ, RZ, UR8 ;  /* 0x00000008ff037e24 */ /* 0x000fe2000f8e00ff */
[----:B------:R-:W-:Y:S01]  /*0410*/  UIADD3.X UR17, UPT, UPT, UR5, UR13, URZ, UP1, !UPT ;  /* 0x0000000d05117290 */ /* 0x000fe20008ffe4ff */
[----:B------:R-:W-:Y:S01]  /*0420*/  IMAD.U32 R5, RZ, RZ, UR21 ;  /* 0x00000015ff057e24 */ /* 0x000fe2000f8e00ff */
[----:B------:R-:W-:Y:S10]  /*0430*/  BRA.U !UP0, `(.L_x_948) ;  /* 0x00000015082c7547 */ /* 0x000ff4000b800000 */
[----:B------:R-:W-:-:S06]  /*0440*/  UISETP.GE.AND UP0, UPT, UR20, 0x1, UPT ;  /* 0x000000011400788c */ /* 0x000fcc000bf06270 */
[----:B------:R-:W-:-:S13]  /*0450*/  PLOP3.LUT P0, PT, PT, PT, UP0, 0x80, 0x8 ;  /* 0x000000000008781c */ /* 0x000fda0003f0f008 */
[----:B0-----:R-:W-:Y:S05]  /*0460*/  @!P0 EXIT ;  /* 0x000000000000894d */ /* 0x001fea0003800000 */
[----:B------:R-:W-:Y:S01]  /*0470*/  UISETP.GE.U32.AND UP0, UPT, UR20, 0x8, UPT ;  /* 0x000000081400788c */ /* 0x000fe2000bf06070 */
[----:B------:R-:W-:Y:S01]  /*0480*/  IMAD.MOV.U32 R0, RZ, RZ, RZ ;  /* 0x000000ffff007224 */ /* 0x000fe200078e00ff */
[----:B------:R-:W-:-:S07]  /*0490*/  ULOP3.LUT UR4, UR20, 0x7, URZ, 0xc0, !UPT ;  /* 0x0000000714047892 */ /* 0x000fce000f8ec0ff */
[----:B------:R-:W-:Y:S05]  /*04a0*/  BRA.U !UP0, `(.L_x_949) ;  /* 0x0000000d08287547 */ /* 0x000fea000b800000 */
[----:B------:R-:W-:-:S13]  /*04b0*/  ISETP.GE.AND P2, PT, R7, UR6, PT ;  /* 0x0000000607007c0c */ /* 0x000fda000bf46270 */
[C---:B------:R-:W-:Y:S01]  /*04c0*/  @!P2 IMAD.WIDE.U32 R8, R7.reuse, 0x4, R2 ;  /* 0x000000040708a825 */ /* 0x040fe200078e0002 */
[----:B------:R-:W0:Y:S03]  /*04d0*/  @!P2 LDC R15, c[0x0][0x390] ;  /* 0x0000e400ff0fab82 */ /* 0x000e260000000800 */
[C---:B------:R-:W-:Y:S02]  /*04e0*/  @!P2 IMAD.WIDE.U32 R10, R7.reuse, 0x4, R4 ;  /* 0x00000004070aa825 */ /* 0x040fe400078e0004 */
[----:B------:R-:W0:Y:S03]  /*04f0*/  @!P2 LDG.E R8, desc[UR18][R8.64] ;  /* 0x000000120808a981 */ /* 0x000e26000c1e1900 */
[----:B------:R-:W1:Y:S01]  /*0500*/  @!P2 LDC R13, c[0x0][0x38c] ;  /* 0x0000e300ff0dab82 */ /* 0x000e620000000800 */
[----:B------:R-:W2:Y:S01]  /*0510*/  @!P2 LDG.E R10, desc[UR18][R10.64] ;  /* 0x000000120a0aa981 */ /* 0x000ea2000c1e1900 */
[----:B------:R-:W-:-:S02]  /*0520*/  VIADD R17, R7, 0x80 ;  /* 0x0000008007117836 */ /* 0x000fc40000000000 */
[----:B------:R-:W-:-:S03]  /*0530*/  IMAD.MOV.U32 R12, RZ, RZ, 0x4 ;  /* 0x00000004ff0c7424 */ /* 0x000fc600078e00ff */
[----:B------:R-:W-:-:S13]  /*0540*/  ISETP.GE.AND P0, PT, R17, UR6, PT ;  /* 0x0000000611007c0c */ /* 0x000fda000bf06270 */
[----:B------:R-:W3:Y:S08]  /*0550*/  @!P0 LDC R21, c[0x0][0x390] ;  /* 0x0000e400ff158b82 */ /* 0x000ef00000000800 */
[----:B------:R-:W4:Y:S01]  /*0560*/  @!P0 LDC R19, c[0x0][0x38c] ;  /* 0x0000e300ff138b82 */ /* 0x000f220000000800 */
[C---:B0-----:R-:W-:Y:S02]  /*0570*/  @!P2 ISETP.GT.AND P1, PT, R8.reuse, R15, PT ;  /* 0x0000000f0800a20c */ /* 0x041fe40003f24270 */
[----:B-1----:R-:W-:Y:S01]  /*0580*/  @!P2 ISETP.GE.AND P3, PT, R8, R13, PT ;  /* 0x0000000d0800a20c */ /* 0x002fe20003f66270 */
[----:B------:R-:W-:Y:S01]  /*0590*/  @!P2 IMAD.WIDE.U32 R12, R7, R12, UR16 ;  /* 0x00000010070cae25 */ /* 0x000fe2000f8e000c */
[----:B--2---:R-:W-:-:S03]  /*05a0*/  @!P2 SEL R0, R10, RZ, !P1 ;  /* 0x000000ff0a00a207 */ /* 0x004fc60004800000 */
[----:B------:R-:W-:Y:S01]  /*05b0*/  IMAD.WIDE R8, R17, 0x4, R2 ;  /* 0x0000000411087825 */ /* 0x000fe200078e0202 */
[----:B------:R-:W-:-:S03]  /*05c0*/  @!P2 SEL R15, R0, RZ, P3 ;  /* 0x000000ff000fa207 */ /* 0x000fc60001800000 */
[----:B------:R-:W-:Y:S02]  /*05d0*/  IMAD.WIDE R10, R17, 0x4, R4 ;  /* 0x00000004110a7825 */ /* 0x000fe400078e0204 */
[----:B------:R0:W-:Y:S04]  /*05e0*/  @!P2 STG.E desc[UR18][R12.64], R15 ;  /* 0x0000000f0c00a986 */ /* 0x0001e8000c101912 */
[----:B------:R-:W3:Y:S04]  /*05f0*/  @!P0 LDG.E R0, desc[UR18][R8.64] ;  /* 0x0000001208008981 */ /* 0x000ee8000c1e1900 */
[----:B------:R-:W2:Y:S01]  /*0600*/  @!P0 LDG.E R6, desc[UR18][R10.64] ;  /* 0x000000120a068981 */ /* 0x000ea2000c1e1900 */
[----:B------:R-:W-:-:S05]  /*0610*/  VIADD R14, R7, 0x100 ;  /* 0x00000100070e7836 */ /* 0x000fca0000000000 */
[----:B------:R-:W-:Y:S01]  /*0620*/  ISETP.GE.AND P1, PT, R14, UR6, PT ;  /* 0x000000060e007c0c */ /* 0x000fe2000bf26270 */
[----:B------:R-:W-:-:S04]  /*0630*/  IMAD.MOV.U32 R14, RZ, RZ, 0x4 ;  /* 0x00000004ff0e7424 */ /* 0x000fc800078e00ff */
[----:B0-----:R-:W-:-:S08]  /*0640*/  IMAD.WIDE R12, R17, R14, UR16 ;  /* 0x00000010110c7e25 */ /* 0x001fd0000f8e020e */
[----:B------:R-:W0:Y:S01]  /*0650*/  @!P1 LDC R17, c[0x0][0x38c] ;  /* 0x0000e300ff119b82 */ /* 0x000e220000000800 */
[C---:B---3--:R-:W-:Y:S02]  /*0660*/  @!P0 ISETP.GT.AND P2, PT, R0.reuse, R21, PT ;  /* 0x000000150000820c */ /* 0x048fe40003f44270 */
[----:B----4-:R-:W-:Y:S02]  /*0670*/  @!P0 ISETP.GE.AND P3, PT, R0, R19, PT ;  /* 0x000000130000820c */ /* 0x010fe40003f66270 */
[----:B--2---:R-:W-:-:S03]  /*0680*/  @!P0 SEL R6, R6, RZ, !P2 ;  /* 0x000000ff06068207 */ /* 0x004fc60005000000 */
[----:B------:R-:W1:Y:S01]  /*0690*/  @!P1 LDC R19, c[0x0][0x390] ;  /* 0x0000e400ff139b82 */ /* 0x000e620000000800 */
[----:B------:R-:W-:-:S05]  /*06a0*/  @!P0 SEL R15, R6, RZ, P3 ;  /* 0x000000ff060f8207 */ /* 0x000fca0001800000 */
[----:B------:R2:W-:Y:S04]  /*06b0*/  @!P0 STG.E desc[UR18][R12.64], R15 ;  /* 0x0000000f0c008986 */ /* 0x0005e8000c101912 */
[----:B------:R-:W1:Y:S04]  /*06c0*/  @!P1 LDG.E R0, desc[UR18][R8.64+0x200] ;  /* 0x0002001208009981 */ /* 0x000e68000c1e1900 */
[----:B------:R-:W3:Y:S01]  /*06d0*/  @!P1 LDG.E R6, desc[UR18][R10.64+0x200] ;  /* 0x000200120a069981 */ /* 0x000ee2000c1e1900 */
[----:B------:R-:W-:-:S05]  /*06e0*/  VIADD R14, R7, 0x180 ;  /* 0x00000180070e7836 */ /* 0x000fca0000000000 */
[----:B------:R-:W-:-:S13]  /*06f0*/  ISETP.GE.AND P0, PT, R14, UR6, PT ;  /* 0x000000060e007c0c */ /* 0x000fda000bf06270 */
[----:B--2---:R-:W2:Y:S01]  /*0700*/  @!P0 LDC R15, c[0x0][0x38c] ;  /* 0x0000e300ff0f8b82 */ /* 0x004ea20000000800 */
[C---:B-1----:R-:W-:Y:S02]  /*0710*/  @!P1 ISETP.GT.AND P2, PT, R0.reuse, R19, PT ;  /* 0x000000130000920c */ /* 0x042fe40003f44270 */
[----:B0-----:R-:W-:-:S05]  /*0720*/  @!P1 ISETP.GE.AND P3, PT, R0, R17, PT ;  /* 0x000000110000920c */ /* 0x001fca0003f66270 */
[----:B------:R-:W0:Y:S01]  /*0730*/  @!P0 LDC R19, c[0x0][0x390] ;  /* 0x0000e400ff138b82 */ /* 0x000e220000000800 */
[----:B---3--:R-:W-:-:S04]  /*0740*/  @!P1 SEL R6, R6, RZ, !P2 ;  /* 0x000000ff06069207 */ /* 0x008fc80005000000 */
[----:B------:R-:W-:-:S05]  /*0750*/  @!P1 SEL R17, R6, RZ, P3 ;  /* 0x000000ff06119207 */ /* 0x000fca0001800000 */
[----:B------:R1:W-:Y:S04]  /*0760*/  @!P1 STG.E desc[UR18][R12.64+0x200], R17 ;  /* 0x000200110c009986 */ /* 0x0003e8000c101912 */
[----:B------:R-:W0:Y:S04]  /*0770*/  @!P0 LDG.E R0, desc[UR18][R8.64+0x400] ;  /* 0x0004001208008981 */ /* 0x000e28000c1e1900 */
[----:B------:R-:W3:Y:S01]  /*0780*/  @!P0 LDG.E R6, desc[UR18][R10.64+0x400] ;  /* 0x000400120a068981 */ /* 0x000ee2000c1e1900 */
[----:B------:R-:W-:-:S05]  /*0790*/  VIADD R14, R7, 0x200 ;  /* 0x00000200070e7836 */ /* 0x000fca0000000000 */
[----:B------:R-:W-:-:S13]  /*07a0*/  ISETP.GE.AND P1, PT, R14, UR6, PT ;  /* 0x000000060e007c0c */ /* 0x000fda000bf26270 */
[----:B-1----:R-:W1:Y:S01]  /*07b0*/  @!P1 LDC R17, c[0x0][0x38c] ;  /* 0x0000e300ff119b82 */ /* 0x002e620000000800 */
[C---:B0-----:R-:W-:Y:S02]  /*07c0*/  @!P0 ISETP.GT.AND P2, PT, R0.reuse, R19, PT ;  /* 0x000000130000820c */ /* 0x041fe40003f44270 */
[----:B--2---:R-:W-:-:S05]  /*07d0*/  @!P0 ISETP.GE.AND P3, PT, R0, R15, PT ;  /* 0x0000000f0000820c */ /* 0x004fca0003f66270 */
        /* <DEDUP_REMOVED lines=8> */
[----:B--2---:R-:W2:Y:S01]  /*0860*/  @!P0 LDC R15, c[0x0][0x38c] ;  /* 0x0000e300ff0f8b82 */ /* 0x004ea20000000800 */
[C---:B0-----:R-:W-:Y:S02]  /*0870*/  @!P1 ISETP.GT.AND P2, PT, R0.reuse, R19, PT ;  /* 0x000000130000920c */ /* 0x041fe40003f44270 */
[----:B-1----:R-:W-:-:S05]  /*0880*/  @!P1 ISETP.GE.AND P3, PT, R0, R17, PT ;  /* 0x000000110000920c */ /* 0x002fca0003f66270 */
        /* <DEDUP_REMOVED lines=28> */
[----:B------:R-:W-:Y:S01]  /*0a50*/  ULOP3.LUT UR5, UR20, 0x7ffffff8, URZ, 0xc0, !UPT ;  /* 0x7ffffff814057892 */ /* 0x000fe2000f8ec0ff */
[----:B0-----:R-:W-:-:S02]  /*0a60*/  @!P0 ISETP.GT.AND P1, PT, R8, R19, PT ;  /* 0x000000130800820c */ /* 0x001fc40003f24270 */
[----:B--2---:R-:W-:Y:S02]  /*0a70*/  @!P0 ISETP.GE.AND P2, PT, R8, R15, PT ;  /* 0x0000000f0800820c */ /* 0x004fe40003f46270 */
[----:B---3--:R-:W-:-:S04]  /*0a80*/  @!P0 SEL R0, R10, RZ, !P1 ;  /* 0x000000ff0a008207 */ /* 0x008fc80004800000 */
[----:B------:R-:W-:Y:S01]  /*0a90*/  @!P0 SEL R15, R0, RZ, P2 ;  /* 0x000000ff000f8207 */ /* 0x000fe20001000000 */
[----:B------:R-:W-:-:S04]  /*0aa0*/  IMAD.U32 R0, RZ, RZ, UR5 ;  /* 0x00000005ff007e24 */ /* 0x000fc8000f8e00ff */
[----:B------:R1:W-:Y:S01]  /*0ab0*/  @!P0 STG.E desc[UR18][R12.64+0xc00], R15 ;  /* 0x000c000f0c008986 */ /* 0x0003e2000c101912 */
[----:B------:R-:W-:-:S13]  /*0ac0*/  ISETP.NE.AND P0, PT, R0, 0x8, PT ;  /* 0x000000080000780c */ /* 0x000fda0003f05270 */
[----:B-1----:R-:W-:Y:S05]  /*0ad0*/  @!P0 BRA `(.L_x_949) ;  /* 0x00000004009c8947 */ /* 0x002fea0003800000 */
[----:B------:R-:W-:Y:S01]  /*0ae0*/  IMAD.MOV.U32 R6, RZ, RZ, 0x8 ;  /* 0x00000008ff067424 */ /* 0x000fe200078e00ff */
[----:B------:R-:W0:Y:S01]  /*0af0*/  LDCU UR5, c[0x0][0x38c] ;  /* 0x00007180ff0577ac */ /* 0x000e220008000800 */
[----:B------:R-:W1:Y:S05]  /*0b00*/  LDCU UR7, c[0x0][0x390] ;  /* 0x00007200ff0777ac */ /* 0x000e6a0008000800 */
.L_x_952:
[----:B0-----:R-:W-:-:S05]  /*0b10*/  IMAD R15, R6, 0x80, R7 ;  /* 0x00000080060f7824 */ /* 0x001fca00078e0207 */
[----:B------:R-:W-:-:S13]  /*0b20*/  ISETP.GE.AND P2, PT, R15, UR6, PT ;  /* 0x000000060f007c0c */ /* 0x000fda000bf46270 */
[C---:B--2---:R-:W-:Y:S01]  /*0b30*/  @!P2 IMAD.WIDE.U32 R8, R15.reuse, 0x4, R2 ;  /* 0x000000040f08a825 */ /* 0x044fe200078e0002 */
[----:B------:R-:W2:Y:S03]  /*0b40*/  @!P2 LDC R17, c[0x0][0x390] ;  /* 0x0000e400ff11ab82 */ /* 0x000ea60000000800 */
[C---:B------:R-:W-:Y:S02]  /*0b50*/  @!P2 IMAD.WIDE.U32 R10, R15.reuse, 0x4, R4 ;  /* 0x000000040f0aa825 */ /* 0x040fe400078e0004 */
[----:B------:R-:W2:Y:S03]  /*0b60*/  @!P2 LDG.E R8, desc[UR18][R8.64] ;  /* 0x000000120808a981 */ /* 0x000ea6000c1e1900 */
[----:B------:R-:W3:Y:S01]  /*0b70*/  @!P2 LDC R13, c[0x0][0x38c] ;  /* 0x0000e300ff0dab82 */ /* 0x000ee20000000800 */
[----:B------:R-:W4:Y:S01]  /*0b80*/  @!P2 LDG.E R10, desc[UR18][R10.64] ;  /* 0x000000120a0aa981 */ /* 0x000f22000c1e1900 */
[----:B------:R-:W-:-:S02]  /*0b90*/  VIADD R19, R15, 0x80 ;  /* 0x000000800f137836 */ /* 0x000fc40000000000 */
[----:B------:R-:W-:-:S03]  /*0ba0*/  IMAD.MOV.U32 R16, RZ, RZ, 0x4 ;  /* 0x00000004ff107424 */ /* 0x000fc600078e00ff */
[----:B------:R-:W-:-:S13]  /*0bb0*/  ISETP.GE.AND P0, PT, R19, UR6, PT ;  /* 0x0000000613007c0c */ /* 0x000fda000bf06270 */
[----:B------:R-:W5:Y:S08]  /*0bc0*/  @!P0 LDC R20, c[0x0][0x390] ;  /* 0x0000e400ff148b82 */ /* 0x000f700000000800 */
[----:B------:R-:W0:Y:S01]  /*0bd0*/  @!P0 LDC R18, c[0x0][0x38c] ;  /* 0x0000e300ff128b82 */ /* 0x000e220000000800 */
[C---:B--2---:R-:W-:Y:S01]  /*0be0*/  @!P2 ISETP.GT.AND P1, PT, R8.reuse, R17, PT ;  /* 0x000000110800a20c */ /* 0x044fe20003f24270 */
[----:B------:R-:W-:Y:S01]  /*0bf0*/  @!P2 IMAD.WIDE.U32 R16, R15, R16, UR16 ;  /* 0x000000100f10ae25 */ /* 0x000fe2000f8e0010 */
[----:B---3--:R-:W-:-:S02]  /*0c00*/  @!P2 ISETP.GE.AND P3, PT, R8, R13, PT ;  /* 0x0000000d0800a20c */ /* 0x008fc40003f66270 */
[----:B----4-:R-:W-:Y:S01]  /*0c10*/  @!P2 SEL R12, R10, RZ, !P1 ;  /* 0x000000ff0a0ca207 */ /* 0x010fe20004800000 */
[----:B------:R-:W-:-:S03]  /*0c20*/  IMAD.WIDE R10, R19, 0x4, R2 ;  /* 0x00000004130a7825 */ /* 0x000fc600078e0202 */
[----:B------:R-:W-:Y:S01]  /*0c30*/  @!P2 SEL R21, R12, RZ, P3 ;  /* 0x000000ff0c15a207 */ /* 0x000fe20001800000 */
[----:B------:R-:W-:-:S04]  /*0c40*/  IMAD.WIDE R12, R19, 0x4, R4 ;  /* 0x00000004130c7825 */ /* 0x000fc800078e0204 */
[----:B------:R2:W-:Y:S04]  /*0c50*/  @!P2 STG.E desc[UR18][R16.64], R21 ;  /* 0x000000151000a986 */ /* 0x0005e8000c101912 */
[----:B------:R-:W5:Y:S04]  /*0c60*/  @!P0 LDG.E R9, desc[UR18][R10.64] ;  /* 0x000000120a098981 */ /* 0x000f68000c1e1900 */
[----:B------:R-:W3:Y:S01]  /*0c70*/  @!P0 LDG.E R14, desc[UR18][R12.64] ;  /* 0x000000120c0e8981 */ /* 0x000ee2000c1e1900 */
[----:B------:R-:W-:-:S05]  /*0c80*/  VIADD R8, R15, 0x100 ;  /* 0x000001000f087836 */ /* 0x000fca0000000000 */
[----:B------:R-:W-:Y:S01]  /*0c90*/  ISETP.GE.AND P1, PT, R8, UR6, PT ;  /* 0x0000000608007c0c */ /* 0x000fe2000bf26270 */
[----:B------:R-:W-:-:S12]  /*0ca0*/  IMAD.MOV.U32 R8, RZ, RZ, 0x4 ;  /* 0x00000004ff087424 */ /* 0x000fd800078e00ff */
[----:B------:R-:W4:Y:S08]  /*0cb0*/  @!P1 LDC R23, c[0x0][0x390] ;  /* 0x0000e400ff179b82 */ /* 0x000f300000000800 */
[----:B--2---:R-:W2:Y:S01]  /*0cc0*/  @!P1 LDC R21, c[0x0][0x38c] ;  /* 0x0000e300ff159b82 */ /* 0x004ea20000000800 */
[C---:B-----5:R-:W-:Y:S02]  /*0cd0*/  @!P0 ISETP.GT.AND P2, PT, R9.reuse, R20, PT ;  /* 0x000000140900820c */ /* 0x060fe40003f44270 */
[----:B0-----:R-:W-:Y:S01]  /*0ce0*/  @!P0 ISETP.GE.AND P3, PT, R9, R18, PT ;  /* 0x000000120900820c */ /* 0x001fe20003f66270 */
[----:B------:R-:W-:Y:S01]  /*0cf0*/  IMAD.WIDE R8, R19, R8, UR16 ;  /* 0x0000001013087e25 */ /* 0x000fe2000f8e0208 */
[----:B---3--:R-:W-:-:S04]  /*0d00*/  @!P0 SEL R14, R14, RZ, !P2 ;  /* 0x000000ff0e0e8207 */ /* 0x008fc80005000000 */
[----:B------:R-:W-:-:S05]  /*0d10*/  @!P0 SEL R19, R14, RZ, P3 ;  /* 0x000000ff0e138207 */ /* 0x000fca0001800000 */
[----:B------:R0:W-:Y:S04]  /*0d20*/  @!P0 STG.E desc[UR18][R8.64], R19 ;  /* 0x0000001308008986 */ /* 0x0001e8000c101912 */
[----:B------:R-:W4:Y:S04]  /*0d30*/  @!P1 LDG.E R16, desc[UR18][R10.64+0x200] ;  /* 0x000200120a109981 */ /* 0x000f28000c1e1900 */
[----:B------:R-:W3:Y:S01]  /*0d40*/  @!P1 LDG.E R17, desc[UR18][R12.64+0x200] ;  /* 0x000200120c119981 */ /* 0x000ee2000c1e1900 */
[----:B------:R-:W-:-:S05]  /*0d50*/  VIADD R14, R15, 0x180 ;  /* 0x000001800f0e7836 */ /* 0x000fca0000000000 */
[----:B------:R-:W-:-:S13]  /*0d60*/  ISETP.GE.AND P0, PT, R14, UR6, PT ;  /* 0x000000060e007c0c */ /* 0x000fda000bf06270 */
[----:B0-----:R-:W0:Y:S01]  /*0d70*/  @!P0 LDC R19, c[0x0][0x38c] ;  /* 0x0000e300ff138b82 */ /* 0x001e220000000800 */
[C---:B----4-:R-:W-:Y:S02]  /*0d80*/  @!P1 ISETP.GT.AND P2, PT, R16.reuse, R23, PT ;  /* 0x000000171000920c */ /* 0x050fe40003f44270 */
[----:B--2---:R-:W-:-:S05]  /*0d90*/  @!P1 ISETP.GE.AND P3, PT, R16, R21, PT ;  /* 0x000000151000920c */ /* 0x004fca0003f66270 */
[----:B------:R-:W2:Y:S01]  /*0da0*/  @!P0 LDC R23, c[0x0][0x390] ;  /* 0x0000e400ff178b82 */ /* 0x000ea20000000800 */
[----:B---3--:R-:W-:-:S04]  /*0db0*/  @!P1 SEL R17, R17, RZ, !P2 ;  /* 0x000000ff11119207 */ /* 0x008fc80005000000 */
[----:B------:R-:W-:-:S05]  /*0dc0*/  @!P1 SEL R21, R17, RZ, P3 ;  /* 0x000000ff11159207 */ /* 0x000fca0001800000 */
[----:B------:R3:W-:Y:S04]  /*0dd0*/  @!P1 STG.E desc[UR18][R8.64+0x200], R21 ;  /* 0x0002001508009986 */ /* 0x0007e8000c101912 */
[----:B------:R-:W2:Y:S04]  /*0de0*/  @!P0 LDG.E R16, desc[UR18][R10.64+0x400] ;  /* 0x000400120a108981 */ /* 0x000ea8000c1e1900 */
[----:B------:R-:W4:Y:S01]  /*0df0*/  @!P0 LDG.E R17, desc[UR18][R12.64+0x400] ;  /* 0x000400120c118981 */ /* 0x000f22000c1e1900 */
[----:B------:R-:W-:-:S05]  /*0e00*/  VIADD R14, R15, 0x200 ;  /* 0x000002000f0e7836 */ /* 0x000fca0000000000 */
[----:B------:R-:W-:-:S13]  /*0e10*/  ISETP.GE.AND P1, PT, R14, UR6, PT ;  /* 0x000000060e007c0c */ /* 0x000fda000bf26270 */
[----:B---3--:R-:W3:Y:S01]  /*0e20*/  @!P1 LDC R21, c[0x0][0x38c] ;  /* 0x0000e300ff159b82 */ /* 0x008ee20000000800 */
[C---:B--2---:R-:W-:Y:S02]  /*0e30*/  @!P0 ISETP.GT.AND P2, PT, R16.reuse, R23, PT ;  /* 0x000000171000820c */ /* 0x044fe40003f44270 */
[----:B0-----:R-:W-:-:S05]  /*0e40*/  @!P0 ISETP.GE.AND P3, PT, R16, R19, PT ;  /* 0x000000131000820c */ /* 0x001fca0003f66270 */
[----:B------:R-:W0:Y:S01]  /*0e50*/  @!P1 LDC R23, c[0x0][0x390] ;  /* 0x0000e400ff179b82 */ /* 0x000e220000000800 */
[----:B----4-:R-:W-:-:S04]  /*0e60*/  @!P0 SEL R17, R17, RZ, !P2 ;  /* 0x000000ff11118207 */ /* 0x010fc80005000000 */
[----:B------:R-:W-:-:S05]  /*0e70*/  @!P0 SEL R19, R17, RZ, P3 ;  /* 0x000000ff11138207 */ /* 0x000fca0001800000 */
[----:B------:R2:W-:Y:S04]  /*0e80*/  @!P0 STG.E desc[UR18][R8.64+0x400], R19 ;  /* 0x0004001308008986 */ /* 0x0005e8000c101912 */
[----:B------:R-:W0:Y:S04]  /*0e90*/  @!P1 LDG.E R16, desc[UR18][R10.64+0x600] ;  /* 0x000600120a109981 */ /* 0x000e28000c1e1900 */
[----:B------:R-:W4:Y:S01]  /*0ea0*/  @!P1 LDG.E R17, desc[UR18][R12.64+0x600] ;  /* 0x000600120c119981 */ /* 0x000f22000c1e1900 */
[----:B------:R-:W-:-:S05]  /*0eb0*/  VIADD R14, R15, 0x280 ;  /* 0x000002800f0e7836 */ /* 0x000fca0000000000 */
[----:B------:R-:W-:-:S13]  /*0ec0*/  ISETP.GE.AND P0, PT, R14, UR6, PT ;  /* 0x000000060e007c0c */ /* 0x000fda000bf06270 */
[----:B--2---:R-:W2:Y:S01]  /*0ed0*/  @!P0 LDC R19, c[0x0][0x38c] ;  /* 0x0000e300ff138b82 */ /* 0x004ea20000000800 */
[C---:B0-----:R-:W-:Y:S02]  /*0ee0*/  @!P1 ISETP.GT.AND P2, PT, R16.reuse, R23, PT ;  /* 0x000000171000920c */ /* 0x041fe40003f44270 */
[----:B---3--:R-:W-:-:S05]  /*0ef0*/  @!P1 ISETP.GE.AND P3, PT, R16, R21, PT ;  /* 0x000000151000920c */ /* 0x008fca0003f66270 */
        /* <DEDUP_REMOVED lines=8> */
[----:B---3--:R-:W3:Y:S01]  /*0f80*/  @!P1 LDC R21, c[0x0][0x390] ;  /* 0x0000e400ff159b82 */ /* 0x008ee20000000800 */
[C---:B0-----:R-:W-:Y:S02]  /*0f90*/  @!P0 ISETP.GT.AND P2, PT, R16.reuse, R23, PT ;  /* 0x000000171000820c */ /* 0x041fe40003f44270 */
[----:B--2---:R-:W-:Y:S02]  /*0fa0*/  @!P0 ISETP.GE.AND P3, PT, R16, R19, PT ;  /* 0x000000131000820c */ /* 0x004fe40003f66270 */
[----:B----4-:R-:W-:-:S04]  /*0fb0*/  @!P0 SEL R17, R17, RZ, !P2 ;  /* 0x000000ff11118207 */ /* 0x010fc80005000000 */
[----:B------:R-:W-:Y:S02]  /*0fc0*/  @!P0 SEL R19, R17, RZ, P3 ;  /* 0x000000ff11138207 */ /* 0x000fe40001800000 */
[----:B------:R-:W0:Y:S03]  /*0fd0*/  @!P1 LDC R17, c[0x0][0x38c] ;  /* 0x0000e300ff119b82 */ /* 0x000e260000000800 */
[----:B------:R2:W-:Y:S04]  /*0fe0*/  @!P0 STG.E desc[UR18][R8.64+0x800], R19 ;  /* 0x0008001308008986 */ /* 0x0005e8000c101912 */
[----:B------:R-:W3:Y:S04]  /*0ff0*/  @!P1 LDG.E R14, desc[UR18][R10.64+0xa00] ;  /* 0x000a00120a0e9981 */ /* 0x000ee8000c1e1900 */
[----:B------:R-:W4:Y:S01]  /*1000*/  @!P1 LDG.E R16, desc[UR18][R12.64+0xa00] ;  /* 0x000a00120c109981 */ /* 0x000f22000c1e1900 */
[----:B------:R-:W-:Y:S01]  /*1010*/  VIADD R15, R15, 0x380 ;  /* 0x000003800f0f7836 */ /* 0x000fe20000000000 */
[----:B------:R-:W-:Y:S01]  /*1020*/  BSSY.RECONVERGENT B0, `(.L_x_950) ;  /* 0x0000011000007945 */ /* 0x000fe20003800200 */
[----:B------:R-:W-:Y:S01]  /*1030*/  VIADD R6, R6, 0x8 ;  /* 0x0000000806067836 */ /* 0x000fe20000000000 */
[----:B---3--:R-:W-:-:S02]  /*1040*/  @!P1 ISETP.GT.AND P0, PT, R14, R21, PT ;  /* 0x000000150e00920c */ /* 0x008fc40003f04270 */
[----:B0-----:R-:W-:Y:S02]  /*1050*/  @!P1 ISETP.GE.AND P2, PT, R14, R17, PT ;  /* 0x000000110e00920c */ /* 0x001fe40003f46270 */
[----:B----4-:R-:W-:Y:S02]  /*1060*/  @!P1 SEL R16, R16, RZ, !P0 ;  /* 0x000000ff10109207 */ /* 0x010fe40004000000 */
[----:B------:R-:W-:Y:S02]  /*1070*/  ISETP.GE.AND P0, PT, R15, UR6, PT ;  /* 0x000000060f007c0c */ /* 0x000fe4000bf06270 */
[----:B------:R-:W-:Y:S02]  /*1080*/  @!P1 SEL R17, R16, RZ, P2 ;  /* 0x000000ff10119207 */ /* 0x000fe40001000000 */
[----:B------:R-:W-:-:S03]  /*1090*/  ISETP.NE.AND P2, PT, R6, R0, PT ;  /* 0x000000000600720c */ /* 0x000fc60003f45270 */
[----:B------:R2:W-:Y:S06]  /*10a0*/  @!P1 STG.E desc[UR18][R8.64+0xa00], R17 ;  /* 0x000a001108009986 */ /* 0x0005ec000c101912 */
[----:B------:R-:W-:Y:S05]  /*10b0*/  @P0 BRA `(.L_x_951) ;  /* 0x00000000001c0947 */ /* 0x000fea0003800000 */
[----:B------:R-:W1:Y:S04]  /*10c0*/  LDG.E R10, desc[UR18][R10.64+0xc00] ;  /* 0x000c00120a0a7981 */ /* 0x000e68000c1e1900 */
[----:B------:R-:W3:Y:S01]  /*10d0*/  LDG.E R12, desc[UR18][R12.64+0xc00] ;  /* 0x000c00120c0c7981 */ /* 0x000ee2000c1e1900 */
[C---:B-1----:R-:W-:Y:S02]  /*10e0*/  ISETP.GT.AND P0, PT, R10.reuse, UR7, PT ;  /* 0x000000070a007c0c */ /* 0x042fe4000bf04270 */
[----:B------:R-:W-:Y:S02]  /*10f0*/  ISETP.GE.AND P1, PT, R10, UR5, PT ;  /* 0x000000050a007c0c */ /* 0x000fe4000bf26270 */
[----:B---3--:R-:W-:-:S04]  /*1100*/  SEL R14, R12, RZ, !P0 ;  /* 0x000000ff0c0e7207 */ /* 0x008fc80004000000 */
[----:B------:R-:W-:-:S05]  /*1110*/  SEL R15, R14, RZ, P1 ;  /* 0x000000ff0e0f7207 */ /* 0x000fca0000800000 */
[----:B------:R0:W-:Y:S02]  /*1120*/  STG.E desc[UR18][R8.64+0xc00], R15 ;  /* 0x000c000f08007986 */ /* 0x0001e4000c101912 */
.L_x_951:
[----:B-1----:R-:W-:Y:S05]  /*1130*/  BSYNC.RECONVERGENT B0 ;  /* 0x0000000000007941 */ /* 0x002fea0003800200 */
.L_x_950:
[----:B------:R-:W-:Y:S05]  /*1140*/  @P2 BRA `(.L_x_952) ;  /* 0xfffffff800702947 */ /* 0x000fea000383ffff */
.L_x_949:
[----:B------:R-:W-:-:S13]  /*1150*/  ISETP.NE.AND P0, PT, RZ, UR4, PT ;  /* 0x00000004ff007c0c */ /* 0x000fda000bf05270 */
[----:B------:R-:W-:Y:S05]  /*1160*/  @!P0 EXIT ;  /* 0x000000000000894d */ /* 0x000fea0003800000 */
[----:B------:R-:W1:Y:S01]  /*1170*/  LDC R6, c[0x0][0x388] ;  /* 0x0000e200ff067b82 */ /* 0x000e620000000800 */
[----:B------:R-:W-:Y:S01]  /*1180*/  UISETP.GE.U32.AND UP0, UPT, UR4, 0x4, UPT ;  /* 0x000000040400788c */ /* 0x000fe2000bf06070 */
[----:B-1----:R-:W-:-:S04]  /*1190*/  LOP3.LUT R20, R6, 0x3, RZ, 0xc0, !PT ;  /* 0x0000000306147812 */ /* 0x002fc800078ec0ff */
[----:B------:R-:W-:-:S04]  /*11a0*/  ISETP.NE.AND P0, PT, R20, RZ, PT ;  /* 0x000000ff1400720c */ /* 0x000fc80003f05270 */
[----:B------:R-:W-:Y:S09]  /*11b0*/  BRA.U !UP0, `(.L_x_953) ;  /* 0x0000000108f47547 */ /* 0x000ff2000b800000 */
[----:B0-2---:R-:W-:-:S05]  /*11c0*/  IMAD R9, R0, 0x80, R7 ;  /* 0x0000008000097824 */ /* 0x005fca00078e0207 */
[----:B------:R-:W-:-:S13]  /*11d0*/  ISETP.GE.AND P3, PT, R9, UR6, PT ;  /* 0x0000000609007c0c */ /* 0x000fda000bf66270 */
[C---:B------:R-:W-:Y:S01]  /*11e0*/  @!P3 IMAD.WIDE R10, R9.reuse, 0x4, R2 ;  /* 0x00000004090ab825 */ /* 0x040fe200078e0202 */
[----:B------:R-:W0:Y:S03]  /*11f0*/  @!P3 LDC R19, c[0x0][0x390] ;  /* 0x0000e400ff13bb82 */ /* 0x000e260000000800 */
[C---:B------:R-:W-:Y:S02]  /*1200*/  @!P3 IMAD.WIDE R14, R9.reuse, 0x4, R4 ;  /* 0x00000004090eb825 */ /* 0x040fe400078e0204 */
        /* <DEDUP_REMOVED lines=8> */
[C---:B0-----:R-:W-:Y:S01]  /*1290*/  @!P3 ISETP.GT.AND P1, PT, R10.reuse, R19, PT ;  /* 0x000000130a00b20c */ /* 0x041fe20003f24270 */
[----:B------:R-:W-:Y:S01]  /*12a0*/  @!P2 IMAD.WIDE R18, R13, 0x4, R4 ;  /* 0x000000040d12a825 */ /* 0x000fe200078e0204 */
[----:B-1----:R-:W-:-:S02]  /*12b0*/  @!P3 ISETP.GE.AND P4, PT, R10, R17, PT ;  /* 0x000000110a00b20c */ /* 0x002fc40003f86270 */
[----:B--2---:R-:W-:Y:S01]  /*12c0*/  @!P3 SEL R8, R14, RZ, !P1 ;  /* 0x000000ff0e08b207 */ /* 0x004fe20004800000 */
[----:B------:R-:W-:-:S03]  /*12d0*/  @!P3 IMAD.WIDE R16, R9, R16, UR16 ;  /* 0x000000100910be25 */ /* 0x000fc6000f8e0210 */
[----:B------:R-:W-:Y:S01]  /*12e0*/  @!P3 SEL R21, R8, RZ, P4 ;  /* 0x000000ff0815b207 */ /* 0x000fe20002000000 */
[----:B------:R-:W-:-:S04]  /*12f0*/  @!P2 IMAD.WIDE R14, R13, 0x4, R2 ;  /* 0x000000040d0ea825 */ /* 0x000fc800078e0202 */
[----:B------:R0:W-:Y:S04]  /*1300*/  @!P3 STG.E desc[UR18][R16.64], R21 ;  /* 0x000000151000b986 */ /* 0x0001e8000c101912 */
[----:B------:R-:W3:Y:S04]  /*1310*/  @!P2 LDG.E R14, desc[UR18][R14.64] ;  /* 0x000000120e0ea981 */ /* 0x000ee8000c1e1900 */
[----:B------:R1:W2:Y:S01]  /*1320*/  @!P2 LDG.E R18, desc[UR18][R18.64] ;  /* 0x000000121212a981 */ /* 0x0002a2000c1e1900 */
[----:B------:R-:W-:Y:S02]  /*1330*/  VIADD R11, R9, 0x100 ;  /* 0x00000100090b7836 */ /* 0x000fe40000000000 */
[----:B------:R-:W-:-:S03]  /*1340*/  IMAD.MOV.U32 R12, RZ, RZ, 0x4 ;  /* 0x00000004ff0c7424 */ /* 0x000fc600078e00ff */
[----:B------:R-:W-:Y:S01]  /*1350*/  ISETP.GE.AND P1, PT, R11, UR6, PT ;  /* 0x000000060b007c0c */ /* 0x000fe2000bf26270 */
[----:B------:R-:W-:-:S12]  /*1360*/  @!P2 IMAD.WIDE R12, R13, R12, UR16 ;  /* 0x000000100d0cae25 */ /* 0x000fd8000f8e020c */
[C---:B0-----:R-:W-:Y:S01]  /*1370*/  @!P1 IMAD.WIDE R16, R11.reuse, 0x4, R4 ;  /* 0x000000040b109825 */ /* 0x041fe200078e0204 */
[----:B-1----:R-:W0:Y:S01]  /*1380*/  @!P1 LDC R19, c[0x0][0x38c] ;  /* 0x0000e300ff139b82 */ /* 0x002e220000000800 */
[C---:B---3--:R-:W-:Y:S02]  /*1390*/  @!P2 ISETP.GT.AND P3, PT, R14.reuse, R25, PT ;  /* 0x000000190e00a20c */ /* 0x048fe40003f64270 */
[----:B----4-:R-:W-:Y:S01]  /*13a0*/  @!P2 ISETP.GE.AND P4, PT, R14, R23, PT ;  /* 0x000000170e00a20c */ /* 0x010fe20003f86270 */
[----:B------:R-:W-:Y:S01]  /*13b0*/  @!P1 IMAD.WIDE R14, R11, 0x4, R2 ;  /* 0x000000040b0e9825 */ /* 0x000fe200078e0202 */
[----:B--2---:R-:W-:-:S03]  /*13c0*/  @!P2 SEL R8, R18, RZ, !P3 ;  /* 0x000000ff1208a207 */ /* 0x004fc60005800000 */
[----:B------:R-:W1:Y:S01]  /*13d0*/  @!P1 LDC R25, c[0x0][0x390] ;  /* 0x0000e400ff199b82 */ /* 0x000e620000000800 */
[----:B------:R-:W-:-:S05]  /*13e0*/  @!P2 SEL R21, R8, RZ, P4 ;  /* 0x000000ff0815a207 */ /* 0x000fca0002000000 */
[----:B------:R2:W-:Y:S04]  /*13f0*/  @!P2 STG.E desc[UR18][R12.64], R21 ;  /* 0x000000150c00a986 */ /* 0x0005e8000c101912 */
[----:B------:R-:W1:Y:S04]  /*1400*/  @!P1 LDG.E R14, desc[UR18][R14.64] ;  /* 0x000000120e0e9981 */ /* 0x000e68000c1e1900 */
[----:B------:R3:W4:Y:S01]  /*1410*/  @!P1 LDG.E R16, desc[UR18][R16.64] ;  /* 0x0000001210109981 */ /* 0x000722000c1e1900 */
[----:B------:R-:W-:Y:S02]  /*1420*/  VIADD R23, R9, 0x180 ;  /* 0x0000018009177836 */ /* 0x000fe40000000000 */
[----:B------:R-:W-:-:S03]  /*1430*/  IMAD.MOV.U32 R8, RZ, RZ, 0x4 ;  /* 0x00000004ff087424 */ /* 0x000fc600078e00ff */
[----:B------:R-:W-:Y:S01]  /*1440*/  ISETP.GE.AND P2, PT, R23, UR6, PT ;  /* 0x0000000617007c0c */ /* 0x000fe2000bf46270 */
[----:B------:R-:W-:-:S12]  /*1450*/  @!P1 IMAD.WIDE R8, R11, R8, UR16 ;  /* 0x000000100b089e25 */ /* 0x000fd8000f8e0208 */
[----:B--2---:R-:W-:Y:S01]  /*1460*/  @!P2 IMAD.WIDE R12, R23, 0x4, R4 ;  /* 0x00000004170ca825 */ /* 0x004fe200078e0204 */
[----:B---3--:R-:W2:Y:S08]  /*1470*/  @!P2 LDC R17, c[0x0][0x390] ;  /* 0x0000e400ff11ab82 */ /* 0x008eb00000000800 */
[----:B------:R-:W3:Y:S01]  /*1480*/  @!P2 LDC R15, c[0x0][0x38c] ;  /* 0x0000e300ff0fab82 */ /* 0x000ee20000000800 */
[----:B-1----:R-:W-:-:S02]  /*1490*/  @!P1 ISETP.GT.AND P3, PT, R14, R25, PT ;  /* 0x000000190e00920c */ /* 0x002fc40003f64270 */
[----:B0-----:R-:W-:Y:S02]  /*14a0*/  @!P1 ISETP.GE.AND P4, PT, R14, R19, PT ;  /* 0x000000130e00920c */ /* 0x001fe40003f86270 */
[----:B----4-:R-:W-:-:S04]  /*14b0*/  @!P1 SEL R10, R16, RZ, !P3 ;  /* 0x000000ff100a9207 */ /* 0x010fc80005800000 */
[----:B------:R-:W-:Y:S01]  /*14c0*/  @!P1 SEL R19, R10, RZ, P4 ;  /* 0x000000ff0a139207 */ /* 0x000fe20002000000 */
[----:B------:R-:W-:-:S04]  /*14d0*/  @!P2 IMAD.WIDE R10, R23, 0x4, R2 ;  /* 0x00000004170aa825 */ /* 0x000fc800078e0202 */
[----:B------:R1:W-:Y:S04]  /*14e0*/  @!P1 STG.E desc[UR18][R8.64], R19 ;  /* 0x0000001308009986 */ /* 0x0003e8000c101912 */
[----:B------:R-:W2:Y:S04]  /*14f0*/  @!P2 LDG.E R10, desc[UR18][R10.64] ;  /* 0x000000120a0aa981 */ /* 0x000ea8000c1e1900 */
[----:B------:R-:W4:Y:S01]  /*1500*/  @!P2 LDG.E R12, desc[UR18][R12.64] ;  /* 0x000000120c0ca981 */ /* 0x000f22000c1e1900 */
[----:B------:R-:W-:Y:S02]  /*1510*/  IMAD.MOV.U32 R14, RZ, RZ, 0x4 ;  /* 0x00000004ff0e7424 */ /* 0x000fe400078e00ff */
[----:B------:R-:W-:Y:S01]  /*1520*/  VIADD R0, R0, 0x4 ;  /* 0x0000000400007836 */ /* 0x000fe20000000000 */
[----:B--2---:R-:W-:-:S02]  /*1530*/  @!P2 ISETP.GT.AND P1, PT, R10, R17, PT ;  /* 0x000000110a00a20c */ /* 0x004fc40003f24270 */
[----:B---3--:R-:W-:Y:S01]  /*1540*/  @!P2 ISETP.GE.AND P3, PT, R10, R15, PT ;  /* 0x0000000f0a00a20c */ /* 0x008fe20003f66270 */
[----:B------:R-:W-:Y:S01]  /*1550*/  @!P2 IMAD.WIDE R14, R23, R14, UR16 ;  /* 0x00000010170eae25 */ /* 0x000fe2000f8e020e */
[----:B----4-:R-:W-:-:S04]  /*1560*/  @!P2 SEL R16, R12, RZ, !P1 ;  /* 0x000000ff0c10a207 */ /* 0x010fc80004800000 */
[----:B------:R-:W-:-:S05]  /*1570*/  @!P2 SEL R17, R16, RZ, P3 ;  /* 0x000000ff1011a207 */ /* 0x000fca0001800000 */
[----:B------:R1:W-:Y:S02]  /*1580*/  @!P2 STG.E desc[UR18][R14.64], R17 ;  /* 0x000000110e00a986 */ /* 0x0003e4000c101912 */
.L_x_953:
[----:B------:R-:W-:Y:S05]  /*1590*/  @!P0 EXIT ;  /* 0x000000000000894d */ /* 0x000fea0003800000 */
[----:B------:R-:W-:Y:S02]  /*15a0*/  ISETP.NE.AND P1, PT, R20, 0x1, PT ;  /* 0x000000011400780c */ /* 0x000fe40003f25270 */
[----:B------:R-:W-:-:S04]  /*15b0*/  LOP3.LUT R6, R6, 0x1, RZ, 0xc0, !PT ;  /* 0x0000000106067812 */ /* 0x000fc800078ec0ff */
[----:B------:R-:W-:-:S07]  /*15c0*/  ISETP.NE.U32.AND P0, PT, R6, 0x1, PT ;  /* 0x000000010600780c */ /* 0x000fce0003f05070 */
[----:B------:R-:W-:Y:S06]  /*15d0*/  @!P1 BRA `(.L_x_954) ;  /* 0x00000000007c9947 */ /* 0x000fec0003800000 */
[----:B------:R-:W-:-:S05]  /*15e0*/  IMAD R13, R0, 0x80, R7 ;  /* 0x00000080000d7824 */ /* 0x000fca00078e0207 */
[----:B------:R-:W-:-:S13]  /*15f0*/  ISETP.GE.AND P3, PT, R13, UR6, PT ;  /* 0x000000060d007c0c */ /* 0x000fda000bf66270 */
[C---:B012---:R-:W-:Y:S01]  /*1600*/  @!P3 IMAD.WIDE R8, R13.reuse, 0x4, R2 ;  /* 0x000000040d08b825 */ /* 0x047fe200078e0202 */
[----:B------:R-:W0:Y:S03]  /*1610*/  @!P3 LDC R19, c[0x0][0x390] ;  /* 0x0000e400ff13bb82 */ /* 0x000e260000000800 */
[C---:B------:R-:W-:Y:S02]  /*1620*/  @!P3 IMAD.WIDE R10, R13.reuse, 0x4, R4 ;  /* 0x000000040d0ab825 */ /* 0x040fe400078e0204 */
[----:B------:R-:W0:Y:S03]  /*1630*/  @!P3 LDG.E R8, desc[UR18][R8.64] ;  /* 0x000000120808b981 */ /* 0x000e26000c1e1900 */
[----:B------:R-:W1:Y:S01]  /*1640*/  @!P3 LDC R17, c[0x0][0x38c] ;  /* 0x0000e300ff11bb82 */ /* 0x000e620000000800 */
[----:B------:R-:W2:Y:S01]  /*1650*/  @!P3 LDG.E R10, desc[UR18][R10.64] ;  /* 0x000000120a0ab981 */ /* 0x000ea2000c1e1900 */
[----:B------:R-:W-:-:S02]  /*1660*/  VIADD R15, R13, 0x80 ;  /* 0x000000800d0f7836 */ /* 0x000fc40000000000 */
[----:B------:R-:W-:-:S03]  /*1670*/  IMAD.MOV.U32 R12, RZ, RZ, 0x4 ;  /* 0x00000004ff0c7424 */ /* 0x000fc600078e00ff */
[----:B------:R-:W-:Y:S01]  /*1680*/  ISETP.GE.AND P1, PT, R15, UR6, PT ;  /* 0x000000060f007c0c */ /* 0x000fe2000bf26270 */
[----:B------:R-:W-:-:S12]  /*1690*/  @!P3 IMAD.WIDE R12, R13, R12, UR16 ;  /* 0x000000100d0cbe25 */ /* 0x000fd8000f8e020c */
[----:B------:R-:W3:Y:S01]  /*16a0*/  @!P1 LDC R21, c[0x0][0x390] ;  /* 0x0000e400ff159b82 */ /* 0x000ee20000000800 */
[C---:B0-----:R-:W-:Y:S02]  /*16b0*/  @!P3 ISETP.GT.AND P2, PT, R8.reuse, R19, PT ;  /* 0x000000130800b20c */ /* 0x041fe40003f44270 */
[----:B-1----:R-:W-:Y:S01]  /*16c0*/  @!P3 ISETP.GE.AND P4, PT, R8, R17, PT ;  /* 0x000000110800b20c */ /* 0x002fe20003f86270 */
[----:B------:R-:W-:Y:S01]  /*16d0*/  @!P1 IMAD.WIDE R8, R15, 0x4, R2 ;  /* 0x000000040f089825 */ /* 0x000fe200078e0202 */
[----:B--2---:R-:W-:-:S03]  /*16e0*/  @!P3 SEL R6, R10, RZ, !P2 ;  /* 0x000000ff0a06b207 */ /* 0x004fc60005000000 */
[----:B------:R-:W0:Y:S01]  /*16f0*/  @!P1 LDC R19, c[0x0][0x38c] ;  /* 0x0000e300ff139b82 */ /* 0x000e220000000800 */
[----:B------:R-:W-:Y:S01]  /*1700*/  @!P1 IMAD.WIDE R10, R15, 0x4, R4 ;  /* 0x000000040f0a9825 */ /* 0x000fe200078e0204 */
[----:B------:R-:W-:-:S05]  /*1710*/  @!P3 SEL R17, R6, RZ, P4 ;  /* 0x000000ff0611b207 */ /* 0x000fca0002000000 */
[----:B------:R4:W-:Y:S04]  /*1720*/  @!P3 STG.E desc[UR18][R12.64], R17 ;  /* 0x000000110c00b986 */ /* 0x0009e8000c101912 */
[----:B------:R-:W3:Y:S04]  /*1730*/  @!P1 LDG.E R8, desc[UR18][R8.64] ;  /* 0x0000001208089981 */ /* 0x000ee8000c1e1900 */
[----:B------:R-:W2:Y:S01]  /*1740*/  @!P1 LDG.E R10, desc[UR18][R10.64] ;  /* 0x000000120a0a9981 */ /* 0x000ea2000c1e1900 */
[----:B------:R-:W-:Y:S02]  /*1750*/  IMAD.MOV.U32 R14, RZ, RZ, 0x4 ;  /* 0x00000004ff0e7424 */ /* 0x000fe400078e00ff */
[----:B------:R-:W-:-:S02]  /*1760*/  VIADD R0, R0, 0x2 ;  /* 0x0000000200007836 */ /* 0x000fc40000000000 */
[----:B------:R-:W-:Y:S01]  /*1770*/  @!P1 IMAD.WIDE R14, R15, R14, UR16 ;  /* 0x000000100f0e9e25 */ /* 0x000fe2000f8e020e */
[C---:B---3--:R-:W-:Y:S02]  /*1780*/  @!P1 ISETP.GT.AND P2, PT, R8.reuse, R21, PT ;  /* 0x000000150800920c */ /* 0x048fe40003f44270 */
[----:B0-----:R-:W-:Y:S02]  /*1790*/  @!P1 ISETP.GE.AND P3, PT, R8, R19, PT ;  /* 0x000000130800920c */ /* 0x001fe40003f66270 */
[----:B--2---:R-:W-:-:S04]  /*17a0*/  @!P1 SEL R6, R10, RZ, !P2 ;  /* 0x000000ff0a069207 */ /* 0x004fc80005000000 */
[----:B------:R-:W-:-:S05]  /*17b0*/  @!P1 SEL R19, R6, RZ, P3 ;  /* 0x000000ff06139207 */ /* 0x000fca0001800000 */
[----:B------:R4:W-:Y:S02]  /*17c0*/  @!P1 STG.E desc[UR18][R14.64], R19 ;  /* 0x000000130e009986 */ /* 0x0009e4000c101912 */
.L_x_954:
[----:B------:R-:W-:Y:S05]  /*17d0*/  @P0 EXIT ;  /* 0x000000000000094d */ /* 0x000fea0003800000 */
[----:B------:R-:W-:-:S05]  /*17e0*/  IMAD R7, R0, 0x80, R7 ;  /* 0x0000008000077824 */ /* 0x000fca00078e0207 */
[----:B------:R-:W-:-:S13]  /*17f0*/  ISETP.GE.AND P0, PT, R7, UR6, PT ;  /* 0x0000000607007c0c */ /* 0x000fda000bf06270 */
[----:B------:R-:W-:Y:S05]  /*1800*/  @P0 EXIT ;  /* 0x000000000000094d */ /* 0x000fea0003800000 */
[C---:B------:R-:W-:Y:S01]  /*1810*/  IMAD.WIDE R2, R7.reuse, 0x4, R2 ;  /* 0x0000000407027825 */ /* 0x040fe200078e0202 */
[----:B------:R-:W3:Y:S03]  /*1820*/  LDCU UR5, c[0x0][0x390] ;  /* 0x00007200ff0577ac */ /* 0x000ee60008000800 */
[----:B------:R-:W-:Y:S01]  /*1830*/  IMAD.WIDE R4, R7, 0x4, R4 ;  /* 0x0000000407047825 */ /* 0x000fe200078e0204 */
[----:B------:R-:W5:Y:S01]  /*1840*/  LDCU UR4, c[0x0][0x38c] ;  /* 0x00007180ff0477ac */ /* 0x000f620008000800 */
[----:B------:R-:W3:Y:S04]  /*1850*/  LDG.E R2, desc[UR18][R2.64] ;  /* 0x0000001202027981 */ /* 0x000ee8000c1e1900 */
[----:B------:R-:W2:Y:S01]  /*1860*/  LDG.E R4, desc[UR18][R4.64] ;  /* 0x0000001204047981 */ /* 0x000ea2000c1e1900 */
[----:B------:R-:W-:-:S04]  /*1870*/  IMAD.MOV.U32 R6, RZ, RZ, 0x4 ;  /* 0x00000004ff067424 */ /* 0x000fc800078e00ff */
[----:B------:R-:W-:Y:S01]  /*1880*/  IMAD.WIDE R6, R7, R6, UR16 ;  /* 0x0000001007067e25 */ /* 0x000fe2000f8e0206 */
[C---:B---3--:R-:W-:Y:S02]  /*1890*/  ISETP.GT.AND P0, PT, R2.reuse, UR5, PT ;  /* 0x0000000502007c0c */ /* 0x048fe4000bf04270 */
[----:B-----5:R-:W-:Y:S02]  /*18a0*/  ISETP.GE.AND P1, PT, R2, UR4, PT ;  /* 0x0000000402007c0c */ /* 0x020fe4000bf26270 */
[----:B--2---:R-:W-:-:S04]  /*18b0*/  SEL R0, R4, RZ, !P0 ;  /* 0x000000ff04007207 */ /* 0x004fc80004000000 */
[----:B01----:R-:W-:-:S05]  /*18c0*/  SEL R9, R0, RZ, P1 ;  /* 0x000000ff00097207 */ /* 0x003fca0000800000 */
[----:B------:R-:W-:Y:S01]  /*18d0*/  STG.E desc[UR18][R6.64], R9 ;  /* 0x0000000906007986 */ /* 0x000fe2000c101912 */
[----:B------:R-:W-:Y:S05]  /*18e0*/  EXIT ;  /* 0x000000000000794d */ /* 0x000fea0003800000 */
.L_x_948:
[----:B------:R-:W-:-:S06]  /*18f0*/  UISETP.GE.AND UP0, UPT, UR20, 0x1, UPT ;  /* 0x000000011400788c */ /* 0x000fcc000bf06270 */
[----:B------:R-:W-:-:S13]  /*1900*/  PLOP3.LUT P0, PT, PT, PT, UP0, 0x80, 0x8 ;  /* 0x000000000008781c */ /* 0x000fda0003f0f008 */
[----:B0-----:R-:W-:Y:S05]  /*1910*/  @!P0 EXIT ;  /* 0x000000000000894d */ /* 0x001fea0003800000 */
[----:B------:R-:W-:Y:S01]  /*1920*/  UISETP.GE.U32.AND UP0, UPT, UR20, 0x8, UPT ;  /* 0x000000081400788c */ /* 0x000fe2000bf06070 */
[----:B------:R-:W-:-:S08]  /*1930*/  IMAD.MOV.U32 R0, RZ, RZ, RZ ;  /* 0x000000ffff007224 */ /* 0x000fd000078e00ff */
[----:B------:R-:W-:Y:S05]  /*1940*/  BRA.U !UP0, `(.L_x_955) ;  /* 0x0000000508847547 */ /* 0x000fea000b800000 */
[----:B------:R-:W0:Y:S01]  /*1950*/  LDC.64 R12, c[0x0][0x398] ;  /* 0x0000e600ff0c7b82 */ /* 0x000e220000000a00 */
[----:B------:R-:W-:Y:S01]  /*1960*/  UIADD3 UR6, UP0, UPT, UR4, 0x600, URZ ;  /* 0x0000060004067890 */ /* 0x000fe2000ff1e0ff */
[----:B------:R-:W-:Y:S01]  /*1970*/  VIADD R6, R7, 0x80 ;  /* 0x0000008007067836 */ /* 0x000fe20000000000 */
[----:B------:R-:W1:Y:S02]  /*1980*/  LDCU UR21, c[0x0][0x38c] ;  /* 0x00007180ff1577ac */ /* 0x000e640008000800 */
[----:B------:R-:W-:-:S03]  /*1990*/  UIADD3.X UR7, UPT, UPT, URZ, UR5, URZ, UP0, !UPT ;  /* 0x00000005ff077290 */ /* 0x000fc600087fe4ff */
[----:B------:R-:W2:Y:S01]  /*19a0*/  LDC.64 R8, c[0x0][0x3a0] ;  /* 0x0000e800ff087b82 */ /* 0x000ea20000000a00 */
[----:B------:R-:W-:Y:S01]  /*19b0*/  UIADD3 UR10, UP0, UPT, UR6, UR10, URZ ;  /* 0x0000000a060a7290 */ /* 0x000fe2000ff1e0ff */
[----:B------:R-:W3:Y:S03]  /*19c0*/  LDCU UR22, c[0x0][0x390] ;  /* 0x00007200ff1677ac */ /* 0x000ee60008000800 */
[----:B------:R-:W-:-:S03]  /*19d0*/  UIADD3.X UR11, UPT, UPT, UR7, UR11, URZ, UP0, !UPT ;  /* 0x0000000b070b7290 */ /* 0x000fc600087fe4ff */
[----:B------:R-:W4:Y:S01]  /*19e0*/  LDC.64 R10, c[0x0][0x3b0] ;  /* 0x0000ec00ff0a7b82 */ /* 0x000f220000000a00 */
[----:B------:R-:W-:Y:S02]  /*19f0*/  UIADD3 UR8, UP0, UPT, UR6, UR14, URZ ;  /* 0x0000000e06087290 */ /* 0x000fe4000ff1e0ff */
[----:B------:R-:W-:Y:S02]  /*1a00*/  ULOP3.LUT UR14, UR20, 0x7ffffff8, URZ, 0xc0, !UPT ;  /* 0x7ffffff8140e7892 */ /* 0x000fe4000f8ec0ff */
[----:B------:R-:W-:Y:S02]  /*1a10*/  UIADD3 UR6, UP1, UPT, UR6, UR12, URZ ;  /* 0x0000000c06067290 */ /* 0x000fe4000ff3e0ff */
[----:B------:R-:W-:Y:S01]  /*1a20*/  UIADD3.X UR9, UPT, UPT, UR7, UR15, URZ, UP0, !UPT ;  /* 0x0000000f07097290 */ /* 0x000fe200087fe4ff */
[----:B0-----:R-:W-:Y:S01]  /*1a30*/  IMAD.WIDE.U32 R12, R7, 0x4, R12 ;  /* 0x00000004070c7825 */ /* 0x001fe200078e000c */
[----:B------:R-:W-:Y:S02]  /*1a40*/  UIADD3.X UR7, UPT, UPT, UR7, UR13, URZ, UP1, !UPT ;  /* 0x0000000d07077290 */ /* 0x000fe40008ffe4ff */
[----:B------:R-:W-:-:S02]  /*1a50*/  UIADD3 UR12, UPT, UPT, -UR14, URZ, URZ ;  /* 0x000000ff0e0c7290 */ /* 0x000fc4000fffe1ff */
[----:B-1-3--:R-:W-:-:S10]  /*1a60*/  IMAD.U32 R0, RZ, RZ, UR14 ;  /* 0x0000000eff007e24 */ /* 0x00afd4000f8e00ff */
.L_x_956:
[----:B0-2---:R-:W-:-:S04]  /*1a70*/  IMAD.WIDE.U32 R14, R7, 0x4, R8 ;  /* 0x00000004070e7825 */ /* 0x005fc800078e0008 */
[----:B----4-:R-:W-:Y:S01]  /*1a80*/  IMAD.WIDE.U32 R16, R7, 0x4, R10 ;  /* 0x0000000407107825 */ /* 0x010fe200078e000a */
[----:B------:R-:W-:Y:S02]  /*1a90*/  IADD3 R20, P0, PT, R14, UR4, RZ ;  /* 0x000000040e147c10 */ /* 0x000fe4000ff1e0ff */
[----:B------:R-:W-:Y:S02]  /*1aa0*/  IADD3 R22, P1, PT, R16, UR4, RZ ;  /* 0x0000000410167c10 */ /* 0x000fe4000ff3e0ff */
[----:B------:R-:W-:Y:S02]  /*1ab0*/  IADD3.X R21, PT, PT, R15, UR5, RZ, P0, !PT ;  /* 0x000000050f157c10 */ /* 0x000fe400087fe4ff */
[----:B------:R-:W-:-:S03]  /*1ac0*/  IADD3.X R23, PT, PT, R17, UR5, RZ, P1, !PT ;  /* 0x0000000511177c10 */ /* 0x000fc60008ffe4ff */
[----:B------:R-:W2:Y:S04]  /*1ad0*/  LDG.E R20, desc[UR18][R20.64] ;  /* 0x0000001214147981 */ /* 0x000ea8000c1e1900 */
[----:B------:R-:W3:Y:S01]  /*1ae0*/  LDG.E R22, desc[UR18][R22.64] ;  /* 0x0000001216167981 */ /* 0x000ee2000c1e1900 */
[----:B------:R-:W-:Y:S01]  /*1af0*/  IADD3 R14, P2, PT, R12, UR4, RZ ;  /* 0x000000040c0e7c10 */ /* 0x000fe2000ff5e0ff */
[----:B------:R-:W-:Y:S02]  /*1b00*/  IMAD.U32 R18, RZ, RZ, UR10 ;  /* 0x0000000aff127e24 */ /* 0x000fe4000f8e00ff */
[----:B------:R-:W-:Y:S01]  /*1b10*/  IMAD.U32 R19, RZ, RZ, UR11 ;  /* 0x0000000bff137e24 */ /* 0x000fe2000f8e00ff */
[----:B------:R-:W-:Y:S01]  /*1b20*/  IADD3.X R15, PT, PT, R13, UR5, RZ, P2, !PT ;  /* 0x000000050d0f7c10 */ /* 0x000fe200097fe4ff */
[----:B------:R-:W-:-:S02]  /*1b30*/  IMAD.U32 R16, RZ, RZ, UR8 ;  /* 0x00000008ff107e24 */ /* 0x000fc4000f8e00ff */
[----:B------:R-:W-:Y:S02]  /*1b40*/  IMAD.U32 R17, RZ, RZ, UR9 ;  /* 0x00000009ff117e24 */ /* 0x000fe4000f8e00ff */
[----:B------:R-:W-:-:S04]  /*1b50*/  IMAD.WIDE R18, R6, 0x4, R18 ;  /* 0x0000000406127825 */ /* 0x000fc800078e0212 */
[----:B------:R-:W-:Y:S01]  /*1b60*/  IMAD.WIDE R16, R6, 0x4, R16 ;  /* 0x0000000406107825 */ /* 0x000fe200078e0210 */
[C---:B--2---:R-:W-:Y:S02]  /*1b70*/  ISETP.GT.AND P0, PT, R20.reuse, UR22, PT ;  /* 0x0000001614007c0c */ /* 0x044fe4000bf04270 */
[----:B------:R-:W-:Y:S02]  /*1b80*/  ISETP.GE.AND P1, PT, R20, UR21, PT ;  /* 0x0000001514007c0c */ /* 0x000fe4000bf26270 */
[----:B---3--:R-:W-:-:S04]  /*1b90*/  SEL R24, R22, RZ, !P0 ;  /* 0x000000ff16187207 */ /* 0x008fc80004000000 */
[----:B------:R-:W-:-:S05]  /*1ba0*/  SEL R25, R24, RZ, P1 ;  /* 0x000000ff18197207 */ /* 0x000fca0000800000 */
[----:B------:R0:W-:Y:S04]  /*1bb0*/  STG.E desc[UR18][R14.64], R25 ;  /* 0x000000190e007986 */ /* 0x0001e8000c101912 */
[----:B------:R-:W2:Y:S04]  /*1bc0*/  LDG.E R22, desc[UR18][R18.64+-0x600] ;  /* 0xfffa001212167981 */ /* 0x000ea8000c1e1900 */
[----:B------:R-:W3:Y:S01]  /*1bd0*/  LDG.E R23, desc[UR18][R16.64+-0x600] ;  /* 0xfffa001210177981 */ /* 0x000ee2000c1e1900 */
[----:B------:R-:W-:Y:S02]  /*1be0*/  IMAD.U32 R20, RZ, RZ, UR6 ;  /* 0x00000006ff147e24 */ /* 0x000fe4000f8e00ff */
[----:B------:R-:W-:-:S02]  /*1bf0*/  IMAD.U32 R21, RZ, RZ, UR7 ;  /* 0x00000007ff157e24 */ /* 0x000fc4000f8e00ff */
[----:B------:R-:W-:Y:S01]  /*1c00*/  IMAD.WIDE R20, R6, 0x4, R20 ;  /* 0x0000000406147825 */ /* 0x000fe200078e0214 */
[C---:B--2---:R-:W-:Y:S02]  /*1c10*/  ISETP.GT.AND P0, PT, R22.reuse, UR22, PT ;  /* 0x0000001616007c0c */ /* 0x044fe4000bf04270 */
[----:B------:R-:W-:Y:S02]  /*1c20*/  ISETP.GE.AND P1, PT, R22, UR21, PT ;  /* 0x0000001516007c0c */ /* 0x000fe4000bf26270 */
[----:B---3--:R-:W-:-:S04]  /*1c30*/  SEL R23, R23, RZ, !P0 ;  /* 0x000000ff17177207 */ /* 0x008fc80004000000 */
[----:B------:R-:W-:-:S05]  /*1c40*/  SEL R23, R23, RZ, P1 ;  /* 0x000000ff17177207 */ /* 0x000fca0000800000 */
[----:B------:R1:W-:Y:S04]  /*1c50*/  STG.E desc[UR18][R20.64+-0x600], R23 ;  /* 0xfffa001714007986 */ /* 0x0003e8000c101912 */
[----:B0-----:R-:W2:Y:S04]  /*1c60*/  LDG.E R14, desc[UR18][R18.64+-0x400] ;  /* 0xfffc0012120e7981 */ /* 0x001ea8000c1e1900 */
[----:B------:R-:W3:Y:S01]  /*1c70*/  LDG.E R15, desc[UR18][R16.64+-0x400] ;  /* 0xfffc0012100f7981 */ /* 0x000ee2000c1e1900 */
[C---:B--2---:R-:W-:Y:S02]  /*1c80*/  ISETP.GT.AND P0, PT, R14.reuse, UR22, PT ;  /* 0x000000160e007c0c */ /* 0x044fe4000bf04270 */
[----:B------:R-:W-:-:S02]  /*1c90*/  ISETP.GE.AND P1, PT, R14, UR21, PT ;  /* 0x000000150e007c0c */ /* 0x000fc4000bf26270 */
[----:B---3--:R-:W-:-:S04]  /*1ca0*/  SEL R15, R15, RZ, !P0 ;  /* 0x000000ff0f0f7207 */ /* 0x008fc80004000000 */
[----:B------:R-:W-:-:S05]  /*1cb0*/  SEL R15, R15, RZ, P1 ;  /* 0x000000ff0f0f7207 */ /* 0x000fca0000800000 */
[----:B------:R0:W-:Y:S04]  /*1cc0*/  STG.E desc[UR18][R20.64+-0x400], R15 ;  /* 0xfffc000f14007986 */ /* 0x0001e8000c101912 */
[----:B------:R-:W2:Y:S04]  /*1cd0*/  LDG.E R14, desc[UR18][R18.64+-0x200] ;  /* 0xfffe0012120e7981 */ /* 0x000ea8000c1e1900 */
[----:B------:R-:W3:Y:S01]  /*1ce0*/  LDG.E R22, desc[UR18][R16.64+-0x200] ;  /* 0xfffe001210167981 */ /* 0x000ee2000c1e1900 */
[C---:B--2---:R-:W-:Y:S02]  /*1cf0*/  ISETP.GT.AND P0, PT, R14.reuse, UR22, PT ;  /* 0x000000160e007c0c */ /* 0x044fe4000bf04270 */
[----:B------:R-:W-:-:S02]  /*1d00*/  ISETP.GE.AND P1, PT, R14, UR21, PT ;  /* 0x000000150e007c0c */ /* 0x000fc4000bf26270 */
[----:B---3--:R-:W-:-:S04]  /*1d10*/  SEL R22, R22, RZ, !P0 ;  /* 0x000000ff16167207 */ /* 0x008fc80004000000 */
[----:B-1----:R-:W-:-:S05]  /*1d20*/  SEL R23, R22, RZ, P1 ;  /* 0x000000ff16177207 */ /* 0x002fca0000800000 */
[----:B------:R1:W-:Y:S04]  /*1d30*/  STG.E desc[UR18][R20.64+-0x200], R23 ;  /* 0xfffe001714007986 */ /* 0x0003e8000c101912 */
[----:B------:R-:W2:Y:S04]  /*1d40*/  LDG.E R14, desc[UR18][R18.64] ;  /* 0x00000012120e7981 */ /* 0x000ea8000c1e1900 */
[----:B------:R-:W3:Y:S01]  /*1d50*/  LDG.E R22, desc[UR18][R16.64] ;  /* 0x0000001210167981 */ /* 0x000ee2000c1e1900 */
[C---:B--2---:R-:W-:Y:S02]  /*1d60*/  ISETP.GT.AND P0, PT, R14.reuse, UR22, PT ;  /* 0x000000160e007c0c */ /* 0x044fe4000bf04270 */
[----:B------:R-:W-:-:S02]  /*1d70*/  ISETP.GE.AND P1, PT, R14, UR21, PT ;  /* 0x000000150e007c0c */ /* 0x000fc4000bf26270 */
[----:B---3--:R-:W-:-:S04]  /*1d80*/  SEL R22, R22, RZ, !P0 ;  /* 0x000000ff16167207 */ /* 0x008fc80004000000 */
[----:B0-----:R-:W-:-:S05]  /*1d90*/  SEL R15, R22, RZ, P1 ;  /* 0x000000ff160f7207 */ /* 0x001fca0000800000 */
        /* <DEDUP_REMOVED lines=17> */
[----:B------:R-:W-:Y:S01]  /*1eb0*/  UIADD3 UR4, UP0, UPT, UR4, 0x1000, URZ ;  /* 0x0000100004047890 */ /* 0x000fe2000ff1e0ff */
[----:B------:R-:W-:Y:S01]  /*1ec0*/  VIADD R6, R6, 0x400 ;  /* 0x0000040006067836 */ /* 0x000fe20000000000 */
[----:B------:R-:W-:-:S02]  /*1ed0*/  UIADD3 UR12, UPT, UPT, UR12, 0x8, URZ ;  /* 0x000000080c0c7890 */ /* 0x000fc4000fffe0ff */
[----:B------:R-:W-:Y:S02]  /*1ee0*/  UIADD3.X UR5, UPT, UPT, URZ, UR5, URZ, UP0, !UPT ;  /* 0x00000005ff057290 */ /* 0x000fe400087fe4ff */
[----:B------:R-:W-:Y:S01]  /*1ef0*/  UISETP.NE.AND UP0, UPT, UR12, URZ, UPT ;  /* 0x000000ff0c00728c */ /* 0x000fe2000bf05270 */
[C---:B--2---:R-:W-:Y:S02]  /*1f00*/  ISETP.GT.AND P0, PT, R14.reuse, UR22, PT ;  /* 0x000000160e007c0c */ /* 0x044fe4000bf04270 */
[----:B------:R-:W-:Y:S02]  /*1f10*/  ISETP.GE.AND P1, PT, R14, UR21, PT ;  /* 0x000000150e007c0c */ /* 0x000fe4000bf26270 */
[----:B---3--:R-:W-:-:S04]  /*1f20*/  SEL R22, R22, RZ, !P0 ;  /* 0x000000ff16167207 */ /* 0x008fc80004000000 */
[----:B-1----:R-:W-:-:S05]  /*1f30*/  SEL R23, R22, RZ, P1 ;  /* 0x000000ff16177207 */ /* 0x002fca0000800000 */
[----:B------:R0:W-:Y:S01]  /*1f40*/  STG.E desc[UR18][R20.64+0x600], R23 ;  /* 0x0006001714007986 */ /* 0x0001e2000c101912 */
[----:B------:R-:W-:Y:S05]  /*1f50*/  BRA.U UP0, `(.L_x_956) ;  /* 0xfffffff900c47547 */ /* 0x000fea000b83ffff */
.L_x_955:
[----:B------:R-:W1:Y:S02]  /*1f60*/  LDC R6, c[0x0][0x388] ;  /* 0x0000e200ff067b82 */ /* 0x000e640000000800 */
[----:B-1----:R-:W-:-:S13]  /*1f70*/  LOP3.LUT P0, R8, R6, 0x7, RZ, 0xc0, !PT ;  /* 0x0000000706087812 */ /* 0x002fda000780c0ff */
[----:B------:R-:W-:Y:S05]  /*1f80*/  @!P0 EXIT ;  /* 0x000000000000894d */ /* 0x000fea0003800000 */
[----:B------:R-:W-:Y:S02]  /*1f90*/  ISETP.GE.U32.AND P1, PT, R8, 0x4, PT ;  /* 0x000000040800780c */ /* 0x000fe40003f26070 */
[----:B------:R-:W-:-:S04]  /*1fa0*/  LOP3.LUT R18, R6, 0x3, RZ, 0xc0, !PT ;  /* 0x0000000306127812 */ /* 0x000fc800078ec0ff */
[----:B------:R-:W-:-:S07]  /*1fb0*/  ISETP.NE.AND P0, PT, R18, RZ, PT ;  /* 0x000000ff1200720c */ /* 0x000fce0003f05270 */
[----:B------:R-:W-:Y:S06]  /*1fc0*/  @!P1 BRA `(.L_x_957) ;  /* 0x0000000000909947 */ /* 0x000fec0003800000 */
[----:B------:R-:W-:Y:S01]  /*1fd0*/  IMAD R13, R0, 0x80, R7 ;  /* 0x00000080000d7824 */ /* 0x000fe200078e0207 */
[----:B------:R-:W1:Y:S03]  /*1fe0*/  LDCU UR5, c[0x0][0x390] ;  /* 0x00007200ff0577ac */ /* 0x000e660008000800 */
[C---:B------:R-:W-:Y:S01]  /*1ff0*/  IMAD.WIDE R10, R13.reuse, 0x4, R2 ;  /* 0x000000040d0a7825 */ /* 0x040fe200078e0202 */
[----:B------:R-:W2:Y:S03]  /*2000*/  LDCU UR4, c[0x0][0x38c] ;  /* 0x00007180ff0477ac */ /* 0x000ea60008000800 */
[----:B------:R-:W-:Y:S01]  /*2010*/  IMAD.WIDE R8, R13, 0x4, R4 ;  /* 0x000000040d087825 */ /* 0x000fe200078e0204 */
[----:B------:R-:W1:Y:S04]  /*2020*/  LDG.E R14, desc[UR18][R10.64] ;  /* 0x000000120a0e7981 */ /* 0x000e68000c1e1900 */
[----:B------:R-:W3:Y:S01]  /*2030*/  LDG.E R12, desc[UR18][R8.64] ;  /* 0x00000012080c7981 */ /* 0x000ee2000c1e1900 */
[----:B------:R-:W-:Y:S01]  /*2040*/  IMAD.MOV.U32 R16, RZ, RZ, 0x4 ;  /* 0x00000004ff107424 */ /* 0x000fe200078e00ff */
[----:B-1----:R-:W-:-:S02]  /*2050*/  ISETP.GT.AND P1, PT, R14, UR5, PT ;  /* 0x000000050e007c0c */ /* 0x002fc4000bf24270 */
[----:B--2---:R-:W-:Y:S02]  /*2060*/  ISETP.GE.AND P2, PT, R14, UR4, PT ;  /* 0x000000040e007c0c */ /* 0x004fe4000bf46270 */
[----:B---3--:R-:W-:Y:S01]  /*2070*/  SEL R14, R12, RZ, !P1 ;  /* 0x000000ff0c0e7207 */ /* 0x008fe20004800000 */
[----:B------:R-:W-:-:S03]  /*2080*/  IMAD.WIDE R12, R13, R16, UR16 ;  /* 0x000000100d0c7e25 */ /* 0x000fc6000f8e0210 */
[----:B0-----:R-:W-:-:S05]  /*2090*/  SEL R15, R14, RZ, P2 ;  /* 0x000000ff0e0f7207 */ /* 0x001fca0001000000 */
[----:B------:R0:W-:Y:S04]  /*20a0*/  STG.E desc[UR18][R12.64], R15 ;  /* 0x0000000f0c007986 */ /* 0x0001e8000c101912 */
[----:B------:R-:W2:Y:S04]  /*20b0*/  LDG.E R14, desc[UR18][R10.64+0x200] ;  /* 0x000200120a0e7981 */ /* 0x000ea8000c1e1900 */
        /* <DEDUP_REMOVED lines=13> */
[----:B------:R-:W3:Y:S04]  /*2190*/  LDG.E R14, desc[UR18][R10.64+0x600] ;  /* 0x000600120a0e7981 */ /* 0x000ee8000c1e1900 */
[----:B------:R-:W4:Y:S01]  /*21a0*/  LDG.E R16, desc[UR18][R8.64+0x600] ;  /* 0x0006001208107981 */ /* 0x000f22000c1e1900 */
[----:B------:R-:W-:Y:S01]  /*21b0*/  VIADD R0, R0, 0x4 ;  /* 0x0000000400007836 */ /* 0x000fe20000000000 */
[----:B---3--:R-:W-:-:S02]  /*21c0*/  ISETP.GT.AND P1, PT, R14, UR5, PT ;  /* 0x000000050e007c0c */ /* 0x008fc4000bf24270 */
[----:B------:R-:W-:Y:S02]  /*21d0*/  ISETP.GE.AND P2, PT, R14, UR4, PT ;  /* 0x000000040e007c0c */ /* 0x000fe4000bf46270 */
[----:B----4-:R-:W-:-:S04]  /*21e0*/  SEL R16, R16, RZ, !P1 ;  /* 0x000000ff10107207 */ /* 0x010fc80004800000 */
[----:B-1----:R-:W-:-:S05]  /*21f0*/  SEL R17, R16, RZ, P2 ;  /* 0x000000ff10117207 */ /* 0x002fca0001000000 */
[----:B------:R2:W-:Y:S02]  /*2200*/  STG.E desc[UR18][R12.64+0x600], R17 ;  /* 0x000600110c007986 */ /* 0x0005e4000c101912 */
.L_x_957:
[----:B------:R-:W-:Y:S05]  /*2210*/  @!P0 EXIT ;  /* 0x000000000000894d */ /* 0x000fea0003800000 */
[----:B------:R-:W-:Y:S02]  /*2220*/  ISETP.NE.AND P1, PT, R18, 0x1, PT ;  /* 0x000000011200780c */ /* 0x000fe40003f25270 */
[----:B------:R-:W-:-:S04]  /*2230*/  LOP3.LUT R6, R6, 0x1, RZ, 0xc0, !PT ;  /* 0x0000000106067812 */ /* 0x000fc800078ec0ff */
[----:B------:R-:W-:-:S07]  /*2240*/  ISETP.NE.U32.AND P0, PT, R6, 0x1, PT ;  /* 0x000000010600780c */ /* 0x000fce0003f05070 */
[----:B------:R-:W-:Y:S06]  /*2250*/  @!P1 BRA `(.L_x_958) ;  /* 0x0000000000589947 */ /* 0x000fec0003800000 */
[----:B--2---:R-:W-:Y:S01]  /*2260*/  IMAD R13, R0, 0x80, R7 ;  /* 0x00000080000d7824 */ /* 0x004fe200078e0207 */
[----:B------:R-:W1:Y:S03]  /*2270*/  LDCU UR5, c[0x0][0x390] ;  /* 0x00007200ff0577ac */ /* 0x000e660008000800 */
[C---:B------:R-:W-:Y:S01]  /*2280*/  IMAD.WIDE R8, R13.reuse, 0x4, R2 ;  /* 0x000000040d087825 */ /* 0x040fe200078e0202 */
[----:B------:R-:W2:Y:S03]  /*2290*/  LDCU UR4, c[0x0][0x38c] ;  /* 0x00007180ff0477ac */ /* 0x000ea60008000800 */
[----:B------:R-:W-:Y:S01]  /*22a0*/  IMAD.WIDE R10, R13, 0x4, R4 ;  /* 0x000000040d0a7825 */ /* 0x000fe200078e0204 */
[----:B------:R-:W1:Y:S04]  /*22b0*/  LDG.E R14, desc[UR18][R8.64] ;  /* 0x00000012080e7981 */ /* 0x000e68000c1e1900 */
[----:B------:R-:W3:Y:S01]  /*22c0*/  LDG.E R6, desc[UR18][R10.64] ;  /* 0x000000120a067981 */ /* 0x000ee2000c1e1900 */
[----:B------:R-:W-:-:S04]  /*22d0*/  IMAD.MOV.U32 R12, RZ, RZ, 0x4 ;  /* 0x00000004ff0c7424 */ /* 0x000fc800078e00ff */
[----:B------:R-:W-:Y:S01]  /*22e0*/  IMAD.WIDE R12, R13, R12, UR16 ;  /* 0x000000100d0c7e25 */ /* 0x000fe2000f8e020c */
[C---:B-1----:R-:W-:Y:S02]  /*22f0*/  ISETP.GT.AND P1, PT, R14.reuse, UR5, PT ;  /* 0x000000050e007c0c */ /* 0x042fe4000bf24270 */
[----:B--2---:R-:W-:Y:S02]  /*2300*/  ISETP.GE.AND P2, PT, R14, UR4, PT ;  /* 0x000000040e007c0c */ /* 0x004fe4000bf46270 */
[----:B---3--:R-:W-:-:S04]  /*2310*/  SEL R6, R6, RZ, !P1 ;  /* 0x000000ff06067207 */ /* 0x008fc80004800000 */
[----:B0-----:R-:W-:-:S05]  /*2320*/  SEL R15, R6, RZ, P2 ;  /* 0x000000ff060f7207 */ /* 0x001fca0001000000 */
[----:B------:R1:W-:Y:S04]  /*2330*/  STG.E desc[UR18][R12.64], R15 ;  /* 0x0000000f0c007986 */ /* 0x0003e8000c101912 */
[----:B------:R-:W2:Y:S04]  /*2340*/  LDG.E R8, desc[UR18][R8.64+0x200] ;  /* 0x0002001208087981 */ /* 0x000ea8000c1e1900 */
[----:B------:R-:W3:Y:S01]  /*2350*/  LDG.E R10, desc[UR18][R10.64+0x200] ;  /* 0x000200120a0a7981 */ /* 0x000ee2000c1e1900 */
[----:B------:R-:W-:Y:S01]  /*2360*/  VIADD R0, R0, 0x2 ;  /* 0x0000000200007836 */ /* 0x000fe20000000000 */
[----:B--2---:R-:W-:-:S02]  /*2370*/  ISETP.GT.AND P1, PT, R8, UR5, PT ;  /* 0x0000000508007c0c */ /* 0x004fc4000bf24270 */
[----:B------:R-:W-:Y:S02]  /*2380*/  ISETP.GE.AND P2, PT, R8, UR4, PT ;  /* 0x0000000408007c0c */ /* 0x000fe4000bf46270 */
[----:B---3--:R-:W-:-:S04]  /*2390*/  SEL R6, R10, RZ, !P1 ;  /* 0x000000ff0a067207 */ /* 0x008fc80004800000 */
[----:B------:R-:W-:-:S05]  /*23a0*/  SEL R17, R6, RZ, P2 ;  /* 0x000000ff06117207 */ /* 0x000fca0001000000 */
[----:B------:R1:W-:Y:S02]  /*23b0*/  STG.E desc[UR18][R12.64+0x200], R17 ;  /* 0x000200110c007986 */ /* 0x0003e4000c101912 */
.L_x_958:
[----:B------:R-:W-:Y:S05]  /*23c0*/  @P0 EXIT ;  /* 0x000000000000094d */ /* 0x000fea0003800000 */
[----:B------:R-:W-:Y:S01]  /*23d0*/  IMAD R7, R0, 0x80, R7 ;  /* 0x0000008000077824 */ /* 0x000fe200078e0207 */
[----:B------:R-:W3:Y:S03]  /*23e0*/  LDCU UR5, c[0x0][0x390] ;  /* 0x00007200ff0577ac */ /* 0x000ee60008000800 */
[C---:B------:R-:W-:Y:S01]  /*23f0*/  IMAD.WIDE R2, R7.reuse, 0x4, R2 ;  /* 0x0000000407027825 */ /* 0x040fe200078e0202 */
[----:B------:R-:W4:Y:S03]  /*2400*/  LDCU UR4, c[0x0][0x38c] ;  /* 0x00007180ff0477ac */ /* 0x000f260008000800 */
[----:B------:R-:W-:Y:S02]  /*2410*/  IMAD.WIDE R4, R7, 0x4, R4 ;  /* 0x0000000407047825 */ /* 0x000fe400078e0204 */
[----:B------:R-:W3:Y:S04]  /*2420*/  LDG.E R2, desc[UR18][R2.64] ;  /* 0x0000001202027981 */ /* 0x000ee8000c1e1900 */
[----:B------:R-:W5:Y:S01]  /*2430*/  LDG.E R4, desc[UR18][R4.64] ;  /* 0x0000001204047981 */ /* 0x000f62000c1e1900 */
[----:B------:R-:W-:-:S04]  /*2440*/  IMAD.MOV.U32 R6, RZ, RZ, 0x4 ;  /* 0x00000004ff067424 */ /* 0x000fc800078e00ff */
[----:B------:R-:W-:Y:S01]  /*2450*/  IMAD.WIDE R6, R7, R6, UR16 ;  /* 0x0000001007067e25 */ /* 0x000fe2000f8e0206 */
[C---:B---3--:R-:W-:Y:S02]  /*2460*/  ISETP.GT.AND P0, PT, R2.reuse, UR5, PT ;  /* 0x0000000502007c0c */ /* 0x048fe4000bf04270 */
[----:B----4-:R-:W-:Y:S02]  /*2470*/  ISETP.GE.AND P1, PT, R2, UR4, PT ;  /* 0x0000000402007c0c */ /* 0x010fe4000bf26270 */
[----:B-----5:R-:W-:-:S04]  /*2480*/  SEL R0, R4, RZ, !P0 ;  /* 0x000000ff04007207 */ /* 0x020fc80004000000 */
[----:B------:R-:W-:-:S05]  /*2490*/  SEL R9, R0, RZ, P1 ;  /* 0x000000ff00097207 */ /* 0x000fca0000800000 */
[----:B------:R-:W-:Y:S01]  /*24a0*/  STG.E desc[UR18][R6.64], R9 ;  /* 0x0000000906007986 */ /* 0x000fe2000c101912 */
[----:B------:R-:W-:Y:S05]  /*24b0*/  EXIT ;  /* 0x000000000000794d */ /* 0x000fea0003800000 */
.L_x_959:
        /* <DEDUP_REMOVED lines=12> */
.L_x_1752:


//--------------------- .text._ZN3cub18CUB_300001_SM_10006detail9transform16transform_kernelINS2_10policy_hubILb1EN4cuda3std3__45tupleIJN6thrust24THRUST_300001_SM_1000_NS6detail15normal_iteratorINSA_10device_ptrIjEEEESF_EEEE10policy1000Ei17find_rain_by_daysSF_JPjSK_EEEvT0_iT1_T2_DpNS2_10kernel_argIT3_EE --------------------------
	.section	.text._ZN3cub18CUB_300001_SM_10006detail9transform16transform_kernelINS2_10policy_hubILb1EN4cuda3std3__45tupleIJN6thrust24THRUST_300001_SM_1000_NS6detail15normal_iteratorINSA_10device_ptrIjEEEESF_EEEE10policy1000Ei17find_rain_by_daysSF_JPjSK_EEEvT0_iT1_T2_DpNS2_10kernel_argIT3_EE,"ax",@progbits
	.align	128
        .global         _ZN3cub18CUB_300001_SM_10006detail9transform16transform_kernelINS2_10policy_hubILb1EN4cuda3std3__45tupleIJN6thrust24THRUST_300001_SM_1000_NS6detail15normal_iteratorINSA_10device_ptrIjEEEESF_EEEE10policy1000Ei17find_rain_by_daysSF_JPjSK_EEEvT0_iT1_T2_DpNS2_10kernel_argIT3_EE
        .type           _ZN3cub18CUB_300001_SM_10006detail9transform16transform_kernelINS2_10policy_hubILb1EN4cuda3std3__45tupleIJN6thrust24THRUST_300001_SM_1000_NS6detail15normal_iteratorINSA_10device_ptrIjEEEESF_EEEE10policy1000Ei17find_rain_by_daysSF_JPjSK_EEEvT0_iT1_T2_DpNS2_10kernel_argIT3_EE,@function
        .size           _ZN3cub18CUB_300001_SM_10006detail9transform16transform_kernelINS2_10policy_hubILb1EN4cuda3std3__45tupleIJN6thrust24THRUST_300001_SM_1000_NS6detail15normal_iteratorINSA_10device_ptrIjEEEESF_EEEE10policy1000Ei17find_rain_by_daysSF_JPjSK_EEEvT0_iT1_T2_DpNS2_10kernel_argIT3_EE,(.L_x_1753 - _ZN3cub18CUB_300001_SM_10006detail9transform16transform_kernelINS2_10policy_hubILb1EN4cuda3std3__45tupleIJN6thrust24THRUST_300001_SM_1000_NS6detail15normal_iteratorINSA_10device_ptrIjEEEESF_EEEE10policy1000Ei17find_rain_by_daysSF_JPjSK_EEEvT0_iT1_T2_DpNS2_10kernel_argIT3_EE)
        .other          _ZN3cub18CUB_300001_SM_10006detail9transform16transform_kernelINS2_10policy_hubILb1EN4cuda3std3__45tupleIJN6thrust24THRUST_300001_SM_1000_NS6detail15normal_iteratorINSA_10device_ptrIjEEEESF_EEEE10policy1000Ei17find_rain_by_daysSF_JPjSK_EEEvT0_iT1_T2_DpNS2_10kernel_argIT3_EE,@"STO_CUDA_ENTRY STV_DEFAULT"
_ZN3cub18CUB_300001_SM_10006detail9transform16transform_kernelINS2_10policy_hubILb1EN4cuda3std3__45tupleIJN6thrust24THRUST_300001_SM_1000_NS6detail15normal_iteratorINSA_10device_ptrIjEEEESF_EEEE10policy1000Ei17find_rain_by_daysSF_JPjSK_EEEvT0_iT1_T2_DpNS2_10kernel_argIT3_EE:
.text._ZN3cub18CUB_300001_SM_10006detail9transform16transform_kernelINS2_10policy_hubILb1EN4cuda3std3__45tupleIJN6thrust24THRUST_300001_SM_1000_NS6detail15normal_iteratorINSA_10device_ptrIjEEEESF_EEEE10policy1000Ei17find_rain_by_daysSF_JPjSK_EEEvT0_iT1_T2_DpNS2_10kernel_argIT3_EE:
[----:B------:R-:W-:Y:S01]  /*0000*/  LDC R1, c[0x0][0x37c] ;  /* 0x0000df00ff017b82 */ /* 0x000fe20000000800 */
[----:B------:R-:W0:Y:S07]  /*0010*/  LDCU.64 UR6, c[0x0][0x380] ;  /* 0x00007000ff0677ac */ /* 0x000e2e0008000a00 */
[----:B------:R-:W1:Y:S01]  /*0020*/  S2UR UR4, SR_CTAID.X ;  /* 0x00000000000479c3 */ /* 0x000e620000002500 */
[----:B------:R-:W2:Y:S01]  /*0030*/  S2R R0, SR_TID.X ;  /* 0x0000000000007919 */ /* 0x000ea20000002100 */
[----:B------:R-:W-:Y:S01]  /*0040*/  BSSY.RECONVERGENT B0, `(.L_x_960) ;  /* 0x000001f000007945 */ /* 0x000fe20003800200 */
[----:B0-----:R-:W-:-:S04]  /*0050*/  IMAD.U32 R12, RZ, RZ, UR7 ;  /* 0x00000007ff0c7e24 */ /* 0x001fc8000f8e00ff */
[----:B------:R-:W-:-:S04]  /*0060*/  IMAD.SHL.U32 R3, R12, 0x80, RZ ;  /* 0x000000800c037824 */ /* 0x000fc800078e00ff */
[----:B-1----:R-:W-:-:S05]  /*0070*/  IMAD R4, R3, UR4, RZ ;  /* 0x0000000403047c24 */ /* 0x002fca000f8e02ff */
[----:B------:R-:W-:Y:S01]  /*0080*/  IADD3 R10, PT, PT, -R4, UR6, RZ ;  /* 0x00000006040a7c10 */ /* 0x000fe2000fffe1ff */
[----:B--2---:R-:W-:-:S03]  /*0090*/  IMAD.SHL.U32 R5, R0, 0x80, RZ ;  /* 0x0000008000057824 */ /* 0x004fc600078e00ff */
[----:B------:R-:W-:-:S05]  /*00a0*/  VIMNMX R8, PT, PT, R3, R10, PT ;  /* 0x0000000a03087248 */ /* 0x000fca0003fe0100 */
[----:B------:R-:W-:-:S05]  /*00b0*/  IMAD.SHL.U32 R2, R8, 0x4, RZ ;  /* 0x0000000408027824 */ /* 0x000fca00078e00ff */
[----:B------:R-:W-:-:S13]  /*00c0*/  ISETP.GE.AND P0, PT, R5, R2, PT ;  /* 0x000000020500720c */ /* 0x000fda0003f06270 */
[----:B------:R-:W-:Y:S05]  /*00d0*/  @P0 BRA `(.L_x_961) ;  /* 0x0000000000540947 */ /* 0x000fea0003800000 */
[----:B------:R-:W0:Y:S01]  /*00e0*/  LDC.64 R6, c[0x0][0x398] ;  /* 0x0000e600ff067b82 */ /* 0x000e220000000a00 */
[----:B------:R-:W-:Y:S01]  /*00f0*/  BSSY.RECONVERGENT B1, `(.L_x_962) ;  /* 0x000000a000017945 */ /* 0x000fe20003800200 */
[----:B------:R-:W-:Y:S02]  /*0100*/  IMAD.MOV.U32 R9, RZ, RZ, R5 ;  /* 0x000000ffff097224 */ /* 0x000fe400078e0005 */
[----:B0-----:R-:W-:-:S04]  /*0110*/  IMAD.WIDE.U32 R6, R0, 0x80, R6 ;  /* 0x0000008000067825 */ /* 0x001fc800078e0006 */
[----:B------:R-:W-:-:S07]  /*0120*/  IMAD.WIDE R6, R4, 0x4, R6 ;  /* 0x0000000404067825 */ /* 0x000fce00078e0206 */
.L_x_963:
[----:B------:R-:W-:Y:S01]  /*0130*/  VIADD R9, R9, 0x4000 ;  /* 0x0000400009097836 */ /* 0x000fe20000000000 */
[----:B------:R0:W-:Y:S04]  /*0140*/  CCTL.E.PF2 [R6] ;  /* 0x000000000600798f */ /* 0x0001e80000800100 */
[----:B------:R-:W-:Y:S02]  /*0150*/  ISETP.GE.AND P0, PT, R9, R2, PT ;  /* 0x000000020900720c */ /* 0x000fe40003f06270 */
[----:B0-----:R-:W-:-:S05]  /*0160*/  IADD3 R6, P1, PT, R6, 0x4000, RZ ;  /* 0x0000400006067810 */ /* 0x001fca0007f3e0ff */
[----:B------:R-:W-:-:S06]  /*0170*/  IMAD.X R7, RZ, RZ, R7, P1 ;  /* 0x000000ffff077224 */ /* 0x000fcc00008e0607 */
[----:B------:R-:W-:Y:S05]  /*0180*/  @!P0 BRA `(.L_x_963) ;  /* 0xfffffffc00e88947 */ /* 0x000fea000383ffff */
[----:B------:R-:W-:Y:S05]  /*0190*/  BSYNC.RECONVERGENT B1 ;  /* 0x0000000000017941 */ /* 0x000fea0003800200 */
.L_x_962:
[----:B------:R-:W0:Y:S02]  /*01a0*/  LDC.64 R6, c[0x0][0x3a8] ;  /* 0x0000ea00ff067b82 */ /* 0x000e240000000a00 */
[----:B0-----:R-:W-:-:S04]  /*01b0*/  IMAD.WIDE.U32 R6, R0, 0x80, R6 ;  /* 0x0000008000067825 */ /* 0x001fc800078e0006 */
[----:B------:R-:W-:-:S07]  /*01c0*/  IMAD.WIDE R6, R4, 0x4, R6 ;  /* 0x0000000404067825 */ /* 0x000fce00078e0206 */
.L_x_964:
[----:B------:R-:W-:Y:S01]  /*01d0*/  VIADD R5, R5, 0x4000 ;  /* 0x0000400005057836 */ /* 0x000fe20000000000 */
[----:B------:R0:W-:Y:S04]  /*01e0*/  CCTL.E.PF2 [R6] ;  /* 0x000000000600798f */ /* 0x0001e80000800100 */
[----:B------:R-:W-:Y:S02]  /*01f0*/  ISETP.GE.AND P0, PT, R5, R2, PT ;  /* 0x000000020500720c */ /* 0x000fe40003f06270 */
[----:B0-----:R-:W-:-:S05]  /*0200*/  IADD3 R6, P1, PT, R6, 0x4000, RZ ;  /* 0x0000400006067810 */ /* 0x001fca0007f3e0ff */
[----:B------:R-:W-:-:S06]  /*0210*/  IMAD.X R7, RZ, RZ, R7, P1 ;  /* 0x000000ffff077224 */ /* 0x000fcc00008e0607 */
[----:B------:R-:W-:Y:S05]  /*0220*/  @!P0 BRA `(.L_x_964) ;  /* 0xfffffffc00e88947 */ /* 0x000fea000383ffff */
.L_x_961:
[----:B------:R-:W-:Y:S05]  /*0230*/  BSYNC.RECONVERGENT B0 ;  /* 0x0000000000007941 */ /* 0x000fea0003800200 */
.L_x_960:
[----:B------:R-:W0:Y:S01]  /*0240*/  LDCU.128 UR12, c[0x0][0x390] ;  /* 0x00007200ff0c77ac */ /* 0x000e220008000c00 */
[----:B------:R-:W-:Y:S01]  /*0250*/  ISETP.GT.AND P0, PT, R3, R10, PT ;  /* 0x0000000a0300720c */ /* 0x000fe20003f04270 */
[----:B------:R-:W-:Y:S01]  /*0260*/  IMAD.WIDE R14, R4, 0x4, RZ ;  /* 0x00000004040e7825 */ /* 0x000fe200078e02ff */
[----:B------:R-:W1:Y:S01]  /*0270*/  LDCU.64 UR8, c[0x0][0x3a8] ;  /* 0x00007500ff0877ac */ /* 0x000e620008000a00 */
[----:B------:R-:W2:Y:S01]  /*0280*/  LDCU.64 UR10, c[0x0][0x358] ;  /* 0x00006b00ff0a77ac */ /* 0x000ea20008000a00 */
[C---:B0-----:R-:W-:Y:S02]  /*0290*/  IADD3 R2, P1, PT, R14.reuse, UR14, RZ ;  /* 0x0000000e0e027c10 */ /* 0x041fe4000ff3e0ff */
[C---:B------:R-:W-:Y:S02]  /*02a0*/  IADD3 R6, P3, PT, R14.reuse, UR12, RZ ;  /* 0x0000000c0e067c10 */ /* 0x040fe4000ff7e0ff */
[----:B-1----:R-:W-:Y:S02]  /*02b0*/  IADD3 R4, P2, PT, R14, UR8, RZ ;  /* 0x000000080e047c10 */ /* 0x002fe4000ff5e0ff */
[----:B------:R-:W-:-:S02]  /*02c0*/  IADD3.X R3, PT, PT, R15, UR15, RZ, P1, !PT ;  /* 0x0000000f0f037c10 */ /* 0x000fc40008ffe4ff */
[C---:B------:R-:W-:Y:S02]  /*02d0*/  IADD3.X R5, PT, PT, R15.reuse, UR9, RZ, P2, !PT ;  /* 0x000000090f057c10 */ /* 0x040fe400097fe4ff */
[----:B------:R-:W-:Y:S01]  /*02e0*/  IADD3.X R7, PT, PT, R15, UR13, RZ, P3, !PT ;  /* 0x0000000d0f077c10 */ /* 0x000fe20009ffe4ff */
[----:B--2---:R-:W-:Y:S06]  /*02f0*/  @P0 BRA `(.L_x_965) ;  /* 0x0000000800e40947 */ /* 0x004fec0003800000 */
[----:B------:R-:W-:-:S13]  /*0300*/  ISETP.GE.AND P0, PT, R12, 0x1, PT ;  /* 0x000000010c00780c */ /* 0x000fda0003f06270 */
[----:B------:R-:W-:Y:S05]  /*0310*/  @!P0 EXIT ;  /* 0x000000000000894d */ /* 0x000fea0003800000 */
[----:B------:R-:W-:Y:S01]  /*0320*/  ISETP.GE.U32.AND P0, PT, R12, 0x8, PT ;  /* 0x000000080c00780c */ /* 0x000fe20003f06070 */
[----:B------:R-:W-:-:S12]  /*0330*/  IMAD.MOV.U32 R13, RZ, RZ, RZ ;  /* 0x000000ffff0d7224 */ /* 0x000fd800078e00ff */
[----:B------:R-:W-:Y:S05]  /*0340*/  @!P0 BRA `(.L_x_966) ;  /* 0x0000000400948947 */ /* 0x000fea0003800000 */
[----:B------:R-:W-:Y:S01]  /*0350*/  R2UR UR4, R14 ;  /* 0x000000000e0472ca */ /* 0x000fe200000e0000 */
[----:B------:R-:W0:Y:S01]  /*0360*/  LDC.64 R8, c[0x0][0x398] ;  /* 0x0000e600ff087b82 */ /* 0x000e220000000a00 */
[----:B------:R-:W-:Y:S01]  /*0370*/  R2UR UR5, R15 ;  /* 0x000000000f0572ca */ /* 0x000fe200000e0000 */
[----:B------:R-:W-:Y:S01]  /*0380*/  VIADD R16, R0, 0x80 ;  /* 0x0000008000107836 */ /* 0x000fe20000000000 */
[----:B------:R-:W-:Y:S01]  /*0390*/  LOP3.LUT R12, R12, 0x7ffffff8, RZ, 0xc0, !PT ;  /* 0x7ffffff80c0c7812 */ /* 0x000fe200078ec0ff */
[----:B------:R-:W1:Y:S04]  /*03a0*/  LDCU.64 UR16, c[0x0][0x388] ;  /* 0x00007100ff1077ac */ /* 0x000e680008000a00 */
[----:B------:R-:W2:Y:S01]  /*03b0*/  LDC.64 R14, c[0x0][0x390] ;  /* 0x0000e400ff0e7b82 */ /* 0x000ea20000000a00 */
[----:B------:R-:W-:-:S03]  /*03c0*/  IMAD.MOV R17, RZ, RZ, -R12 ;  /* 0x000000ffff117224 */ /* 0x000fc600078e0a0c */
[----:B------:R-:W-:Y:S02]  /*03d0*/  UMOV UR6, UR4 ;  /* 0x0000000400067c82 */ /* 0x000fe40008000000 */
[----:B------:R-:W-:Y:S02]  /*03e0*/  UIADD3 UR4, UP2, UPT, UR6, 0x600, URZ ;  /* 0x0000060006047890 */ /* 0x000fe4000ff5e0ff */
[----:B------:R-:W3:Y:S01]  /*03f0*/  LDC.64 R10, c[0x0][0x3a8] ;  /* 0x0000ea00ff0a7b82 */ /* 0x000ee20000000a00 */
[----:B------:R-:W-:Y:S01]  /*0400*/  UMOV UR7, UR5 ;  /* 0x0000000500077c82 */ /* 0x000fe20008000000 */
[----:B------:R-:W-:Y:S02]  /*0410*/  UIADD3 UR14, UP1, UPT, UR4, UR14, URZ ;  /* 0x0000000e040e7290 */ /* 0x000fe4000ff3e0ff */
[----:B------:R-:W-:Y:S02]  /*0420*/  UIADD3 UR12, UP0, UPT, UR4, UR12, URZ ;  /* 0x0000000c040c7290 */ /* 0x000fe4000ff1e0ff */
[----:B------:R-:W-:-:S02]  /*0430*/  UIADD3.X UR5, UPT, UPT, URZ, UR7, URZ, UP2, !UPT ;  /* 0x00000007ff057290 */ /* 0x000fc400097fe4ff */
[----:B------:R-:W-:Y:S02]  /*0440*/  UIADD3 UR4, UP2, UPT, UR4, UR8, URZ ;  /* 0x0000000804047290 */ /* 0x000fe4000ff5e0ff */
[----:B------:R-:W-:Y:S02]  /*0450*/  UIADD3.X UR15, UPT, UPT, UR5, UR15, URZ, UP1, !UPT ;  /* 0x0000000f050f7290 */ /* 0x000fe40008ffe4ff */
[----:B------:R-:W-:Y:S02]  /*0460*/  UIADD3.X UR13, UPT, UPT, UR5, UR13, URZ, UP0, !UPT ;  /* 0x0000000d050d7290 */ /* 0x000fe400087fe4ff */
[----:B------:R-:W-:Y:S01]  /*0470*/  UIADD3.X UR5, UPT, UPT, UR5, UR9, URZ, UP2, !UPT ;  /* 0x0000000905057290 */ /* 0x000fe200097fe4ff */
[----:B012---:R-:W-:-:S11]  /*0480*/  IMAD.WIDE.U32 R12, R0, 0x4, R14 ;  /* 0x00000004000c7825 */ /* 0x007fd600078e000e */
.L_x_967:
[----:B------:R-:W-:-:S04]  /*0490*/  IMAD.WIDE.U32 R14, R0, 0x4, R8 ;  /* 0x00000004000e7825 */ /* 0x000fc800078e0008 */
[----:B0--3--:R-:W-:Y:S01]  /*04a0*/  IMAD.WIDE.U32 R18, R0, 0x4, R10 ;  /* 0x0000000400127825 */ /* 0x009fe200078e000a */
        /* <DEDUP_REMOVED lines=66> */
[----:B------:R-:W-:Y:S01]  /*08d0*/  VIADD R17, R17, 0x8 ;  /* 0x0000000811117836 */ /* 0x000fe20000000000 */
[----:B------:R-:W-:Y:S01]  /*08e0*/  UIADD3 UR6, UP0, UPT, UR6, 0x1000, URZ ;  /* 0x0000100006067890 */ /* 0x000fe2000ff1e0ff */
[----:B------:R-:W-:-:S03]  /*08f0*/  VIADD R16, R16, 0x400 ;  /* 0x0000040010107836 */ /* 0x000fc60000000000 */
[----:B------:R-:W-:Y:S01]  /*0900*/  UIADD3.X UR7, UPT, UPT, URZ, UR7, URZ, UP0, !UPT ;  /* 0x00000007ff077290 */ /* 0x000fe200087fe4ff */
[C---:B--2---:R-:W-:Y:S02]  /*0910*/  ISETP.GT.AND P0, PT, R18.reuse, UR17, PT ;  /* 0x0000001112007c0c */ /* 0x044fe4000bf04270 */
[----:B------:R-:W-:Y:S02]  /*0920*/  ISETP.GE.AND P1, PT, R18, UR16, PT ;  /* 0x0000001012007c0c */ /* 0x000fe4000bf26270 */
[----:B---3--:R-:W-:Y:S02]  /*0930*/  SEL R24, R24, RZ, !P0 ;  /* 0x000000ff18187207 */ /* 0x008fe40004000000 */
[----:B------:R-:W-:Y:S02]  /*0940*/  ISETP.NE.AND P0, PT, R17, RZ, PT ;  /* 0x000000ff1100720c */ /* 0x000fe40003f05270 */
[----:B-1----:R-:W-:-:S05]  /*0950*/  SEL R25, R24, RZ, P1 ;  /* 0x000000ff18197207 */ /* 0x002fca0000800000 */
[----:B------:R0:W-:Y:S06]  /*0960*/  STG.E desc[UR10][R22.64+0x600], R25 ;  /* 0x0006001916007986 */ /* 0x0001ec000c10190a */
[----:B------:R-:W-:Y:S05]  /*0970*/  @P0 BRA `(.L_x_967) ;  /* 0xfffffff800c40947 */ /* 0x000fea000383ffff */
[----:B------:R-:W1:Y:S02]  /*0980*/  LDC R12, c[0x0][0x384] ;  /* 0x0000e100ff0c7b82 */ /* 0x000e640000000800 */
[----:B-1----:R-:W-:-:S07]  /*0990*/  LOP3.LUT R13, R12, 0x7ffffff8, RZ, 0xc0, !PT ;  /* 0x7ffffff80c0d7812 */ /* 0x002fce00078ec0ff */
.L_x_966:
[----:B------:R-:W-:-:S13]  /*09a0*/  LOP3.LUT P0, R8, R12, 0x7, RZ, 0xc0, !PT ;  /* 0x000000070c087812 */ /* 0x000fda000780c0ff */
[----:B------:R-:W-:Y:S05]  /*09b0*/  @!P0 EXIT ;  /* 0x000000000000894d */ /* 0x000fea0003800000 */
[----:B------:R-:W-:Y:S02]  /*09c0*/  ISETP.GE.U32.AND P1, PT, R8, 0x4, PT ;  /* 0x000000040800780c */ /* 0x000fe40003f26070 */
[----:B------:R-:W-:-:S04]  /*09d0*/  LOP3.LUT R20, R12, 0x3, RZ, 0xc0, !PT ;  /* 0x000000030c147812 */ /* 0x000fc800078ec0ff */
[----:B------:R-:W-:-:S07]  /*09e0*/  ISETP.NE.AND P0, PT, R20, RZ, PT ;  /* 0x000000ff1400720c */ /* 0x000fce0003f05270 */
[----:B------:R-:W-:Y:S06]  /*09f0*/  @!P1 BRA `(.L_x_968) ;  /* 0x0000000000889947 */ /* 0x000fec0003800000 */
[----:B------:R-:W-:Y:S01]  /*0a00*/  IMAD R15, R13, 0x80, R0 ;  /* 0x000000800d0f7824 */ /* 0x000fe200078e0200 */
[----:B------:R-:W1:Y:S03]  /*0a10*/  LDCU.64 UR4, c[0x0][0x388] ;  /* 0x00007100ff0477ac */ /* 0x000e660008000a00 */
[----:B------:R-:W-:-:S04]  /*0a20*/  IMAD.WIDE R10, R15, 0x4, R2 ;  /* 0x000000040f0a7825 */ /* 0x000fc800078e0202 */
[C---:B------:R-:W-:Y:S01]  /*0a30*/  IMAD.WIDE R8, R15.reuse, 0x4, R4 ;  /* 0x000000040f087825 */ /* 0x040fe200078e0204 */
[----:B------:R-:W1:Y:S04]  /*0a40*/  LDG.E R16, desc[UR10][R10.64] ;  /* 0x0000000a0a107981 */ /* 0x000e68000c1e1900 */
[----:B------:R-:W2:Y:S01]  /*0a50*/  LDG.E R14, desc[UR10][R8.64] ;  /* 0x0000000a080e7981 */ /* 0x000ea2000c1e1900 */
[C---:B-1----:R-:W-:Y:S02]  /*0a60*/  ISETP.GT.AND P1, PT, R16.reuse, UR5, PT ;  /* 0x0000000510007c0c */ /* 0x042fe4000bf24270 */
[----:B------:R-:W-:Y:S02]  /*0a70*/  ISETP.GE.AND P2, PT, R16, UR4, PT ;  /* 0x0000000410007c0c */ /* 0x000fe4000bf46270 */
[----:B--2---:R-:W-:Y:S01]  /*0a80*/  SEL R16, R14, RZ, !P1 ;  /* 0x000000ff0e107207 */ /* 0x004fe20004800000 */
[----:B------:R-:W-:-:S03]  /*0a90*/  IMAD.WIDE R14, R15, 0x4, R6 ;  /* 0x000000040f0e7825 */ /* 0x000fc600078e0206 */
        /* <DEDUP_REMOVED lines=18> */
[----:B------:R-:W-:Y:S01]  /*0bc0*/  VIADD R13, R13, 0x4 ;  /* 0x000000040d0d7836 */ /* 0x000fe20000000000 */
[----:B--2---:R-:W-:-:S02]  /*0bd0*/  ISETP.GT.AND P1, PT, R16, UR5, PT ;  /* 0x0000000510007c0c */ /* 0x004fc4000bf24270 */
[----:B------:R-:W-:Y:S02]  /*0be0*/  ISETP.GE.AND P2, PT, R16, UR4, PT ;  /* 0x0000000410007c0c */ /* 0x000fe4000bf46270 */
[----:B---3--:R-:W-:-:S04]  /*0bf0*/  SEL R18, R18, RZ, !P1 ;  /* 0x000000ff12127207 */ /* 0x008fc80004800000 */
[----:B0-----:R-:W-:-:S05]  /*0c00*/  SEL R19, R18, RZ, P2 ;  /* 0x000000ff12137207 */ /* 0x001fca0001000000 */
[----:B------:R1:W-:Y:S02]  /*0c10*/  STG.E desc[UR10][R14.64+0x600], R19 ;  /* 0x000600130e007986 */ /* 0x0003e4000c10190a */
.L_x_968:
[----:B------:R-:W-:Y:S05]  /*0c20*/  @!P0 EXIT ;  /* 0x000000000000894d */ /* 0x000fea0003800000 */
[----:B------:R-:W-:Y:S02]  /*0c30*/  ISETP.NE.AND P1, PT, R20, 0x1, PT ;  /* 0x000000011400780c */ /* 0x000fe40003f25270 */
[----:B------:R-:W-:-:S04]  /*0c40*/  LOP3.LUT R12, R12, 0x1, RZ, 0xc0, !PT ;  /* 0x000000010c0c7812 */ /* 0x000fc800078ec0ff */
[----:B------:R-:W-:-:S07]  /*0c50*/  ISETP.NE.U32.AND P0, PT, R12, 0x1, PT ;  /* 0x000000010c00780c */ /* 0x000fce0003f05070 */
[----:B------:R-:W-:Y:S06]  /*0c60*/  @!P1 BRA `(.L_x_969) ;  /* 0x0000000000509947 */ /* 0x000fec0003800000 */
[----:B-1----:R-:W-:Y:S01]  /*0c70*/  IMAD R15, R13, 0x80, R0 ;  /* 0x000000800d0f7824 */ /* 0x002fe200078e0200 */
[----:B------:R-:W1:Y:S03]  /*0c80*/  LDCU.64 UR4, c[0x0][0x388] ;  /* 0x00007100ff0477ac */ /* 0x000e660008000a00 */
[----:B------:R-:W-:-:S04]  /*0c90*/  IMAD.WIDE R8, R15, 0x4, R2 ;  /* 0x000000040f087825 */ /* 0x000fc800078e0202 */
[C---:B------:R-:W-:Y:S01]  /*0ca0*/  IMAD.WIDE R10, R15.reuse, 0x4, R4 ;  /* 0x000000040f0a7825 */ /* 0x040fe200078e0204 */
[----:B------:R-:W1:Y:S04]  /*0cb0*/  LDG.E R14, desc[UR10][R8.64] ;  /* 0x0000000a080e7981 */ /* 0x000e68000c1e1900 */
[----:B------:R-:W2:Y:S01]  /*0cc0*/  LDG.E R12, desc[UR10][R10.64] ;  /* 0x0000000a0a0c7981 */ /* 0x000ea2000c1e1900 */
[C---:B-1----:R-:W-:Y:S02]  /*0cd0*/  ISETP.GT.AND P1, PT, R14.reuse, UR5, PT ;  /* 0x000000050e007c0c */ /* 0x042fe4000bf24270 */
[----:B------:R-:W-:Y:S01]  /*0ce0*/  ISETP.GE.AND P2, PT, R14, UR4, PT ;  /* 0x000000040e007c0c */ /* 0x000fe2000bf46270 */
[----:B------:R-:W-:Y:S01]  /*0cf0*/  IMAD.WIDE R14, R15, 0x4, R6 ;  /* 0x000000040f0e7825 */ /* 0x000fe200078e0206 */
[----:B--2---:R-:W-:-:S04]  /*0d00*/  SEL R12, R12, RZ, !P1 ;  /* 0x000000ff0c0c7207 */ /* 0x004fc80004800000 */
[----:B------:R-:W-:-:S05]  /*0d10*/  SEL R17, R12, RZ, P2 ;  /* 0x000000ff0c117207 */ /* 0x000fca0001000000 */
[----:B------:R2:W-:Y:S04]  /*0d20*/  STG.E desc[UR10][R14.64], R17 ;  /* 0x000000110e007986 */ /* 0x0005e8000c10190a */
[----:B------:R-:W3:Y:S04]  /*0d30*/  LDG.E R12, desc[UR10][R8.64+0x200] ;  /* 0x0002000a080c7981 */ /* 0x000ee8000c1e1900 */
[----:B------:R-:W4:Y:S01]  /*0d40*/  LDG.E R16, desc[UR10][R10.64+0x200] ;  /* 0x0002000a0a107981 */ /* 0x000f22000c1e1900 */
[----:B------:R-:W-:Y:S01]  /*0d50*/  VIADD R13, R13, 0x2 ;  /* 0x000000020d0d7836 */ /* 0x000fe20000000000 */
[----:B---3--:R-:W-:-:S02]  /*0d60*/  ISETP.GT.AND P1, PT, R12, UR5, PT ;  /* 0x000000050c007c0c */ /* 0x008fc4000bf24270 */
[----:B------:R-:W-:Y:S02]  /*0d70*/  ISETP.GE.AND P2, PT, R12, UR4, PT ;  /* 0x000000040c007c0c */ /* 0x000fe4000bf46270 */
[----:B----4-:R-:W-:-:S04]  /*0d80*/  SEL R16, R16, RZ, !P1 ;  /* 0x000000ff10107207 */ /* 0x010fc80004800000 */
[----:B0-----:R-:W-:-:S05]  /*0d90*/  SEL R19, R16, RZ, P2 ;  /* 0x000000ff10137207 */ /* 0x001fca0001000000 */
[----:B------:R2:W-:Y:S02]  /*0da0*/  STG.E desc[UR10][R14.64+0x200], R19 ;  /* 0x000200130e007986 */ /* 0x0005e4000c10190a */
.L_x_969:
[----:B------:R-:W-:Y:S05]  /*0db0*/  @P0 EXIT ;  /* 0x000000000000094d */ /* 0x000fea0003800000 */
[----:B------:R-:W-:Y:S01]  /*0dc0*/  IMAD R13, R13, 0x80, R0 ;  /* 0x000000800d0d7824 */ /* 0x000fe200078e0200 */
[----:B------:R-:W3:Y:S03]  /*0dd0*/  LDCU.64 UR4, c[0x0][0x388] ;  /* 0x00007100ff0477ac */ /* 0x000ee60008000a00 */
[----:B------:R-:W-:-:S04]  /*0de0*/  IMAD.WIDE R2, R13, 0x4, R2 ;  /* 0x000000040d027825 */ /* 0x000fc800078e0202 */
[C---:B------:R-:W-:Y:S02]  /*0df0*/  IMAD.WIDE R4, R13.reuse, 0x4, R4 ;  /* 0x000000040d047825 */ /* 0x040fe400078e0204 */
[----:B------:R-:W3:Y:S04]  /*0e00*/  LDG.E R2, desc[UR10][R2.64] ;  /* 0x0000000a02027981 */ /* 0x000ee8000c1e1900 */
[----:B------:R-:W4:Y:S01]  /*0e10*/  LDG.E R4, desc[UR10][R4.64] ;  /* 0x0000000a04047981 */ /* 0x000f22000c1e1900 */
[----:B------:R-:W-:Y:S01]  /*0e20*/  IMAD.WIDE R6, R13, 0x4, R6 ;  /* 0x000000040d067825 */ /* 0x000fe200078e0206 */
[C---:B---3--:R-:W-:Y:S02]  /*0e30*/  ISETP.GT.AND P0, PT, R2.reuse, UR5, PT ;  /* 0x0000000502007c0c */ /* 0x048fe4000bf04270 */
[----:B------:R-:W-:-:S02]  /*0e40*/  ISETP.GE.AND P1, PT, R2, UR4, PT ;  /* 0x0000000402007c0c */ /* 0x000fc4000bf26270 */
[----:B----4-:R-:W-:-:S04]  /*0e50*/  SEL R0, R4, RZ, !P0 ;  /* 0x000000ff04007207 */ /* 0x010fc80004000000 */
[----:B------:R-:W-:-:S05]  /*0e60*/  SEL R9, R0, RZ, P1 ;  /* 0x000000ff00097207 */ /* 0x000fca0000800000 */
[----:B------:R-:W-:Y:S01]  /*0e70*/  STG.E desc[UR10][R6.64], R9 ;  /* 0x0000000906007986 */ /* 0x000fe2000c10190a */
[----:B------:R-:W-:Y:S05]  /*0e80*/  EXIT ;  /* 0x000000000000794d */ /* 0x000fea0003800000 */
.L_x_965:
[----:B------:R-:W-:-:S13]  /*0e90*/  ISETP.GE.AND P0, PT, R12, 0x1, PT ;  /* 0x000000010c00780c */ /* 0x000fda0003f06270 */
[----:B------:R-:W-:Y:S05]  /*0ea0*/  @!P0 EXIT ;  /* 0x000000000000894d */ /* 0x000fea0003800000 */
[C---:B------:R-:W-:Y:S01]  /*0eb0*/  ISETP.GE.U32.AND P0, PT, R12.reuse, 0x8, PT ;  /* 0x000000080c00780c */ /* 0x040fe20003f06070 */
[----:B------:R-:W-:Y:S01]  /*0ec0*/  IMAD.MOV.U32 R9, RZ, RZ, RZ ;  /* 0x000000ffff097224 */ /* 0x000fe200078e00ff */
[----:B------:R-:W-:-:S11]  /*0ed0*/  LOP3.LUT R16, R12, 0x7, RZ, 0xc0, !PT ;  /* 0x000000070c107812 */ /* 0x000fd600078ec0ff */
[----:B------:R-:W-:Y:S05]  /*0ee0*/  @!P0 BRA `(.L_x_970) ;  /* 0x00000004007c8947 */ /* 0x000fea0003800000 */
[----:B------:R-:W-:Y:S01]  /*0ef0*/  LOP3.LUT R9, R12, 0x7ffffff8, RZ, 0xc0, !PT ;  /* 0x7ffffff80c097812 */ /* 0x000fe200078ec0ff */
[----:B------:R-:W0:Y:S01]  /*0f00*/  LDCU.64 UR6, c[0x0][0x388] ;  /* 0x00007100ff0677ac */ /* 0x000e220008000a00 */
[----:B------:R-:W-:-:S05]  /*0f10*/  UMOV UR4, URZ ;  /* 0x000000ff00047c82 */ /* 0x000fca0008000000 */
.L_x_973:
[----:B--2---:R-:W-:-:S04]  /*0f20*/  IMAD.U32 R17, RZ, RZ, UR4 ;  /* 0x00000004ff117e24 */ /* 0x004fc8000f8e00ff */
[----:B------:R-:W-:-:S05]  /*0f30*/  IMAD R17, R17, 0x80, R0 ;  /* 0x0000008011117824 */ /* 0x000fca00078e0200 */
[----:B------:R-:W-:-:S13]  /*0f40*/  ISETP.GE.AND P2, PT, R17, R8, PT ;  /* 0x000000081100720c */ /* 0x000fda0003f46270 */
[C---:B------:R-:W-:Y:S01]  /*0f50*/  @!P2 IMAD.WIDE.U32 R12, R17.reuse, 0x4, R2 ;  /* 0x00000004110ca825 */ /* 0x040fe200078e0002 */
[----:B-1----:R-:W1:Y:S03]  /*0f60*/  @!P2 LDC.64 R10, c[0x0][0x388] ;  /* 0x0000e200ff0aab82 */ /* 0x002e660000000a00 */
[C---:B------:R-:W-:Y:S02]  /*0f70*/  @!P2 IMAD.WIDE.U32 R14, R17.reuse, 0x4, R4 ;  /* 0x00000004110ea825 */ /* 0x040fe400078e0004 */
[----:B------:R-:W1:Y:S04]  /*0f80*/  @!P2 LDG.E R12, desc[UR10][R12.64] ;  /* 0x0000000a0c0ca981 */ /* 0x000e68000c1e1900 */
[----:B------:R-:W2:Y:S01]  /*0f90*/  @!P2 LDG.E R14, desc[UR10][R14.64] ;  /* 0x0000000a0e0ea981 */ /* 0x000ea2000c1e1900 */
[----:B------:R-:W-:-:S02]  /*0fa0*/  VIADD R19, R17, 0x80 ;  /* 0x0000008011137836 */ /* 0x000fc40000000000 */
[----:B------:R-:W-:-:S03]  /*0fb0*/  @!P2 IMAD.WIDE.U32 R20, R17, 0x4, R6 ;  /* 0x000000041114a825 */ /* 0x000fc600078e0006 */
[C---:B------:R-:W-:Y:S02]  /*0fc0*/  ISETP.GE.AND P0, PT, R19.reuse, R8, PT ;  /* 0x000000081300720c */ /* 0x040fe40003f06270 */
[C---:B-1----:R-:W-:Y:S02]  /*0fd0*/  @!P2 ISETP.GT.AND P1, PT, R12.reuse, R11, PT ;  /* 0x0000000b0c00a20c */ /* 0x042fe40003f24270 */
[----:B------:R-:W-:Y:S01]  /*0fe0*/  @!P2 ISETP.GE.AND P3, PT, R12, R10, PT ;  /* 0x0000000a0c00a20c */ /* 0x000fe20003f66270 */
[----:B------:R-:W-:Y:S01]  /*0ff0*/  IMAD.WIDE R12, R19, 0x4, R4 ;  /* 0x00000004130c7825 */ /* 0x000fe200078e0204 */
[----:B--2---:R-:W-:-:S07]  /*1000*/  @!P2 SEL R10, R14, RZ, !P1 ;  /* 0x000000ff0e0aa207 */ /* 0x004fce0004800000 */
[----:B------:R-:W1:Y:S01]  /*1010*/  @!P0 LDC.64 R14, c[0x0][0x388] ;  /* 0x0000e200ff0e8b82 */ /* 0x000e620000000a00 */
[----:B------:R-:W-:Y:S01]  /*1020*/  @!P2 SEL R23, R10, RZ, P3 ;  /* 0x000000ff0a17a207 */ /* 0x000fe20001800000 */
[----:B------:R-:W-:-:S04]  /*1030*/  IMAD.WIDE R10, R19, 0x4, R2 ;  /* 0x00000004130a7825 */ /* 0x000fc800078e0202 */
[----:B------:R2:W-:Y:S04]  /*1040*/  @!P2 STG.E desc[UR10][R20.64], R23 ;  /* 0x000000171400a986 */ /* 0x0005e8000c10190a */
[----:B------:R-:W1:Y:S04]  /*1050*/  @!P0 LDG.E R18, desc[UR10][R10.64] ;  /* 0x0000000a0a128981 */ /* 0x000e68000c1e1900 */
[----:B------:R-:W3:Y:S01]  /*1060*/  @!P0 LDG.E R22, desc[UR10][R12.64] ;  /* 0x0000000a0c168981 */ /* 0x000ee2000c1e1900 */
[----:B------:R-:W-:-:S05]  /*1070*/  VIADD R25, R17, 0x100 ;  /* 0x0000010011197836 */ /* 0x000fca0000000000 */
[----:B------:R-:W-:Y:S02]  /*1080*/  ISETP.GE.AND P1, PT, R25, R8, PT ;  /* 0x000000081900720c */ /* 0x000fe40003f26270 */
[C---:B-1----:R-:W-:Y:S02]  /*1090*/  @!P0 ISETP.GT.AND P2, PT, R18.reuse, R15, PT ;  /* 0x0000000f1200820c */ /* 0x042fe40003f44270 */
[----:B------:R-:W-:Y:S01]  /*10a0*/  @!P0 ISETP.GE.AND P3, PT, R18, R14, PT ;  /* 0x0000000e1200820c */ /* 0x000fe20003f66270 */
[----:B------:R-:W-:Y:S01]  /*10b0*/  IMAD.WIDE R14, R19, 0x4, R6 ;  /* 0x00000004130e7825 */ /* 0x000fe200078e0206 */
[----:B---3--:R-:W-:-:S07]  /*10c0*/  @!P0 SEL R22, R22, RZ, !P2 ;  /* 0x000000ff16168207 */ /* 0x008fce0005000000 */
[----:B------:R-:W1:Y:S01]  /*10d0*/  @!P1 LDC.64 R18, c[0x0][0x388] ;  /* 0x0000e200ff129b82 */ /* 0x000e620000000a00 */
[----:B--2---:R-:W-:-:S05]  /*10e0*/  @!P0 SEL R21, R22, RZ, P3 ;  /* 0x000000ff16158207 */ /* 0x004fca0001800000 */
[----:B------:R2:W-:Y:S04]  /*10f0*/  @!P0 STG.E desc[UR10][R14.64], R21 ;  /* 0x000000150e008986 */ /* 0x0005e8000c10190a */
[----:B------:R-:W1:Y:S04]  /*1100*/  @!P1 LDG.E R20, desc[UR10][R10.64+0x200] ;  /* 0x0002000a0a149981 */ /* 0x000e68000c1e1900 */
[----:B------:R-:W3:Y:S01]  /*1110*/  @!P1 LDG.E R22, desc[UR10][R12.64+0x200] ;  /* 0x0002000a0c169981 */ /* 0x000ee2000c1e1900 */
[----:B------:R-:W-:-:S05]  /*1120*/  VIADD R23, R17, 0x180 ;  /* 0x0000018011177836 */ /* 0x000fca0000000000 */
[----:B------:R-:W-:Y:S02]  /*1130*/  ISETP.GE.AND P0, PT, R23, R8, PT ;  /* 0x000000081700720c */ /* 0x000fe40003f06270 */
[C---:B-1----:R-:W-:Y:S02]  /*1140*/  @!P1 ISETP.GT.AND P2, PT, R20.reuse, R19, PT ;  /* 0x000000131400920c */ /* 0x042fe40003f44270 */
[----:B------:R-:W-:Y:S02]  /*1150*/  @!P1 ISETP.GE.AND P3, PT, R20, R18, PT ;  /* 0x000000121400920c */ /* 0x000fe40003f66270 */
[----:B---3--:R-:W-:-:S07]  /*1160*/  @!P1 SEL R22, R22, RZ, !P2 ;  /* 0x000000ff16169207 */ /* 0x008fce0005000000 */
[----:B------:R-:W1:Y:S01]  /*1170*/  @!P0 LDC.64 R18, c[0x0][0x388] ;  /* 0x0000e200ff128b82 */ /* 0x000e620000000a00 */
[----:B------:R-:W-:-:S05]  /*1180*/  @!P1 SEL R23, R22, RZ, P3 ;  /* 0x000000ff16179207 */ /* 0x000fca0001800000 */
[----:B------:R3:W-:Y:S04]  /*1190*/  @!P1 STG.E desc[UR10][R14.64+0x200], R23 ;  /* 0x000200170e009986 */ /* 0x0007e8000c10190a */
[----:B------:R-:W1:Y:S04]  /*11a0*/  @!P0 LDG.E R20, desc[UR10][R10.64+0x400] ;  /* 0x0004000a0a148981 */ /* 0x000e68000c1e1900 */
[----:B--2---:R-:W2:Y:S01]  /*11b0*/  @!P0 LDG.E R21, desc[UR10][R12.64+0x400] ;  /* 0x0004000a0c158981 */ /* 0x004ea2000c1e1900 */
[----:B------:R-:W-:-:S05]  /*11c0*/  VIADD R25, R17, 0x200 ;  /* 0x0000020011197836 */ /* 0x000fca0000000000 */
[----:B------:R-:W-:Y:S02]  /*11d0*/  ISETP.GE.AND P1, PT, R25, R8, PT ;  /* 0x000000081900720c */ /* 0x000fe40003f26270 */
[C---:B-1----:R-:W-:Y:S02]  /*11e0*/  @!P0 ISETP.GT.AND P2, PT, R20.reuse, R19, PT ;  /* 0x000000131400820c */ /* 0x042fe40003f44270 */
[----:B------:R-:W-:Y:S02]  /*11f0*/  @!P0 ISETP.GE.AND P3, PT, R20, R18, PT ;  /* 0x000000121400820c */ /* 0x000fe40003f66270 */
[----:B--2---:R-:W-:-:S07]  /*1200*/  @!P0 SEL R21, R21, RZ, !P2 ;  /* 0x000000ff15158207 */ /* 0x004fce0005000000 */
[----:B------:R-:W1:Y:S01]  /*1210*/  @!P1 LDC.64 R18, c[0x0][0x388] ;  /* 0x0000e200ff129b82 */ /* 0x000e620000000a00 */
[----:B------:R-:W-:-:S05]  /*1220*/  @!P0 SEL R21, R21, RZ, P3 ;  /* 0x000000ff15158207 */ /* 0x000fca0001800000 */
[----:B------:R2:W-:Y:S04]  /*1230*/  @!P0 STG.E desc[UR10][R14.64+0x400], R21 ;  /* 0x000400150e008986 */ /* 0x0005e8000c10190a */
[----:B------:R-:W1:Y:S04]  /*1240*/  @!P1 LDG.E R20, desc[UR10][R10.64+0x600] ;  /* 0x0006000a0a149981 */ /* 0x000e68000c1e1900 */
[----:B------:R-:W4:Y:S01]  /*1250*/  @!P1 LDG.E R22, desc[UR10][R12.64+0x600] ;  /* 0x0006000a0c169981 */ /* 0x000f22000c1e1900 */
[----:B---3--:R-:W-:-:S05]  /*1260*/  VIADD R23, R17, 0x280 ;  /* 0x0000028011177836 */ /* 0x008fca0000000000 */
[----:B------:R-:W-:Y:S02]  /*1270*/  ISETP.GE.AND P0, PT, R23, R8, PT ;  /* 0x000000081700720c */ /* 0x000fe40003f06270 */
[C---:B-1----:R-:W-:Y:S02]  /*1280*/  @!P1 ISETP.GT.AND P2, PT, R20.reuse, R19, PT ;  /* 0x000000131400920c */ /* 0x042fe40003f44270 */
[----:B------:R-:W-:Y:S02]  /*1290*/  @!P1 ISETP.GE.AND P3, PT, R20, R18, PT ;  /* 0x000000121400920c */ /* 0x000fe40003f66270 */
[----:B----4-:R-:W-:-:S07]  /*12a0*/  @!P1 SEL R22, R22, RZ, !P2 ;  /* 0x000000ff16169207 */ /* 0x010fce0005000000 */
[----:B------:R-:W1:Y:S01]  /*12b0*/  @!P0 LDC.64 R18, c[0x0][0x388] ;  /* 0x0000e200ff128b82 */ /* 0x000e620000000a00 */
[----:B------:R-:W-:-:S05]  /*12c0*/  @!P1 SEL R23, R22, RZ, P3 ;  /* 0x000000ff16179207 */ /* 0x000fca0001800000 */
[----:B------:R3:W-:Y:S04]  /*12d0*/  @!P1 STG.E desc[UR10][R14.64+0x600], R23 ;  /* 0x000600170e009986 */ /* 0x0007e8000c10190a */
[----:B------:R-:W1:Y:S04]  /*12e0*/  @!P0 LDG.E R20, desc[UR10][R10.64+0x800] ;  /* 0x0008000a0a148981 */ /* 0x000e68000c1e1900 */
[----:B--2---:R-:W2:Y:S01]  /*12f0*/  @!P0 LDG.E R21, desc[UR10][R12.64+0x800] ;  /* 0x0008000a0c158981 */ /* 0x004ea2000c1e1900 */
[----:B------:R-:W-:-:S05]  /*1300*/  VIADD R25, R17, 0x300 ;  /* 0x0000030011197836 */ /* 0x000fca0000000000 */
[----:B------:R-:W-:-:S13]  /*1310*/  ISETP.GE.AND P1, PT, R25, R8, PT ;  /* 0x000000081900720c */ /* 0x000fda0003f26270 */
[----:B---3--:R-:W3:Y:S01]  /*1320*/  @!P1 LDC.64 R22, c[0x0][0x388] ;  /* 0x0000e200ff169b82 */ /* 0x008ee20000000a00 */
[C---:B-1----:R-:W-:Y:S02]  /*1330*/  @!P0 ISETP.GT.AND P2, PT, R20.reuse, R19, PT ;  /* 0x000000131400820c */ /* 0x042fe40003f44270 */
[----:B------:R-:W-:Y:S02]  /*1340*/  @!P0 ISETP.GE.AND P3, PT, R20, R18, PT ;  /* 0x000000121400820c */ /* 0x000fe40003f66270 */
[----:B--2---:R-:W-:-:S04]  /*1350*/  @!P0 SEL R21, R21, RZ, !P2 ;  /* 0x000000ff15158207 */ /* 0x004fc80005000000 */
[----:B------:R-:W-:-:S05]  /*1360*/  @!P0 SEL R21, R21, RZ, P3 ;  /* 0x000000ff15158207 */ /* 0x000fca0001800000 */
[----:B------:R1:W-:Y:S04]  /*1370*/  @!P0 STG.E desc[UR10][R14.64+0x800], R21 ;  /* 0x000800150e008986 */ /* 0x0003e8000c10190a */
[----:B------:R-:W3:Y:S04]  /*1380*/  @!P1 LDG.E R18, desc[UR10][R10.64+0xa00] ;  /* 0x000a000a0a129981 */ /* 0x000ee8000c1e1900 */
[----:B------:R-:W2:Y:S01]  /*1390*/  @!P1 LDG.E R19, desc[UR10][R12.64+0xa00] ;  /* 0x000a000a0c139981 */ /* 0x000ea2000c1e1900 */
[----:B------:R-:W-:Y:S01]  /*13a0*/  VIADD R17, R17, 0x380 ;  /* 0x0000038011117836 */ /* 0x000fe20000000000 */
[----:B------:R-:W-:Y:S01]  /*13b0*/  UIADD3 UR4, UPT, UPT, UR4, 0x8, URZ ;  /* 0x0000000804047890 */ /* 0x000fe2000fffe0ff */
[----:B------:R-:W-:Y:S01]  /*13c0*/  BSSY.RECONVERGENT B0, `(.L_x_971) ;  /* 0x0000010000007945 */ /* 0x000fe20003800200 */
[----:B---3--:R-:W-:-:S02]  /*13d0*/  @!P1 ISETP.GT.AND P0, PT, R18, R23, PT ;  /* 0x000000171200920c */ /* 0x008fc40003f04270 */
[----:B------:R-:W-:Y:S02]  /*13e0*/  @!P1 ISETP.GE.AND P2, PT, R18, R22, PT ;  /* 0x000000161200920c */ /* 0x000fe40003f46270 */
[----:B--2---:R-:W-:Y:S02]  /*13f0*/  @!P1 SEL R19, R19, RZ, !P0 ;  /* 0x000000ff13139207 */ /* 0x004fe40004000000 */
[----:B------:R-:W-:Y:S02]  /*1400*/  ISETP.GE.AND P0, PT, R17, R8, PT ;  /* 0x000000081100720c */ /* 0x000fe40003f06270 */
[----:B------:R-:W-:Y:S02]  /*1410*/  @!P1 SEL R19, R19, RZ, P2 ;  /* 0x000000ff13139207 */ /* 0x000fe40001000000 */
[----:B------:R-:W-:-:S03]  /*1420*/  ISETP.NE.AND P2, PT, R9, UR4, PT ;  /* 0x0000000409007c0c */ /* 0x000fc6000bf45270 */
[----:B------:R1:W-:Y:S06]  /*1430*/  @!P1 STG.E desc[UR10][R14.64+0xa00], R19 ;  /* 0x000a00130e009986 */ /* 0x0003ec000c10190a */
[----:B------:R-:W-:Y:S05]  /*1440*/  @P0 BRA `(.L_x_972) ;  /* 0x00000000001c0947 */ /* 0x000fea0003800000 */
[----:B------:R-:W0:Y:S04]  /*1450*/  LDG.E R10, desc[UR10][R10.64+0xc00] ;  /* 0x000c000a0a0a7981 */ /* 0x000e28000c1e1900 */
[----:B------:R-:W2:Y:S01]  /*1460*/  LDG.E R12, desc[UR10][R12.64+0xc00] ;  /* 0x000c000a0c0c7981 */ /* 0x000ea2000c1e1900 */
[C---:B0-----:R-:W-:Y:S02]  /*1470*/  ISETP.GT.AND P0, PT, R10.reuse, UR7, PT ;  /* 0x000000070a007c0c */ /* 0x041fe4000bf04270 */
[----:B------:R-:W-:Y:S02]  /*1480*/  ISETP.GE.AND P1, PT, R10, UR6, PT ;  /* 0x000000060a007c0c */ /* 0x000fe4000bf26270 */
[----:B--2---:R-:W-:-:S04]  /*1490*/  SEL R17, R12, RZ, !P0 ;  /* 0x000000ff0c117207 */ /* 0x004fc80004000000 */
[----:B------:R-:W-:-:S05]  /*14a0*/  SEL R17, R17, RZ, P1 ;  /* 0x000000ff11117207 */ /* 0x000fca0000800000 */
[----:B------:R2:W-:Y:S02]  /*14b0*/  STG.E desc[UR10][R14.64+0xc00], R17 ;  /* 0x000c00110e007986 */ /* 0x0005e4000c10190a */
.L_x_972:
[----:B0-----:R-:W-:Y:S05]  /*14c0*/  BSYNC.RECONVERGENT B0 ;  /* 0x0000000000007941 */ /* 0x001fea0003800200 */
.L_x_971:
[----:B------:R-:W-:Y:S05]  /*14d0*/  @P2 BRA `(.L_x_973) ;  /* 0xfffffff800902947 */ /* 0x000fea000383ffff */
.L_x_970:
[----:B------:R-:W-:-:S13]  /*14e0*/  ISETP.NE.AND P0, PT, R16, RZ, PT ;  /* 0x000000ff1000720c */ /* 0x000fda0003f05270 */
[----:B------:R-:W-:Y:S05]  /*14f0*/  @!P0 EXIT ;  /* 0x000000000000894d */ /* 0x000fea0003800000 */
[----:B------:R-:W0:Y:S01]  /*1500*/  LDC R10, c[0x0][0x384] ;  /* 0x0000e100ff0a7b82 */ /* 0x000e220000000800 */
[----:B------:R-:W-:Y:S02]  /*1510*/  ISETP.GE.U32.AND P1, PT, R16, 0x4, PT ;  /* 0x000000041000780c */ /* 0x000fe40003f26070 */
[----:B0-----:R-:W-:-:S04]  /*1520*/  LOP3.LUT R20, R10, 0x3, RZ, 0xc0, !PT ;  /* 0x000000030a147812 */ /* 0x001fc800078ec0ff */
[----:B------:R-:W-:-:S07]  /*1530*/  ISETP.NE.AND P0, PT, R20, RZ, PT ;  /* 0x000000ff1400720c */ /* 0x000fce0003f05270 */
[----:B------:R-:W-:Y:S06]  /*1540*/  @!P1 BRA `(.L_x_974) ;  /* 0x0000000000d49947 */ /* 0x000fec0003800000 */
[----:B------:R-:W-:-:S05]  /*1550*/  IMAD R11, R9, 0x80, R0 ;  /* 0x00000080090b7824 */ /* 0x000fca00078e0200 */
[----:B------:R-:W-:-:S13]  /*1560*/  ISETP.GE.AND P3, PT, R11, R8, PT ;  /* 0x000000080b00720c */ /* 0x000fda0003f66270 */
[C---:B-12---:R-:W-:Y:S01]  /*1570*/  @!P3 IMAD.WIDE R14, R11.reuse, 0x4, R2 ;  /* 0x000000040b0eb825 */ /* 0x046fe200078e0202 */
[----:B------:R-:W0:Y:S03]  /*1580*/  @!P3 LDC.64 R12, c[0x0][0x388] ;  /* 0x0000e200ff0cbb82 */ /* 0x000e260000000a00 */
[C---:B------:R-:W-:Y:S02]  /*1590*/  @!P3 IMAD.WIDE R18, R11.reuse, 0x4, R4 ;  /* 0x000000040b12b825 */ /* 0x040fe400078e0204 */
[----:B------:R-:W0:Y:S04]  /*15a0*/  @!P3 LDG.E R14, desc[UR10][R14.64] ;  /* 0x0000000a0e0eb981 */ /* 0x000e28000c1e1900 */
[----:B------:R-:W2:Y:S01]  /*15b0*/  @!P3 LDG.E R18, desc[UR10][R18.64] ;  /* 0x0000000a1212b981 */ /* 0x000ea2000c1e1900 */
[----:B------:R-:W-:-:S05]  /*15c0*/  VIADD R17, R11, 0x80 ;  /* 0x000000800b117836 */ /* 0x000fca0000000000 */
[----:B------:R-:W-:-:S13]  /*15d0*/  ISETP.GE.AND P2, PT, R17, R8, PT ;  /* 0x000000081100720c */ /* 0x000fda0003f46270 */
[----:B------:R-:W-:Y:S01]  /*15e0*/  @!P2 IMAD.WIDE R22, R17, 0x4, R2 ;  /* 0x000000041116a825 */ /* 0x000fe200078e0202 */
[----:B------:R-:W1:Y:S01]  /*15f0*/  @!P2 LDC.64 R24, c[0x0][0x388] ;  /* 0x0000e200ff18ab82 */ /* 0x000e620000000a00 */
[C---:B0-----:R-:W-:Y:S02]  /*1600*/  @!P3 ISETP.GT.AND P1, PT, R14.reuse, R13, PT ;  /* 0x0000000d0e00b20c */ /* 0x041fe40003f24270 */
[----:B------:R-:W-:Y:S01]  /*1610*/  @!P3 ISETP.GE.AND P4, PT, R14, R12, PT ;  /* 0x0000000c0e00b20c */ /* 0x000fe20003f86270 */
[----:B------:R-:W-:Y:S01]  /*1620*/  @!P3 IMAD.WIDE R12, R11, 0x4, R6 ;  /* 0x000000040b0cb825 */ /* 0x000fe200078e0206 */
[----:B--2---:R-:W-:-:S03]  /*1630*/  @!P3 SEL R16, R18, RZ, !P1 ;  /* 0x000000ff1210b207 */ /* 0x004fc60004800000 */
[----:B------:R-:W-:Y:S01]  /*1640*/  @!P2 IMAD.WIDE R14, R17, 0x4, R4 ;  /* 0x00000004110ea825 */ /* 0x000fe200078e0204 */
[----:B------:R-:W-:-:S05]  /*1650*/  @!P3 SEL R21, R16, RZ, P4 ;  /* 0x000000ff1015b207 */ /* 0x000fca0002000000 */
[----:B------:R0:W-:Y:S04]  /*1660*/  @!P3 STG.E desc[UR10][R12.64], R21 ;  /* 0x000000150c00b986 */ /* 0x0001e8000c10190a */
[----:B------:R-:W1:Y:S04]  /*1670*/  @!P2 LDG.E R22, desc[UR10][R22.64] ;  /* 0x0000000a1616a981 */ /* 0x000e68000c1e1900 */
[----:B------:R-:W2:Y:S01]  /*1680*/  @!P2 LDG.E R14, desc[UR10][R14.64] ;  /* 0x0000000a0e0ea981 */ /* 0x000ea2000c1e1900 */
[----:B------:R-:W-:Y:S02]  /*1690*/  VIADD R19, R11, 0x100 ;  /* 0x000001000b137836 */ /* 0x000fe40000000000 */
[----:B------:R-:W-:-:S03]  /*16a0*/  @!P2 IMAD.WIDE R16, R17, 0x4, R6 ;  /* 0x000000041110a825 */ /* 0x000fc600078e0206 */
[----:B------:R-:W-:-:S13]  /*16b0*/  ISETP.GE.AND P1, PT, R19, R8, PT ;  /* 0x000000081300720c */ /* 0x000fda0003f26270 */
[C---:B0-----:R-:W-:Y:S01]  /*16c0*/  @!P1 IMAD.WIDE R12, R19.reuse, 0x4, R4 ;  /* 0x00000004130c9825 */ /* 0x041fe200078e0204 */
[C---:B-1----:R-:W-:Y:S02]  /*16d0*/  @!P2 ISETP.GT.AND P3, PT, R22.reuse, R25, PT ;  /* 0x000000191600a20c */ /* 0x042fe40003f64270 */
[----:B------:R-:W-:Y:S01]  /*16e0*/  @!P2 ISETP.GE.AND P4, PT, R22, R24, PT ;  /* 0x000000181600a20c */ /* 0x000fe20003f86270 */
[----:B------:R-:W-:Y:S01]  /*16f0*/  @!P1 IMAD.WIDE R24, R19, 0x4, R2 ;  /* 0x0000000413189825 */ /* 0x000fe200078e0202 */
[----:B--2---:R-:W-:Y:S02]  /*1700*/  @!P2 SEL R18, R14, RZ, !P3 ;  /* 0x000000ff0e12a207 */ /* 0x004fe40005800000 */
[----:B------:R-:W0:Y:S02]  /*1710*/  @!P1 LDC.64 R14, c[0x0][0x388] ;  /* 0x0000e200ff0e9b82 */ /* 0x000e240000000a00 */
[----:B------:R-:W-:-:S05]  /*1720*/  @!P2 SEL R27, R18, RZ, P4 ;  /* 0x000000ff121ba207 */ /* 0x000fca0002000000 */
[----:B------:R1:W-:Y:S04]  /*1730*/  @!P2 STG.E desc[UR10][R16.64], R27 ;  /* 0x0000001b1000a986 */ /* 0x0003e8000c10190a */
[----:B------:R-:W0:Y:S04]  /*1740*/  @!P1 LDG.E R24, desc[UR10][R24.64] ;  /* 0x0000000a18189981 */ /* 0x000e28000c1e1900 */
[----:B------:R-:W2:Y:S01]  /*1750*/  @!P1 LDG.E R12, desc[UR10][R12.64] ;  /* 0x0000000a0c0c9981 */ /* 0x000ea2000c1e1900 */
[----:B------:R-:W-:-:S05]  /*1760*/  VIADD R11, R11, 0x180 ;  /* 0x000001800b0b7836 */ /* 0x000fca0000000000 */
[----:B------:R-:W-:-:S13]  /*1770*/  ISETP.GE.AND P2, PT, R11, R8, PT ;  /* 0x000000080b00720c */ /* 0x000fda0003f46270 */
[----:B-1----:R-:W-:Y:S01]  /*1780*/  @!P2 IMAD.WIDE R16, R11, 0x4, R2 ;  /* 0x000000040b10a825 */ /* 0x002fe200078e0202 */
[C---:B0-----:R-:W-:Y:S02]  /*1790*/  @!P1 ISETP.GT.AND P3, PT, R24.reuse, R15, PT ;  /* 0x0000000f1800920c */ /* 0x041fe40003f64270 */
[----:B------:R-:W-:Y:S01]  /*17a0*/  @!P1 ISETP.GE.AND P4, PT, R24, R14, PT ;  /* 0x0000000e1800920c */ /* 0x000fe20003f86270 */
[----:B------:R-:W-:Y:S01]  /*17b0*/  @!P1 IMAD.WIDE R14, R19, 0x4, R6 ;  /* 0x00000004130e9825 */ /* 0x000fe200078e0206 */
[----:B--2---:R-:W-:Y:S02]  /*17c0*/  @!P1 SEL R18, R12, RZ, !P3 ;  /* 0x000000ff0c129207 */ /* 0x004fe40005800000 */
[----:B------:R-:W0:Y:S02]  /*17d0*/  @!P2 LDC.64 R12, c[0x0][0x388] ;  /* 0x0000e200ff0cab82 */ /* 0x000e240000000a00 */
[----:B------:R-:W-:Y:S01]  /*17e0*/  @!P1 SEL R21, R18, RZ, P4 ;  /* 0x000000ff12159207 */ /* 0x000fe20002000000 */
[----:B------:R-:W-:-:S04]  /*17f0*/  @!P2 IMAD.WIDE R18, R11, 0x4, R4 ;  /* 0x000000040b12a825 */ /* 0x000fc800078e0204 */
[----:B------:R3:W-:Y:S04]  /*1800*/  @!P1 STG.E desc[UR10][R14.64], R21 ;  /* 0x000000150e009986 */ /* 0x0007e8000c10190a */
[----:B------:R-:W0:Y:S04]  /*1810*/  @!P2 LDG.E R16, desc[UR10][R16.64] ;  /* 0x0000000a1010a981 */ /* 0x000e28000c1e1900 */
[----:B------:R-:W2:Y:S01]  /*1820*/  @!P2 LDG.E R18, desc[UR10][R18.64] ;  /* 0x0000000a1212a981 */ /* 0x000ea2000c1e1900 */
[----:B------:R-:W-:Y:S01]  /*1830*/  VIADD R9, R9, 0x4 ;  /* 0x0000000409097836 */ /* 0x000fe20000000000 */
[----:B0-----:R-:W-:-:S02]  /*1840*/  @!P2 ISETP.GT.AND P1, PT, R16, R13, PT ;  /* 0x0000000d1000a20c */ /* 0x001fc40003f24270 */
[----:B------:R-:W-:Y:S01]  /*1850*/  @!P2 ISETP.GE.AND P3, PT, R16, R12, PT ;  /* 0x0000000c1000a20c */ /* 0x000fe20003f66270 */
[----:B------:R-:W-:Y:S01]  /*1860*/  @!P2 IMAD.WIDE R12, R11, 0x4, R6 ;  /* 0x000000040b0ca825 */ /* 0x000fe200078e0206 */
[----:B--2---:R-:W-:-:S04]  /*1870*/  @!P2 SEL R22, R18, RZ, !P1 ;  /* 0x000000ff1216a207 */ /* 0x004fc80004800000 */
[----:B------:R-:W-:-:S05]  /*1880*/  @!P2 SEL R11, R22, RZ, P3 ;  /* 0x000000ff160ba207 */ /* 0x000fca0001800000 */
[----:B------:R3:W-:Y:S02]  /*1890*/  @!P2 STG.E desc[UR10][R12.64], R11 ;  /* 0x0000000b0c00a986 */ /* 0x0007e4000c10190a */
.L_x_974:
[----:B------:R-:W-:Y:S05]  /*18a0*/  @!P0 EXIT ;  /* 0x000000000000894d */ /* 0x000fea0003800000 */
[----:B------:R-:W-:Y:S02]  /*18b0*/  ISETP.NE.AND P1, PT, R20, 0x1, PT ;  /* 0x000000011400780c */ /* 0x000fe40003f25270 */
[----:B------:R-:W-:-:S04]  /*18c0*/  LOP3.LUT R10, R10, 0x1, RZ, 0xc0, !PT ;  /* 0x000000010a0a7812 */ /* 0x000fc800078ec0ff */
[----:B------:R-:W-:-:S07]  /*18d0*/  ISETP.NE.U32.AND P0, PT, R10, 0x1, PT ;  /* 0x000000010a00780c */ /* 0x000fce0003f05070 */
[----:B------:R-:W-:Y:S06]  /*18e0*/  @!P1 BRA `(.L_x_975) ;  /* 0x00000000006c9947 */ /* 0x000fec0003800000 */
[----:B-123--:R-:W-:-:S05]  /*18f0*/  IMAD R15, R9, 0x80, R0 ;  /* 0x00000080090f7824 */ /* 0x00efca00078e0200 */
[----:B------:R-:W-:-:S13]  /*1900*/  ISETP.GE.AND P3, PT, R15, R8, PT ;  /* 0x000000080f00720c */ /* 0x000fda0003f66270 */
[C---:B------:R-:W-:Y:S01]  /*1910*/  @!P3 IMAD.WIDE R10, R15.reuse, 0x4, R2 ;  /* 0x000000040f0ab825 */ /* 0x040fe200078e0202 */
[----:B------:R-:W0:Y:S03]  /*1920*/  @!P3 LDC.64 R16, c[0x0][0x388] ;  /* 0x0000e200ff10bb82 */ /* 0x000e260000000a00 */
[C---:B------:R-:W-:Y:S02]  /*1930*/  @!P3 IMAD.WIDE R12, R15.reuse, 0x4, R4 ;  /* 0x000000040f0cb825 */ /* 0x040fe400078e0204 */
[----:B------:R-:W0:Y:S04]  /*1940*/  @!P3 LDG.E R10, desc[UR10][R10.64] ;  /* 0x0000000a0a0ab981 */ /* 0x000e28000c1e1900 */
[----:B------:R-:W2:Y:S01]  /*1950*/  @!P3 LDG.E R12, desc[UR10][R12.64] ;  /* 0x0000000a0c0cb981 */ /* 0x000ea2000c1e1900 */
[----:B------:R-:W-:-:S02]  /*1960*/  VIADD R21, R15, 0x80 ;  /* 0x000000800f157836 */ /* 0x000fc40000000000 */
[----:B------:R-:W-:-:S03]  /*1970*/  @!P3 IMAD.WIDE R14, R15, 0x4, R6 ;  /* 0x000000040f0eb825 */ /* 0x000fc600078e0206 */
[----:B------:R-:W-:Y:S02]  /*1980*/  ISETP.GE.AND P1, PT, R21, R8, PT ;  /* 0x000000081500720c */ /* 0x000fe40003f26270 */
[C---:B0-----:R-:W-:Y:S02]  /*1990*/  @!P3 ISETP.GT.AND P2, PT, R10.reuse, R17, PT ;  /* 0x000000110a00b20c */ /* 0x041fe40003f44270 */
[----:B------:R-:W-:-:S09]  /*19a0*/  @!P3 ISETP.GE.AND P4, PT, R10, R16, PT ;  /* 0x000000100a00b20c */ /* 0x000fd20003f86270 */
[C---:B------:R-:W-:Y:S01]  /*19b0*/  @!P1 IMAD.WIDE R10, R21.reuse, 0x4, R4 ;  /* 0x00000004150a9825 */ /* 0x040fe200078e0204 */
        /* <DEDUP_REMOVED lines=14> */
.L_x_975:
[----:B------:R-:W-:Y:S05]  /*1aa0*/  @P0 EXIT ;  /* 0x000000000000094d */ /* 0x000fea0003800000 */
[----:B------:R-:W-:-:S05]  /*1ab0*/  IMAD R9, R9, 0x80, R0 ;  /* 0x0000008009097824 */ /* 0x000fca00078e0200 */
[----:B------:R-:W-:-:S13]  /*1ac0*/  ISETP.GE.AND P0, PT, R9, R8, PT ;  /* 0x000000080900720c */ /* 0x000fda0003f06270 */
[----:B------:R-:W-:Y:S05]  /*1ad0*/  @P0 EXIT ;  /* 0x000000000000094d */ /* 0x000fea0003800000 */
[C---:B------:R-:W-:Y:S01]  /*1ae0*/  IMAD.WIDE R2, R9.reuse, 0x4, R2 ;  /* 0x0000000409027825 */ /* 0x040fe200078e0202 */
[----:B------:R-:W0:Y:S03]  /*1af0*/  LDCU.64 UR4, c[0x0][0x388] ;  /* 0x00007100ff0477ac */ /* 0x000e260008000a00 */
[C---:B------:R-:W-:Y:S02]  /*1b00*/  IMAD.WIDE R4, R9.reuse, 0x4, R4 ;  /* 0x0000000409047825 */ /* 0x040fe400078e0204 */
[----:B------:R-:W0:Y:S04]  /*1b10*/  LDG.E R2, desc[UR10][R2.64] ;  /* 0x0000000a02027981 */ /* 0x000e28000c1e1900 */
[----:B------:R-:W5:Y:S01]  /*1b20*/  LDG.E R4, desc[UR10][R4.64] ;  /* 0x0000000a04047981 */ /* 0x000f62000c1e1900 */
[----:B------:R-:W-:Y:S01]  /*1b30*/  IMAD.WIDE R6, R9, 0x4, R6 ;  /* 0x0000000409067825 */ /* 0x000fe200078e0206 */
[----:B0-----:R-:W-:-:S02]  /*1b40*/  ISETP.GT.AND P0, PT, R2, UR5, PT ;  /* 0x0000000502007c0c */ /* 0x001fc4000bf04270 */
[----:B------:R-:W-:Y:S02]  /*1b50*/  ISETP.GE.AND P1, PT, R2, UR4, PT ;  /* 0x0000000402007c0c */ /* 0x000fe4000bf26270 */
[----:B-----5:R-:W-:-:S04]  /*1b60*/  SEL R0, R4, RZ, !P0 ;  /* 0x000000ff04007207 */ /* 0x020fc80004000000 */
[----:B------:R-:W-:-:S05]  /*1b70*/  SEL R9, R0, RZ, P1 ;  /* 0x000000ff00097207 */ /* 0x000fca0000800000 */
[----:B------:R-:W-:Y:S01]  /*1b80*/  STG.E desc[UR10][R6.64], R9 ;  /* 0x0000000906007986 */ /* 0x000fe2000c10190a */
[----:B------:R-:W-:Y:S05]  /*1b90*/  EXIT ;  /* 0x000000000000794d */ /* 0x000fea0003800000 */
.L_x_976:
        /* <DEDUP_REMOVED lines=14> */
.L_x_1753:


//--------------------- .text._ZN3cub18CUB_300001_SM_10006detail9transform16transform_kernelINS2_10policy_hubILb1EN4cuda3std3__45tupleIJN6thrust24THRUST_300001_SM_1000_NS6detail15normal_iteratorINSA_10device_ptrIjEEEESF_EEEE10policy1000El17find_rain_by_siteSF_JPjSK_EEEvT0_iT1_T2_DpNS2_10kernel_argIT3_EE --------------------------
	.section	.text._ZN3cub18CUB_300001_SM_10006detail9transform16transform_kernelINS2_10policy_hubILb1EN4cuda3std3__45tupleIJN6thrust24THRUST_300001_SM_1000_NS6detail15normal_iteratorINSA_10device_ptrIjEEEESF_EEEE10policy1000El17find_rain_by_siteSF_JPjSK_EEEvT0_iT1_T2_DpNS2_10kernel_argIT3_EE,"ax",@progbits
	.align	128
        .global         _ZN3cub18CUB_300001_SM_10006detail9transform16transform_kernelINS2_10policy_hubILb1EN4cuda3std3__45tupleIJN6thrust24THRUST_300001_SM_1000_NS6detail15normal_iteratorINSA_10device_ptrIjEEEESF_EEEE10policy1000El17find_rain_by_siteSF_JPjSK_EEEvT0_iT1_T2_DpNS2_10kernel_argIT3_EE
        .type           _ZN3cub18CUB_300001_SM_10006detail9transform16transform_kernelINS2_10policy_hubILb1EN4cuda3std3__45tupleIJN6thrust24THRUST_300001_SM_1000_NS6detail15normal_iteratorINSA_10device_ptrIjEEEESF_EEEE10policy1000El17find_rain_by_siteSF_JPjSK_EEEvT0_iT1_T2_DpNS2_10kernel_argIT3_EE,@function
        .size           _ZN3cub18CUB_300001_SM_10006detail9transform16transform_kernelINS2_10policy_hubILb1EN4cuda3std3__45tupleIJN6thrust24THRUST_300001_SM_1000_NS6detail15normal_iteratorINSA_10device_ptrIjEEEESF_EEEE10policy1000El17find_rain_by_siteSF_JPjSK_EEEvT0_iT1_T2_DpNS2_10kernel_argIT3_EE,(.L_x_1754 - _ZN3cub18CUB_300001_SM_10006detail9transform16transform_kernelINS2_10policy_hubILb1EN4cuda3std3__45tupleIJN6thrust24THRUST_300001_SM_1000_NS6detail15normal_iteratorINSA_10device_ptrIjEEEESF_EEEE10policy1000El17find_rain_by_siteSF_JPjSK_EEEvT0_iT1_T2_DpNS2_10kernel_argIT3_EE)
        .other          _ZN3cub18CUB_300001_SM_10006detail9transform16transform_kernelINS2_10policy_hubILb1EN4cuda3std3__45tupleIJN6thrust24THRUST_300001_SM_1000_NS6detail15normal_iteratorINSA_10device_ptrIjEEEESF_EEEE10policy1000El17find_rain_by_siteSF_JPjSK_EEEvT0_iT1_T2_DpNS2_10kernel_argIT3_EE,@"STO_CUDA_ENTRY STV_DEFAULT"
_ZN3cub18CUB_300001_SM_10006detail9transform16transform_kernelINS2_10policy_hubILb1EN4cuda3std3__45tupleIJN6thrust24THRUST_300001_SM_1000_NS6detail15normal_iteratorINSA_10device_ptrIjEEEESF_EEEE10policy1000El17find_rain_by_siteSF_JPjSK_EEEvT0_iT1_T2_DpNS2_10kernel_argIT3_EE:
.text._ZN3cub18CUB_300001_SM_10006detail9transform16transform_kernelINS2_10policy_hubILb1EN4cuda3std3__45tupleIJN6thrust24THRUST_300001_SM_1000_NS6detail15normal_iteratorINSA_10device_ptrIjEEEESF_EEEE10policy1000El17find_rain_by_siteSF_JPjSK_EEEvT0_iT1_T2_DpNS2_10kernel_argIT3_EE:
[----:B------:R-:W0:Y:S08]  /*0000*/  LDC R1, c[0x0][0x37c] ;  /* 0x0000df00ff017b82 */ /* 0x000e300000000800 */
[----:B------:R-:W1:Y:S01]  /*0010*/  LDC R26, c[0x0][0x388] ;  /* 0x0000e200ff1a7b82 */ /* 0x000e620000000800 */
[----:B------:R-:W2:Y:S01]  /*0020*/  LDCU.64 UR6, c[0x0][0x380] ;  /* 0x00007000ff0677ac */ /* 0x000ea20008000a00 */
[----:B------:R-:W3:Y:S01]  /*0030*/  S2R R3, SR_TID.X ;  /* 0x0000000000037919 */ /* 0x000ee20000002100 */
[----:B------:R-:W-:Y:S01]  /*0040*/  BSSY.RECONVERGENT B0, `(.L_x_977) ;  /* 0x000002a000007945 */ /* 0x000fe20003800200 */
[----:B0-----:R-:W-:-:S04]  /*0050*/  VIADD R1, R1, 0xfffffff8 ;  /* 0xfffffff801017836 */ /* 0x001fc80000000000 */
[----:B------:R-:W0:Y:S01]  /*0060*/  S2UR UR4, SR_CTAID.X ;  /* 0x00000000000479c3 */ /* 0x000e220000002500 */
[----:B-1----:R-:W-:-:S05]  /*0070*/  IMAD.SHL.U32 R5, R26, 0x80, RZ ;  /* 0x000000801a057824 */ /* 0x002fca00078e00ff */
[----:B------:R-:W-:Y:S01]  /*0080*/  SHF.R.S32.HI R0, RZ, 0x1f, R5 ;  /* 0x0000001fff007819 */ /* 0x000fe20000011405 */
[----:B0-----:R-:W-:-:S04]  /*0090*/  IMAD.WIDE.U32 R24, R5, UR4, RZ ;  /* 0x0000000405187c25 */ /* 0x001fc8000f8e00ff */
[----:B------:R-:W-:Y:S01]  /*00a0*/  IMAD R7, R0, UR4, RZ ;  /* 0x0000000400077c24 */ /* 0x000fe2000f8e02ff */
[----:B--2---:R-:W-:Y:S01]  /*00b0*/  IADD3 R2, P1, PT, -R24, UR6, RZ ;  /* 0x0000000618027c10 */ /* 0x004fe2000ff3e1ff */
[----:B---3--:R-:W-:Y:S02]  /*00c0*/  IMAD.SHL.U32 R11, R3, 0x80, RZ ;  /* 0x00000080030b7824 */ /* 0x008fe400078e00ff */
        /* <DEDUP_REMOVED lines=12> */
[----:B------:R-:W-:Y:S02]  /*0190*/  MOV R13, R11 ;  /* 0x0000000b000d7202 */ /* 0x000fe40000000f00 */
[----:B0-----:R-:W-:-:S04]  /*01a0*/  IADD3 R8, P0, PT, R4, UR4, RZ ;  /* 0x0000000404087c10 */ /* 0x001fc8000ff1e0ff */
[----:B------:R-:W-:-:S03]  /*01b0*/  IADD3.X R9, PT, PT, R6, UR5, RZ, P0, !PT ;  /* 0x0000000506097c10 */ /* 0x000fc600087fe4ff */
[----:B------:R-:W-:-:S07]  /*01c0*/  IMAD.WIDE.U32 R8, R3, 0x80, R8 ;  /* 0x0000008003087825 */ /* 0x000fce00078e0008 */
.L_x_980:
[----:B------:R-:W-:Y:S01]  /*01d0*/  VIADD R13, R13, 0x4000 ;  /* 0x000040000d0d7836 */ /* 0x000fe20000000000 */
[----:B------:R0:W-:Y:S04]  /*01e0*/  CCTL.E.PF2 [R8] ;  /* 0x000000000800798f */ /* 0x0001e80000800100 */
[----:B------:R-:W-:Y:S02]  /*01f0*/  ISETP.GE.AND P0, PT, R13, R2, PT ;  /* 0x000000020d00720c */ /* 0x000fe40003f06270 */
[----:B0-----:R-:W-:-:S05]  /*0200*/  IADD3 R8, P1, PT, R8, 0x4000, RZ ;  /* 0x0000400008087810 */ /* 0x001fca0007f3e0ff */
[----:B------:R-:W-:-:S06]  /*0210*/  IMAD.X R9, RZ, RZ, R9, P1 ;  /* 0x000000ffff097224 */ /* 0x000fcc00008e0609 */
[----:B------:R-:W-:Y:S05]  /*0220*/  @!P0 BRA `(.L_x_980) ;  /* 0xfffffffc00e88947 */ /* 0x000fea000383ffff */
[----:B------:R-:W-:Y:S05]  /*0230*/  BSYNC.RECONVERGENT B1 ;  /* 0x0000000000017941 */ /* 0x000fea0003800200 */
.L_x_979:
[----:B------:R-:W0:Y:S02]  /*0240*/  LDCU.64 UR4, c[0x0][0x3a8] ;  /* 0x00007500ff0477ac */ /* 0x000e240008000a00 */
[----:B0-----:R-:W-:-:S04]  /*0250*/  IADD3 R8, P0, PT, R4, UR4, RZ ;  /* 0x0000000404087c10 */ /* 0x001fc8000ff1e0ff */
[----:B------:R-:W-:-:S03]  /*0260*/  IADD3.X R9, PT, PT, R6, UR5, RZ, P0, !PT ;  /* 0x0000000506097c10 */ /* 0x000fc600087fe4ff */
[----:B------:R-:W-:-:S07]  /*0270*/  IMAD.WIDE.U32 R8, R3, 0x80, R8 ;  /* 0x0000008003087825 */ /* 0x000fce00078e0008 */
.L_x_981:
[----:B------:R-:W-:Y:S01]  /*0280*/  VIADD R11, R11, 0x4000 ;  /* 0x000040000b0b7836 */ /* 0x000fe20000000000 */
[----:B------:R0:W-:Y:S04]  /*0290*/  CCTL.E.PF2 [R8] ;  /* 0x000000000800798f */ /* 0x0001e80000800100 */
[----:B------:R-:W-:Y:S02]  /*02a0*/  ISETP.GE.AND P0, PT, R11, R2, PT ;  /* 0x000000020b00720c */ /* 0x000fe40003f06270 */
[----:B0-----:R-:W-:-:S05]  /*02b0*/  IADD3 R8, P1, PT, R8, 0x4000, RZ ;  /* 0x0000400008087810 */ /* 0x001fca0007f3e0ff */
[----:B------:R-:W-:-:S06]  /*02c0*/  IMAD.X R9, RZ, RZ, R9, P1 ;  /* 0x000000ffff097224 */ /* 0x000fcc00008e0609 */
[----:B------:R-:W-:Y:S05]  /*02d0*/  @!P0 BRA `(.L_x_981) ;  /* 0xfffffffc00e88947 */ /* 0x000fea000383ffff */
.L_x_978:
[----:B------:R-:W-:Y:S05]  /*02e0*/  BSYNC.RECONVERGENT B0 ;  /* 0x0000000000007941 */ /* 0x000fea0003800200 */
.L_x_977:
[----:B------:R-:W0:Y:S01]  /*02f0*/  LDCU.128 UR8, c[0x0][0x390] ;  /* 0x00007200ff0877ac */ /* 0x000e220008000c00 */
[----:B------:R-:W-:Y:S01]  /*0300*/  ISETP.NE.AND P0, PT, R5, R0, PT ;  /* 0x000000000500720c */ /* 0x000fe20003f05270 */
[C---:B------:R-:W-:Y:S01]  /*0310*/  IMAD.SHL.U32 R25, R24.reuse, 0x4, RZ ;  /* 0x0000000418197824 */ /* 0x040fe200078e00ff */
[----:B------:R-:W-:Y:S01]  /*0320*/  SHF.L.U64.HI R24, R24, 0x2, R7 ;  /* 0x0000000218187819 */ /* 0x000fe20000010207 */
[----:B------:R-:W1:Y:S01]  /*0330*/  LDCU.64 UR6, c[0x0][0x3a8] ;  /* 0x00007500ff0677ac */ /* 0x000e620008000a00 */
[----:B------:R-:W2:Y:S02]  /*0340*/  LDCU.64 UR4, c[0x0][0x358] ;  /* 0x00006b00ff0477ac */ /* 0x000ea40008000a00 */
[C---:B0-----:R-:W-:Y:S02]  /*0350*/  IADD3 R18, P2, PT, R25.reuse, UR10, RZ ;  /* 0x0000000a19127c10 */ /* 0x041fe4000ff5e0ff */
[C---:B------:R-:W-:Y:S02]  /*0360*/  IADD3 R14, P1, PT, R25.reuse, UR8, RZ ;  /* 0x00000008190e7c10 */ /* 0x040fe4000ff3e0ff */
[----:B-1----:R-:W-:-:S02]  /*0370*/  IADD3 R16, P3, PT, R25, UR6, RZ ;  /* 0x0000000619107c10 */ /* 0x002fc4000ff7e0ff */
[C---:B------:R-:W-:Y:S02]  /*0380*/  IADD3.X R19, PT, PT, R24.reuse, UR11, RZ, P2, !PT ;  /* 0x0000000b18137c10 */ /* 0x040fe400097fe4ff */
[C---:B------:R-:W-:Y:S02]  /*0390*/  IADD3.X R17, PT, PT, R24.reuse, UR7, RZ, P3, !PT ;  /* 0x0000000718117c10 */ /* 0x040fe40009ffe4ff */
[----:B------:R-:W-:Y:S01]  /*03a0*/  IADD3.X R15, PT, PT, R24, UR9, RZ, P1, !PT ;  /* 0x00000009180f7c10 */ /* 0x000fe20008ffe4ff */
[----:B--2---:R-:W-:Y:S06]  /*03b0*/  @!P0 BRA `(.L_x_982) ;  /* 0x0000000800b48947 */ /* 0x004fec0003800000 */
[----:B------:R-:W-:-:S13]  /*03c0*/  ISETP.GE.AND P0, PT, R26, 0x1, PT ;  /* 0x000000011a00780c */ /* 0x000fda0003f06270 */
[----:B------:R-:W-:Y:S05]  /*03d0*/  @!P0 EXIT ;  /* 0x000000000000894d */ /* 0x000fea0003800000 */
[C---:B------:R-:W-:Y:S01]  /*03e0*/  ISETP.GE.U32.AND P0, PT, R26.reuse, 0x4, PT ;  /* 0x000000041a00780c */ /* 0x040fe20003f06070 */
[----:B------:R-:W-:Y:S01]  /*03f0*/  HFMA2 R4, -RZ, RZ, 0, 0 ;  /* 0x00000000ff047431 */ /* 0x000fe200000001ff */
[----:B------:R-:W-:-:S11]  /*0400*/  LOP3.LUT R2, R26, 0x3, RZ, 0xc0, !PT ;  /* 0x000000031a027812 */ /* 0x000fd600078ec0ff */
[----:B------:R-:W-:Y:S05]  /*0410*/  @!P0 BRA `(.L_x_983) ;  /* 0x00000008002c8947 */ /* 0x000fea0003800000 */
[----:B------:R-:W-:Y:S01]  /*0420*/  ISETP.GE.AND P0, PT, R3, R0, PT ;  /* 0x000000000300720c */ /* 0x000fe20003f06270 */
[----:B------:R-:W-:Y:S01]  /*0430*/  BSSY.RECONVERGENT B0, `(.L_x_984) ;  /* 0x000000f000007945 */ /* 0x000fe20003800200 */
[----:B------:R-:W-:-:S11]  /*0440*/  LOP3.LUT R4, R26, 0x7ffffffc, RZ, 0xc0, !PT ;  /* 0x7ffffffc1a047812 */ /* 0x000fd600078ec0ff */
[----:B------:R-:W-:Y:S05]  /*0450*/  @P0 BRA `(.L_x_985) ;  /* 0x0000000000300947 */ /* 0x000fea0003800000 */
[C---:B------:R-:W-:Y:S01]  /*0460*/  IMAD.WIDE R6, R3.reuse, 0x4, R18 ;  /* 0x0000000403067825 */ /* 0x040fe200078e0212 */
[----:B------:R-:W0:Y:S05]  /*0470*/  LDCU UR6, c[0x0][0x38c] ;  /* 0x00007180ff0677ac */ /* 0x000e2a0008000800 */
[----:B------:R-:W0:Y:S01]  /*0480*/  LDG.E R6, desc[UR4][R6.64] ;  /* 0x0000000406067981 */ /* 0x000e22000c1e1900 */
[----:B------:R-:W-:Y:S01]  /*0490*/  BSSY.RECONVERGENT B1, `(.L_x_986) ;  /* 0x0000007000017945 */ /* 0x000fe20003800200 */
[----:B------:R-:W-:-:S04]  /*04a0*/  IMAD.WIDE R8, R3, 0x4, R14 ;  /* 0x0000000403087825 */ /* 0x000fc800078e020e */
[----:B------:R-:W-:Y:S01]  /*04b0*/  IMAD.MOV.U32 R5, RZ, RZ, RZ ;  /* 0x000000ffff057224 */ /* 0x000fe200078e00ff */
[----:B0-----:R-:W-:-:S13]  /*04c0*/  ISETP.NE.AND P0, PT, R6, UR6, PT ;  /* 0x0000000606007c0c */ /* 0x001fda000bf05270 */
[----:B------:R-:W-:Y:S05]  /*04d0*/  @P0 BRA `(.L_x_987) ;  /* 0x0000000000080947 */ /* 0x000fea0003800000 */
[----:B------:R-:W-:-:S05]  /*04e0*/  IMAD.WIDE R6, R3, 0x4, R16 ;  /* 0x0000000403067825 */ /* 0x000fca00078e0210 */
[----:B------:R0:W5:Y:S02]  /*04f0*/  LDG.E R5, desc[UR4][R6.64] ;  /* 0x0000000406057981 */ /* 0x000164000c1e1900 */
.L_x_987:
[----:B------:R-:W-:Y:S05]  /*0500*/  BSYNC.RECONVERGENT B1 ;  /* 0x0000000000017941 */ /* 0x000fea0003800200 */
.L_x_986:
[----:B-----5:R1:W-:Y:S02]  /*0510*/  STG.E desc[UR4][R8.64], R5 ;  /* 0x0000000508007986 */ /* 0x0203e4000c101904 */
.L_x_985:
[----:B------:R-:W-:Y:S05]  /*0520*/  BSYNC.RECONVERGENT B0 ;  /* 0x0000000000007941 */ /* 0x000fea0003800200 */
.L_x_984:
[----:B-1----:R-:W-:Y:S01]  /*0530*/  VIADD R5, R3, 0x80 ;  /* 0x0000008003057836 */ /* 0x002fe20000000000 */
[----:B------:R-:W-:Y:S04]  /*0540*/  BSSY.RECONVERGENT B0, `(.L_x_988) ;  /* 0x000000f000007945 */ /* 0x000fe80003800200 */
[----:B------:R-:W-:-:S13]  /*0550*/  ISETP.GE.AND P0, PT, R5, R0, PT ;  /* 0x000000000500720c */ /* 0x000fda0003f06270 */
[----:B------:R-:W-:Y:S05]  /*0560*/  @P0 BRA `(.L_x_989) ;  /* 0x0000000000300947 */ /* 0x000fea0003800000 */
[C---:B0-----:R-:W-:Y:S01]  /*0570*/  IMAD.WIDE R6, R5.reuse, 0x4, R18 ;  /* 0x0000000405067825 */ /* 0x041fe200078e0212 */
        /* <DEDUP_REMOVED lines=9> */
.L_x_991:
[----:B------:R-:W-:Y:S05]  /*0610*/  BSYNC.RECONVERGENT B1 ;  /* 0x0000000000017941 */ /* 0x000fea0003800200 */
.L_x_990:
[----:B-----5:R1:W-:Y:S02]  /*0620*/  STG.E desc[UR4][R8.64], R11 ;  /* 0x0000000b08007986 */ /* 0x0203e4000c101904 */
.L_x_989:
[----:B------:R-:W-:Y:S05]  /*0630*/  BSYNC.RECONVERGENT B0 ;  /* 0x0000000000007941 */ /* 0x000fea0003800200 */
.L_x_988:
[----:B------:R-:W-:Y:S01]  /*0640*/  VIADD R5, R3, 0x100 ;  /* 0x0000010003057836 */ /* 0x000fe20000000000 */
[----:B------:R-:W-:Y:S04]  /*0650*/  BSSY.RECONVERGENT B0, `(.L_x_992) ;  /* 0x000000f000007945 */ /* 0x000fe80003800200 */
[----:B------:R-:W-:-:S13]  /*0660*/  ISETP.GE.AND P0, PT, R5, R0, PT ;  /* 0x000000000500720c */ /* 0x000fda0003f06270 */
[----:B------:R-:W-:Y:S05]  /*0670*/  @P0 BRA `(.L_x_993) ;  /* 0x0000000000300947 */ /* 0x000fea0003800000 */
[C---:B0-----:R-:W-:Y:S01]  /*0680*/  IMAD.WIDE R6, R5.reuse, 0x4, R18 ;  /* 0x0000000405067825 */ /* 0x041fe200078e0212 */
[----:B------:R-:W0:Y:S05]  /*0690*/  LDCU UR6, c[0x0][0x38c] ;  /* 0x00007180ff0677ac */ /* 0x000e2a0008000800 */
[----:B------:R-:W0:Y:S01]  /*06a0*/  LDG.E R6, desc[UR4][R6.64] ;  /* 0x0000000406067981 */ /* 0x000e22000c1e1900 */
[----:B------:R-:W-:Y:S01]  /*06b0*/  BSSY.RECONVERGENT B1, `(.L_x_994) ;  /* 0x0000007000017945 */ /* 0x000fe20003800200 */
[----:B-1----:R-:W-:-:S04]  /*06c0*/  IMAD.WIDE R8, R5, 0x4, R14 ;  /* 0x0000000405087825 */ /* 0x002fc800078e020e */
[----:B------:R-:W-:Y:S01]  /*06d0*/  IMAD.MOV.U32 R11, RZ, RZ, RZ ;  /* 0x000000ffff0b7224 */ /* 0x000fe200078e00ff */
[----:B0-----:R-:W-:-:S13]  /*06e0*/  ISETP.NE.AND P0, PT, R6, UR6, PT ;  /* 0x0000000606007c0c */ /* 0x001fda000bf05270 */
[----:B------:R-:W-:Y:S05]  /*06f0*/  @P0 BRA `(.L_x_995) ;  /* 0x0000000000080947 */ /* 0x000fea0003800000 */
[----:B------:R-:W-:-:S05]  /*0700*/  IMAD.WIDE R6, R5, 0x4, R16 ;  /* 0x0000000405067825 */ /* 0x000fca00078e0210 */
[----:B------:R0:W5:Y:S02]  /*0710*/  LDG.E R11, desc[UR4][R6.64] ;  /* 0x00000004060b7981 */ /* 0x000164000c1e1900 */
.L_x_995:
[----:B------:R-:W-:Y:S05]  /*0720*/  BSYNC.RECONVERGENT B1 ;  /* 0x0000000000017941 */ /* 0x000fea0003800200 */
.L_x_994:
[----:B-----5:R2:W-:Y:S02]  /*0730*/  STG.E desc[UR4][R8.64], R11 ;  /* 0x0000000b08007986 */ /* 0x0205e4000c101904 */
.L_x_993:
[----:B------:R-:W-:Y:S05]  /*0740*/  BSYNC.RECONVERGENT B0 ;  /* 0x0000000000007941 */ /* 0x000fea0003800200 */
.L_x_992:
[----:B------:R-:W-:Y:S01]  /*0750*/  IADD3 R5, PT, PT, R3, 0x180, RZ ;  /* 0x0000018003057810 */ /* 0x000fe20007ffe0ff */
[----:B------:R-:W-:Y:S03]  /*0760*/  BSSY.RECONVERGENT B0, `(.L_x_996) ;  /* 0x000000f000007945 */ /* 0x000fe60003800200 */
[----:B------:R-:W-:-:S13]  /*0770*/  ISETP.GE.AND P0, PT, R5, R0, PT ;  /* 0x000000000500720c */ /* 0x000fda0003f06270 */
[----:B------:R-:W-:Y:S05]  /*0780*/  @P0 BRA `(.L_x_997) ;  /* 0x0000000000300947 */ /* 0x000fea0003800000 */
[C---:B0-----:R-:W-:Y:S01]  /*0790*/  IMAD.WIDE R6, R5.reuse, 0x4, R18 ;  /* 0x0000000405067825 */ /* 0x041fe200078e0212 */
[----:B------:R-:W0:Y:S05]  /*07a0*/  LDCU UR6, c[0x0][0x38c] ;  /* 0x00007180ff0677ac */ /* 0x000e2a0008000800 */
[----:B------:R-:W0:Y:S01]  /*07b0*/  LDG.E R6, desc[UR4][R6.64] ;  /* 0x0000000406067981 */ /* 0x000e22000c1e1900 */
[----:B------:R-:W-:Y:S01]  /*07c0*/  BSSY.RECONVERGENT B1, `(.L_x_998) ;  /* 0x0000007000017945 */ /* 0x000fe20003800200 */
[----:B-12---:R-:W-:-:S04]  /*07d0*/  IMAD.WIDE R8, R5, 0x4, R14 ;  /* 0x0000000405087825 */ /* 0x006fc800078e020e */
[----:B------:R-:W-:Y:S01]  /*07e0*/  IMAD.MOV.U32 R11, RZ, RZ, RZ ;  /* 0x000000ffff0b7224 */ /* 0x000fe200078e00ff */
[----:B0-----:R-:W-:-:S13]  /*07f0*/  ISETP.NE.AND P0, PT, R6, UR6, PT ;  /* 0x0000000606007c0c */ /* 0x001fda000bf05270 */
[----:B------:R-:W-:Y:S05]  /*0800*/  @P0 BRA `(.L_x_999) ;  /* 0x0000000000080947 */ /* 0x000fea0003800000 */
[----:B------:R-:W-:-:S05]  /*0810*/  IMAD.WIDE R6, R5, 0x4, R16 ;  /* 0x0000000405067825 */ /* 0x000fca00078e0210 */
[----:B------:R0:W5:Y:S02]  /*0820*/  LDG.E R11, desc[UR4][R6.64] ;  /* 0x00000004060b7981 */ /* 0x000164000c1e1900 */
.L_x_999:
[----:B------:R-:W-:Y:S05]  /*0830*/  BSYNC.RECONVERGENT B1 ;  /* 0x0000000000017941 */ /* 0x000fea0003800200 */
.L_x_998:
[----:B-----5:R3:W-:Y:S02]  /*0840*/  STG.E desc[UR4][R8.64], R11 ;  /* 0x0000000b08007986 */ /* 0x0207e4000c101904 */
.L_x_997:
[----:B------:R-:W-:Y:S05]  /*0850*/  BSYNC.RECONVERGENT B0 ;  /* 0x0000000000007941 */ /* 0x000fea0003800200 */
.L_x_996:
[----:B------:R-:W-:-:S13]  /*0860*/  ISETP.NE.AND P0, PT, R4, 0x4, PT ;  /* 0x000000040400780c */ /* 0x000fda0003f05270 */
[----:B------:R-:W-:Y:S05]  /*0870*/  @!P0 BRA `(.L_x_983) ;  /* 0x0000000400148947 */ /* 0x000fea0003800000 */
[----:B------:R-:W-:Y:S01]  /*0880*/  IMAD.MOV.U32 R5, RZ, RZ, 0x4 ;  /* 0x00000004ff057424 */ /* 0x000fe200078e00ff */
[----:B------:R-:W4:Y:S06]  /*0890*/  LDCU UR6, c[0x0][0x38c] ;  /* 0x00007180ff0677ac */ /* 0x000f2c0008000800 */
.L_x_1016:
[C---:B01----:R-:W-:Y:S01]  /*08a0*/  IMAD R7, R5.reuse, 0x80, R3 ;  /* 0x0000008005077824 */ /* 0x043fe200078e0203 */
[----:B------:R-:W-:Y:S01]  /*08b0*/  BSSY.RECONVERGENT B0, `(.L_x_1000) ;  /* 0x0000010000007945 */ /* 0x000fe20003800200 */
[----:B------:R-:W-:-:S03]  /*08c0*/  VIADD R5, R5, 0x4 ;  /* 0x0000000405057836 */ /* 0x000fc60000000000 */
[----:B------:R-:W-:Y:S02]  /*08d0*/  ISETP.GE.AND P1, PT, R7, R0, PT ;  /* 0x000000000700720c */ /* 0x000fe40003f26270 */
[----:B------:R-:W-:-:S11]  /*08e0*/  ISETP.NE.AND P0, PT, R5, R4, PT ;  /* 0x000000040500720c */ /* 0x000fd60003f05270 */
[----:B------:R-:W-:Y:S05]  /*08f0*/  @P1 BRA `(.L_x_1001) ;  /* 0x00000000002c1947 */ /* 0x000fea0003800000 */
[----:B-123--:R-:W-:-:S06]  /*0900*/  IMAD.WIDE R10, R7, 0x4, R18 ;  /* 0x00000004070a7825 */ /* 0x00efcc00078e0212 */
[----:B------:R-:W4:Y:S01]  /*0910*/  LDG.E R10, desc[UR4][R10.64] ;  /* 0x000000040a0a7981 */ /* 0x000f22000c1e1900 */
[----:B------:R-:W-:Y:S01]  /*0920*/  BSSY.RECONVERGENT B1, `(.L_x_1002) ;  /* 0x0000007000017945 */ /* 0x000fe20003800200 */
[----:B------:R-:W-:-:S04]  /*0930*/  IMAD.WIDE R8, R7, 0x4, R14 ;  /* 0x0000000407087825 */ /* 0x000fc800078e020e */
[----:B------:R-:W-:Y:S01]  /*0940*/  IMAD.MOV.U32 R13, RZ, RZ, RZ ;  /* 0x000000ffff0d7224 */ /* 0x000fe200078e00ff */
[----:B----4-:R-:W-:-:S13]  /*0950*/  ISETP.NE.AND P1, PT, R10, UR6, PT ;  /* 0x000000060a007c0c */ /* 0x010fda000bf25270 */
[----:B------:R-:W-:Y:S05]  /*0960*/  @P1 BRA `(.L_x_1003) ;  /* 0x0000000000081947 */ /* 0x000fea0003800000 */
[----:B------:R-:W-:-:S05]  /*0970*/  IMAD.WIDE R10, R7, 0x4, R16 ;  /* 0x00000004070a7825 */ /* 0x000fca00078e0210 */
[----:B------:R0:W5:Y:S02]  /*0980*/  LDG.E R13, desc[UR4][R10.64] ;  /* 0x000000040a0d7981 */ /* 0x000164000c1e1900 */
.L_x_1003:
[----:B------:R-:W-:Y:S05]  /*0990*/  BSYNC.RECONVERGENT B1 ;  /* 0x0000000000017941 */ /* 0x000fea0003800200 */
.L_x_1002:
[----:B-----5:R1:W-:Y:S02]  /*09a0*/  STG.E desc[UR4][R8.64], R13 ;  /* 0x0000000d08007986 */ /* 0x0203e4000c101904 */
.L_x_1001:
[----:B----4-:R-:W-:Y:S05]  /*09b0*/  BSYNC.RECONVERGENT B0 ;  /* 0x0000000000007941 */ /* 0x010fea0003800200 */
.L_x_1000:
[----:B------:R-:W-:Y:S01]  /*09c0*/  IADD3 R21, PT, PT, R7, 0x80, RZ ;  /* 0x0000008007157810 */ /* 0x000fe20007ffe0ff */
[----:B------:R-:W-:Y:S03]  /*09d0*/  BSSY.RECONVERGENT B0, `(.L_x_1004) ;  /* 0x000000e000007945 */ /* 0x000fe60003800200 */
[----:B------:R-:W-:-:S13]  /*09e0*/  ISETP.GE.AND P1, PT, R21, R0, PT ;  /* 0x000000001500720c */ /* 0x000fda0003f26270 */
[----:B------:R-:W-:Y:S05]  /*09f0*/  @P1 BRA `(.L_x_1005) ;  /* 0x00000000002c1947 */ /* 0x000fea0003800000 */
[----:B0123--:R-:W-:-:S06]  /*0a00*/  IMAD.WIDE R10, R21, 0x4, R18 ;  /* 0x00000004150a7825 */ /* 0x00ffcc00078e0212 */
[----:B------:R-:W2:Y:S01]  /*0a10*/  LDG.E R10, desc[UR4][R10.64] ;  /* 0x000000040a0a7981 */ /* 0x000ea2000c1e1900 */
[----:B------:R-:W-:Y:S01]  /*0a20*/  BSSY.RECONVERGENT B1, `(.L_x_1006) ;  /* 0x0000007000017945 */ /* 0x000fe20003800200 */
[----:B------:R-:W-:-:S04]  /*0a30*/  IMAD.WIDE R8, R21, 0x4, R14 ;  /* 0x0000000415087825 */ /* 0x000fc800078e020e */
[----:B------:R-:W-:Y:S01]  /*0a40*/  IMAD.MOV.U32 R13, RZ, RZ, RZ ;  /* 0x000000ffff0d7224 */ /* 0x000fe200078e00ff */
[----:B--2---:R-:W-:-:S13]  /*0a50*/  ISETP.NE.AND P1, PT, R10, UR6, PT ;  /* 0x000000060a007c0c */ /* 0x004fda000bf25270 */
[----:B------:R-:W-:Y:S05]  /*0a60*/  @P1 BRA `(.L_x_1007) ;  /* 0x0000000000081947 */ /* 0x000fea0003800000 */
[----:B------:R-:W-:-:S05]  /*0a70*/  IMAD.WIDE R10, R21, 0x4, R16 ;  /* 0x00000004150a7825 */ /* 0x000fca00078e0210 */
[----:B------:R0:W5:Y:S02]  /*0a80*/  LDG.E R13, desc[UR4][R10.64] ;  /* 0x000000040a0d7981 */ /* 0x000164000c1e1900 */
.L_x_1007:
[----:B------:R-:W-:Y:S05]  /*0a90*/  BSYNC.RECONVERGENT B1 ;  /* 0x0000000000017941 */ /* 0x000fea0003800200 */
.L_x_1006:
[----:B-----5:R4:W-:Y:S02]  /*0aa0*/  STG.E desc[UR4][R8.64], R13 ;  /* 0x0000000d08007986 */ /* 0x0209e4000c101904 */
.L_x_1005:
[----:B------:R-:W-:Y:S05]  /*0ab0*/  BSYNC.RECONVERGENT B0 ;  /* 0x0000000000007941 */ /* 0x000fea0003800200 */
.L_x_1004:
[----:B------:R-:W-:Y:S01]  /*0ac0*/  VIADD R21, R7, 0x100 ;  /* 0x0000010007157836 */ /* 0x000fe20000000000 */
[----:B------:R-:W-:Y:S04]  /*0ad0*/  BSSY.RECONVERGENT B0, `(.L_x_1008) ;  /* 0x000000e000007945 */ /* 0x000fe80003800200 */
[----:B------:R-:W-:-:S13]  /*0ae0*/  ISETP.GE.AND P1, PT, R21, R0, PT ;  /* 0x000000001500720c */ /* 0x000fda0003f26270 */
[----:B------:R-:W-:Y:S05]  /*0af0*/  @P1 BRA `(.L_x_1009) ;  /* 0x00000000002c1947 */ /* 0x000fea0003800000 */
[----:B0123--:R-:W-:-:S06]  /*0b00*/  IMAD.WIDE R10, R21, 0x4, R18 ;  /* 0x00000004150a7825 */ /* 0x00ffcc00078e0212 */
[----:B------:R-:W2:Y:S01]  /*0b10*/  LDG.E R10, desc[UR4][R10.64] ;  /* 0x000000040a0a7981 */ /* 0x000ea2000c1e1900 */
[----:B------:R-:W-:Y:S01]  /*0b20*/  BSSY.RECONVERGENT B1, `(.L_x_1010) ;  /* 0x0000007000017945 */ /* 0x000fe20003800200 */
[----:B----4-:R-:W-:-:S04]  /*0b30*/  IMAD.WIDE R8, R21, 0x4, R14 ;  /* 0x0000000415087825 */ /* 0x010fc800078e020e */
[----:B------:R-:W-:Y:S01]  /*0b40*/  IMAD.MOV.U32 R13, RZ, RZ, RZ ;  /* 0x000000ffff0d7224 */ /* 0x000fe200078e00ff */
[----:B--2---:R-:W-:-:S13]  /*0b50*/  ISETP.NE.AND P1, PT, R10, UR6, PT ;  /* 0x000000060a007c0c */ /* 0x004fda000bf25270 */
[----:B------:R-:W-:Y:S05]  /*0b60*/  @P1 BRA `(.L_x_1011) ;  /* 0x0000000000081947 */ /* 0x000fea0003800000 */
[----:B------:R-:W-:-:S05]  /*0b70*/  IMAD.WIDE R10, R21, 0x4, R16 ;  /* 0x00000004150a7825 */ /* 0x000fca00078e0210 */
[----:B------:R0:W5:Y:S02]  /*0b80*/  LDG.E R13, desc[UR4][R10.64] ;  /* 0x000000040a0d7981 */ /* 0x000164000c1e1900 */
.L_x_1011:
[----:B------:R-:W-:Y:S05]  /*0b90*/  BSYNC.RECONVERGENT B1 ;  /* 0x0000000000017941 */ /* 0x000fea0003800200 */
.L_x_1010:
[----:B-----5:R1:W-:Y:S02]  /*0ba0*/  STG.E desc[UR4][R8.64], R13 ;  /* 0x0000000d08007986 */ /* 0x0203e4000c101904 */
.L_x_1009:
[----:B------:R-:W-:Y:S05]  /*0bb0*/  BSYNC.RECONVERGENT B0 ;  /* 0x0000000000007941 */ /* 0x000fea0003800200 */
.L_x_1008:
[----:B-1--4-:R-:W-:Y:S01]  /*0bc0*/  VIADD R13, R7, 0x180 ;  /* 0x00000180070d7836 */ /* 0x012fe20000000000 */
[----:B------:R-:W-:Y:S04]  /*0bd0*/  BSSY.RECONVERGENT B0, `(.L_x_1012) ;  /* 0x000000e000007945 */ /* 0x000fe80003800200 */
[----:B------:R-:W-:-:S13]  /*0be0*/  ISETP.GE.AND P1, PT, R13, R0, PT ;  /* 0x000000000d00720c */ /* 0x000fda0003f26270 */
[----:B------:R-:W-:Y:S05]  /*0bf0*/  @P1 BRA `(.L_x_1013) ;  /* 0x00000000002c1947 */ /* 0x000fea0003800000 */
[----:B--23--:R-:W-:-:S06]  /*0c00*/  IMAD.WIDE R8, R13, 0x4, R18 ;  /* 0x000000040d087825 */ /* 0x00cfcc00078e0212 */
[----:B------:R-:W2:Y:S01]  /*0c10*/  LDG.E R8, desc[UR4][R8.64] ;  /* 0x0000000408087981 */ /* 0x000ea2000c1e1900 */
[----:B------:R-:W-:Y:S01]  /*0c20*/  BSSY.RECONVERGENT B1, `(.L_x_1014) ;  /* 0x0000007000017945 */ /* 0x000fe20003800200 */
[----:B------:R-:W-:-:S04]  /*0c30*/  IMAD.WIDE R6, R13, 0x4, R14 ;  /* 0x000000040d067825 */ /* 0x000fc800078e020e */
[----:B0-----:R-:W-:Y:S01]  /*0c40*/  IMAD.MOV.U32 R11, RZ, RZ, RZ ;  /* 0x000000ffff0b7224 */ /* 0x001fe200078e00ff */
[----:B--2---:R-:W-:-:S13]  /*0c50*/  ISETP.NE.AND P1, PT, R8, UR6, PT ;  /* 0x0000000608007c0c */ /* 0x004fda000bf25270 */
[----:B------:R-:W-:Y:S05]  /*0c60*/  @P1 BRA `(.L_x_1015) ;  /* 0x0000000000081947 */ /* 0x000fea0003800000 */
[----:B------:R-:W-:-:S05]  /*0c70*/  IMAD.WIDE R8, R13, 0x4, R16 ;  /* 0x000000040d087825 */ /* 0x000fca00078e0210 */
[----:B------:R0:W5:Y:S02]  /*0c80*/  LDG.E R11, desc[UR4][R8.64] ;  /* 0x00000004080b7981 */ /* 0x000164000c1e1900 */
.L_x_1015:
[----:B------:R-:W-:Y:S05]  /*0c90*/  BSYNC.RECONVERGENT B1 ;  /* 0x0000000000017941 */ /* 0x000fea0003800200 */
.L_x_1014:
[----:B-----5:R1:W-:Y:S02]  /*0ca0*/  STG.E desc[UR4][R6.64], R11 ;  /* 0x0000000b06007986 */ /* 0x0203e4000c101904 */
.L_x_1013:
[----:B------:R-:W-:Y:S05]  /*0cb0*/  BSYNC.RECONVERGENT B0 ;  /* 0x0000000000007941 */ /* 0x000fea0003800200 */
.L_x_1012:
[----:B------:R-:W-:Y:S05]  /*0cc0*/  @P0 BRA `(.L_x_1016) ;  /* 0xfffffff800f40947 */ /* 0x000fea000383ffff */
.L_x_983:
[----:B------:R-:W-:-:S13]  /*0cd0*/  ISETP.NE.AND P0, PT, R2, RZ, PT ;  /* 0x000000ff0200720c */ /* 0x000fda0003f05270 */
[----:B------:R-:W-:Y:S05]  /*0ce0*/  @!P0 EXIT ;  /* 0x000000000000894d */ /* 0x000fea0003800000 */
[----:B------:R-:W4:Y:S01]  /*0cf0*/  LDCU.64 UR6, c[0x0][0x398] ;  /* 0x00007300ff0677ac */ /* 0x000f220008000a00 */
[----:B0123--:R-:W-:Y:S01]  /*0d00*/  LEA R9, R4, R3, 0x7 ;  /* 0x0000000304097211 */ /* 0x00ffe200078e38ff */
[----:B------:R-:W-:Y:S01]  /*0d10*/  IMAD.MOV R8, RZ, RZ, -R2 ;  /* 0x000000ffff087224 */ /* 0x000fe200078e0a02 */
[----:B------:R-:W0:Y:S01]  /*0d20*/  LDCU UR8, c[0x0][0x38c] ;  /* 0x00007180ff0877ac */ /* 0x000e220008000800 */
[----:B----4-:R-:W-:-:S04]  /*0d30*/  IADD3 R6, P0, PT, R25, UR6, RZ ;  /* 0x0000000619067c10 */ /* 0x010fc8000ff1e0ff */
[----:B0-----:R-:W-:-:S09]  /*0d40*/  IADD3.X R7, PT, PT, R24, UR7, RZ, P0, !PT ;  /* 0x0000000718077c10 */ /* 0x001fd200087fe4ff */
.L_x_1021:
[----:B------:R-:W-:Y:S01]  /*0d50*/  ISETP.GE.AND P0, PT, R9, R0, PT ;  /* 0x000000000900720c */ /* 0x000fe20003f06270 */
[----:B------:R-:W-:Y:S01]  /*0d60*/  VIADD R8, R8, 0x1 ;  /* 0x0000000108087836 */ /* 0x000fe20000000000 */
[----:B------:R-:W-:Y:S04]  /*0d70*/  BSSY.RECONVERGENT B0, `(.L_x_1017) ;  /* 0x000000e000007945 */ /* 0x000fe80003800200 */
[----:B------:R-:W-:-:S07]  /*0d80*/  ISETP.NE.AND P1, PT, R8, RZ, PT ;  /* 0x000000ff0800720c */ /* 0x000fce0003f25270 */
[----:B01----:R-:W-:Y:S06]  /*0d90*/  @P0 BRA `(.L_x_1018) ;  /* 0x00000000002c0947 */ /* 0x003fec0003800000 */
[----:B------:R-:W-:-:S06]  /*0da0*/  IMAD.WIDE R4, R9, 0x4, R6 ;  /* 0x0000000409047825 */ /* 0x000fcc00078e0206 */
        /* <DEDUP_REMOVED lines=8> */
.L_x_1020:
[----:B------:R-:W-:Y:S05]  /*0e30*/  BSYNC.RECONVERGENT B1 ;  /* 0x0000000000017941 */ /* 0x000fea0003800200 */
.L_x_1019:
[----:B-----5:R1:W-:Y:S02]  /*0e40*/  STG.E desc[UR4][R2.64], R11 ;  /* 0x0000000b02007986 */ /* 0x0203e4000c101904 */
.L_x_1018:
[----:B------:R-:W-:Y:S05]  /*0e50*/  BSYNC.RECONVERGENT B0 ;  /* 0x0000000000007941 */ /* 0x000fea0003800200 */
.L_x_1017:
[----:B------:R-:W-:Y:S01]  /*0e60*/  VIADD R9, R9, 0x80 ;  /* 0x0000008009097836 */ /* 0x000fe20000000000 */
[----:B------:R-:W-:Y:S06]  /*0e70*/  @P1 BRA `(.L_x_1021) ;  /* 0xfffffffc00b41947 */ /* 0x000fec000383ffff */
[----:B------:R-:W-:Y:S05]  /*0e80*/  EXIT ;  /* 0x000000000000794d */ /* 0x000fea0003800000 */
.L_x_982:
[----:B------:R-:W-:-:S13]  /*0e90*/  ISETP.GE.AND P0, PT, R26, 0x1, PT ;  /* 0x000000011a00780c */ /* 0x000fda0003f06270 */
[----:B------:R-:W-:Y:S05]  /*0ea0*/  @!P0 EXIT ;  /* 0x000000000000894d */ /* 0x000fea0003800000 */
[C---:B------:R-:W-:Y:S01]  /*0eb0*/  ISETP.GE.U32.AND P0, PT, R26.reuse, 0x8, PT ;  /* 0x000000081a00780c */ /* 0x040fe20003f06070 */
[----:B------:R-:W-:Y:S01]  /*0ec0*/  IMAD.MOV.U32 R0, RZ, RZ, RZ ;  /* 0x000000ffff007224 */ /* 0x000fe200078e00ff */
[----:B------:R-:W-:-:S11]  /*0ed0*/  LOP3.LUT R29, R26, 0x7, RZ, 0xc0, !PT ;  /* 0x000000071a1d7812 */ /* 0x000fd600078ec0ff */
[----:B------:R-:W-:Y:S05]  /*0ee0*/  @!P0 BRA `(.L_x_1022) ;  /* 0x0000000800188947 */ /* 0x000fea0003800000 */
[----:B------:R-:W0:Y:S01]  /*0ef0*/  LDC.64 R12, c[0x0][0x398] ;  /* 0x0000e600ff0c7b82 */ /* 0x000e220000000a00 */
[----:B------:R-:W1:Y:S07]  /*0f00*/  LDCU UR12, c[0x0][0x38c] ;  /* 0x00007180ff0c77ac */ /* 0x000e6e0008000800 */
[----:B------:R-:W2:Y:S01]  /*0f10*/  LDC.64 R10, c[0x0][0x3a8] ;  /* 0x0000ea00ff0a7b82 */ /* 0x000ea20000000a00 */
[----:B------:R-:W-:-:S07]  /*0f20*/  IMAD.MOV.U32 R23, RZ, RZ, RZ ;  /* 0x000000ffff177224 */ /* 0x000fce00078e00ff */
[----:B------:R-:W3:Y:S01]  /*0f30*/  LDC.64 R6, c[0x0][0x390] ;  /* 0x0000e400ff067b82 */ /* 0x000ee20000000a00 */
[----:B0-----:R-:W-:-:S03]  /*0f40*/  IMAD.WIDE.U32 R12, R3, 0x4, R12 ;  /* 0x00000004030c7825 */ /* 0x001fc600078e000c */
[----:B------:R-:W-:-:S04]  /*0f50*/  IADD3 R8, P0, PT, R12, R25, RZ ;  /* 0x000000190c087210 */ /* 0x000fc80007f1e0ff */
[----:B------:R-:W-:-:S05]  /*0f60*/  IADD3.X R9, PT, PT, R13, R24, RZ, P0, !PT ;  /* 0x000000180d097210 */ /* 0x000fca00007fe4ff */
[----:B------:R-:W1:Y:S01]  /*0f70*/  LDG.E R8, desc[UR4][R8.64] ;  /* 0x0000000408087981 */ /* 0x000e62000c1e1900 */
[----:B--2---:R-:W-:-:S03]  /*0f80*/  IMAD.WIDE.U32 R10, R3, 0x4, R10 ;  /* 0x00000004030a7825 */ /* 0x004fc600078e000a */
[----:B------:R-:W-:-:S05]  /*0f90*/  IADD3 R20, P1, PT, R10, R25, RZ ;  /* 0x000000190a147210 */ /* 0x000fca0007f3e0ff */
[----:B------:R-:W-:Y:S01]  /*0fa0*/  IMAD.X R21, R11, 0x1, R24, P1 ;  /* 0x000000010b157824 */ /* 0x000fe200008e0618 */
[----:B-1----:R-:W-:-:S13]  /*0fb0*/  ISETP.NE.AND P0, PT, R8, UR12, PT ;  /* 0x0000000c08007c0c */ /* 0x002fda000bf05270 */
[----:B------:R3:W2:Y:S01]  /*0fc0*/  @!P0 LDG.E R23, desc[UR4][R20.64] ;  /* 0x0000000414178981 */ /* 0x0006a2000c1e1900 */
[----:B------:R-:W-:-:S04]  /*0fd0*/  IADD3 R4, P0, PT, R25, 0x600, RZ ;  /* 0x0000060019047810 */ /* 0x000fc80007f1e0ff */
[----:B------:R-:W-:Y:S01]  /*0fe0*/  IADD3 R8, P1, PT, R4, UR10, RZ ;  /* 0x0000000a04087c10 */ /* 0x000fe2000ff3e0ff */
[----:B------:R-:W-:Y:S02]  /*0ff0*/  IMAD.X R5, RZ, RZ, R24, P0 ;  /* 0x000000ffff057224 */ /* 0x000fe400000e0618 */
[----:B---3--:R-:W-:-:S03]  /*1000*/  IMAD.WIDE.U32 R20, R3, 0x4, R6 ;  /* 0x0000000403147825 */ /* 0x008fc600078e0006 */
[----:B------:R-:W-:Y:S01]  /*1010*/  IADD3.X R9, PT, PT, R5, UR11, RZ, P1, !PT ;  /* 0x0000000b05097c10 */ /* 0x000fe20008ffe4ff */
[----:B------:R-:W-:Y:S01]  /*1020*/  VIADD R3, R3, 0x80 ;  /* 0x0000008003037836 */ /* 0x000fe20000000000 */
[----:B------:R-:W-:Y:S01]  /*1030*/  IADD3 R6, P0, PT, R20, R25, RZ ;  /* 0x0000001914067210 */ /* 0x000fe20007f1e0ff */
[----:B------:R-:W0:Y:S02]  /*1040*/  S2R R22, SR_TID.X ;  /* 0x0000000000167919 */ /* 0x000e240000002100 */
[----:B------:R-:W-:Y:S01]  /*1050*/  IMAD.WIDE R2, R3, 0x4, R8 ;  /* 0x0000000403027825 */ /* 0x000fe200078e0208 */
[----:B------:R0:W-:Y:S03]  /*1060*/  STL.64 [R1], R20 ;  /* 0x0000001401007387 */ /* 0x0001e60000100a00 */
[----:B------:R-:W-:-:S05]  /*1070*/  IMAD.X R7, R21, 0x1, R24, P0 ;  /* 0x0000000115077824 */ /* 0x000fca00000e0618 */
[----:B--2---:R1:W-:Y:S04]  /*1080*/  STG.E desc[UR4][R6.64], R23 ;  /* 0x0000001706007986 */ /* 0x0043e8000c101904 */
[----:B------:R-:W2:Y:S01]  /*1090*/  LDG.E R0, desc[UR4][R2.64+-0x600] ;  /* 0xfffa000402007981 */ /* 0x000ea2000c1e1900 */
[----:B0-----:R-:W-:Y:S02]  /*10a0*/  IADD3 R21, PT, PT, R22, 0x80, RZ ;  /* 0x0000008016157810 */ /* 0x001fe40007ffe0ff */
[----:B-1----:R-:W-:-:S04]  /*10b0*/  IADD3 R6, P1, PT, R4, UR6, RZ ;  /* 0x0000000604067c10 */ /* 0x002fc8000ff3e0ff */
[----:B------:R-:W-:-:S03]  /*10c0*/  IADD3.X R7, PT, PT, R5, UR7, RZ, P1, !PT ;  /* 0x0000000705077c10 */ /* 0x000fc60008ffe4ff */
[----:B------:R-:W-:Y:S01]  /*10d0*/  IMAD.WIDE R20, R21, 0x4, R6 ;  /* 0x0000000415147825 */ /* 0x000fe200078e0206 */
[----:B--2---:R-:W-:-:S03]  /*10e0*/  ISETP.NE.AND P0, PT, R0, UR12, PT ;  /* 0x0000000c00007c0c */ /* 0x004fc6000bf05270 */
[----:B------:R-:W-:-:S10]  /*10f0*/  IMAD.MOV.U32 R0, RZ, RZ, RZ ;  /* 0x000000ffff007224 */ /* 0x000fd400078e00ff */
[----:B------:R-:W2:Y:S01]  /*1100*/  @!P0 LDG.E R0, desc[UR4][R20.64+-0x600] ;  /* 0xfffa000414008981 */ /* 0x000ea2000c1e1900 */
[----:B------:R-:W-:Y:S01]  /*1110*/  IADD3 R4, P0, PT, R4, UR8, RZ ;  /* 0x0000000804047c10 */ /* 0x000fe2000ff1e0ff */
[----:B------:R-:W-:-:S03]  /*1120*/  VIADD R23, R22, 0x80 ;  /* 0x0000008016177836 */ /* 0x000fc60000000000 */
[----:B------:R-:W-:-:S03]  /*1130*/  IADD3.X R5, PT, PT, R5, UR9, RZ, P0, !PT ;  /* 0x0000000905057c10 */ /* 0x000fc600087fe4ff */
[----:B------:R-:W-:-:S05]  /*1140*/  IMAD.WIDE R22, R23, 0x4, R4 ;  /* 0x0000000417167825 */ /* 0x000fca00078e0204 */
[----:B--2---:R0:W-:Y:S04]  /*1150*/  STG.E desc[UR4][R22.64+-0x600], R0 ;  /* 0xfffa000016007986 */ /* 0x0041e8000c101904 */
[----:B------:R-:W2:Y:S02]  /*1160*/  LDG.E R27, desc[UR4][R2.64+-0x400] ;  /* 0xfffc0004021b7981 */ /* 0x000ea4000c1e1900 */
[----:B--2---:R-:W-:Y:S01]  /*1170*/  ISETP.NE.AND P0, PT, R27, UR12, PT ;  /* 0x0000000c1b007c0c */ /* 0x004fe2000bf05270 */
[----:B------:R-:W-:-:S12]  /*1180*/  IMAD.MOV.U32 R27, RZ, RZ, RZ ;  /* 0x000000ffff1b7224 */ /* 0x000fd800078e00ff */
[----:B------:R-:W2:Y:S04]  /*1190*/  @!P0 LDG.E R27, desc[UR4][R20.64+-0x400] ;  /* 0xfffc0004141b8981 */ /* 0x000ea8000c1e1900 */
[----:B--2---:R1:W-:Y:S04]  /*11a0*/  STG.E desc[UR4][R22.64+-0x400], R27 ;  /* 0xfffc001b16007986 */ /* 0x0043e8000c101904 */
[----:B------:R-:W2:Y:S02]  /*11b0*/  LDG.E R28, desc[UR4][R2.64+-0x200] ;  /* 0xfffe0004021c7981 */ /* 0x000ea4000c1e1900 */
[----:B--2---:R-:W-:Y:S01]  /*11c0*/  ISETP.NE.AND P0, PT, R28, UR12, PT ;  /* 0x0000000c1c007c0c */ /* 0x004fe2000bf05270 */
[----:B------:R-:W-:-:S12]  /*11d0*/  IMAD.MOV.U32 R28, RZ, RZ, RZ ;  /* 0x000000ffff1c7224 */ /* 0x000fd800078e00ff */
[----:B------:R-:W2:Y:S04]  /*11e0*/  @!P0 LDG.E R28, desc[UR4][R20.64+-0x200] ;  /* 0xfffe0004141c8981 */ /* 0x000ea8000c1e1900 */
[----:B--2---:R2:W-:Y:S04]  /*11f0*/  STG.E desc[UR4][R22.64+-0x200], R28 ;  /* 0xfffe001c16007986 */ /* 0x0045e8000c101904 */
[----:B0-----:R-:W3:Y:S02]  /*1200*/  LDG.E R0, desc[UR4][R2.64] ;  /* 0x0000000402007981 */ /* 0x001ee4000c1e1900 */
[----:B---3--:R-:W-:Y:S01]  /*1210*/  ISETP.NE.AND P0, PT, R0, UR12, PT ;  /* 0x0000000c00007c0c */ /* 0x008fe2000bf05270 */
[----:B------:R-:W-:-:S12]  /*1220*/  IMAD.MOV.U32 R0, RZ, RZ, RZ ;  /* 0x000000ffff007224 */ /* 0x000fd800078e00ff */
[----:B------:R-:W3:Y:S04]  /*1230*/  @!P0 LDG.E R0, desc[UR4][R20.64] ;  /* 0x0000000414008981 */ /* 0x000ee8000c1e1900 */
[----:B---3--:R0:W-:Y:S04]  /*1240*/  STG.E desc[UR4][R22.64], R0 ;  /* 0x0000000016007986 */ /* 0x0081e8000c101904 */
[----:B-1----:R-:W3:Y:S02]  /*1250*/  LDG.E R27, desc[UR4][R2.64+0x200] ;  /* 0x00020004021b7981 */ /* 0x002ee4000c1e1900 */
[----:B---3--:R-:W-:-:S02]  /*1260*/  ISETP.NE.AND P0, PT, R27, UR12, PT ;  /* 0x0000000c1b007c0c */ /* 0x008fc4000bf05270 */
[----:B------:R-:W-:-:S11]  /*1270*/  MOV R27, RZ ;  /* 0x000000ff001b7202 */ /* 0x000fd60000000f00 */
[----:B------:R-:W3:Y:S04]  /*1280*/  @!P0 LDG.E R27, desc[UR4][R20.64+0x200] ;  /* 0x00020004141b8981 */ /* 0x000ee8000c1e1900 */
[----:B---3--:R-:W-:Y:S04]  /*1290*/  STG.E desc[UR4][R22.64+0x200], R27 ;  /* 0x0002001b16007986 */ /* 0x008fe8000c101904 */
[----:B--2---:R-:W2:Y:S02]  /*12a0*/  LDG.E R28, desc[UR4][R2.64+0x400] ;  /* 0x00040004021c7981 */ /* 0x004ea4000c1e1900 */
[----:B--2---:R-:W-:Y:S01]  /*12b0*/  ISETP.NE.AND P0, PT, R28, UR12, PT ;  /* 0x0000000c1c007c0c */ /* 0x004fe2000bf05270 */
[----:B------:R-:W-:-:S12]  /*12c0*/  IMAD.MOV.U32 R28, RZ, RZ, RZ ;  /* 0x000000ffff1c7224 */ /* 0x000fd800078e00ff */
[----:B------:R-:W2:Y:S04]  /*12d0*/  @!P0 LDG.E R28, desc[UR4][R20.64+0x400] ;  /* 0x00040004141c8981 */ /* 0x000ea8000c1e1900 */
[----:B--2---:R-:W-:Y:S04]  /*12e0*/  STG.E desc[UR4][R22.64+0x400], R28 ;  /* 0x0004001c16007986 */ /* 0x004fe8000c101904 */
[----:B0-----:R-:W2:Y:S02]  /*12f0*/  LDG.E R0, desc[UR4][R2.64+0x600] ;  /* 0x0006000402007981 */ /* 0x001ea4000c1e1900 */
[----:B--2---:R-:W-:Y:S01]  /*1300*/  ISETP.NE.AND P0, PT, R0, UR12, PT ;  /* 0x0000000c00007c0c */ /* 0x004fe2000bf05270 */
[----:B------:R-:W-:-:S12]  /*1310*/  IMAD.MOV.U32 R0, RZ, RZ, RZ ;  /* 0x000000ffff007224 */ /* 0x000fd800078e00ff */
[----:B------:R-:W2:Y:S01]  /*1320*/  @!P0 LDG.E R0, desc[UR4][R20.64+0x600] ;  /* 0x0006000414008981 */ /* 0x000ea2000c1e1900 */
[----:B------:R-:W-:-:S03]  /*1330*/  IADD3 R2, P1, PT, R25, 0x1000, RZ ;  /* 0x0000100019027810 */ /* 0x000fc60007f3e0ff */
[----:B--2---:R0:W-:Y:S02]  /*1340*/  STG.E desc[UR4][R22.64+0x600], R0 ;  /* 0x0006000016007986 */ /* 0x0041e4000c101904 */
[----:B0-----:R-:W-:Y:S01]  /*1350*/  LOP3.LUT R0, R26, 0x7ffffff8, RZ, 0xc0, !PT ;  /* 0x7ffffff81a007812 */ /* 0x001fe200078ec0ff */
[----:B------:R-:W-:-:S03]  /*1360*/  IMAD.X R26, RZ, RZ, R24, P1 ;  /* 0x000000ffff1a7224 */ /* 0x000fc600008e0618 */
[----:B------:R-:W-:-:S04]  /*1370*/  IADD3 R27, PT, PT, -R0, 0x8, RZ ;  /* 0x00000008001b7810 */ /* 0x000fc80007ffe1ff */
[----:B------:R-:W-:-:S13]  /*1380*/  ISETP.NE.AND P0, PT, R27, RZ, PT ;  /* 0x000000ff1b00720c */ /* 0x000fda0003f05270 */
[----:B------:R-:W-:Y:S05]  /*1390*/  @!P0 BRA `(.L_x_1022) ;  /* 0x0000000000ec8947 */ /* 0x000fea0003800000 */
[----:B------:R-:W0:Y:S01]  /*13a0*/  S2R R3, SR_TID.X ;  /* 0x0000000000037919 */ /* 0x000e220000002100 */
[----:B------:R-:W1:Y:S02]  /*13b0*/  LDCU UR6, c[0x0][0x38c] ;  /* 0x00007180ff0677ac */ /* 0x000e640008000800 */
[----:B01----:R-:W-:-:S07]  /*13c0*/  VIADD R3, R3, 0x480 ;  /* 0x0000048003037836 */ /* 0x003fce0000000000 */
.L_x_1023:
[----:B------:R-:W-:-:S05]  /*13d0*/  IADD3 R20, P0, PT, R12, R2, RZ ;  /* 0x000000020c147210 */ /* 0x000fca0007f1e0ff */
[----:B0-----:R-:W-:-:S05]  /*13e0*/  IMAD.X R21, R13, 0x1, R26, P0 ;  /* 0x000000010d157824 */ /* 0x001fca00000e061a */
[----:B------:R-:W2:Y:S01]  /*13f0*/  LDG.E R20, desc[UR4][R20.64] ;  /* 0x0000000414147981 */ /* 0x000ea2000c1e1900 */
[----:B------:R-:W-:Y:S01]  /*1400*/  IMAD.MOV.U32 R24, RZ, RZ, RZ ;  /* 0x000000ffff187224 */ /* 0x000fe200078e00ff */
[----:B--2---:R-:W-:Y:S02]  /*1410*/  ISETP.NE.AND P0, PT, R20, UR6, PT ;  /* 0x0000000614007c0c */ /* 0x004fe4000bf05270 */
[----:B------:R-:W-:-:S04]  /*1420*/  IADD3 R20, P1, PT, R10, R2, RZ ;  /* 0x000000020a147210 */ /* 0x000fc80007f3e0ff */
[----:B------:R-:W-:-:S07]  /*1430*/  IADD3.X R21, PT, PT, R11, R26, RZ, P1, !PT ;  /* 0x0000001a0b157210 */ /* 0x000fce0000ffe4ff */
[----:B------:R0:W2:Y:S04]  /*1440*/  @!P0 LDG.E R24, desc[UR4][R20.64] ;  /* 0x0000000414188981 */ /* 0x0000a8000c1e1900 */
[----:B------:R-:W3:Y:S02]  /*1450*/  LDL.64 R20, [R1] ;  /* 0x0000000001147983 */ /* 0x000ee40000100a00 */
[----:B---3--:R-:W-:-:S05]  /*1460*/  IADD3 R22, P0, PT, R20, R2, RZ ;  /* 0x0000000214167210 */ /* 0x008fca0007f1e0ff */
[----:B------:R-:W-:Y:S02]  /*1470*/  IMAD.X R23, R21, 0x1, R26, P0 ;  /* 0x0000000115177824 */ /* 0x000fe400000e061a */
[----:B0-----:R-:W-:-:S03]  /*1480*/  IMAD.WIDE R20, R3, 0x4, R8 ;  /* 0x0000000403147825 */ /* 0x001fc600078e0208 */
[----:B--2---:R0:W-:Y:S04]  /*1490*/  STG.E desc[UR4][R22.64], R24 ;  /* 0x0000001816007986 */ /* 0x0041e8000c101904 */
[----:B------:R-:W2:Y:S01]  /*14a0*/  LDG.E R25, desc[UR4][R20.64+-0x600] ;  /* 0xfffa000414197981 */ /* 0x000ea2000c1e1900 */
[----:B------:R-:W-:Y:S02]  /*14b0*/  IMAD.MOV.U32 R28, RZ, RZ, RZ ;  /* 0x000000ffff1c7224 */ /* 0x000fe400078e00ff */
[----:B0-----:R-:W-:Y:S01]  /*14c0*/  IMAD.WIDE R22, R3, 0x4, R6 ;  /* 0x0000000403167825 */ /* 0x001fe200078e0206 */
[----:B--2---:R-:W-:-:S13]  /*14d0*/  ISETP.NE.AND P0, PT, R25, UR6, PT ;  /* 0x0000000619007c0c */ /* 0x004fda000bf05270 */
[----:B------:R-:W2:Y:S01]  /*14e0*/  @!P0 LDG.E R28, desc[UR4][R22.64+-0x600] ;  /* 0xfffa0004161c8981 */ /* 0x000ea2000c1e1900 */
[----:B------:R-:W-:-:S05]  /*14f0*/  IMAD.WIDE R24, R3, 0x4, R4 ;  /* 0x0000000403187825 */ /* 0x000fca00078e0204 */
[----:B--2---:R0:W-:Y:S04]  /*1500*/  STG.E desc[UR4][R24.64+-0x600], R28 ;  /* 0xfffa001c18007986 */ /* 0x0041e8000c101904 */
[----:B0-----:R-:W2:Y:S02]  /*1510*/  LDG.E R28, desc[UR4][R20.64+-0x400] ;  /* 0xfffc0004141c7981 */ /* 0x001ea4000c1e1900 */
[----:B--2---:R-:W-:Y:S01]  /*1520*/  ISETP.NE.AND P0, PT, R28, UR6, PT ;  /* 0x000000061c007c0c */ /* 0x004fe2000bf05270 */
[----:B------:R-:W-:-:S12]  /*1530*/  IMAD.MOV.U32 R28, RZ, RZ, RZ ;  /* 0x000000ffff1c7224 */ /* 0x000fd800078e00ff */
[----:B------:R-:W2:Y:S04]  /*1540*/  @!P0 LDG.E R28, desc[UR4][R22.64+-0x400] ;  /* 0xfffc0004161c8981 */ /* 0x000ea8000c1e1900 */
        /* <DEDUP_REMOVED lines=8> */
[----:B------:R-:W-:-:S12]  /*15d0*/  HFMA2 R28, -RZ, RZ, 0, 0 ;  /* 0x00000000ff1c7431 */ /* 0x000fd800000001ff */
        /* <DEDUP_REMOVED lines=12> */
[----:B------:R1:W2:Y:S02]  /*16a0*/  LDG.E R20, desc[UR4][R20.64+0x600] ;  /* 0x0006000414147981 */ /* 0x0002a4000c1e1900 */
[----:B-1----:R-:W-:Y:S01]  /*16b0*/  IMAD.MOV.U32 R21, RZ, RZ, RZ ;  /* 0x000000ffff157224 */ /* 0x002fe200078e00ff */
[----:B--2---:R-:W-:-:S13]  /*16c0*/  ISETP.NE.AND P0, PT, R20, UR6, PT ;  /* 0x0000000614007c0c */ /* 0x004fda000bf05270 */
[----:B------:R-:W2:Y:S01]  /*16d0*/  @!P0 LDG.E R21, desc[UR4][R22.64+0x600] ;  /* 0x0006000416158981 */ /* 0x000ea2000c1e1900 */
[----:B------:R-:W-:Y:S01]  /*16e0*/  VIADD R27, R27, 0x8 ;  /* 0x000000081b1b7836 */ /* 0x000fe20000000000 */
[----:B------:R-:W-:Y:S02]  /*16f0*/  IADD3 R2, P0, PT, R2, 0x1000, RZ ;  /* 0x0000100002027810 */ /* 0x000fe40007f1e0ff */
[----:B------:R-:W-:Y:S02]  /*1700*/  IADD3 R3, PT, PT, R3, 0x400, RZ ;  /* 0x0000040003037810 */ /* 0x000fe40007ffe0ff */
[----:B------:R-:W-:Y:S01]  /*1710*/  ISETP.NE.AND P1, PT, R27, RZ, PT ;  /* 0x000000ff1b00720c */ /* 0x000fe20003f25270 */
[----:B------:R-:W-:Y:S01]  /*1720*/  IMAD.X R26, RZ, RZ, R26, P0 ;  /* 0x000000ffff1a7224 */ /* 0x000fe200000e061a */
[----:B--2---:R0:W-:Y:S11]  /*1730*/  STG.E desc[UR4][R24.64+0x600], R21 ;  /* 0x0006001518007986 */ /* 0x0041f6000c101904 */
[----:B------:R-:W-:Y:S05]  /*1740*/  @P1 BRA `(.L_x_1023) ;  /* 0xfffffffc00201947 */ /* 0x000fea000383ffff */
.L_x_1022:
[----:B------:R-:W-:-:S13]  /*1750*/  ISETP.NE.AND P0, PT, R29, RZ, PT ;  /* 0x000000ff1d00720c */ /* 0x000fda0003f05270 */
[----:B------:R-:W-:Y:S05]  /*1760*/  @!P0 EXIT ;  /* 0x000000000000894d */ /* 0x000fea0003800000 */
[----:B------:R-:W1:Y:S01]  /*1770*/  LDC R6, c[0x0][0x388] ;  /* 0x0000e200ff067b82 */ /* 0x000e620000000800 */
[----:B------:R-:W2:Y:S01]  /*1780*/  S2R R7, SR_TID.X ;  /* 0x0000000000077919 */ /* 0x000ea20000002100 */
[----:B------:R-:W-:Y:S02]  /*1790*/  ISETP.GE.U32.AND P0, PT, R29, 0x4, PT ;  /* 0x000000041d00780c */ /* 0x000fe40003f06070 */
[----:B-1----:R-:W-:-:S11]  /*17a0*/  LOP3.LUT R12, R6, 0x3, RZ, 0xc0, !PT ;  /* 0x00000003060c7812 */ /* 0x002fd600078ec0ff */
[----:B--2---:R-:W-:Y:S05]  /*17b0*/  @!P0 BRA `(.L_x_1024) ;  /* 0x0000000000748947 */ /* 0x004fea0003800000 */
[----:B------:R-:W-:Y:S01]  /*17c0*/  IMAD R5, R0, 0x80, R7 ;  /* 0x0000008000057824 */ /* 0x000fe200078e0207 */
[----:B------:R-:W1:Y:S03]  /*17d0*/  LDCU UR6, c[0x0][0x38c] ;  /* 0x00007180ff0677ac */ /* 0x000e660008000800 */
[----:B------:R-:W-:-:S05]  /*17e0*/  IMAD.WIDE R8, R5, 0x4, R18 ;  /* 0x0000000405087825 */ /* 0x000fca00078e0212 */
[----:B------:R-:W1:Y:S01]  /*17f0*/  LDG.E R2, desc[UR4][R8.64] ;  /* 0x0000000408027981 */ /* 0x000e62000c1e1900 */
[----:B------:R-:W-:Y:S01]  /*1800*/  IMAD.MOV.U32 R11, RZ, RZ, RZ ;  /* 0x000000ffff0b7224 */ /* 0x000fe200078e00ff */
[----:B-1----:R-:W-:Y:S01]  /*1810*/  ISETP.NE.AND P0, PT, R2, UR6, PT ;  /* 0x0000000602007c0c */ /* 0x002fe2000bf05270 */
[----:B------:R-:W-:-:S12]  /*1820*/  IMAD.WIDE R2, R5, 0x4, R16 ;  /* 0x0000000405027825 */ /* 0x000fd800078e0210 */
[----:B------:R-:W2:Y:S01]  /*1830*/  @!P0 LDG.E R11, desc[UR4][R2.64] ;  /* 0x00000004020b8981 */ /* 0x000ea2000c1e1900 */
[----:B------:R-:W-:-:S05]  /*1840*/  IMAD.WIDE R4, R5, 0x4, R14 ;  /* 0x0000000405047825 */ /* 0x000fca00078e020e */
[----:B--2---:R1:W-:Y:S04]  /*1850*/  STG.E desc[UR4][R4.64], R11 ;  /* 0x0000000b04007986 */ /* 0x0043e8000c101904 */
[----:B------:R-:W2:Y:S01]  /*1860*/  LDG.E R10, desc[UR4][R8.64+0x200] ;  /* 0x00020004080a7981 */ /* 0x000ea2000c1e1900 */
[----:B------:R-:W-:Y:S01]  /*1870*/  IMAD.MOV.U32 R13, RZ, RZ, RZ ;  /* 0x000000ffff0d7224 */ /* 0x000fe200078e00ff */
[----:B--2---:R-:W-:-:S13]  /*1880*/  ISETP.NE.AND P0, PT, R10, UR6, PT ;  /* 0x000000060a007c0c */ /* 0x004fda000bf05270 */
[----:B------:R-:W2:Y:S04]  /*1890*/  @!P0 LDG.E R13, desc[UR4][R2.64+0x200] ;  /* 0x00020004020d8981 */ /* 0x000ea8000c1e1900 */
[----:B--2---:R2:W-:Y:S04]  /*18a0*/  STG.E desc[UR4][R4.64+0x200], R13 ;  /* 0x0002000d04007986 */ /* 0x0045e8000c101904 */
[----:B------:R-:W3:Y:S01]  /*18b0*/  LDG.E R10, desc[UR4][R8.64+0x400] ;  /* 0x00040004080a7981 */ /* 0x000ee2000c1e1900 */
[----:B0-----:R-:W-:Y:S02]  /*18c0*/  MOV R21, RZ ;  /* 0x000000ff00157202 */ /* 0x001fe40000000f00 */
[----:B---3--:R-:W-:-:S13]  /*18d0*/  ISETP.NE.AND P0, PT, R10, UR6, PT ;  /* 0x000000060a007c0c */ /* 0x008fda000bf05270 */
[----:B------:R-:W3:Y:S04]  /*18e0*/  @!P0 LDG.E R21, desc[UR4][R2.64+0x400] ;  /* 0x0004000402158981 */ /* 0x000ee8000c1e1900 */
[----:B---3--:R2:W-:Y:S04]  /*18f0*/  STG.E desc[UR4][R4.64+0x400], R21 ;  /* 0x0004001504007986 */ /* 0x0085e8000c101904 */
[----:B------:R-:W3:Y:S01]  /*1900*/  LDG.E R10, desc[UR4][R8.64+0x600] ;  /* 0x00060004080a7981 */ /* 0x000ee2000c1e1900 */
[----:B------:R-:W-:Y:S01]  /*1910*/  BSSY.RECONVERGENT B0, `(.L_x_1025) ;  /* 0x0000005000007945 */ /* 0x000fe20003800200 */
[----:B-1----:R-:W-:Y:S01]  /*1920*/  IMAD.MOV.U32 R11, RZ, RZ, RZ ;  /* 0x000000ffff0b7224 */ /* 0x002fe200078e00ff */
[----:B---3--:R-:W-:-:S13]  /*1930*/  ISETP.NE.AND P0, PT, R10, UR6, PT ;  /* 0x000000060a007c0c */ /* 0x008fda000bf05270 */
[----:B--2---:R-:W-:Y:S05]  /*1940*/  @P0 BRA `(.L_x_1026) ;  /* 0x0000000000040947 */ /* 0x004fea0003800000 */
[----:B------:R0:W5:Y:S02]  /*1950*/  LDG.E R11, desc[UR4][R2.64+0x600] ;  /* 0x00060004020b7981 */ /* 0x000164000c1e1900 */
.L_x_1026:
[----:B------:R-:W-:Y:S05]  /*1960*/  BSYNC.RECONVERGENT B0 ;  /* 0x0000000000007941 */ /* 0x000fea0003800200 */
.L_x_1025:
[----:B-----5:R1:W-:Y:S01]  /*1970*/  STG.E desc[UR4][R4.64+0x600], R11 ;  /* 0x0006000b04007986 */ /* 0x0203e2000c101904 */
[----:B------:R-:W-:-:S07]  /*1980*/  VIADD R0, R0, 0x4 ;  /* 0x0000000400007836 */ /* 0x000fce0000000000 */
.L_x_1024:
[----:B------:R-:W-:-:S13]  /*1990*/  ISETP.NE.AND P0, PT, R12, RZ, PT ;  /* 0x000000ff0c00720c */ /* 0x000fda0003f05270 */
[----:B------:R-:W-:Y:S05]  /*19a0*/  @!P0 EXIT ;  /* 0x000000000000894d */ /* 0x000fea0003800000 */
[----:B------:R-:W-:-:S13]  /*19b0*/  ISETP.NE.AND P0, PT, R12, 0x1, PT ;  /* 0x000000010c00780c */ /* 0x000fda0003f05270 */
[----:B------:R-:W-:Y:S05]  /*19c0*/  @!P0 BRA `(.L_x_1027) ;  /* 0x00000000004c8947 */ /* 0x000fea0003800000 */
[----:B------:R-:W-:Y:S01]  /*19d0*/  IMAD R9, R0, 0x80, R7 ;  /* 0x0000008000097824 */ /* 0x000fe200078e0207 */
[----:B------:R-:W2:Y:S03]  /*19e0*/  LDCU UR6, c[0x0][0x38c] ;  /* 0x00007180ff0677ac */ /* 0x000ea60008000800 */
[----:B0-----:R-:W-:-:S05]  /*19f0*/  IMAD.WIDE R2, R9, 0x4, R18 ;  /* 0x0000000409027825 */ /* 0x001fca00078e0212 */
[----:B-1----:R-:W2:Y:S01]  /*1a00*/  LDG.E R4, desc[UR4][R2.64] ;  /* 0x0000000402047981 */ /* 0x002ea2000c1e1900 */
[----:B------:R-:W-:Y:S01]  /*1a10*/  IMAD.MOV.U32 R11, RZ, RZ, RZ ;  /* 0x000000ffff0b7224 */ /* 0x000fe200078e00ff */
[----:B--2---:R-:W-:Y:S01]  /*1a20*/  ISETP.NE.AND P0, PT, R4, UR6, PT ;  /* 0x0000000604007c0c */ /* 0x004fe2000bf05270 */
[----:B------:R-:W-:-:S12]  /*1a30*/  IMAD.WIDE R4, R9, 0x4, R16 ;  /* 0x0000000409047825 */ /* 0x000fd800078e0210 */
[----:B------:R-:W2:Y:S01]  /*1a40*/  @!P0 LDG.E R11, desc[UR4][R4.64] ;  /* 0x00000004040b8981 */ /* 0x000ea2000c1e1900 */
[----:B------:R-:W-:-:S05]  /*1a50*/  IMAD.WIDE R8, R9, 0x4, R14 ;  /* 0x0000000409087825 */ /* 0x000fca00078e020e */
[----:B--2---:R0:W-:Y:S04]  /*1a60*/  STG.E desc[UR4][R8.64], R11 ;  /* 0x0000000b08007986 */ /* 0x0041e8000c101904 */
[----:B------:R-:W2:Y:S01]  /*1a70*/  LDG.E R10, desc[UR4][R2.64+0x200] ;  /* 0x00020004020a7981 */ /* 0x000ea2000c1e1900 */
[----:B------:R-:W-:Y:S01]  /*1a80*/  BSSY.RECONVERGENT B0, `(.L_x_1028) ;  /* 0x0000005000007945 */ /* 0x000fe20003800200 */
[----:B------:R-:W-:Y:S01]  /*1a90*/  HFMA2 R13, -RZ, RZ, 0, 0 ;  /* 0x00000000ff0d7431 */ /* 0x000fe200000001ff */
[----:B--2---:R-:W-:-:S13]  /*1aa0*/  ISETP.NE.AND P0, PT, R10, UR6, PT ;  /* 0x000000060a007c0c */ /* 0x004fda000bf05270 */
[----:B0-----:R-:W-:Y:S05]  /*1ab0*/  @P0 BRA `(.L_x_1029) ;  /* 0x0000000000040947 */ /* 0x001fea0003800000 */
[----:B------:R0:W5:Y:S02]  /*1ac0*/  LDG.E R13, desc[UR4][R4.64+0x200] ;  /* 0x00020004040d7981 */ /* 0x000164000c1e1900 */
.L_x_1029:
[----:B------:R-:W-:Y:S05]  /*1ad0*/  BSYNC.RECONVERGENT B0 ;  /* 0x0000000000007941 */ /* 0x000fea0003800200 */
.L_x_1028:
[----:B-----5:R2:W-:Y:S01]  /*1ae0*/  STG.E desc[UR4][R8.64+0x200], R13 ;  /* 0x0002000d08007986 */ /* 0x0205e2000c101904 */
[----:B------:R-:W-:-:S07]  /*1af0*/  VIADD R0, R0, 0x2 ;  /* 0x0000000200007836 */ /* 0x000fce0000000000 */
.L_x_1027:
[----:B------:R-:W-:-:S04]  /*1b00*/  LOP3.LUT R6, R6, 0x1, RZ, 0xc0, !PT ;  /* 0x0000000106067812 */ /* 0x000fc800078ec0ff */
[----:B------:R-:W-:-:S13]  /*1b10*/  ISETP.NE.U32.AND P0, PT, R6, 0x1, PT ;  /* 0x000000010600780c */ /* 0x000fda0003f05070 */
[----:B------:R-:W-:Y:S05]  /*1b20*/  @P0 EXIT ;  /* 0x000000000000094d */ /* 0x000fea0003800000 */
[----:B------:R-:W-:Y:S01]  /*1b30*/  IMAD R7, R0, 0x80, R7 ;  /* 0x0000008000077824 */ /* 0x000fe200078e0207 */
[----:B------:R-:W3:Y:S03]  /*1b40*/  LDCU UR6, c[0x0][0x38c] ;  /* 0x00007180ff0677ac */ /* 0x000ee60008000800 */
[----:B------:R-:W-:-:S06]  /*1b50*/  IMAD.WIDE R18, R7, 0x4, R18 ;  /* 0x0000000407127825 */ /* 0x000fcc00078e0212 */
[----:B------:R-:W3:Y:S01]  /*1b60*/  LDG.E R18, desc[UR4][R18.64] ;  /* 0x0000000412127981 */ /* 0x000ee2000c1e1900 */
[----:B------:R-:W-:Y:S01]  /*1b70*/  BSSY.RECONVERGENT B0, `(.L_x_1030) ;  /* 0x0000007000007945 */ /* 0x000fe20003800200 */
[----:B------:R-:W-:-:S04]  /*1b80*/  IMAD.WIDE R14, R7, 0x4, R14 ;  /* 0x00000004070e7825 */ /* 0x000fc800078e020e */
[----:B0-----:R-:W-:Y:S01]  /*1b90*/  IMAD.MOV.U32 R3, RZ, RZ, RZ ;  /* 0x000000ffff037224 */ /* 0x001fe200078e00ff */
[----:B---3--:R-:W-:-:S13]  /*1ba0*/  ISETP.NE.AND P0, PT, R18, UR6, PT ;  /* 0x0000000612007c0c */ /* 0x008fda000bf05270 */
[----:B------:R-:W-:Y:S05]  /*1bb0*/  @P0 BRA `(.L_x_1031) ;  /* 0x0000000000080947 */ /* 0x000fea0003800000 */
[----:B------:R-:W-:-:S05]  /*1bc0*/  IMAD.WIDE R16, R7, 0x4, R16 ;  /* 0x0000000407107825 */ /* 0x000fca00078e0210 */
[----:B------:R0:W5:Y:S02]  /*1bd0*/  LDG.E R3, desc[UR4][R16.64] ;  /* 0x0000000410037981 */ /* 0x000164000c1e1900 */
.L_x_1031:
[----:B------:R-:W-:Y:S05]  /*1be0*/  BSYNC.RECONVERGENT B0 ;  /* 0x0000000000007941 */ /* 0x000fea0003800200 */
.L_x_1030:
[----:B-----5:R-:W-:Y:S01]  /*1bf0*/  STG.E desc[UR4][R14.64], R3 ;  /* 0x000000030e007986 */ /* 0x020fe2000c101904 */
[----:B------:R-:W-:Y:S05]  /*1c00*/  EXIT ;  /* 0x000000000000794d */ /* 0x000fea0003800000 */
.L_x_1032:
        /* <DEDUP_REMOVED lines=15> */
.L_x_1754:


//--------------------- .text._ZN3cub18CUB_300001_SM_10006detail9transform16transform_kernelINS2_10policy_hubILb1EN4cuda3std3__45tupleIJN6thrust24THRUST_300001_SM_1000_NS6detail15normal_iteratorINSA_10device_ptrIjEEEESF_EEEE10policy1000Ei17find_rain_by_siteSF_JPjSK_EEEvT0_iT1_T2_DpNS2_10kernel_argIT3_EE --------------------------
	.section	.text._ZN3cub18CUB_300001_SM_10006detail9transform16transform_kernelINS2_10policy_hubILb1EN4cuda3std3__45tupleIJN6thrust24THRUST_300001_SM_1000_NS6detail15normal_iteratorINSA_10device_ptrIjEEEESF_EEEE10policy1000Ei17find_rain_by_siteSF_JPjSK_EEEvT0_iT1_T2_DpNS2_10kernel_argIT3_EE,"ax",@progbits
	.align	128
        .global         _ZN3cub18CUB_300001_SM_10006detail9transform16transform_kernelINS2_10policy_hubILb1EN4cuda3std3__45tupleIJN6thrust24THRUST_300001_SM_1000_NS6detail15normal_iteratorINSA_10device_ptrIjEEEESF_EEEE10policy1000Ei17find_rain_by_siteSF_JPjSK_EEEvT0_iT1_T2_DpNS2_10kernel_argIT3_EE
        .type           _ZN3cub18CUB_300001_SM_10006detail9transform16transform_kernelINS2_10policy_hubILb1EN4cuda3std3__45tupleIJN6thrust24THRUST_300001_SM_1000_NS6detail15normal_iteratorINSA_10device_ptrIjEEEESF_EEEE10policy1000Ei17find_rain_by_siteSF_JPjSK_EEEvT0_iT1_T2_DpNS2_10kernel_argIT3_EE,@function
        .size           _ZN3cub18CUB_300001_SM_10006detail9transform16transform_kernelINS2_10policy_hubILb1EN4cuda3std3__45tupleIJN6thrust24THRUST_300001_SM_1000_NS6detail15normal_iteratorINSA_10device_ptrIjEEEESF_EEEE10policy1000Ei17find_rain_by_siteSF_JPjSK_EEEvT0_iT1_T2_DpNS2_10kernel_argIT3_EE,(.L_x_1755 - _ZN3cub18CUB_300001_SM_10006detail9transform16transform_kernelINS2_10policy_hubILb1EN4cuda3std3__45tupleIJN6thrust24THRUST_300001_SM_1000_NS6detail15normal_iteratorINSA_10device_ptrIjEEEESF_EEEE10policy1000Ei17find_rain_by_siteSF_JPjSK_EEEvT0_iT1_T2_DpNS2_10kernel_argIT3_EE)
        .other          _ZN3cub18CUB_300001_SM_10006detail9transform16transform_kernelINS2_10policy_hubILb1EN4cuda3std3__45tupleIJN6thrust24THRUST_300001_SM_1000_NS6detail15normal_iteratorINSA_10device_ptrIjEEEESF_EEEE10policy1000Ei17find_rain_by_siteSF_JPjSK_EEEvT0_iT1_T2_DpNS2_10kernel_argIT3_EE,@"STO_CUDA_ENTRY STV_DEFAULT"
_ZN3cub18CUB_300001_SM_10006detail9transform16transform_kernelINS2_10policy_hubILb1EN4cuda3std3__45tupleIJN6thrust24THRUST_300001_SM_1000_NS6detail15normal_iteratorINSA_10device_ptrIjEEEESF_EEEE10policy1000Ei17find_rain_by_siteSF_JPjSK_EEEvT0_iT1_T2_DpNS2_10kernel_argIT3_EE:
.text._ZN3cub18CUB_300001_SM_10006detail9transform16transform_kernelINS2_10policy_hubILb1EN4cuda3std3__45tupleIJN6thrust24THRUST_300001_SM_1000_NS6detail15normal_iteratorINSA_10device_ptrIjEEEESF_EEEE10policy1000Ei17find_rain_by_siteSF_JPjSK_EEEvT0_iT1_T2_DpNS2_10kernel_argIT3_EE:
[----:B------:R-:W-:Y:S08]  /*0000*/  LDC R1, c[0x0][0x37c] ;  /* 0x0000df00ff017b82 */ /* 0x000ff00000000800 */
[----:B------:R-:W0:Y:S01]  /*0010*/  LDC.64 R18, c[0x0][0x380] ;  /* 0x0000e000ff127b82 */ /* 0x000e220000000a00 */
[----:B------:R-:W1:Y:S01]  /*0020*/  S2R R13, SR_TID.X ;  /* 0x00000000000d7919 */ /* 0x000e620000002100 */
[----:B------:R-:W-:Y:S06]  /*0030*/  BSSY.RECONVERGENT B0, `(.L_x_1033) ;  /* 0x000001f000007945 */ /* 0x000fec0003800200 */
[----:B------:R-:W2:Y:S01]  /*0040*/  S2UR UR5, SR_CTAID.X ;  /* 0x00000000000579c3 */ /* 0x000ea20000002500 */
[----:B0-----:R-:W-:-:S04]  /*0050*/  IMAD.SHL.U32 R2, R19, 0x80, RZ ;  /* 0x0000008013027824 */ /* 0x001fc800078e00ff */
[----:B--2---:R-:W-:Y:S01]  /*0060*/  IMAD R21, R2, UR5, RZ ;  /* 0x0000000502157c24 */ /* 0x004fe2000f8e02ff */
[----:B-1----:R-:W-:-:S03]  /*0070*/  SHF.L.U32 R5, R13, 0x7, RZ ;  /* 0x000000070d057819 */ /* 0x002fc600000006ff */
[----:B------:R-:W-:-:S05]  /*0080*/  IMAD.IADD R3, R18, 0x1, -R21 ;  /* 0x0000000112037824 */ /* 0x000fca00078e0a15 */
        /* <DEDUP_REMOVED lines=9> */
.L_x_1036:
[----:B------:R-:W-:Y:S01]  /*0120*/  IADD3 R9, PT, PT, R9, 0x4000, RZ ;  /* 0x0000400009097810 */ /* 0x000fe20007ffe0ff */
[----:B------:R0:W-:Y:S03]  /*0130*/  CCTL.E.PF2 [R6] ;  /* 0x000000000600798f */ /* 0x0001e60000800100 */
[----:B------:R-:W-:Y:S02]  /*0140*/  ISETP.GE.AND P0, PT, R9, R4, PT ;  /* 0x000000040900720c */ /* 0x000fe40003f06270 */
[----:B0-----:R-:W-:-:S05]  /*0150*/  IADD3 R6, P1, PT, R6, 0x4000, RZ ;  /* 0x0000400006067810 */ /* 0x001fca0007f3e0ff */
[----:B------:R-:W-:-:S06]  /*0160*/  IMAD.X R7, RZ, RZ, R7, P1 ;  /* 0x000000ffff077224 */ /* 0x000fcc00008e0607 */
[----:B------:R-:W-:Y:S05]  /*0170*/  @!P0 BRA `(.L_x_1036) ;  /* 0xfffffffc00e88947 */ /* 0x000fea000383ffff */
[----:B------:R-:W-:Y:S05]  /*0180*/  BSYNC.RECONVERGENT B1 ;  /* 0x0000000000017941 */ /* 0x000fea0003800200 */
.L_x_1035:
[----:B------:R-:W0:Y:S02]  /*0190*/  LDC.64 R6, c[0x0][0x3a8] ;  /* 0x0000ea00ff067b82 */ /* 0x000e240000000a00 */
[----:B0-----:R-:W-:-:S04]  /*01a0*/  IMAD.WIDE.U32 R6, R13, 0x80, R6 ;  /* 0x000000800d067825 */ /* 0x001fc800078e0006 */
[----:B------:R-:W-:-:S07]  /*01b0*/  IMAD.WIDE R6, R21, 0x4, R6 ;  /* 0x0000000415067825 */ /* 0x000fce00078e0206 */
.L_x_1037:
[----:B------:R-:W-:Y:S01]  /*01c0*/  VIADD R5, R5, 0x4000 ;  /* 0x0000400005057836 */ /* 0x000fe20000000000 */
[----:B------:R0:W-:Y:S04]  /*01d0*/  CCTL.E.PF2 [R6] ;  /* 0x000000000600798f */ /* 0x0001e80000800100 */
[----:B------:R-:W-:Y:S02]  /*01e0*/  ISETP.GE.AND P0, PT, R5, R4, PT ;  /* 0x000000040500720c */ /* 0x000fe40003f06270 */
[----:B0-----:R-:W-:-:S04]  /*01f0*/  IADD3 R6, P1, PT, R6, 0x4000, RZ ;  /* 0x0000400006067810 */ /* 0x001fc80007f3e0ff */
[----:B------:R-:W-:-:S07]  /*0200*/  IADD3.X R7, PT, PT, RZ, R7, RZ, P1, !PT ;  /* 0x00000007ff077210 */ /* 0x000fce0000ffe4ff */
[----:B------:R-:W-:Y:S05]  /*0210*/  @!P0 BRA `(.L_x_1037) ;  /* 0xfffffffc00e88947 */ /* 0x000fea000383ffff */
.L_x_1034:
[----:B------:R-:W-:Y:S05]  /*0220*/  BSYNC.RECONVERGENT B0 ;  /* 0x0000000000007941 */ /* 0x000fea0003800200 */
.L_x_1033:
[----:B------:R-:W0:Y:S01]  /*0230*/  LDC.64 R14, c[0x0][0x390] ;  /* 0x0000e400ff0e7b82 */ /* 0x000e220000000a00 */
[----:B------:R-:W-:Y:S01]  /*0240*/  ISETP.GT.AND P0, PT, R2, R3, PT ;  /* 0x000000030200720c */ /* 0x000fe20003f04270 */
[----:B------:R-:W1:Y:S06]  /*0250*/  LDCU.64 UR6, c[0x0][0x358] ;  /* 0x00006b00ff0677ac */ /* 0x000e6c0008000a00 */
[----:B------:R-:W2:Y:S08]  /*0260*/  LDC.64 R6, c[0x0][0x398] ;  /* 0x0000e600ff067b82 */ /* 0x000eb00000000a00 */
[----:B------:R-:W3:Y:S01]  /*0270*/  LDC.64 R8, c[0x0][0x3a8] ;  /* 0x0000ea00ff087b82 */ /* 0x000ee20000000a00 */
[----:B0-----:R-:W-:-:S04]  /*0280*/  IMAD.WIDE R2, R21, 0x4, R14 ;  /* 0x0000000415027825 */ /* 0x001fc800078e020e */
[----:B--2---:R-:W-:Y:S01]  /*0290*/  IMAD.WIDE R4, R21, 0x4, R6 ;  /* 0x0000000415047825 */ /* 0x004fe200078e0206 */
[----:B-1----:R-:W-:Y:S06]  /*02a0*/  @P0 BRA `(.L_x_1038) ;  /* 0x0000000c00680947 */ /* 0x002fec0003800000 */
[----:B------:R-:W-:-:S13]  /*02b0*/  ISETP.GE.AND P0, PT, R19, 0x1, PT ;  /* 0x000000011300780c */ /* 0x000fda0003f06270 */
[----:B------:R-:W-:Y:S05]  /*02c0*/  @!P0 EXIT ;  /* 0x000000000000894d */ /* 0x000fea0003800000 */
[----:B------:R-:W-:Y:S01]  /*02d0*/  ISETP.GE.U32.AND P0, PT, R19, 0x8, PT ;  /* 0x000000081300780c */ /* 0x000fe20003f06070 */
[----:B------:R-:W-:-:S12]  /*02e0*/  IMAD.MOV.U32 R0, RZ, RZ, RZ ;  /* 0x000000ffff007224 */ /* 0x000fd800078e00ff */
[----:B------:R-:W-:Y:S05]  /*02f0*/  @!P0 BRA `(.L_x_1039) ;  /* 0x00000008000c8947 */ /* 0x000fea0003800000 */
[C---:B------:R-:W-:Y:S01]  /*0300*/  IMAD.WIDE.U32 R6, R13.reuse, 0x4, R6 ;  /* 0x000000040d067825 */ /* 0x040fe200078e0006 */
[----:B------:R-:W0:Y:S03]  /*0310*/  LDCU UR4, c[0x0][0x388] ;  /* 0x00007100ff0477ac */ /* 0x000e260008000800 */
[----:B---3--:R-:W-:Y:S01]  /*0320*/  IMAD.WIDE.U32 R8, R13, 0x4, R8 ;  /* 0x000000040d087825 */ /* 0x008fe200078e0008 */
[----:B------:R-:W1:Y:S03]  /*0330*/  LDCU.128 UR12, c[0x0][0x390] ;  /* 0x00007200ff0c77ac */ /* 0x000e660008000c00 */
[----:B------:R-:W-:-:S04]  /*0340*/  IMAD.WIDE R22, R21, 0x4, R6 ;  /* 0x0000000415167825 */ /* 0x000fc800078e0206 */
[----:B------:R-:W-:Y:S02]  /*0350*/  IMAD.MOV.U32 R0, RZ, RZ, RZ ;  /* 0x000000ffff007224 */ /* 0x000fe400078e00ff */
[----:B------:R-:W-:Y:S01]  /*0360*/  HFMA2 R16, -RZ, RZ, 0, 9.1552734375e-05 ;  /* 0x00000600ff107431 */ /* 0x000fe200000001ff */
[----:B------:R-:W0:Y:S01]  /*0370*/  LDG.E R22, desc[UR6][R22.64] ;  /* 0x0000000616167981 */ /* 0x000e22000c1e1900 */
[C---:B------:R-:W-:Y:S01]  /*0380*/  IMAD.WIDE R28, R21.reuse, 0x4, R8 ;  /* 0x00000004151c7825 */ /* 0x040fe200078e0208 */
[----:B------:R-:W2:Y:S03]  /*0390*/  LDCU.64 UR8, c[0x0][0x3a8] ;  /* 0x00007500ff0877ac */ /* 0x000ea60008000a00 */
[----:B------:R-:W-:Y:S01]  /*03a0*/  IMAD.MOV.U32 R17, RZ, RZ, 0x0 ;  /* 0x00000000ff117424 */ /* 0x000fe200078e00ff */
[----:B0-----:R-:W-:Y:S01]  /*03b0*/  ISETP.NE.AND P0, PT, R22, UR4, PT ;  /* 0x0000000416007c0c */ /* 0x001fe2000bf05270 */
[----:B------:R-:W-:Y:S01]  /*03c0*/  IMAD.WIDE R16, R21, 0x4, R16 ;  /* 0x0000000415107825 */ /* 0x000fe200078e0210 */
[----:B------:R-:W0:Y:S11]  /*03d0*/  LDCU UR4, c[0x0][0x388] ;  /* 0x00007100ff0477ac */ /* 0x000e360008000800 */
[----:B------:R3:W4:Y:S01]  /*03e0*/  @!P0 LDG.E R0, desc[UR6][R28.64] ;  /* 0x000000061c008981 */ /* 0x000722000c1e1900 */
[----:B-1----:R-:W-:Y:S01]  /*03f0*/  IADD3 R10, P0, PT, R16, UR14, RZ ;  /* 0x0000000e100a7c10 */ /* 0x002fe2000ff1e0ff */
[----:B------:R-:W-:-:S03]  /*0400*/  IMAD.WIDE.U32 R14, R13, 0x4, R14 ;  /* 0x000000040d0e7825 */ /* 0x000fc600078e000e */
[----:B------:R-:W-:Y:S01]  /*0410*/  IADD3.X R11, PT, PT, R17, UR15, RZ, P0, !PT ;  /* 0x0000000f110b7c10 */ /* 0x000fe200087fe4ff */
[----:B------:R-:W-:Y:S02]  /*0420*/  VIADD R27, R13, 0x80 ;  /* 0x000000800d1b7836 */ /* 0x000fe40000000000 */
[----:B---3--:R-:W-:-:S04]  /*0430*/  IMAD.WIDE R28, R21, 0x4, R14 ;  /* 0x00000004151c7825 */ /* 0x008fc800078e020e */
[----:B------:R-:W-:Y:S01]  /*0440*/  IMAD.WIDE R24, R27, 0x4, R10 ;  /* 0x000000041b187825 */ /* 0x000fe200078e020a */
[----:B----4-:R1:W-:Y:S04]  /*0450*/  STG.E desc[UR6][R28.64], R0 ;  /* 0x000000001c007986 */ /* 0x0103e8000c101906 */
[----:B------:R-:W0:Y:S01]  /*0460*/  LDG.E R13, desc[UR6][R24.64+-0x600] ;  /* 0xfffa0006180d7981 */ /* 0x000e22000c1e1900 */
[----:B--2---:R-:W-:Y:S02]  /*0470*/  IADD3 R12, P1, PT, R16, UR8, RZ ;  /* 0x00000008100c7c10 */ /* 0x004fe4000ff3e0ff */
[----:B------:R-:W-:Y:S02]  /*0480*/  MOV R18, RZ ;  /* 0x000000ff00127202 */ /* 0x000fe40000000f00 */
[----:B0-----:R-:W-:-:S02]  /*0490*/  ISETP.NE.AND P0, PT, R13, UR4, PT ;  /* 0x000000040d007c0c */ /* 0x001fc4000bf05270 */
[----:B------:R-:W-:-:S03]  /*04a0*/  IADD3.X R13, PT, PT, R17, UR9, RZ, P1, !PT ;  /* 0x00000009110d7c10 */ /* 0x000fc60008ffe4ff */
[----:B------:R-:W-:-:S08]  /*04b0*/  IMAD.WIDE R22, R27, 0x4, R12 ;  /* 0x000000041b167825 */ /* 0x000fd000078e020c */
[----:B------:R-:W2:Y:S01]  /*04c0*/  @!P0 LDG.E R18, desc[UR6][R22.64+-0x600] ;  /* 0xfffa000616128981 */ /* 0x000ea2000c1e1900 */
[----:B------:R-:W-:-:S04]  /*04d0*/  IADD3 R16, P0, PT, R16, UR12, RZ ;  /* 0x0000000c10107c10 */ /* 0x000fc8000ff1e0ff */
[----:B------:R-:W-:-:S03]  /*04e0*/  IADD3.X R17, PT, PT, R17, UR13, RZ, P0, !PT ;  /* 0x0000000d11117c10 */ /* 0x000fc600087fe4ff */
[----:B------:R-:W-:-:S05]  /*04f0*/  IMAD.WIDE R26, R27, 0x4, R16 ;  /* 0x000000041b1a7825 */ /* 0x000fca00078e0210 */
[----:B--2---:R0:W-:Y:S04]  /*0500*/  STG.E desc[UR6][R26.64+-0x600], R18 ;  /* 0xfffa00121a007986 */ /* 0x0041e8000c101906 */
[----:B-1----:R-:W2:Y:S01]  /*0510*/  LDG.E R0, desc[UR6][R24.64+-0x400] ;  /* 0xfffc000618007981 */ /* 0x002ea2000c1e1900 */
[----:B------:R-:W-:Y:S01]  /*0520*/  IMAD.MOV.U32 R29, RZ, RZ, RZ ;  /* 0x000000ffff1d7224 */ /* 0x000fe200078e00ff */
[----:B--2---:R-:W-:-:S13]  /*0530*/  ISETP.NE.AND P0, PT, R0, UR4, PT ;  /* 0x0000000400007c0c */ /* 0x004fda000bf05270 */
        /* <DEDUP_REMOVED lines=9> */
[----:B------:R-:W-:-:S12]  /*05d0*/  HFMA2 R18, -RZ, RZ, 0, 0 ;  /* 0x00000000ff127431 */ /* 0x000fd800000001ff */
[----:B------:R-:W3:Y:S04]  /*05e0*/  @!P0 LDG.E R18, desc[UR6][R22.64] ;  /* 0x0000000616128981 */ /* 0x000ee8000c1e1900 */
[----:B---3--:R0:W-:Y:S04]  /*05f0*/  STG.E desc[UR6][R26.64], R18 ;  /* 0x000000121a007986 */ /* 0x0081e8000c101906 */
[----:B------:R-:W3:Y:S01]  /*0600*/  LDG.E R20, desc[UR6][R24.64+0x200] ;  /* 0x0002000618147981 */ /* 0x000ee2000c1e1900 */
[----:B-1----:R-:W-:Y:S01]  /*0610*/  IMAD.MOV.U32 R29, RZ, RZ, RZ ;  /* 0x000000ffff1d7224 */ /* 0x002fe200078e00ff */
[----:B---3--:R-:W-:-:S13]  /*0620*/  ISETP.NE.AND P0, PT, R20, UR4, PT ;  /* 0x0000000414007c0c */ /* 0x008fda000bf05270 */
[----:B------:R-:W3:Y:S04]  /*0630*/  @!P0 LDG.E R29, desc[UR6][R22.64+0x200] ;  /* 0x00020006161d8981 */ /* 0x000ee8000c1e1900 */
[----:B---3--:R-:W-:Y:S04]  /*0640*/  STG.E desc[UR6][R26.64+0x200], R29 ;  /* 0x0002001d1a007986 */ /* 0x008fe8000c101906 */
[----:B--2---:R-:W2:Y:S02]  /*0650*/  LDG.E R0, desc[UR6][R24.64+0x400] ;  /* 0x0004000618007981 */ /* 0x004ea4000c1e1900 */
[----:B--2---:R-:W-:Y:S01]  /*0660*/  ISETP.NE.AND P0, PT, R0, UR4, PT ;  /* 0x0000000400007c0c */ /* 0x004fe2000bf05270 */
[----:B------:R-:W-:-:S12]  /*0670*/  IMAD.MOV.U32 R0, RZ, RZ, RZ ;  /* 0x000000ffff007224 */ /* 0x000fd800078e00ff */
[----:B------:R-:W2:Y:S04]  /*0680*/  @!P0 LDG.E R0, desc[UR6][R22.64+0x400] ;  /* 0x0004000616008981 */ /* 0x000ea8000c1e1900 */
[----:B--2---:R1:W-:Y:S04]  /*0690*/  STG.E desc[UR6][R26.64+0x400], R0 ;  /* 0x000400001a007986 */ /* 0x0043e8000c101906 */
[----:B0-----:R-:W2:Y:S02]  /*06a0*/  LDG.E R18, desc[UR6][R24.64+0x600] ;  /* 0x0006000618127981 */ /* 0x001ea4000c1e1900 */
[----:B--2---:R-:W-:Y:S01]  /*06b0*/  ISETP.NE.AND P0, PT, R18, UR4, PT ;  /* 0x0000000412007c0c */ /* 0x004fe2000bf05270 */
[----:B------:R-:W0:Y:S01]  /*06c0*/  LDCU UR4, c[0x0][0x384] ;  /* 0x00007080ff0477ac */ /* 0x000e220008000800 */
[----:B------:R-:W-:-:S11]  /*06d0*/  MOV R18, RZ ;  /* 0x000000ff00127202 */ /* 0x000fd60000000f00 */
[----:B------:R-:W2:Y:S01]  /*06e0*/  @!P0 LDG.E R18, desc[UR6][R22.64+0x600] ;  /* 0x0006000616128981 */ /* 0x000ea2000c1e1900 */
[----:B------:R-:W-:Y:S01]  /*06f0*/  IMAD.MOV.U32 R28, RZ, RZ, 0x1000 ;  /* 0x00001000ff1c7424 */ /* 0x000fe200078e00ff */
[----:B-1----:R-:W-:Y:S01]  /*0700*/  LOP3.LUT R0, R19, 0x7ffffff8, RZ, 0xc0, !PT ;  /* 0x7ffffff813007812 */ /* 0x002fe200078ec0ff */
[----:B------:R-:W-:Y:S01]  /*0710*/  IMAD.MOV.U32 R29, RZ, RZ, 0x0 ;  /* 0x00000000ff1d7424 */ /* 0x000fe200078e00ff */
[----:B0-----:R-:W-:Y:S01]  /*0720*/  ULOP3.LUT UR4, UR4, 0x7ffffff8, URZ, 0xc0, !UPT ;  /* 0x7ffffff804047892 */ /* 0x001fe2000f8ec0ff */
[----:B------:R-:W-:-:S03]  /*0730*/  IMAD.WIDE R28, R21, 0x4, R28 ;  /* 0x00000004151c7825 */ /* 0x000fc600078e021c */
[----:B------:R-:W-:-:S04]  /*0740*/  UIADD3 UR4, UPT, UPT, -UR4, 0x8, URZ ;  /* 0x0000000804047890 */ /* 0x000fc8000fffe1ff */
[----:B------:R-:W-:Y:S01]  /*0750*/  UISETP.NE.AND UP0, UPT, UR4, URZ, UPT ;  /* 0x000000ff0400728c */ /* 0x000fe2000bf05270 */
[----:B--2---:R0:W-:Y:S08]  /*0760*/  STG.E desc[UR6][R26.64+0x600], R18 ;  /* 0x000600121a007986 */ /* 0x0041f0000c101906 */
[----:B------:R-:W-:Y:S05]  /*0770*/  BRA.U !UP0, `(.L_x_1039) ;  /* 0x0000000108ec7547 */ /* 0x000fea000b800000 */
[----:B0-----:R-:W0:Y:S01]  /*0780*/  S2R R27, SR_TID.X ;  /* 0x00000000001b7919 */ /* 0x001e220000002100 */
[----:B------:R-:W-:Y:S01]  /*0790*/  MOV R25, R28 ;  /* 0x0000001c00197202 */ /* 0x000fe20000000f00 */
[----:B------:R-:W1:Y:S02]  /*07a0*/  LDCU UR8, c[0x0][0x388] ;  /* 0x00007100ff0877ac */ /* 0x000e640008000800 */
[----:B01----:R-:W-:-:S07]  /*07b0*/  VIADD R27, R27, 0x480 ;  /* 0x000004801b1b7836 */ /* 0x003fce0000000000 */
.L_x_1040:
[----:B-1----:R-:W-:-:S05]  /*07c0*/  IADD3 R22, P0, PT, R6, R25, RZ ;  /* 0x0000001906167210 */ /* 0x002fca0007f1e0ff */
[----:B------:R-:W-:-:S05]  /*07d0*/  IMAD.X R23, R7, 0x1, R29, P0 ;  /* 0x0000000107177824 */ /* 0x000fca00000e061d */
[----:B------:R-:W2:Y:S01]  /*07e0*/  LDG.E R22, desc[UR6][R22.64] ;  /* 0x0000000616167981 */ /* 0x000ea2000c1e1900 */
[----:B------:R-:W-:Y:S01]  /*07f0*/  IADD3 R18, P1, PT, R8, R25, RZ ;  /* 0x0000001908127210 */ /* 0x000fe20007f3e0ff */
[----:B------:R-:W-:-:S03]  /*0800*/  IMAD.MOV.U32 R26, RZ, RZ, RZ ;  /* 0x000000ffff1a7224 */ /* 0x000fc600078e00ff */
[----:B------:R-:W-:Y:S02]  /*0810*/  IADD3.X R19, PT, PT, R9, R29, RZ, P1, !PT ;  /* 0x0000001d09137210 */ /* 0x000fe40000ffe4ff */
[----:B--2---:R-:W-:-:S13]  /*0820*/  ISETP.NE.AND P0, PT, R22, UR8, PT ;  /* 0x0000000816007c0c */ /* 0x004fda000bf05270 */
[----:B------:R0:W2:Y:S01]  /*0830*/  @!P0 LDG.E R26, desc[UR6][R18.64] ;  /* 0x00000006121a8981 */ /* 0x0000a2000c1e1900 */
[----:B------:R-:W-:-:S05]  /*0840*/  IADD3 R20, P0, PT, R14, R25, RZ ;  /* 0x000000190e147210 */ /* 0x000fca0007f1e0ff */
[----:B------:R-:W-:Y:S02]  /*0850*/  IMAD.X R21, R15, 0x1, R29, P0 ;  /* 0x000000010f157824 */ /* 0x000fe400000e061d */
[----:B0-----:R-:W-:-:S03]  /*0860*/  IMAD.WIDE R18, R27, 0x4, R10 ;  /* 0x000000041b127825 */ /* 0x001fc600078e020a */
[----:B--2---:R0:W-:Y:S04]  /*0870*/  STG.E desc[UR6][R20.64], R26 ;  /* 0x0000001a14007986 */ /* 0x0041e8000c101906 */
[----:B------:R-:W2:Y:S01]  /*0880*/  LDG.E R24, desc[UR6][R18.64+-0x600] ;  /* 0xfffa000612187981 */ /* 0x000ea2000c1e1900 */
[----:B------:R-:W-:Y:S02]  /*0890*/  HFMA2 R28, -RZ, RZ, 0, 0 ;  /* 0x00000000ff1c7431 */ /* 0x000fe400000001ff */
[----:B0-----:R-:W-:Y:S01]  /*08a0*/  IMAD.WIDE R20, R27, 0x4, R12 ;  /* 0x000000041b147825 */ /* 0x001fe200078e020c */
[----:B--2---:R-:W-:-:S13]  /*08b0*/  ISETP.NE.AND P0, PT, R24, UR8, PT ;  /* 0x0000000818007c0c */ /* 0x004fda000bf05270 */
[----:B------:R-:W2:Y:S01]  /*08c0*/  @!P0 LDG.E R28, desc[UR6][R20.64+-0x600] ;  /* 0xfffa0006141c8981 */ /* 0x000ea2000c1e1900 */
[----:B------:R-:W-:-:S05]  /*08d0*/  IMAD.WIDE R22, R27, 0x4, R16 ;  /* 0x000000041b167825 */ /* 0x000fca00078e0210 */
[----:B--2---:R-:W-:Y:S04]  /*08e0*/  STG.E desc[UR6][R22.64+-0x600], R28 ;  /* 0xfffa001c16007986 */ /* 0x004fe8000c101906 */
[----:B------:R-:W2:Y:S01]  /*08f0*/  LDG.E R24, desc[UR6][R18.64+-0x400] ;  /* 0xfffc000612187981 */ /* 0x000ea2000c1e1900 */
[----:B------:R-:W-:Y:S01]  /*0900*/  IMAD.MOV.U32 R26, RZ, RZ, RZ ;  /* 0x000000ffff1a7224 */ /* 0x000fe200078e00ff */
[----:B--2---:R-:W-:-:S13]  /*0910*/  ISETP.NE.AND P0, PT, R24, UR8, PT ;  /* 0x0000000818007c0c */ /* 0x004fda000bf05270 */
[----:B------:R-:W2:Y:S04]  /*0920*/  @!P0 LDG.E R26, desc[UR6][R20.64+-0x400] ;  /* 0xfffc0006141a8981 */ /* 0x000ea8000c1e1900 */
[----:B--2---:R-:W-:Y:S04]  /*0930*/  STG.E desc[UR6][R22.64+-0x400], R26 ;  /* 0xfffc001a16007986 */ /* 0x004fe8000c101906 */
[----:B------:R-:W2:Y:S02]  /*0940*/  LDG.E R24, desc[UR6][R18.64+-0x200] ;  /* 0xfffe000612187981 */ /* 0x000ea4000c1e1900 */
[----:B--2---:R-:W-:Y:S01]  /*0950*/  ISETP.NE.AND P0, PT, R24, UR8, PT ;  /* 0x0000000818007c0c */ /* 0x004fe2000bf05270 */
[----:B------:R-:W-:-:S12]  /*0960*/  IMAD.MOV.U32 R24, RZ, RZ, RZ ;  /* 0x000000ffff187224 */ /* 0x000fd800078e00ff */
[----:B------:R-:W2:Y:S04]  /*0970*/  @!P0 LDG.E R24, desc[UR6][R20.64+-0x200] ;  /* 0xfffe000614188981 */ /* 0x000ea8000c1e1900 */
[----:B--2---:R0:W-:Y:S04]  /*0980*/  STG.E desc[UR6][R22.64+-0x200], R24 ;  /* 0xfffe001816007986 */ /* 0x0041e8000c101906 */
[----:B0-----:R-:W2:Y:S01]  /*0990*/  LDG.E R24, desc[UR6][R18.64] ;  /* 0x0000000612187981 */ /* 0x001ea2000c1e1900 */
[----:B------:R-:W-:Y:S02]  /*09a0*/  MOV R28, RZ ;  /* 0x000000ff001c7202 */ /* 0x000fe40000000f00 */
[----:B--2---:R-:W-:-:S13]  /*09b0*/  ISETP.NE.AND P0, PT, R24, UR8, PT ;  /* 0x0000000818007c0c */ /* 0x004fda000bf05270 */
[----:B------:R-:W2:Y:S04]  /*09c0*/  @!P0 LDG.E R28, desc[UR6][R20.64] ;  /* 0x00000006141c8981 */ /* 0x000ea8000c1e1900 */
        /* <DEDUP_REMOVED lines=12> */
[----:B------:R-:W-:Y:S01]  /*0a90*/  HFMA2 R28, -RZ, RZ, 0, 0 ;  /* 0x00000000ff1c7431 */ /* 0x000fe200000001ff */
[----:B--2---:R-:W-:-:S13]  /*0aa0*/  ISETP.NE.AND P0, PT, R24, UR8, PT ;  /* 0x0000000818007c0c */ /* 0x004fda000bf05270 */
[----:B------:R-:W2:Y:S01]  /*0ab0*/  @!P0 LDG.E R28, desc[UR6][R20.64+0x600] ;  /* 0x00060006141c8981 */ /* 0x000ea2000c1e1900 */
[----:B------:R-:W-:Y:S01]  /*0ac0*/  UIADD3 UR4, UPT, UPT, UR4, 0x8, URZ ;  /* 0x0000000804047890 */ /* 0x000fe2000fffe0ff */
[----:B------:R-:W-:Y:S01]  /*0ad0*/  IADD3 R25, P0, PT, R25, 0x1000, RZ ;  /* 0x0000100019197810 */ /* 0x000fe20007f1e0ff */
[----:B------:R-:W-:Y:S02]  /*0ae0*/  VIADD R27, R27, 0x400 ;  /* 0x000004001b1b7836 */ /* 0x000fe40000000000 */
[----:B------:R-:W-:Y:S02]  /*0af0*/  UISETP.NE.AND UP0, UPT, UR4, URZ, UPT ;  /* 0x000000ff0400728c */ /* 0x000fe4000bf05270 */
[----:B------:R-:W-:Y:S01]  /*0b00*/  IMAD.X R29, RZ, RZ, R29, P0 ;  /* 0x000000ffff1d7224 */ /* 0x000fe200000e061d */
[----:B--2---:R1:W-:Y:S06]  /*0b10*/  STG.E desc[UR6][R22.64+0x600], R28 ;  /* 0x0006001c16007986 */ /* 0x0043ec000c101906 */
[----:B------:R-:W-:Y:S05]  /*0b20*/  BRA.U UP0, `(.L_x_1040) ;  /* 0xfffffffd00247547 */ /* 0x000fea000b83ffff */
.L_x_1039:
[----:B---3--:R-:W2:Y:S02]  /*0b30*/  LDC R8, c[0x0][0x384] ;  /* 0x0000e100ff087b82 */ /* 0x008ea40000000800 */
[----:B--2---:R-:W-:-:S04]  /*0b40*/  LOP3.LUT R9, R8, 0x7, RZ, 0xc0, !PT ;  /* 0x0000000708097812 */ /* 0x004fc800078ec0ff */
[----:B------:R-:W-:-:S13]  /*0b50*/  ISETP.NE.AND P0, PT, R9, RZ, PT ;  /* 0x000000ff0900720c */ /* 0x000fda0003f05270 */
[----:B------:R-:W-:Y:S05]  /*0b60*/  @!P0 EXIT ;  /* 0x000000000000894d */ /* 0x000fea0003800000 */
[----:B------:R-:W2:Y:S01]  /*0b70*/  LDC.64 R6, c[0x0][0x3a8] ;  /* 0x0000ea00ff067b82 */ /* 0x000ea20000000a00 */
[----:B------:R-:W3:Y:S01]  /*0b80*/  S2R R13, SR_TID.X ;  /* 0x00000000000d7919 */ /* 0x000ee20000002100 */
[----:B------:R-:W-:Y:S02]  /*0b90*/  ISETP.GE.U32.AND P0, PT, R9, 0x4, PT ;  /* 0x000000040900780c */ /* 0x000fe40003f06070 */
[----:B------:R-:W-:-:S04]  /*0ba0*/  SHF.L.U32 R8, R8, 0x7, RZ ;  /* 0x0000000708087819 */ /* 0x000fc800000006ff */
[----:B------:R-:W0:Y:S01]  /*0bb0*/  LDC R12, c[0x0][0x384] ;  /* 0x0000e100ff0c7b82 */ /* 0x000e220000000800 */
[----:B------:R-:W-:-:S04]  /*0bc0*/  IMAD R9, R8, UR5, RZ ;  /* 0x0000000508097c24 */ /* 0x000fc8000f8e02ff */
[----:B--2---:R-:W-:Y:S01]  /*0bd0*/  IMAD.WIDE R6, R9, 0x4, R6 ;  /* 0x0000000409067825 */ /* 0x004fe200078e0206 */
[----:B0-----:R-:W-:Y:S01]  /*0be0*/  LOP3.LUT R18, R12, 0x3, RZ, 0xc0, !PT ;  /* 0x000000030c127812 */ /* 0x001fe200078ec0ff */
[----:B---3--:R-:W-:Y:S06]  /*0bf0*/  @!P0 BRA `(.L_x_1041) ;  /* 0x0000000000748947 */ /* 0x008fec0003800000 */
[----:B------:R-:W-:Y:S01]  /*0c00*/  IMAD R11, R0, 0x80, R13 ;  /* 0x00000080000b7824 */ /* 0x000fe200078e020d */
[----:B------:R-:W0:Y:S03]  /*0c10*/  LDCU UR4, c[0x0][0x388] ;  /* 0x00007100ff0477ac */ /* 0x000e260008000800 */
[----:B------:R-:W-:-:S05]  /*0c20*/  IMAD.WIDE R14, R11, 0x4, R4 ;  /* 0x000000040b0e7825 */ /* 0x000fca00078e0204 */
[----:B------:R-:W0:Y:S01]  /*0c30*/  LDG.E R8, desc[UR6][R14.64] ;  /* 0x000000060e087981 */ /* 0x000e22000c1e1900 */
[----:B------:R-:W-:Y:S01]  /*0c40*/  IMAD.MOV.U32 R17, RZ, RZ, RZ ;  /* 0x000000ffff117224 */ /* 0x000fe200078e00ff */
[----:B0-----:R-:W-:Y:S01]  /*0c50*/  ISETP.NE.AND P0, PT, R8, UR4, PT ;  /* 0x0000000408007c0c */ /* 0x001fe2000bf05270 */
[----:B------:R-:W-:-:S12]  /*0c60*/  IMAD.WIDE R8, R11, 0x4, R6 ;  /* 0x000000040b087825 */ /* 0x000fd800078e0206 */
[----:B------:R-:W2:Y:S01]  /*0c70*/  @!P0 LDG.E R17, desc[UR6][R8.64] ;  /* 0x0000000608118981 */ /* 0x000ea2000c1e1900 */
[----:B------:R-:W-:-:S05]  /*0c80*/  IMAD.WIDE R10, R11, 0x4, R2 ;  /* 0x000000040b0a7825 */ /* 0x000fca00078e0202 */
[----:B--2---:R0:W-:Y:S04]  /*0c90*/  STG.E desc[UR6][R10.64], R17 ;  /* 0x000000110a007986 */ /* 0x0041e8000c101906 */
[----:B------:R-:W2:Y:S01]  /*0ca0*/  LDG.E R16, desc[UR6][R14.64+0x200] ;  /* 0x000200060e107981 */ /* 0x000ea2000c1e1900 */
[----:B------:R-:W-:Y:S02]  /*0cb0*/  MOV R19, RZ ;  /* 0x000000ff00137202 */ /* 0x000fe40000000f00 */
[----:B--2---:R-:W-:-:S13]  /*0cc0*/  ISETP.NE.AND P0, PT, R16, UR4, PT ;  /* 0x0000000410007c0c */ /* 0x004fda000bf05270 */
[----:B------:R-:W2:Y:S04]  /*0cd0*/  @!P0 LDG.E R19, desc[UR6][R8.64+0x200] ;  /* 0x0002000608138981 */ /* 0x000ea8000c1e1900 */
[----:B--2---:R2:W-:Y:S04]  /*0ce0*/  STG.E desc[UR6][R10.64+0x200], R19 ;  /* 0x000200130a007986 */ /* 0x0045e8000c101906 */
[----:B------:R-:W3:Y:S01]  /*0cf0*/  LDG.E R16, desc[UR6][R14.64+0x400] ;  /* 0x000400060e107981 */ /* 0x000ee2000c1e1900 */
[----:B------:R-:W-:Y:S01]  /*0d00*/  IMAD.MOV.U32 R21, RZ, RZ, RZ ;  /* 0x000000ffff157224 */ /* 0x000fe200078e00ff */
[----:B---3--:R-:W-:-:S13]  /*0d10*/  ISETP.NE.AND P0, PT, R16, UR4, PT ;  /* 0x0000000410007c0c */ /* 0x008fda000bf05270 */
[----:B------:R-:W3:Y:S04]  /*0d20*/  @!P0 LDG.E R21, desc[UR6][R8.64+0x400] ;  /* 0x0004000608158981 */ /* 0x000ee8000c1e1900 */
[----:B---3--:R2:W-:Y:S04]  /*0d30*/  STG.E desc[UR6][R10.64+0x400], R21 ;  /* 0x000400150a007986 */ /* 0x0085e8000c101906 */
[----:B------:R-:W3:Y:S01]  /*0d40*/  LDG.E R16, desc[UR6][R14.64+0x600] ;  /* 0x000600060e107981 */ /* 0x000ee2000c1e1900 */
[----:B------:R-:W-:Y:S01]  /*0d50*/  BSSY.RECONVERGENT B0, `(.L_x_1042) ;  /* 0x0000005000007945 */ /* 0x000fe20003800200 */
[----:B0-----:R-:W-:Y:S01]  /*0d60*/  IMAD.MOV.U32 R17, RZ, RZ, RZ ;  /* 0x000000ffff117224 */ /* 0x001fe200078e00ff */
[----:B---3--:R-:W-:-:S13]  /*0d70*/  ISETP.NE.AND P0, PT, R16, UR4, PT ;  /* 0x0000000410007c0c */ /* 0x008fda000bf05270 */
[----:B--2---:R-:W-:Y:S05]  /*0d80*/  @P0 BRA `(.L_x_1043) ;  /* 0x0000000000040947 */ /* 0x004fea0003800000 */
[----:B------:R0:W5:Y:S02]  /*0d90*/  LDG.E R17, desc[UR6][R8.64+0x600] ;  /* 0x0006000608117981 */ /* 0x000164000c1e1900 */
.L_x_1043:
[----:B------:R-:W-:Y:S05]  /*0da0*/  BSYNC.RECONVERGENT B0 ;  /* 0x0000000000007941 */ /* 0x000fea0003800200 */
.L_x_1042:
[----:B-----5:R2:W-:Y:S01]  /*0db0*/  STG.E desc[UR6][R10.64+0x600], R17 ;  /* 0x000600110a007986 */ /* 0x0205e2000c101906 */
[----:B------:R-:W-:-:S07]  /*0dc0*/  IADD3 R0, PT, PT, R0, 0x4, RZ ;  /* 0x0000000400007810 */ /* 0x000fce0007ffe0ff */
.L_x_1041:
[----:B------:R-:W-:-:S13]  /*0dd0*/  ISETP.NE.AND P0, PT, R18, RZ, PT ;  /* 0x000000ff1200720c */ /* 0x000fda0003f05270 */
[----:B------:R-:W-:Y:S05]  /*0de0*/  @!P0 EXIT ;  /* 0x000000000000894d */ /* 0x000fea0003800000 */
[----:B------:R-:W-:-:S13]  /*0df0*/  ISETP.NE.AND P0, PT, R18, 0x1, PT ;  /* 0x000000011200780c */ /* 0x000fda0003f05270 */
[----:B------:R-:W-:Y:S05]  /*0e00*/  @!P0 BRA `(.L_x_1044) ;  /* 0x00000000004c8947 */ /* 0x000fea0003800000 */
[----:B------:R-:W-:Y:S01]  /*0e10*/  IMAD R15, R0, 0x80, R13 ;  /* 0x00000080000f7824 */ /* 0x000fe200078e020d */
[----:B------:R-:W3:Y:S03]  /*0e20*/  LDCU UR4, c[0x0][0x388] ;  /* 0x00007100ff0477ac */ /* 0x000ee60008000800 */
[----:B0-----:R-:W-:-:S05]  /*0e30*/  IMAD.WIDE R8, R15, 0x4, R4 ;  /* 0x000000040f087825 */ /* 0x001fca00078e0204 */
[----:B--2---:R-:W3:Y:S01]  /*0e40*/  LDG.E R10, desc[UR6][R8.64] ;  /* 0x00000006080a7981 */ /* 0x004ee2000c1e1900 */
[----:B------:R-:W-:Y:S01]  /*0e50*/  IMAD.MOV.U32 R17, RZ, RZ, RZ ;  /* 0x000000ffff117224 */ /* 0x000fe200078e00ff */
[----:B---3--:R-:W-:Y:S01]  /*0e60*/  ISETP.NE.AND P0, PT, R10, UR4, PT ;  /* 0x000000040a007c0c */ /* 0x008fe2000bf05270 */
        /* <DEDUP_REMOVED lines=10> */
.L_x_1046:
[----:B------:R-:W-:Y:S05]  /*0f10*/  BSYNC.RECONVERGENT B0 ;  /* 0x0000000000007941 */ /* 0x000fea0003800200 */
.L_x_1045:
[----:B-----5:R3:W-:Y:S01]  /*0f20*/  STG.E desc[UR6][R14.64+0x200], R19 ;  /* 0x000200130e007986 */ /* 0x0207e2000c101906 */
[----:B------:R-:W-:-:S07]  /*0f30*/  VIADD R0, R0, 0x2 ;  /* 0x0000000200007836 */ /* 0x000fce0000000000 */
.L_x_1044:
[----:B------:R-:W-:-:S04]  /*0f40*/  LOP3.LUT R12, R12, 0x1, RZ, 0xc0, !PT ;  /* 0x000000010c0c7812 */ /* 0x000fc800078ec0ff */
[----:B------:R-:W-:-:S13]  /*0f50*/  ISETP.NE.U32.AND P0, PT, R12, 0x1, PT ;  /* 0x000000010c00780c */ /* 0x000fda0003f05070 */
[----:B------:R-:W-:Y:S05]  /*0f60*/  @P0 EXIT ;  /* 0x000000000000094d */ /* 0x000fea0003800000 */
[----:B------:R-:W-:Y:S01]  /*0f70*/  LEA R13, R0, R13, 0x7 ;  /* 0x0000000d000d7211 */ /* 0x000fe200078e38ff */
[----:B------:R-:W4:Y:S04]  /*0f80*/  LDCU UR4, c[0x0][0x388] ;  /* 0x00007100ff0477ac */ /* 0x000f280008000800 */
[----:B------:R-:W-:-:S06]  /*0f90*/  IMAD.WIDE R4, R13, 0x4, R4 ;  /* 0x000000040d047825 */ /* 0x000fcc00078e0204 */
[----:B------:R-:W4:Y:S01]  /*0fa0*/  LDG.E R4, desc[UR6][R4.64] ;  /* 0x0000000604047981 */ /* 0x000f22000c1e1900 */
[----:B------:R-:W-:Y:S01]  /*0fb0*/  BSSY.RECONVERGENT B0, `(.L_x_1047) ;  /* 0x0000007000007945 */ /* 0x000fe20003800200 */
[----:B------:R-:W-:-:S04]  /*0fc0*/  IMAD.WIDE R2, R13, 0x4, R2 ;  /* 0x000000040d027825 */ /* 0x000fc800078e0202 */
[----:B0-----:R-:W-:Y:S01]  /*0fd0*/  IMAD.MOV.U32 R9, RZ, RZ, RZ ;  /* 0x000000ffff097224 */ /* 0x001fe200078e00ff */
[----:B----4-:R-:W-:-:S13]  /*0fe0*/  ISETP.NE.AND P0, PT, R4, UR4, PT ;  /* 0x0000000404007c0c */ /* 0x010fda000bf05270 */
[----:B------:R-:W-:Y:S05]  /*0ff0*/  @P0 BRA `(.L_x_1048) ;  /* 0x0000000000080947 */ /* 0x000fea0003800000 */
[----:B------:R-:W-:-:S05]  /*1000*/  IMAD.WIDE R6, R13, 0x4, R6 ;  /* 0x000000040d067825 */ /* 0x000fca00078e0206 */
[----:B------:R0:W5:Y:S02]  /*1010*/  LDG.E R9, desc[UR6][R6.64] ;  /* 0x0000000606097981 */ /* 0x000164000c1e1900 */
.L_x_1048:
[----:B------:R-:W-:Y:S05]  /*1020*/  BSYNC.RECONVERGENT B0 ;  /* 0x0000000000007941 */ /* 0x000fea0003800200 */
.L_x_1047:
[----:B-----5:R-:W-:Y:S01]  /*1030*/  STG.E desc[UR6][R2.64], R9 ;  /* 0x0000000902007986 */ /* 0x020fe2000c101906 */
[----:B------:R-:W-:Y:S05]  /*1040*/  EXIT ;  /* 0x000000000000794d */ /* 0x000fea0003800000 */
.L_x_1038:
[----:B------:R-:W-:-:S13]  /*1050*/  ISETP.GE.AND P0, PT, R19, 0x1, PT ;  /* 0x000000011300780c */ /* 0x000fda0003f06270 */
[----:B------:R-:W-:Y:S05]  /*1060*/  @!P0 EXIT ;  /* 0x000000000000894d */ /* 0x000fea0003800000 */
[----:B---3--:R-:W0:Y:S01]  /*1070*/  LDC R8, c[0x0][0x384] ;  /* 0x0000e100ff087b82 */ /* 0x008e220000000800 */
[----:B------:R-:W1:Y:S01]  /*1080*/  S2R R11, SR_TID.X ;  /* 0x00000000000b7919 */ /* 0x000e620000002100 */
[----:B------:R-:W-:-:S06]  /*1090*/  ISETP.GE.U32.AND P0, PT, R19, 0x4, PT ;  /* 0x000000041300780c */ /* 0x000fcc0003f06070 */
[----:B------:R-:W2:Y:S01]  /*10a0*/  LDC.64 R6, c[0x0][0x3a8] ;  /* 0x0000ea00ff067b82 */ /* 0x000ea20000000a00 */
[----:B0-----:R-:W-:-:S05]  /*10b0*/  SHF.L.U32 R8, R8, 0x7, RZ ;  /* 0x0000000708087819 */ /* 0x001fca00000006ff */
[----:B------:R-:W-:Y:S02]  /*10c0*/  IMAD R9, R8, UR5, RZ ;  /* 0x0000000508097c24 */ /* 0x000fe4000f8e02ff */
[----:B------:R-:W-:Y:S02]  /*10d0*/  IMAD.MOV.U32 R8, RZ, RZ, RZ ;  /* 0x000000ffff087224 */ /* 0x000fe400078e00ff */
[----:B--2---:R-:W-:Y:S01]  /*10e0*/  IMAD.WIDE R6, R9, 0x4, R6 ;  /* 0x0000000409067825 */ /* 0x004fe200078e0206 */
[----:B------:R-:W-:Y:S01]  /*10f0*/  LOP3.LUT R9, R19, 0x3, RZ, 0xc0, !PT ;  /* 0x0000000313097812 */ /* 0x000fe200078ec0ff */
[----:B-1----:R-:W-:Y:S06]  /*1100*/  @!P0 BRA `(.L_x_1049) ;  /* 0x0000000400188947 */ /* 0x002fec0003800000 */
[----:B------:R-:W-:Y:S01]  /*1110*/  LOP3.LUT R8, R19, 0x7ffffffc, RZ, 0xc0, !PT ;  /* 0x7ffffffc13087812 */ /* 0x000fe200078ec0ff */
[----:B------:R-:W0:Y:S01]  /*1120*/  LDCU UR4, c[0x0][0x388] ;  /* 0x00007100ff0477ac */ /* 0x000e220008000800 */
[----:B------:R-:W-:-:S07]  /*1130*/  MOV R10, RZ ;  /* 0x000000ff000a7202 */ /* 0x000fce0000000f00 */
.L_x_1066:
[C---:B0-----:R-:W-:Y:S01]  /*1140*/  IMAD R13, R10.reuse, 0x80, R11 ;  /* 0x000000800a0d7824 */ /* 0x041fe200078e020b */
[----:B------:R-:W-:Y:S01]  /*1150*/  IADD3 R10, PT, PT, R10, 0x4, RZ ;  /* 0x000000040a0a7810 */ /* 0x000fe20007ffe0ff */
[----:B------:R-:W-:Y:S03]  /*1160*/  BSSY.RECONVERGENT B0, `(.L_x_1050) ;  /* 0x000000f000007945 */ /* 0x000fe60003800200 */
[----:B------:R-:W-:Y:S02]  /*1170*/  ISETP.GE.AND P1, PT, R13, R0, PT ;  /* 0x000000000d00720c */ /* 0x000fe40003f26270 */
[----:B------:R-:W-:-:S11]  /*1180*/  ISETP.NE.AND P0, PT, R10, R8, PT ;  /* 0x000000080a00720c */ /* 0x000fd60003f05270 */
[----:B-1----:R-:W-:Y:S05]  /*1190*/  @P1 BRA `(.L_x_1051) ;  /* 0x00000000002c1947 */ /* 0x002fea0003800000 */
[----:B------:R-:W-:-:S06]  /*11a0*/  IMAD.WIDE R14, R13, 0x4, R4 ;  /* 0x000000040d0e7825 */ /* 0x000fcc00078e0204 */
        /* <DEDUP_REMOVED lines=8> */
.L_x_1053:
[----:B------:R-:W-:Y:S05]  /*1230*/  BSYNC.RECONVERGENT B1 ;  /* 0x0000000000017941 */ /* 0x000fea0003800200 */
.L_x_1052:
[----:B-----5:R1:W-:Y:S02]  /*1240*/  STG.E desc[UR6][R16.64], R19 ;  /* 0x0000001310007986 */ /* 0x0203e4000c101906 */
.L_x_1051:
[----:B0-----:R-:W-:Y:S05]  /*1250*/  BSYNC.RECONVERGENT B0 ;  /* 0x0000000000007941 */ /* 0x001fea0003800200 */
.L_x_1050:
[----:B------:R-:W-:Y:S01]  /*1260*/  IADD3 R23, PT, PT, R13, 0x80, RZ ;  /* 0x000000800d177810 */ /* 0x000fe20007ffe0ff */
[----:B------:R-:W-:Y:S03]  /*1270*/  BSSY.RECONVERGENT B0, `(.L_x_1054) ;  /* 0x000000e000007945 */ /* 0x000fe60003800200 */
[----:B------:R-:W-:-:S13]  /*1280*/  ISETP.GE.AND P1, PT, R23, R0, PT ;  /* 0x000000001700720c */ /* 0x000fda0003f26270 */
[----:B------:R-:W-:Y:S05]  /*1290*/  @P1 BRA `(.L_x_1055) ;  /* 0x00000000002c1947 */ /* 0x000fea0003800000 */
[----:B------:R-:W-:-:S06]  /*12a0*/  IMAD.WIDE R14, R23, 0x4, R4 ;  /* 0x00000004170e7825 */ /* 0x000fcc00078e0204 */
[----:B------:R-:W2:Y:S01]  /*12b0*/  LDG.E R14, desc[UR6][R14.64] ;  /* 0x000000060e0e7981 */ /* 0x000ea2000c1e1900 */
[----:B------:R-:W-:Y:S01]  /*12c0*/  BSSY.RECONVERGENT B1, `(.L_x_1056) ;  /* 0x0000007000017945 */ /* 0x000fe20003800200 */
[----:B-1----:R-:W-:-:S04]  /*12d0*/  IMAD.WIDE R16, R23, 0x4, R2 ;  /* 0x0000000417107825 */ /* 0x002fc800078e0202 */
[----:B------:R-:W-:Y:S01]  /*12e0*/  IMAD.MOV.U32 R19, RZ, RZ, RZ ;  /* 0x000000ffff137224 */ /* 0x000fe200078e00ff */
[----:B--2---:R-:W-:-:S13]  /*12f0*/  ISETP.NE.AND P1, PT, R14, UR4, PT ;  /* 0x000000040e007c0c */ /* 0x004fda000bf25270 */
[----:B------:R-:W-:Y:S05]  /*1300*/  @P1 BRA `(.L_x_1057) ;  /* 0x0000000000081947 */ /* 0x000fea0003800000 */
[----:B------:R-:W-:-:S05]  /*1310*/  IMAD.WIDE R14, R23, 0x4, R6 ;  /* 0x00000004170e7825 */ /* 0x000fca00078e0206 */
[----:B------:R0:W5:Y:S02]  /*1320*/  LDG.E R19, desc[UR6][R14.64] ;  /* 0x000000060e137981 */ /* 0x000164000c1e1900 */
.L_x_1057:
[----:B------:R-:W-:Y:S05]  /*1330*/  BSYNC.RECONVERGENT B1 ;  /* 0x0000000000017941 */ /* 0x000fea0003800200 */
.L_x_1056:
[----:B-----5:R2:W-:Y:S02]  /*1340*/  STG.E desc[UR6][R16.64], R19 ;  /* 0x0000001310007986 */ /* 0x0205e4000c101906 */
.L_x_1055:
[----:B------:R-:W-:Y:S05]  /*1350*/  BSYNC.RECONVERGENT B0 ;  /* 0x0000000000007941 */ /* 0x000fea0003800200 */
.L_x_1054:
[----:B------:R-:W-:Y:S01]  /*1360*/  IADD3 R23, PT, PT, R13, 0x100, RZ ;  /* 0x000001000d177810 */ /* 0x000fe20007ffe0ff */
[----:B------:R-:W-:Y:S03]  /*1370*/  BSSY.RECONVERGENT B0, `(.L_x_1058) ;  /* 0x000000e000007945 */ /* 0x000fe60003800200 */
[----:B------:R-:W-:-:S13]  /*1380*/  ISETP.GE.AND P1, PT, R23, R0, PT ;  /* 0x000000001700720c */ /* 0x000fda0003f26270 */
[----:B------:R-:W-:Y:S05]  /*1390*/  @P1 BRA `(.L_x_1059) ;  /* 0x00000000002c1947 */ /* 0x000fea0003800000 */
[----:B0-----:R-:W-:-:S06]  /*13a0*/  IMAD.WIDE R14, R23, 0x4, R4 ;  /* 0x00000004170e7825 */ /* 0x001fcc00078e0204 */
[----:B------:R-:W3:Y:S01]  /*13b0*/  LDG.E R14, desc[UR6][R14.64] ;  /* 0x000000060e0e7981 */ /* 0x000ee2000c1e1900 */
[----:B------:R-:W-:Y:S01]  /*13c0*/  BSSY.RECONVERGENT B1, `(.L_x_1060) ;  /* 0x0000007000017945 */ /* 0x000fe20003800200 */
[----:B-12---:R-:W-:-:S04]  /*13d0*/  IMAD.WIDE R16, R23, 0x4, R2 ;  /* 0x0000000417107825 */ /* 0x006fc800078e0202 */
[----:B------:R-:W-:Y:S01]  /*13e0*/  IMAD.MOV.U32 R19, RZ, RZ, RZ ;  /* 0x000000ffff137224 */ /* 0x000fe200078e00ff */
[----:B---3--:R-:W-:-:S13]  /*13f0*/  ISETP.NE.AND P1, PT, R14, UR4, PT ;  /* 0x000000040e007c0c */ /* 0x008fda000bf25270 */
[----:B------:R-:W-:Y:S05]  /*1400*/  @P1 BRA `(.L_x_1061) ;  /* 0x0000000000081947 */ /* 0x000fea0003800000 */
[----:B------:R-:W-:-:S05]  /*1410*/  IMAD.WIDE R14, R23, 0x4, R6 ;  /* 0x00000004170e7825 */ /* 0x000fca00078e0206 */
[----:B------:R0:W5:Y:S02]  /*1420*/  LDG.E R19, desc[UR6][R14.64] ;  /* 0x000000060e137981 */ /* 0x000164000c1e1900 */
.L_x_1061:
[----:B------:R-:W-:Y:S05]  /*1430*/  BSYNC.RECONVERGENT B1 ;  /* 0x0000000000017941 */ /* 0x000fea0003800200 */
.L_x_1060:
[----:B-----5:R3:W-:Y:S02]  /*1440*/  STG.E desc[UR6][R16.64], R19 ;  /* 0x0000001310007986 */ /* 0x0207e4000c101906 */
.L_x_1059:
[----:B------:R-:W-:Y:S05]  /*1450*/  BSYNC.RECONVERGENT B0 ;  /* 0x0000000000007941 */ /* 0x000fea0003800200 */
.L_x_1058:
[----:B-123--:R-:W-:Y:S01]  /*1460*/  IADD3 R19, PT, PT, R13, 0x180, RZ ;  /* 0x000001800d137810 */ /* 0x00efe20007ffe0ff */
[----:B------:R-:W-:Y:S03]  /*1470*/  BSSY.RECONVERGENT B0, `(.L_x_1062) ;  /* 0x000000e000007945 */ /* 0x000fe60003800200 */
[----:B------:R-:W-:-:S13]  /*1480*/  ISETP.GE.AND P1, PT, R19, R0, PT ;  /* 0x000000001300720c */ /* 0x000fda0003f26270 */
[----:B------:R-:W-:Y:S05]  /*1490*/  @P1 BRA `(.L_x_1063) ;  /* 0x00000000002c1947 */ /* 0x000fea0003800000 */
[----:B------:R-:W-:-:S06]  /*14a0*/  IMAD.WIDE R12, R19, 0x4, R4 ;  /* 0x00000004130c7825 */ /* 0x000fcc00078e0204 */
[----:B------:R-:W2:Y:S01]  /*14b0*/  LDG.E R12, desc[UR6][R12.64] ;  /* 0x000000060c0c7981 */ /* 0x000ea2000c1e1900 */
[----:B------:R-:W-:Y:S01]  /*14c0*/  BSSY.RECONVERGENT B1, `(.L_x_1064) ;  /* 0x0000007000017945 */ /* 0x000fe20003800200 */
[----:B0-----:R-:W-:-:S04]  /*14d0*/  IMAD.WIDE R14, R19, 0x4, R2 ;  /* 0x00000004130e7825 */ /* 0x001fc800078e0202 */
[----:B------:R-:W-:Y:S01]  /*14e0*/  IMAD.MOV.U32 R17, RZ, RZ, RZ ;  /* 0x000000ffff117224 */ /* 0x000fe200078e00ff */
[----:B--2---:R-:W-:-:S13]  /*14f0*/  ISETP.NE.AND P1, PT, R12, UR4, PT ;  /* 0x000000040c007c0c */ /* 0x004fda000bf25270 */
[----:B------:R-:W-:Y:S05]  /*1500*/  @P1 BRA `(.L_x_1065) ;  /* 0x0000000000081947 */ /* 0x000fea0003800000 */
[----:B------:R-:W-:-:S05]  /*1510*/  IMAD.WIDE R12, R19, 0x4, R6 ;  /* 0x00000004130c7825 */ /* 0x000fca00078e0206 */
[----:B------:R0:W5:Y:S02]  /*1520*/  LDG.E R17, desc[UR6][R12.64] ;  /* 0x000000060c117981 */ /* 0x000164000c1e1900 */
.L_x_1065:
[----:B------:R-:W-:Y:S05]  /*1530*/  BSYNC.RECONVERGENT B1 ;  /* 0x0000000000017941 */ /* 0x000fea0003800200 */
.L_x_1064:
[----:B-----5:R1:W-:Y:S02]  /*1540*/  STG.E desc[UR6][R14.64], R17 ;  /* 0x000000110e007986 */ /* 0x0203e4000c101906 */
.L_x_1063:
[----:B------:R-:W-:Y:S05]  /*1550*/  BSYNC.RECONVERGENT B0 ;  /* 0x0000000000007941 */ /* 0x000fea0003800200 */
.L_x_1062:
[----:B------:R-:W-:Y:S05]  /*1560*/  @P0 BRA `(.L_x_1066) ;  /* 0xfffffff800f40947 */ /* 0x000fea000383ffff */
.L_x_1049:
[----:B------:R-:W-:-:S13]  /*1570*/  ISETP.NE.AND P0, PT, R9, RZ, PT ;  /* 0x000000ff0900720c */ /* 0x000fda0003f05270 */
[----:B------:R-:W-:Y:S05]  /*1580*/  @!P0 EXIT ;  /* 0x000000000000894d */ /* 0x000fea0003800000 */
[----:B------:R-:W2:Y:S01]  /*1590*/  LDC.64 R4, c[0x0][0x398] ;  /* 0x0000e600ff047b82 */ /* 0x000ea20000000a00 */
[----:B0-----:R-:W-:Y:S01]  /*15a0*/  LEA R13, R8, R11, 0x7 ;  /* 0x0000000b080d7211 */ /* 0x001fe200078e38ff */
[----:B------:R-:W-:Y:S01]  /*15b0*/  IMAD.MOV R12, RZ, RZ, -R9 ;  /* 0x000000ffff0c7224 */ /* 0x000fe200078e0a09 */
[----:B------:R-:W0:Y:S02]  /*15c0*/  LDCU UR4, c[0x0][0x388] ;  /* 0x00007100ff0477ac */ /* 0x000e240008000800 */
[----:B0-2---:R-:W-:-:S07]  /*15d0*/  IMAD.WIDE R10, R21, 0x4, R4 ;  /* 0x00000004150a7825 */ /* 0x005fce00078e0204 */
.L_x_1071:
[----:B------:R-:W-:Y:S01]  /*15e0*/  ISETP.GE.AND P0, PT, R13, R0, PT ;  /* 0x000000000d00720c */ /* 0x000fe20003f06270 */
[----:B------:R-:W-:-:S12]  /*15f0*/  BSSY.RECONVERGENT B0, `(.L_x_1067) ;  /* 0x000000d000007945 */ /* 0x000fd80003800200 */
[----:B0-2---:R-:W-:Y:S05]  /*1600*/  @P0 BRA `(.L_x_1068) ;  /* 0x00000000002c0947 */ /* 0x005fea0003800000 */
[----:B------:R-:W-:-:S06]  /*1610*/  IMAD.WIDE R8, R13, 0x4, R10 ;  /* 0x000000040d087825 */ /* 0x000fcc00078e020a */
[----:B------:R-:W2:Y:S01]  /*1620*/  LDG.E R8, desc[UR6][R8.64] ;  /* 0x0000000608087981 */ /* 0x000ea2000c1e1900 */
[----:B------:R-:W-:Y:S01]  /*1630*/  BSSY.RECONVERGENT B1, `(.L_x_1069) ;  /* 0x0000007000017945 */ /* 0x000fe20003800200 */
[----:B-1----:R-:W-:Y:S02]  /*1640*/  HFMA2 R15, -RZ, RZ, 0, 0 ;  /* 0x00000000ff0f7431 */ /* 0x002fe400000001ff */
[----:B------:R-:W-:Y:S01]  /*1650*/  IMAD.WIDE R4, R13, 0x4, R2 ;  /* 0x000000040d047825 */ /* 0x000fe200078e0202 */
[----:B--2---:R-:W-:-:S13]  /*1660*/  ISETP.NE.AND P0, PT, R8, UR4, PT ;  /* 0x0000000408007c0c */ /* 0x004fda000bf05270 */
[----:B------:R-:W-:Y:S05]  /*1670*/  @P0 BRA `(.L_x_1070) ;  /* 0x0000000000080947 */ /* 0x000fea0003800000 */
[----:B------:R-:W-:-:S05]  /*1680*/  IMAD.WIDE R8, R13, 0x4, R6 ;  /* 0x000000040d087825 */ /* 0x000fca00078e0206 */
[----:B------:R0:W5:Y:S02]  /*1690*/  LDG.E R15, desc[UR6][R8.64] ;  /* 0x00000006080f7981 */ /* 0x000164000c1e1900 */
.L_x_1070:
[----:B------:R-:W-:Y:S05]  /*16a0*/  BSYNC.RECONVERGENT B1 ;  /* 0x0000000000017941 */ /* 0x000fea0003800200 */
.L_x_1069:
[----:B-----5:R2:W-:Y:S02]  /*16b0*/  STG.E desc[UR6][R4.64], R15 ;  /* 0x0000000f04007986 */ /* 0x0205e4000c101906 */
.L_x_1068:
[----:B------:R-:W-:Y:S05]  /*16c0*/  BSYNC.RECONVERGENT B0 ;  /* 0x0000000000007941 */ /* 0x000fea0003800200 */
.L_x_1067:
[----:B------:R-:W-:-:S05]  /*16d0*/  VIADD R12, R12, 0x1 ;  /* 0x000000010c0c7836 */ /* 0x000fca0000000000 */
[----:B------:R-:W-:-:S13]  /*16e0*/  ISETP.NE.AND P0, PT, R12, RZ, PT ;  /* 0x000000ff0c00720c */ /* 0x000fda0003f05270 */
[----:B------:R-:W-:Y:S05]  /*16f0*/  @!P0 EXIT ;  /* 0x000000000000894d */ /* 0x000fea0003800000 */
[----:B------:R-:W-:Y:S01]  /*1700*/  IADD3 R13, PT, PT, R13, 0x80, RZ ;  /* 0x000000800d0d7810 */ /* 0x000fe20007ffe0ff */
[----:B------:R-:W-:Y:S06]  /*1710*/  BRA `(.L_x_1071) ;  /* 0xfffffffc00b07947 */ /* 0x000fec000383ffff */
.L_x_1072:
        /* <DEDUP_REMOVED lines=14> */
.L_x_1755:


//--------------------- .text._ZN3cub18CUB_300001_SM_10006detail8for_each13static_kernelINS2_12policy_hub_t12policy_500_tElN6thrust24THRUST_300001_SM_1000_NS8cuda_cub20__uninitialized_copy7functorINS7_6detail15normal_iteratorINS7_10device_ptrIjEEEENS7_7pointerIjNS8_3tagENS7_11use_defaultESI_EEEEEEvT0_T1_ --------------------------
	.section	.text._ZN3cub18CUB_300001_SM_10006detail8for_each13static_kernelINS2_12policy_hub_t12policy_500_tElN6thrust24THRUST_300001_SM_1000_NS8cuda_cub20__uninitialized_copy7functorINS7_6detail15normal_iteratorINS7_10device_ptrIjEEEENS7_7pointerIjNS8_3tagENS7_11use_defaultESI_EEEEEEvT0_T1_,"ax",@progbits
	.align	128
        .global         _ZN3cub18CUB_300001_SM_10006detail8for_each13static_kernelINS2_12policy_hub_t12policy_500_tElN6thrust24THRUST_300001_SM_1000_NS8cuda_cub20__uninitialized_copy7functorINS7_6detail15normal_iteratorINS7_10device_ptrIjEEEENS7_7pointerIjNS8_3tagENS7_11use_defaultESI_EEEEEEvT0_T1_
        .type           _ZN3cub18CUB_300001_SM_10006detail8for_each13static_kernelINS2_12policy_hub_t12policy_500_tElN6thrust24THRUST_300001_SM_1000_NS8cuda_cub20__uninitialized_copy7functorINS7_6detail15normal_iteratorINS7_10device_ptrIjEEEENS7_7pointerIjNS8_3tagENS7_11use_defaultESI_EEEEEEvT0_T1_,@function
        .size           _ZN3cub18CUB_300001_SM_10006detail8for_each13static_kernelINS2_12policy_hub_t12policy_500_tElN6thrust24THRUST_300001_SM_1000_NS8cuda_cub20__uninitialized_copy7functorINS7_6detail15normal_iteratorINS7_10device_ptrIjEEEENS7_7pointerIjNS8_3tagENS7_11use_defaultESI_EEEEEEvT0_T1_,(.L_x_1756 - _ZN3cub18CUB_300001_SM_10006detail8for_each13static_kernelINS2_12policy_hub_t12policy_500_tElN6thrust24THRUST_300001_SM_1000_NS8cuda_cub20__uninitialized_copy7functorINS7_6detail15normal_iteratorINS7_10device_ptrIjEEEENS7_7pointerIjNS8_3tagENS7_11use_defaultESI_EEEEEEvT0_T1_)
        .other          _ZN3cub18CUB_300001_SM_10006detail8for_each13static_kernelINS2_12policy_hub_t12policy_500_tElN6thrust24THRUST_300001_SM_1000_NS8cuda_cub20__uninitialized_copy7functorINS7_6detail15normal_iteratorINS7_10device_ptrIjEEEENS7_7pointerIjNS8_3tagENS7_11use_defaultESI_EEEEEEvT0_T1_,@"STO_CUDA_ENTRY STV_DEFAULT"
_ZN3cub18CUB_300001_SM_10006detail8for_each13static_kernelINS2_12policy_hub_t12policy_500_tElN6thrust24THRUST_300001_SM_1000_NS8cuda_cub20__uninitialized_copy7functorINS7_6detail15normal_iteratorINS7_10device_ptrIjEEEENS7_7pointerIjNS8_3tagENS7_11use_defaultESI_EEEEEEvT0_T1_:
.text._ZN3cub18CUB_300001_SM_10006detail8for_each13static_kernelINS2_12policy_hub_t12policy_500_tElN6thrust24THRUST_300001_SM_1000_NS8cuda_cub20__uninitialized_copy7functorINS7_6detail15normal_iteratorINS7_10device_ptrIjEEEENS7_7pointerIjNS8_3tagENS7_11use_defaultESI_EEEEEEvT0_T1_:
[----:B------:R-:W-:Y:S08]  /*0000*/  LDC R1, c[0x0][0x37c] ;  /* 0x0000df00ff017b82 */ /* 0x000ff00000000800 */
[----:B------:R-:W0:Y:S01]  /*0010*/  S2UR UR4, SR_CTAID.X ;  /* 0x00000000000479c3 */ /* 0x000e220000002500 */
[----:B------:R-:W1:Y:S01]  /*0020*/  LDCU.64 UR6, c[0x0][0x380] ;  /* 0x00007000ff0677ac */ /* 0x000e620008000a00 */
[----:B------:R-:W2:Y:S01]  /*0030*/  LDCU.64 UR8, c[0x0][0x358] ;  /* 0x00006b00ff0877ac */ /* 0x000ea20008000a00 */
[----:B0-----:R-:W-:-:S04]  /*0040*/  UIMAD.WIDE.U32 UR4, UR4, 0x200, URZ ;  /* 0x00000200040478a5 */ /* 0x001fc8000f8e00ff */
[----:B-1----:R-:W-:-:S04]  /*0050*/  UIADD3 UR6, UP0, UPT, -UR4, UR6, URZ ;  /* 0x0000000604067290 */ /* 0x002fc8000ff1e1ff */
[----:B------:R-:W-:Y:S02]  /*0060*/  UIADD3.X UR7, UPT, UPT, ~UR5, UR7, URZ, UP0, !UPT ;  /* 0x0000000705077290 */ /* 0x000fe400087fe5ff */
[----:B------:R-:W-:-:S04]  /*0070*/  UISETP.GE.U32.AND UP0, UPT, UR6, 0x200, UPT ;  /* 0x000002000600788c */ /* 0x000fc8000bf06070 */
[----:B------:R-:W-:-:S09]  /*0080*/  UISETP.GE.AND.EX UP0, UPT, UR7, URZ, UPT, UP0 ;  /* 0x000000ff0700728c */ /* 0x000fd2000bf06300 */
[----:B--2---:R-:W-:Y:S05]  /*0090*/  BRA.U !UP0, `(.L_x_1073) ;  /* 0x0000000108407547 */ /* 0x004fea000b800000 */
[----:B------:R-:W0:Y:S01]  /*00a0*/  S2R R0, SR_TID.X ;  /* 0x0000000000007919 */ /* 0x000e220000002100 */
[----:B------:R-:W1:Y:S01]  /*00b0*/  LDCU.64 UR10, c[0x0][0x388] ;  /* 0x00007100ff0a77ac */ /* 0x000e620008000a00 */
[----:B0-----:R-:W-:-:S05]  /*00c0*/  IADD3 R0, P0, PT, R0, UR4, RZ ;  /* 0x0000000400007c10 */ /* 0x001fca000ff1e0ff */
[----:B------:R-:W-:Y:S02]  /*00d0*/  IMAD.X R3, RZ, RZ, UR5, P0 ;  /* 0x00000005ff037e24 */ /* 0x000fe400080e06ff */
[----:B------:R-:W-:-:S03]  /*00e0*/  IMAD.SHL.U32 R4, R0, 0x4, RZ ;  /* 0x0000000400047824 */ /* 0x000fc600078e00ff */
[----:B------:R-:W-:Y:S02]  /*00f0*/  SHF.L.U64.HI R0, R0, 0x2, R3 ;  /* 0x0000000200007819 */ /* 0x000fe40000010203 */
[----:B-1----:R-:W-:-:S04]  /*0100*/  IADD3 R2, P0, PT, R4, UR10, RZ ;  /* 0x0000000a04027c10 */ /* 0x002fc8000ff1e0ff */
[----:B------:R-:W-:Y:S01]  /*0110*/  IADD3.X R3, PT, PT, R0, UR11, RZ, P0, !PT ;  /* 0x0000000b00037c10 */ /* 0x000fe200087fe4ff */
[----:B------:R-:W0:Y:S04]  /*0120*/  LDCU.64 UR10, c[0x0][0x390] ;  /* 0x00007200ff0a77ac */ /* 0x000e280008000a00 */
[----:B------:R-:W2:Y:S01]  /*0130*/  LDG.E R7, desc[UR8][R2.64] ;  /* 0x0000000802077981 */ /* 0x000ea2000c1e1900 */
[----:B0-----:R-:W-:-:S04]  /*0140*/  IADD3 R4, P0, PT, R4, UR10, RZ ;  /* 0x0000000a04047c10 */ /* 0x001fc8000ff1e0ff */
[----:B------:R-:W-:-:S05]  /*0150*/  IADD3.X R5, PT, PT, R0, UR11, RZ, P0, !PT ;  /* 0x0000000b00057c10 */ /* 0x000fca00087fe4ff */
[----:B--2---:R-:W-:Y:S04]  /*0160*/  STG.E desc[UR8][R4.64], R7 ;  /* 0x0000000704007986 */ /* 0x004fe8000c101908 */
[----:B------:R-:W2:Y:S04]  /*0170*/  LDG.E R9, desc[UR8][R2.64+0x400] ;  /* 0x0004000802097981 */ /* 0x000ea8000c1e1900 */
[----:B--2---:R-:W-:Y:S01]  /*0180*/  STG.E desc[UR8][R4.64+0x400], R9 ;  /* 0x0004000904007986 */ /* 0x004fe2000c101908 */
[----:B------:R-:W-:Y:S05]  /*0190*/  EXIT ;  /* 0x000000000000794d */ /* 0x000fea0003800000 */
.L_x_1073:
[----:B------:R-:W0:Y:S01]  /*01a0*/  S2R R0, SR_TID.X ;  /* 0x0000000000007919 */ /* 0x000e220000002100 */
[----:B------:R-:W-:Y:S01]  /*01b0*/  USHF.R.S32.HI UR7, URZ, 0x1f, UR6 ;  /* 0x0000001fff077899 */ /* 0x000fe20008011406 */
[----:B------:R-:W-:Y:S05]  /*01c0*/  BSSY.RECONVERGENT B0, `(.L_x_1074) ;  /* 0x0000015000007945 */ /* 0x000fea0003800200 */
[----:B------:R-:W-:Y:S01]  /*01d0*/  IMAD.U32 R3, RZ, RZ, UR7 ;  /* 0x00000007ff037e24 */ /* 0x000fe2000f8e00ff */
[C---:B0-----:R-:W-:Y:S01]  /*01e0*/  ISETP.LT.U32.AND P0, PT, R0.reuse, UR6, PT ;  /* 0x0000000600007c0c */ /* 0x041fe2000bf01070 */
[----:B------:R-:W-:-:S03]  /*01f0*/  VIADD R2, R0, 0x100 ;  /* 0x0000010000027836 */ /* 0x000fc60000000000 */
[----:B------:R-:W-:Y:S02]  /*0200*/  ISETP.GT.AND.EX P0, PT, R3, RZ, PT, P0 ;  /* 0x000000ff0300720c */ /* 0x000fe40003f04300 */
[----:B------:R-:W-:Y:S01]  /*0210*/  ISETP.LT.U32.AND P1, PT, R2, UR6, PT ;  /* 0x0000000602007c0c */ /* 0x000fe2000bf21070 */
[----:B------:R-:W-:-:S05]  /*0220*/  IMAD.U32 R2, RZ, RZ, UR7 ;  /* 0x00000007ff027e24 */ /* 0x000fca000f8e00ff */
[----:B------:R-:W-:-:S05]  /*0230*/  ISETP.GT.AND.EX P1, PT, R2, RZ, PT, P1 ;  /* 0x000000ff0200720c */ /* 0x000fca0003f24310 */
[----:B------:R-:W-:Y:S08]  /*0240*/  @!P0 BRA `(.L_x_1075) ;  /* 0x0000000000308947 */ /* 0x000ff00003800000 */
[----:B------:R-:W0:Y:S01]  /*0250*/  LDCU.64 UR10, c[0x0][0x388] ;  /* 0x00007100ff0a77ac */ /* 0x000e220008000a00 */
[----:B------:R-:W-:-:S05]  /*0260*/  IADD3 R2, P0, PT, R0, UR4, RZ ;  /* 0x0000000400027c10 */ /* 0x000fca000ff1e0ff */
[----:B------:R-:W-:Y:S02]  /*0270*/  IMAD.X R3, RZ, RZ, UR5, P0 ;  /* 0x00000005ff037e24 */ /* 0x000fe400080e06ff */
[----:B------:R-:W-:-:S03]  /*0280*/  IMAD.SHL.U32 R4, R2, 0x4, RZ ;  /* 0x0000000402047824 */ /* 0x000fc600078e00ff */
[----:B------:R-:W-:Y:S02]  /*0290*/  SHF.L.U64.HI R5, R2, 0x2, R3 ;  /* 0x0000000202057819 */ /* 0x000fe40000010203 */
[----:B0-----:R-:W-:-:S04]  /*02a0*/  IADD3 R2, P0, PT, R4, UR10, RZ ;  /* 0x0000000a04027c10 */ /* 0x001fc8000ff1e0ff */
[----:B------:R-:W-:Y:S01]  /*02b0*/  IADD3.X R3, PT, PT, R5, UR11, RZ, P0, !PT ;  /* 0x0000000b05037c10 */ /* 0x000fe200087fe4ff */
[----:B------:R-:W0:Y:S05]  /*02c0*/  LDCU.64 UR10, c[0x0][0x390] ;  /* 0x00007200ff0a77ac */ /* 0x000e2a0008000a00 */
[----:B------:R-:W2:Y:S01]  /*02d0*/  LDG.E R3, desc[UR8][R2.64] ;  /* 0x0000000802037981 */ /* 0x000ea2000c1e1900 */
[----:B0-----:R-:W-:-:S04]  /*02e0*/  IADD3 R4, P0, PT, R4, UR10, RZ ;  /* 0x0000000a04047c10 */ /* 0x001fc8000ff1e0ff */
[----:B------:R-:W-:-:S05]  /*02f0*/  IADD3.X R5, PT, PT, R5, UR11, RZ, P0, !PT ;  /* 0x0000000b05057c10 */ /* 0x000fca00087fe4ff */
[----:B--2---:R0:W-:Y:S04]  /*0300*/  STG.E desc[UR8][R4.64], R3 ;  /* 0x0000000304007986 */ /* 0x0041e8000c101908 */
.L_x_1075:
[----:B------:R-:W-:Y:S05]  /*0310*/  BSYNC.RECONVERGENT B0 ;  /* 0x0000000000007941 */ /* 0x000fea0003800200 */
.L_x_1074:
[----:B------:R-:W-:Y:S05]  /*0320*/  @!P1 EXIT ;  /* 0x000000000000994d */ /* 0x000fea0003800000 */
[----:B------:R-:W1:Y:S01]  /*0330*/  LDCU.64 UR6, c[0x0][0x388] ;  /* 0x00007100ff0677ac */ /* 0x000e620008000a00 */
[----:B------:R-:W-:-:S05]  /*0340*/  IADD3 R0, P0, PT, R0, UR4, RZ ;  /* 0x0000000400007c10 */ /* 0x000fca000ff1e0ff */
[----:B0-----:R-:W-:Y:S02]  /*0350*/  IMAD.X R3, RZ, RZ, UR5, P0 ;  /* 0x00000005ff037e24 */ /* 0x001fe400080e06ff */
[----:B------:R-:W-:-:S03]  /*0360*/  IMAD.SHL.U32 R4, R0, 0x4, RZ ;  /* 0x0000000400047824 */ /* 0x000fc600078e00ff */
[----:B------:R-:W-:Y:S02]  /*0370*/  SHF.L.U64.HI R0, R0, 0x2, R3 ;  /* 0x0000000200007819 */ /* 0x000fe40000010203 */
[----:B-1----:R-:W-:-:S04]  /*0380*/  IADD3 R2, P0, PT, R4, UR6, RZ ;  /* 0x0000000604027c10 */ /* 0x002fc8000ff1e0ff */
[----:B------:R-:W-:Y:S01]  /*0390*/  IADD3.X R3, PT, PT, R0, UR7, RZ, P0, !PT ;  /* 0x0000000700037c10 */ /* 0x000fe200087fe4ff */
[----:B------:R-:W0:Y:S05]  /*03a0*/  LDCU.64 UR6, c[0x0][0x390] ;  /* 0x00007200ff0677ac */ /* 0x000e2a0008000a00 */
[----:B------:R-:W2:Y:S01]  /*03b0*/  LDG.E R3, desc[UR8][R2.64+0x400] ;  /* 0x0004000802037981 */ /* 0x000ea2000c1e1900 */
[----:B0-----:R-:W-:-:S04]  /*03c0*/  IADD3 R4, P0, PT, R4, UR6, RZ ;  /* 0x0000000604047c10 */ /* 0x001fc8000ff1e0ff */
[----:B------:R-:W-:-:S05]  /*03d0*/  IADD3.X R5, PT, PT, R0, UR7, RZ, P0, !PT ;  /* 0x0000000700057c10 */ /* 0x000fca00087fe4ff */
[----:B--2---:R-:W-:Y:S01]  /*03e0*/  STG.E desc[UR8][R4.64+0x400], R3 ;  /* 0x0004000304007986 */ /* 0x004fe2000c101908 */
[----:B------:R-:W-:Y:S05]  /*03f0*/  EXIT ;  /* 0x000000000000794d */ /* 0x000fea0003800000 */
.L_x_1076:
        /* <DEDUP_REMOVED lines=16> */
.L_x_1756:


//--------------------- .text._ZN3cub18CUB_300001_SM_10006detail8for_each13static_kernelINS2_12policy_hub_t12policy_500_tEmN6thrust24THRUST_300001_SM_1000_NS8cuda_cub20__uninitialized_fill7functorINS7_10device_ptrIjEEjEEEEvT0_T1_ --------------------------
	.section	.text._ZN3cub18CUB_300001_SM_10006detail8for_each13static_kernelINS2_12policy_hub_t12policy_500_tEmN6thrust24THRUST_300001_SM_1000_NS8cuda_cub20__uninitialized_fill7functorINS7_10device_ptrIjEEjEEEEvT0_T1_,"ax",@progbits
	.align	128
        .global         _ZN3cub18CUB_300001_SM_10006detail8for_each13static_kernelINS2_12policy_hub_t12policy_500_tEmN6thrust24THRUST_300001_SM_1000_NS8cuda_cub20__uninitialized_fill7functorINS7_10device_ptrIjEEjEEEEvT0_T1_
        .type           _ZN3cub18CUB_300001_SM_10006detail8for_each13static_kernelINS2_12policy_hub_t12policy_500_tEmN6thrust24THRUST_300001_SM_1000_NS8cuda_cub20__uninitialized_fill7functorINS7_10device_ptrIjEEjEEEEvT0_T1_,@function
        .size           _ZN3cub18CUB_300001_SM_10006detail8for_each13static_kernelINS2_12policy_hub_t12policy_500_tEmN6thrust24THRUST_300001_SM_1000_NS8cuda_cub20__uninitialized_fill7functorINS7_10device_ptrIjEEjEEEEvT0_T1_,(.L_x_1757 - _ZN3cub18CUB_300001_SM_10006detail8for_each13static_kernelINS2_12policy_hub_t12policy_500_tEmN6thrust24THRUST_300001_SM_1000_NS8cuda_cub20__uninitialized_fill7functorINS7_10device_ptrIjEEjEEEEvT0_T1_)
        .other          _ZN3cub18CUB_300001_SM_10006detail8for_each13static_kernelINS2_12policy_hub_t12policy_500_tEmN6thrust24THRUST_300001_SM_1000_NS8cuda_cub20__uninitialized_fill7functorINS7_10device_ptrIjEEjEEEEvT0_T1_,@"STO_CUDA_ENTRY STV_DEFAULT"
_ZN3cub18CUB_300001_SM_10006detail8for_each13static_kernelINS2_12policy_hub_t12policy_500_tEmN6thrust24THRUST_300001_SM_1000_NS8cuda_cub20__uninitialized_fill7functorINS7_10device_ptrIjEEjEEEEvT0_T1_:
.text._ZN3cub18CUB_300001_SM_10006detail8for_each13static_kernelINS2_12policy_hub_t12policy_500_tEmN6thrust24THRUST_300001_SM_1000_NS8cuda_cub20__uninitialized_fill7functorINS7_10device_ptrIjEEjEEEEvT0_T1_:
        /* <DEDUP_REMOVED lines=8> */
[----:B------:R-:W-:-:S09]  /*0080*/  UISETP.GE.U32.AND.EX UP0, UPT, UR7, URZ, UPT, UP0 ;  /* 0x000000ff0700728c */ /* 0x000fd2000bf06100 */
[----:B--2---:R-:W-:Y:S05]  /*0090*/  BRA.U !UP0, `(.L_x_1077) ;  /* 0x0000000108287547 */ /* 0x004fea000b800000 */
[----:B------:R-:W0:Y:S01]  /*00a0*/  S2R R0, SR_TID.X ;  /* 0x0000000000007919 */ /* 0x000e220000002100 */
[----:B------:R-:W1:Y:S01]  /*00b0*/  LDCU.64 UR6, c[0x0][0x388] ;  /* 0x00007100ff0677ac */ /* 0x000e620008000a00 */
[----:B------:R-:W2:Y:S01]  /*00c0*/  LDC R5, c[0x0][0x390] ;  /* 0x0000e400ff057b82 */ /* 0x000ea20000000800 */
[----:B0-----:R-:W-:-:S05]  /*00d0*/  IADD3 R0, P0, PT, R0, UR4, RZ ;  /* 0x0000000400007c10 */ /* 0x001fca000ff1e0ff */
[----:B------:R-:W-:Y:S01]  /*00e0*/  IMAD.X R3, RZ, RZ, UR5, P0 ;  /* 0x00000005ff037e24 */ /* 0x000fe200080e06ff */
[----:B-1----:R-:W-:-:S04]  /*00f0*/  LEA R2, P0, R0, UR6, 0x2 ;  /* 0x0000000600027c11 */ /* 0x002fc8000f8010ff */
[----:B------:R-:W-:-:S05]  /*0100*/  LEA.HI.X R3, R0, UR7, R3, 0x2, P0 ;  /* 0x0000000700037c11 */ /* 0x000fca00080f1403 */
[----:B--2---:R-:W-:Y:S04]  /*0110*/  STG.E desc[UR8][R2.64], R5 ;  /* 0x0000000502007986 */ /* 0x004fe8000c101908 */
[----:B------:R-:W-:Y:S01]  /*0120*/  STG.E desc[UR8][R2.64+0x400], R5 ;  /* 0x0004000502007986 */ /* 0x000fe2000c101908 */
[----:B------:R-:W-:Y:S05]  /*0130*/  EXIT ;  /* 0x000000000000794d */ /* 0x000fea0003800000 */
.L_x_1077:
[----:B------:R-:W0:Y:S01]  /*0140*/  S2R R0, SR_TID.X ;  /* 0x0000000000007919 */ /* 0x000e220000002100 */
[----:B------:R-:W-:Y:S01]  /*0150*/  IMAD.U32 R2, RZ, RZ, UR7 ;  /* 0x00000007ff027e24 */ /* 0x000fe2000f8e00ff */
[----:B------:R-:W1:Y:S01]  /*0160*/  LDCU.64 UR10, c[0x0][0x388] ;  /* 0x00007100ff0a77ac */ /* 0x000e620008000a00 */
[----:B------:R-:W-:Y:S01]  /*0170*/  IMAD.U32 R4, RZ, RZ, UR7 ;  /* 0x00000007ff047e24 */ /* 0x000fe2000f8e00ff */
[----:B0-----:R-:W-:-:S04]  /*0180*/  ISETP.LT.U32.AND P0, PT, R0, UR6, PT ;  /* 0x0000000600007c0c */ /* 0x001fc8000bf01070 */
[----:B------:R-:W-:Y:S01]  /*0190*/  ISETP.GT.U32.AND.EX P0, PT, R2, RZ, PT, P0 ;  /* 0x000000ff0200720c */ /* 0x000fe20003f04100 */
[C---:B------:R-:W-:Y:S01]  /*01a0*/  VIADD R2, R0.reuse, 0x100 ;  /* 0x0000010000027836 */ /* 0x040fe20000000000 */
[----:B------:R-:W-:-:S04]  /*01b0*/  IADD3 R0, P2, PT, R0, UR4, RZ ;  /* 0x0000000400007c10 */ /* 0x000fc8000ff5e0ff */
[----:B------:R-:W-:Y:S01]  /*01c0*/  ISETP.LT.U32.AND P1, PT, R2, UR6, PT ;  /* 0x0000000602007c0c */ /* 0x000fe2000bf21070 */
[----:B------:R-:W-:Y:S01]  /*01d0*/  IMAD.X R3, RZ, RZ, UR5, P2 ;  /* 0x00000005ff037e24 */ /* 0x000fe200090e06ff */
[----:B-1----:R-:W-:Y:S02]  /*01e0*/  LEA R2, P2, R0, UR10, 0x2 ;  /* 0x0000000a00027c11 */ /* 0x002fe4000f8410ff */
[----:B------:R-:W-:Y:S02]  /*01f0*/  ISETP.GT.U32.AND.EX P1, PT, R4, RZ, PT, P1 ;  /* 0x000000ff0400720c */ /* 0x000fe40003f24110 */
[----:B------:R-:W-:Y:S01]  /*0200*/  LEA.HI.X R3, R0, UR11, R3, 0x2, P2 ;  /* 0x0000000b00037c11 */ /* 0x000fe200090f1403 */
[----:B------:R-:W0:Y:S04]  /*0210*/  @P0 LDC R5, c[0x0][0x390] ;  /* 0x0000e400ff050b82 */ /* 0x000e280000000800 */
[----:B0-----:R0:W-:Y:S06]  /*0220*/  @P0 STG.E desc[UR8][R2.64], R5 ;  /* 0x0000000502000986 */ /* 0x0011ec000c101908 */
[----:B------:R-:W-:Y:S05]  /*0230*/  @!P1 EXIT ;  /* 0x000000000000994d */ /* 0x000fea0003800000 */
[----:B0-----:R-:W0:Y:S02]  /*0240*/  LDC R5, c[0x0][0x390] ;  /* 0x0000e400ff057b82 */ /* 0x001e240000000800 */
[----:B0-----:R-:W-:Y:S01]  /*0250*/  STG.E desc[UR8][R2.64+0x400], R5 ;  /* 0x0004000502007986 */ /* 0x001fe2000c101908 */
[----:B------:R-:W-:Y:S05]  /*0260*/  EXIT ;  /* 0x000000000000794d */ /* 0x000fea0003800000 */
.L_x_1078:
        /* <DEDUP_REMOVED lines=9> */
.L_x_1757:


//--------------------- .text._ZN3cub18CUB_300001_SM_10006detail11EmptyKernelIvEEvv --------------------------
	.section	.text._ZN3cub18CUB_300001_SM_10006detail11EmptyKernelIvEEvv,"ax",@progbits
	.align	128
        .global         _ZN3cub18CUB_300001_SM_10006detail11EmptyKernelIvEEvv
        .type           _ZN3cub18CUB_300001_SM_10006detail11EmptyKernelIvEEvv,@function
        .size           _ZN3cub18CUB_300001_SM_10006detail11EmptyKernelIvEEvv,(.L_x_1758 - _ZN3cub18CUB_300001_SM_10006detail11EmptyKernelIvEEvv)
        .other          _ZN3cub18CUB_300001_SM_10006detail11EmptyKernelIvEEvv,@"STO_CUDA_ENTRY STV_DEFAULT"
_ZN3cub18CUB_300001_SM_10006detail11EmptyKernelIvEEvv:
.text._ZN3cub18CUB_300001_SM_10006detail11EmptyKernelIvEEvv:
[----:B------:R-:W-:Y:S01]  /*0000*/  LDC R1, c[0x0][0x37c] ;  /* 0x0000df00ff017b82 */ /* 0x000fe20000000800 */
[----:B------:R-:W-:Y:S05]  /*0010*/  EXIT ;  /* 0x000000000000794d */ /* 0x000fea0003800000 */
.L_x_1079:
        /* <DEDUP_REMOVED lines=14> */
.L_x_1758:


//--------------------- .text._ZN6thrust24THRUST_300001_SM_1000_NS8cuda_cub4core6detail13_kernel_agentINS1_15__reduce_by_key16ReduceByKeyAgentINS0_6detail15normal_iteratorINS0_10device_ptrIjEEEESB_SB_SB_N4cuda3std3__48equal_toIjEENSE_4plusIjEEPllEEJSB_SB_SB_SB_SJ_N3cub18CUB_300001_SM_100024ReduceByKeyScanTileStateIjlLb1EEESG_SI_llEEEvDpT0_ --------------------------
	.section	.text._ZN6thrust24THRUST_300001_SM_1000_NS8cuda_cub4core6detail13_kernel_agentINS1_15__reduce_by_key16ReduceByKeyAgentINS0_6detail15normal_iteratorINS0_10device_ptrIjEEEESB_SB_SB_N4cuda3std3__48equal_toIjEENSE_4plusIjEEPllEEJSB_SB_SB_SB_SJ_N3cub18CUB_300001_SM_100024ReduceByKeyScanTileStateIjlLb1EEESG_SI_llEEEvDpT0_,"ax",@progbits
	.align	128
        .global         _ZN6thrust24THRUST_300001_SM_1000_NS8cuda_cub4core6detail13_kernel_agentINS1_15__reduce_by_key16ReduceByKeyAgentINS0_6detail15normal_iteratorINS0_10device_ptrIjEEEESB_SB_SB_N4cuda3std3__48equal_toIjEENSE_4plusIjEEPllEEJSB_SB_SB_SB_SJ_N3cub18CUB_300001_SM_100024ReduceByKeyScanTileStateIjlLb1EEESG_SI_llEEEvDpT0_
        .type           _ZN6thrust24THRUST_300001_SM_1000_NS8cuda_cub4core6detail13_kernel_agentINS1_15__reduce_by_key16ReduceByKeyAgentINS0_6detail15normal_iteratorINS0_10device_ptrIjEEEESB_SB_SB_N4cuda3std3__48equal_toIjEENSE_4plusIjEEPllEEJSB_SB_SB_SB_SJ_N3cub18CUB_300001_SM_100024ReduceByKeyScanTileStateIjlLb1EEESG_SI_llEEEvDpT0_,@function
        .size           _ZN6thrust24THRUST_300001_SM_1000_NS8cuda_cub4core6detail13_kernel_agentINS1_15__reduce_by_key16ReduceByKeyAgentINS0_6detail15normal_iteratorINS0_10device_ptrIjEEEESB_SB_SB_N4cuda3std3__48equal_toIjEENSE_4plusIjEEPllEEJSB_SB_SB_SB_SJ_N3cub18CUB_300001_SM_100024ReduceByKeyScanTileStateIjlLb1EEESG_SI_llEEEvDpT0_,(.L_x_1759 - _ZN6thrust24THRUST_300001_SM_1000_NS8cuda_cub4core6detail13_kernel_agentINS1_15__reduce_by_key16ReduceByKeyAgentINS0_6detail15normal_iteratorINS0_10device_ptrIjEEEESB_SB_SB_N4cuda3std3__48equal_toIjEENSE_4plusIjEEPllEEJSB_SB_SB_SB_SJ_N3cub18CUB_300001_SM_100024ReduceByKeyScanTileStateIjlLb1EEESG_SI_llEEEvDpT0_)
        .other          _ZN6thrust24THRUST_300001_SM_1000_NS8cuda_cub4core6detail13_kernel_agentINS1_15__reduce_by_key16ReduceByKeyAgentINS0_6detail15normal_iteratorINS0_10device_ptrIjEEEESB_SB_SB_N4cuda3std3__48equal_toIjEENSE_4plusIjEEPllEEJSB_SB_SB_SB_SJ_N3cub18CUB_300001_SM_100024ReduceByKeyScanTileStateIjlLb1EEESG_SI_llEEEvDpT0_,@"STO_CUDA_ENTRY STV_DEFAULT"
_ZN6thrust24THRUST_300001_SM_1000_NS8cuda_cub4core6detail13_kernel_agentINS1_15__reduce_by_key16ReduceByKeyAgentINS0_6detail15normal_iteratorINS0_10device_ptrIjEEEESB_SB_SB_N4cuda3std3__48equal_toIjEENSE_4plusIjEEPllEEJSB_SB_SB_SB_SJ_N3cub18CUB_300001_SM_100024ReduceByKeyScanTileStateIjlLb1EEESG_SI_llEEEvDpT0_:
.text._ZN6thrust24THRUST_300001_SM_1000_NS8cuda_cub4core6detail13_kernel_agentINS1_15__reduce_by_key16ReduceByKeyAgentINS0_6detail15normal_iteratorINS0_10device_ptrIjEEEESB_SB_SB_N4cuda3std3__48equal_toIjEENSE_4plusIjEEPllEEJSB_SB_SB_SB_SJ_N3cub18CUB_300001_SM_100024ReduceByKeyScanTileStateIjlLb1EEESG_SI_llEEEvDpT0_:
[----:B------:R-:W-:Y:S01]  /*0000*/  LDC R1, c[0x0][0x37c] ;  /* 0x0000df00ff017b82 */ /* 0x000fe20000000800 */
[----:B------:R-:W0:Y:S01]  /*0010*/  S2R R39, SR_CTAID.X ;  /* 0x0000000000277919 */ /* 0x000e220000002500 */
[----:B------:R-:W1:Y:S01]  /*0020*/  LDCU.64 UR4, c[0x0][0x3b8] ;  /* 0x00007700ff0477ac */ /* 0x000e620008000a00 */
[----:B------:R-:W2:Y:S01]  /*0030*/  LDCU.64 UR8, c[0x0][0x358] ;  /* 0x00006b00ff0877ac */ /* 0x000ea20008000a00 */
[----:B0-----:R-:W-:-:S03]  /*0040*/  IMAD.WIDE.U32 R2, R39, 0x900, RZ ;  /* 0x0000090027027825 */ /* 0x001fc600078e00ff */
[----:B-1----:R-:W-:-:S04]  /*0050*/  IADD3 R26, P1, PT, -R2, UR4, RZ ;  /* 0x00000004021a7c10 */ /* 0x002fc8000ff3e1ff */
[----:B------:R-:W-:Y:S02]  /*0060*/  ISETP.GE.U32.AND P0, PT, R26, 0x901, PT ;  /* 0x000009011a00780c */ /* 0x000fe40003f06070 */
[----:B------:R-:W-:-:S04]  /*0070*/  IADD3.X R30, PT, PT, ~R3, UR5, RZ, P1, !PT ;  /* 0x00000005031e7c10 */ /* 0x000fc80008ffe5ff */
[----:B------:R-:W-:-:S13]  /*0080*/  ISETP.GE.AND.EX P0, PT, R30, RZ, PT, P0 ;  /* 0x000000ff1e00720c */ /* 0x000fda0003f06300 */
[----:B--2---:R-:W-:Y:S05]  /*0090*/  @!P0 BRA `(.L_x_1080) ;  /* 0x0000005c00388947 */ /* 0x004fea0003800000 */
[----:B------:R-:W-:-:S13]  /*00a0*/  ISETP.NE.AND P0, PT, R39, RZ, PT ;  /* 0x000000ff2700720c */ /* 0x000fda0003f05270 */
[----:B------:R-:W-:Y:S05]  /*00b0*/  @P0 BRA `(.L_x_1081) ;  /* 0x0000002400080947 */ /* 0x000fea0003800000 */
[----:B------:R-:W0:Y:S01]  /*00c0*/  S2R R0, SR_TID.X ;  /* 0x0000000000007919 */ /* 0x000e220000002100 */
[----:B------:R-:W1:Y:S01]  /*00d0*/  LDCU.64 UR4, c[0x0][0x380] ;  /* 0x00007000ff0477ac */ /* 0x000e620008000a00 */
[C---:B0-----:R-:W-:Y:S02]  /*00e0*/  LOP3.LUT R4, R0.reuse, 0x1f, RZ, 0xc0, !PT ;  /* 0x0000001f00047812 */ /* 0x041fe400078ec0ff */
[----:B------:R-:W-:-:S05]  /*00f0*/  LOP3.LUT R5, R0, 0x3e0, RZ, 0xc0, !PT ;  /* 0x000003e000057812 */ /* 0x000fca00078ec0ff */
[----:B------:R-:W-:-:S05]  /*0100*/  IMAD R5, R5, 0x9, R4 ;  /* 0x0000000905057824 */ /* 0x000fca00078e0204 */
[----:B------:R-:W-:-:S05]  /*0110*/  IADD3 R5, P0, PT, R2, R5, RZ ;  /* 0x0000000502057210 */ /* 0x000fca0007f1e0ff */
[----:B------:R-:W-:Y:S02]  /*0120*/  IMAD.X R2, RZ, RZ, R3, P0 ;  /* 0x000000ffff027224 */ /* 0x000fe400000e0603 */
[----:B------:R-:W-:-:S03]  /*0130*/  IMAD.SHL.U32 R4, R5, 0x4, RZ ;  /* 0x0000000405047824 */ /* 0x000fc600078e00ff */
[----:B------:R-:W-:Y:S02]  /*0140*/  SHF.L.U64.HI R5, R5, 0x2, R2 ;  /* 0x0000000205057819 */ /* 0x000fe40000010202 */
[----:B-1----:R-:W-:-:S04]  /*0150*/  IADD3 R2, P0, PT, R4, UR4, RZ ;  /* 0x0000000404027c10 */ /* 0x002fc8000ff1e0ff */
[----:B------:R-:W-:Y:S01]  /*0160*/  IADD3.X R3, PT, PT, R5, UR5, RZ, P0, !PT ;  /* 0x0000000505037c10 */ /* 0x000fe200087fe4ff */
[----:B------:R-:W0:Y:S04]  /*0170*/  LDCU.64 UR4, c[0x0][0x388] ;  /* 0x00007100ff0477ac */ /* 0x000e280008000a00 */
[----:B------:R-:W2:Y:S04]  /*0180*/  LDG.E.CONSTANT R6, desc[UR8][R2.64] ;  /* 0x0000000802067981 */ /* 0x000ea8000c1e9900 */
[----:B------:R-:W3:Y:S04]  /*0190*/  LDG.E.CONSTANT R7, desc[UR8][R2.64+0x80] ;  /* 0x0000800802077981 */ /* 0x000ee8000c1e9900 */
[----:B------:R-:W4:Y:S04]  /*01a0*/  LDG.E.CONSTANT R8, desc[UR8][R2.64+0x100] ;  /* 0x0001000802087981 */ /* 0x000f28000c1e9900 */
[----:B------:R-:W5:Y:S04]  /*01b0*/  LDG.E.CONSTANT R9, desc[UR8][R2.64+0x180] ;  /* 0x0001800802097981 */ /* 0x000f68000c1e9900 */
[----:B------:R-:W5:Y:S04]  /*01c0*/  LDG.E.CONSTANT R11, desc[UR8][R2.64+0x200] ;  /* 0x00020008020b7981 */ /* 0x000f68000c1e9900 */
[----:B------:R-:W5:Y:S04]  /*01d0*/  LDG.E.CONSTANT R13, desc[UR8][R2.64+0x280] ;  /* 0x00028008020d7981 */ /* 0x000f68000c1e9900 */
[----:B------:R-:W5:Y:S04]  /*01e0*/  LDG.E.CONSTANT R15, desc[UR8][R2.64+0x300] ;  /* 0x00030008020f7981 */ /* 0x000f68000c1e9900 */
[----:B------:R-:W5:Y:S04]  /*01f0*/  LDG.E.CONSTANT R17, desc[UR8][R2.64+0x380] ;  /* 0x0003800802117981 */ /* 0x000f68000c1e9900 */
[----:B------:R1:W5:Y:S01]  /*0200*/  LDG.E.CONSTANT R19, desc[UR8][R2.64+0x400] ;  /* 0x0004000802137981 */ /* 0x000362000c1e9900 */
[----:B0-----:R-:W-:-:S04]  /*0210*/  IADD3 R4, P0, PT, R4, UR4, RZ ;  /* 0x0000000404047c10 */ /* 0x001fc8000ff1e0ff */
[----:B------:R-:W-:-:S05]  /*0220*/  IADD3.X R5, PT, PT, R5, UR5, RZ, P0, !PT ;  /* 0x0000000505057c10 */ /* 0x000fca00087fe4ff */
        /* <DEDUP_REMOVED lines=8> */
[----:B------:R0:W5:Y:S01]  /*02b0*/  LDG.E.CONSTANT R39, desc[UR8][R4.64+0x400] ;  /* 0x0004000804277981 */ /* 0x000162000c1e9900 */
[----:B------:R-:W0:Y:S01]  /*02c0*/  S2UR UR5, SR_CgaCtaId ;  /* 0x00000000000579c3 */ /* 0x000e220000008800 */
[----:B------:R-:W-:Y:S01]  /*02d0*/  SHF.R.U32.HI R40, RZ, 0x5, R0 ;  /* 0x00000005ff287819 */ /* 0x000fe20000011600 */
[----:B------:R-:W-:Y:S01]  /*02e0*/  UMOV UR4, 0x400 ;  /* 0x0000040000047882 */ /* 0x000fe20000000000 */
[----:B-1----:R-:W1:Y:S01]  /*02f0*/  S2R R3, SR_LANEID ;  /* 0x0000000000037919 */ /* 0x002e620000000000 */
[----:B------:R-:W-:Y:S01]  /*0300*/  ISETP.NE.AND P1, PT, R0, RZ, PT ;  /* 0x000000ff0000720c */ /* 0x000fe20003f25270 */
[----:B0-----:R-:W-:-:S03]  /*0310*/  ULEA UR5, UR5, UR4, 0x18 ;  /* 0x0000000405057291 */ /* 0x001fc6000f8ec0ff */
[----:B------:R-:W-:Y:S01]  /*0320*/  UMOV UR4, URZ ;  /* 0x000000ff00047c82 */ /* 0x000fe20008000000 */
[----:B-1----:R-:W-:-:S05]  /*0330*/  IMAD R2, R40, 0x120, R3 ;  /* 0x0000012028027824 */ /* 0x002fca00078e0203 */
[----:B------:R-:W-:-:S05]  /*0340*/  LEA R24, R2, UR5, 0x2 ;  /* 0x0000000502187c11 */ /* 0x000fca000f8e10ff */
[----:B------:R-:W-:Y:S01]  /*0350*/  IMAD R5, R3, 0x20, R24 ;  /* 0x0000002003057824 */ /* 0x000fe200078e0218 */
[----:B--2---:R0:W-:Y:S04]  /*0360*/  STS [R24], R6 ;  /* 0x0000000618007388 */ /* 0x0041e80000000800 */
[----:B---3--:R-:W-:Y:S04]  /*0370*/  STS [R24+0x80], R7 ;  /* 0x0000800718007388 */ /* 0x008fe80000000800 */
[----:B----4-:R-:W-:Y:S01]  /*0380*/  STS [R24+0x100], R8 ;  /* 0x0001000818007388 */ /* 0x010fe20000000800 */
[----:B0-----:R-:W-:-:S03]  /*0390*/  LEA R6, R0, UR5, 0x2 ;  /* 0x0000000500067c11 */ /* 0x001fc6000f8e10ff */
[----:B-----5:R-:W-:Y:S04]  /*03a0*/  STS [R24+0x180], R9 ;  /* 0x0001800918007388 */ /* 0x020fe80000000800 */
[----:B------:R-:W-:Y:S04]  /*03b0*/  STS [R24+0x200], R11 ;  /* 0x0002000b18007388 */ /* 0x000fe80000000800 */
[----:B------:R-:W-:Y:S04]  /*03c0*/  STS [R24+0x280], R13 ;  /* 0x0002800d18007388 */ /* 0x000fe80000000800 */
[----:B------:R-:W-:Y:S04]  /*03d0*/  STS [R24+0x300], R15 ;  /* 0x0003000f18007388 */ /* 0x000fe80000000800 */
[----:B------:R-:W-:Y:S04]  /*03e0*/  STS [R24+0x380], R17 ;  /* 0x0003801118007388 */ /* 0x000fe80000000800 */
[----:B------:R-:W-:Y:S01]  /*03f0*/  STS [R24+0x400], R19 ;  /* 0x0004001318007388 */ /* 0x000fe20000000800 */
[----:B------:R-:W-:-:S03]  /*0400*/  NOP ;  /* 0x0000000000007918 */ /* 0x000fc60000000000 */
[----:B------:R-:W-:Y:S04]  /*0410*/  LDS R27, [R5+0x20] ;  /* 0x00002000051b7984 */ /* 0x000fe80000000800 */
[----:B------:R-:W-:Y:S04]  /*0420*/  LDS R2, [R5] ;  /* 0x0000000005027984 */ /* 0x000fe80000000800 */
[----:B------:R-:W0:Y:S04]  /*0430*/  LDS R8, [R5+0x4] ;  /* 0x0000040005087984 */ /* 0x000e280000000800 */
[----:B------:R-:W1:Y:S04]  /*0440*/  LDS R10, [R5+0x8] ;  /* 0x00000800050a7984 */ /* 0x000e680000000800 */
[----:B------:R-:W2:Y:S04]  /*0450*/  LDS R12, [R5+0xc] ;  /* 0x00000c00050c7984 */ /* 0x000ea80000000800 */
[----:B------:R-:W3:Y:S04]  /*0460*/  LDS R14, [R5+0x10] ;  /* 0x00001000050e7984 */ /* 0x000ee80000000800 */
[----:B------:R-:W-:Y:S04]  /*0470*/  LDS R16, [R5+0x14] ;  /* 0x0000140005107984 */ /* 0x000fe80000000800 */
[----:B------:R-:W-:Y:S04]  /*0480*/  LDS R18, [R5+0x18] ;  /* 0x0000180005127984 */ /* 0x000fe80000000800 */
[----:B------:R-:W-:Y:S01]  /*0490*/  LDS R20, [R5+0x1c] ;  /* 0x00001c0005147984 */ /* 0x000fe20000000800 */
[----:B------:R-:W-:Y:S01]  /*04a0*/  BAR.SYNC.DEFER_BLOCKING 0x0 ;  /* 0x0000000000007b1d */ /* 0x000fe20000010000 */
[----:B0-----:R-:W-:-:S02]  /*04b0*/  ISETP.NE.AND P4, PT, R2, R8, PT ;  /* 0x000000080200720c */ /* 0x001fc40003f85270 */
[----:B-1----:R-:W-:-:S04]  /*04c0*/  ISETP.NE.AND P2, PT, R8, R10, PT ;  /* 0x0000000a0800720c */ /* 0x002fc80003f45270 */
[----:B------:R-:W-:Y:S02]  /*04d0*/  SEL R32, RZ, 0x1, !P2 ;  /* 0x00000001ff207807 */ /* 0x000fe40005000000 */
[----:B--2---:R-:W-:Y:S01]  /*04e0*/  ISETP.NE.AND P5, PT, R10, R12, PT ;  /* 0x0000000c0a00720c */ /* 0x004fe20003fa5270 */
[----:B------:R-:W-:Y:S01]  /*04f0*/  STS [R24], R21 ;  /* 0x0000001518007388 */ /* 0x000fe20000000800 */
[----:B---3--:R-:W-:Y:S02]  /*0500*/  ISETP.NE.AND P2, PT, R12, R14, PT ;  /* 0x0000000e0c00720c */ /* 0x008fe40003f45270 */
[----:B------:R-:W-:Y:S01]  /*0510*/  P2R R44, PR, RZ, 0x20 ;  /* 0x00000020ff2c7803 */ /* 0x000fe20000000000 */
[----:B------:R-:W-:Y:S04]  /*0520*/  STS [R24+0x80], R23 ;  /* 0x0000801718007388 */ /* 0x000fe80000000800 */
[----:B------:R-:W-:Y:S04]  /*0530*/  STS [R24+0x100], R25 ;  /* 0x0001001918007388 */ /* 0x000fe80000000800 */
[----:B------:R-:W-:Y:S04]  /*0540*/  STS [R24+0x180], R29 ;  /* 0x0001801d18007388 */ /* 0x000fe80000000800 */
[----:B------:R0:W-:Y:S04]  /*0550*/  STS [R24+0x200], R31 ;  /* 0x0002001f18007388 */ /* 0x0001e80000000800 */
[----:B------:R1:W-:Y:S04]  /*0560*/  STS [R24+0x280], R33 ;  /* 0x0002802118007388 */ /* 0x0003e80000000800 */
[----:B------:R-:W-:Y:S01]  /*0570*/  STS [R24+0x300], R35 ;  /* 0x0003002318007388 */ /* 0x000fe20000000800 */
[----:B0-----:R-:W-:-:S03]  /*0580*/  IMAD.MOV.U32 R31, RZ, RZ, RZ ;  /* 0x000000ffff1f7224 */ /* 0x001fc600078e00ff */
[----:B------:R-:W-:Y:S01]  /*0590*/  STS [R24+0x380], R37 ;  /* 0x0003802518007388 */ /* 0x000fe20000000800 */
[----:B-1----:R-:W-:-:S03]  /*05a0*/  SEL R33, RZ, 0x1, !P5 ;  /* 0x00000001ff217807 */ /* 0x002fc60006800000 */
[----:B------:R0:W-:Y:S01]  /*05b0*/  STS [R24+0x400], R39 ;  /* 0x0004002718007388 */ /* 0x0001e20000000800 */
[----:B------:R-:W-:-:S03]  /*05c0*/  NOP ;  /* 0x0000000000007918 */ /* 0x000fc60000000000 */
[----:B------:R-:W-:Y:S01]  /*05d0*/  LDS R42, [R5] ;  /* 0x00000000052a7984 */ /* 0x000fe20000000800 */
[----:B0-----:R-:W-:-:S03]  /*05e0*/  SEL R24, RZ, 0x1, !P4 ;  /* 0x00000001ff187807 */ /* 0x001fc60006000000 */
[----:B------:R-:W-:Y:S04]  /*05f0*/  LDS R9, [R5+0x4] ;  /* 0x0000040005097984 */ /* 0x000fe80000000800 */
[----:B------:R-:W-:Y:S04]  /*0600*/  LDS R11, [R5+0x8] ;  /* 0x00000800050b7984 */ /* 0x000fe80000000800 */
[----:B------:R-:W-:Y:S04]  /*0610*/  LDS R13, [R5+0xc] ;  /* 0x00000c00050d7984 */ /* 0x000fe80000000800 */
[----:B------:R-:W-:Y:S04]  /*0620*/  LDS R15, [R5+0x10] ;  /* 0x00001000050f7984 */ /* 0x000fe80000000800 */
[----:B------:R-:W-:Y:S04]  /*0630*/  LDS R17, [R5+0x14] ;  /* 0x0000140005117984 */ /* 0x000fe80000000800 */
[----:B------:R-:W-:Y:S04]  /*0640*/  LDS R19, [R5+0x18] ;  /* 0x0000180005137984 */ /* 0x000fe80000000800 */
[----:B------:R-:W-:Y:S04]  /*0650*/  LDS R21, [R5+0x1c] ;  /* 0x00001c0005157984 */ /* 0x000fe80000000800 */
[----:B------:R-:W-:Y:S01]  /*0660*/  LDS R4, [R5+0x20] ;  /* 0x0000200005047984 */ /* 0x000fe20000000800 */
[----:B------:R-:W-:Y:S06]  /*0670*/  BAR.SYNC.DEFER_BLOCKING 0x0 ;  /* 0x0000000000007b1d */ /* 0x000fec0000010000 */
[----:B------:R-:W-:Y:S02]  /*0680*/  STS [R6+0x4d8], R27 ;  /* 0x0004d81b06007388 */ /* 0x000fe40000000800 */
[----:B------:R-:W-:Y:S06]  /*0690*/  BAR.SYNC.DEFER_BLOCKING 0x0 ;  /* 0x0000000000007b1d */ /* 0x000fec0000010000 */
[----:B------:R0:W1:Y:S02]  /*06a0*/  @P1 LDS R22, [R6+0x4d4] ;  /* 0x0004d40006161984 */ /* 0x0000640000000800 */
[----:B0-----:R-:W-:-:S02]  /*06b0*/  SEL R6, RZ, 0x1, !P2 ;  /* 0x00000001ff067807 */ /* 0x001fc40005000000 */
[----:B-1----:R-:W-:-:S04]  /*06c0*/  @P1 ISETP.NE.AND P0, PT, R22, R2, PT ;  /* 0x000000021600120c */ /* 0x002fc80003f05270 */
[----:B------:R-:W-:-:S04]  /*06d0*/  @P1 SEL R31, RZ, 0x1, !P0 ;  /* 0x00000001ff1f1807 */ /* 0x000fc80004000000 */
[----:B------:R-:W-:-:S04]  /*06e0*/  IADD3 R5, P0, PT, R31, R24, RZ ;  /* 0x000000181f057210 */ /* 0x000fc80007f1e0ff */
[----:B------:R-:W-:Y:S01]  /*06f0*/  IADD3 R32, P3, PT, R5, R32, RZ ;  /* 0x0000002005207210 */ /* 0x000fe20007f7e0ff */
[----:B------:R-:W-:-:S03]  /*0700*/  IMAD.X R34, RZ, RZ, UR4, P0 ;  /* 0x00000004ff227e24 */ /* 0x000fc600080e06ff */
[----:B------:R-:W-:Y:S01]  /*0710*/  IADD3 R33, P1, PT, R32, R33, RZ ;  /* 0x0000002120217210 */ /* 0x000fe20007f3e0ff */
[----:B------:R-:W-:Y:S01]  /*0720*/  IMAD.X R34, RZ, RZ, R34, P3 ;  /* 0x000000ffff227224 */ /* 0x000fe200018e0622 */
[----:B------:R-:W-:Y:S02]  /*0730*/  ISETP.NE.AND P3, PT, R14, R16, PT ;  /* 0x000000100e00720c */ /* 0x000fe40003f65270 */
[----:B------:R-:W-:Y:S01]  /*0740*/  IADD3 R35, P0, PT, R33, R6, RZ ;  /* 0x0000000621237210 */ /* 0x000fe20007f1e0ff */
[----:B------:R-:W-:Y:S01]  /*0750*/  IMAD.X R36, RZ, RZ, R34, P1 ;  /* 0x000000ffff247224 */ /* 0x000fe200008e0622 */
[----:B------:R-:W-:Y:S02]  /*0760*/  SEL R6, RZ, 0x1, !P3 ;  /* 0x00000001ff067807 */ /* 0x000fe40005800000 */
[----:B------:R-:W-:Y:S01]  /*0770*/  ISETP.NE.AND P1, PT, R16, R18, PT ;  /* 0x000000121000720c */ /* 0x000fe20003f25270 */
[----:B------:R-:W-:Y:S01]  /*0780*/  IMAD.X R26, RZ, RZ, R36, P0 ;  /* 0x000000ffff1a7224 */ /* 0x000fe200000e0624 */
[----:B------:R-:W-:-:S02]  /*0790*/  IADD3 R37, P0, PT, R35, R6, RZ ;  /* 0x0000000623257210 */ /* 0x000fc40007f1e0ff */
[----:B------:R-:W-:Y:S02]  /*07a0*/  SEL R38, RZ, 0x1, !P1 ;  /* 0x00000001ff267807 */ /* 0x000fe40004800000 */
[----:B------:R-:W-:Y:S01]  /*07b0*/  SEL R6, R42, RZ, !P4 ;  /* 0x000000ff2a067207 */ /* 0x000fe20006000000 */
[----:B------:R-:W-:Y:S01]  /*07c0*/  IMAD.X R28, RZ, RZ, R26, P0 ;  /* 0x000000ffff1c7224 */ /* 0x000fe200000e061a */
[----:B------:R-:W-:-:S03]  /*07d0*/  IADD3 R38, P0, PT, R37, R38, RZ ;  /* 0x0000002625267210 */ /* 0x000fc60007f1e0ff */
[----:B------:R-:W-:Y:S02]  /*07e0*/  IMAD.IADD R6, R9, 0x1, R6 ;  /* 0x0000000109067824 */ /* 0x000fe400078e0206 */
[----:B------:R-:W-:Y:S01]  /*07f0*/  IMAD.X R29, RZ, RZ, R28, P0 ;  /* 0x000000ffff1d7224 */ /* 0x000fe200000e061c */
[----:B------:R-:W-:-:S04]  /*0800*/  ISETP.NE.AND P0, PT, R18, R20, PT ;  /* 0x000000141200720c */ /* 0x000fc80003f05270 */
[----:B------:R-:W-:-:S04]  /*0810*/  SEL R39, RZ, 0x1, !P0 ;  /* 0x00000001ff277807 */ /* 0x000fc80004000000 */
[----:B------:R-:W-:-:S05]  /*0820*/  IADD3 R39, P6, PT, R38, R39, RZ ;  /* 0x0000002726277210 */ /* 0x000fca0007fde0ff */
[----:B------:R-:W-:Y:S01]  /*0830*/  IMAD.X R30, RZ, RZ, R29, P6 ;  /* 0x000000ffff1e7224 */ /* 0x000fe200030e061d */
[----:B------:R-:W-:-:S04]  /*0840*/  ISETP.NE.AND P6, PT, R8, R10, PT ;  /* 0x0000000a0800720c */ /* 0x000fc80003fc5270 */
[----:B------:R-:W-:Y:S02]  /*0850*/  SEL R6, R6, RZ, !P6 ;  /* 0x000000ff06067207 */ /* 0x000fe40007000000 */
[----:B------:R-:W-:-:S03]  /*0860*/  ISETP.NE.AND P6, PT, R20, R27, PT ;  /* 0x0000001b1400720c */ /* 0x000fc60003fc5270 */
[----:B------:R-:W-:Y:S01]  /*0870*/  IMAD.IADD R6, R11, 0x1, R6 ;  /* 0x000000010b067824 */ /* 0x000fe200078e0206 */
[----:B------:R-:W-:-:S04]  /*0880*/  SEL R24, RZ, 0x1, !P6 ;  /* 0x00000001ff187807 */ /* 0x000fc80007000000 */
[----:B------:R-:W-:Y:S02]  /*0890*/  SEL R6, R6, RZ, !P5 ;  /* 0x000000ff06067207 */ /* 0x000fe40006800000 */
[----:B------:R-:W-:-:S03]  /*08a0*/  ISETP.GE.AND P5, PT, R3, 0x10, PT ;  /* 0x000000100300780c */ /* 0x000fc60003fa6270 */
[----:B------:R-:W-:-:S05]  /*08b0*/  IMAD.IADD R6, R13, 0x1, R6 ;  /* 0x000000010d067824 */ /* 0x000fca00078e0206 */
[----:B------:R-:W-:-:S05]  /*08c0*/  SEL R6, R6, RZ, !P2 ;  /* 0x000000ff06067207 */ /* 0x000fca0005000000 */
[----:B------:R-:W-:-:S05]  /*08d0*/  IMAD.IADD R6, R15, 0x1, R6 ;  /* 0x000000010f067824 */ /* 0x000fca00078e0206 */
[----:B------:R-:W-:-:S05]  /*08e0*/  SEL R6, R6, RZ, !P3 ;  /* 0x000000ff06067207 */ /* 0x000fca0005800000 */
[----:B------:R-:W-:-:S05]  /*08f0*/  IMAD.IADD R6, R17, 0x1, R6 ;  /* 0x0000000111067824 */ /* 0x000fca00078e0206 */
[----:B------:R-:W-:-:S05]  /*0900*/  SEL R6, R6, RZ, !P1 ;  /* 0x000000ff06067207 */ /* 0x000fca0004800000 */
[----:B------:R-:W-:-:S05]  /*0910*/  IMAD.IADD R6, R19, 0x1, R6 ;  /* 0x0000000113067824 */ /* 0x000fca00078e0206 */
[----:B------:R-:W-:-:S05]  /*0920*/  SEL R6, R6, RZ, !P0 ;  /* 0x000000ff06067207 */ /* 0x000fca0004000000 */
[----:B------:R-:W-:-:S05]  /*0930*/  IMAD.IADD R6, R21, 0x1, R6 ;  /* 0x0000000115067824 */ /* 0x000fca00078e0206 */
[----:B------:R-:W-:Y:S02]  /*0940*/  SEL R5, R6, RZ, !P6 ;  /* 0x000000ff06057207 */ /* 0x000fe40007000000 */
[----:B------:R-:W-:-:S03]  /*0950*/  IADD3 R24, P6, PT, R39, R24, RZ ;  /* 0x0000001827187210 */ /* 0x000fc60007fde0ff */
[----:B------:R-:W-:Y:S02]  /*0960*/  IMAD.IADD R4, R4, 0x1, R5 ;  /* 0x0000000104047824 */ /* 0x000fe400078e0205 */
[----:B------:R-:W-:Y:S01]  /*0970*/  IMAD.X R25, RZ, RZ, R30, P6 ;  /* 0x000000ffff197224 */ /* 0x000fe200030e061e */
[----:B------:R-:W-:Y:S02]  /*0980*/  ISETP.NE.U32.AND P6, PT, R24, RZ, PT ;  /* 0x000000ff1800720c */ /* 0x000fe40003fc5070 */
[----:B------:R-:W0:Y:S02]  /*0990*/  SHFL.UP PT, R5, R4, 0x1, RZ ;  /* 0x0420000004057989 */ /* 0x000e2400000e00ff */
[----:B------:R-:W-:Y:S02]  /*09a0*/  ISETP.NE.AND.EX P6, PT, R25, RZ, PT, P6 ;  /* 0x000000ff1900720c */ /* 0x000fe40003fc5360 */
[----:B------:R-:W1:Y:S02]  /*09b0*/  SHFL.UP PT, R6, R25, 0x1, RZ ;  /* 0x0420000019067989 */ /* 0x000e6400000e00ff */
[----:B0-----:R-:W-:-:S02]  /*09c0*/  SEL R7, R5, RZ, !P6 ;  /* 0x000000ff05077207 */ /* 0x001fc40007000000 */
[----:B------:R-:W0:Y:S01]  /*09d0*/  SHFL.UP PT, R5, R24, 0x1, RZ ;  /* 0x0420000018057989 */ /* 0x000e2200000e00ff */
[----:B------:R-:W-:-:S04]  /*09e0*/  ISETP.GE.AND P6, PT, R3, 0x1, PT ;  /* 0x000000010300780c */ /* 0x000fc80003fc6270 */
[----:B------:R-:W-:Y:S02]  /*09f0*/  SEL R7, R7, RZ, P6 ;  /* 0x000000ff07077207 */ /* 0x000fe40003000000 */
[----:B-1----:R-:W-:-:S03]  /*0a00*/  SEL R6, R6, RZ, P6 ;  /* 0x000000ff06067207 */ /* 0x002fc60003000000 */
[----:B------:R-:W-:-:S05]  /*0a10*/  IMAD.IADD R7, R4, 0x1, R7 ;  /* 0x0000000104077824 */ /* 0x000fca00078e0207 */
[----:B------:R-:W1:Y:S01]  /*0a20*/  SHFL.UP PT, R4, R7, 0x2, RZ ;  /* 0x0440000007047989 */ /* 0x000e6200000e00ff */
[----:B0-----:R-:W-:-:S04]  /*0a30*/  SEL R5, R5, RZ, P6 ;  /* 0x000000ff05057207 */ /* 0x001fc80003000000 */
[----:B------:R-:W-:-:S05]  /*0a40*/  IADD3 R23, P6, PT, R5, R24, RZ ;  /* 0x0000001805177210 */ /* 0x000fca0007fde0ff */
[----:B------:R-:W-:Y:S01]  /*0a50*/  IMAD.X R46, R6, 0x1, R25, P6 ;  /* 0x00000001062e7824 */ /* 0x000fe200030e0619 */
[----:B------:R-:W-:-:S04]  /*0a60*/  ISETP.NE.U32.AND P6, PT, R23, RZ, PT ;  /* 0x000000ff1700720c */ /* 0x000fc80003fc5070 */
[----:B------:R-:W-:Y:S01]  /*0a70*/  ISETP.NE.AND.EX P6, PT, R46, RZ, PT, P6 ;  /* 0x000000ff2e00720c */ /* 0x000fe20003fc5360 */
[----:B------:R-:W0:Y:S03]  /*0a80*/  SHFL.UP PT, R5, R46, 0x2, RZ ;  /* 0x044000002e057989 */ /* 0x000e2600000e00ff */
[----:B-1----:R-:W-:Y:S02]  /*0a90*/  SEL R6, R4, RZ, !P6 ;  /* 0x000000ff04067207 */ /* 0x002fe40007000000 */
[----:B------:R-:W1:Y:S01]  /*0aa0*/  SHFL.UP PT, R4, R23, 0x2, RZ ;  /* 0x0440000017047989 */ /* 0x000e6200000e00ff */
[----:B------:R-:W-:-:S04]  /*0ab0*/  ISETP.GE.AND P6, PT, R3, 0x2, PT ;  /* 0x000000020300780c */ /* 0x000fc80003fc6270 */
[----:B------:R-:W-:-:S05]  /*0ac0*/  SEL R6, R6, RZ, P6 ;  /* 0x000000ff06067207 */ /* 0x000fca0003000000 */
[----:B------:R-:W-:Y:S01]  /*0ad0*/  IMAD.IADD R6, R7, 0x1, R6 ;  /* 0x0000000107067824 */ /* 0x000fe200078e0206 */
[----:B0-----:R-:W-:Y:S02]  /*0ae0*/  SEL R5, R5, RZ, P6 ;  /* 0x000000ff05057207 */ /* 0x001fe40003000000 */
[----:B-1----:R-:W-:-:S04]  /*0af0*/  SEL R4, R4, RZ, P6 ;  /* 0x000000ff04047207 */ /* 0x002fc80003000000 */
[----:B------:R-:W-:Y:S02]  /*0b00*/  IADD3 R25, P6, PT, R4, R23, RZ ;  /* 0x0000001704197210 */ /* 0x000fe40007fde0ff */
[----:B------:R-:W0:Y:S03]  /*0b10*/  SHFL.UP PT, R4, R6, 0x4, RZ ;  /* 0x0480000006047989 */ /* 0x000e2600000e00ff */
[----:B------:R-:W-:Y:S01]  /*0b20*/  IMAD.X R24, R5, 0x1, R46, P6 ;  /* 0x0000000105187824 */ /* 0x000fe200030e062e */
[----:B------:R-:W-:-:S04]  /*0b30*/  ISETP.NE.U32.AND P6, PT, R25, RZ, PT ;  /* 0x000000ff1900720c */ /* 0x000fc80003fc5070 */
[----:B------:R-:W-:Y:S01]  /*0b40*/  ISETP.NE.AND.EX P6, PT, R24, RZ, PT, P6 ;  /* 0x000000ff1800720c */ /* 0x000fe20003fc5360 */
[----:B------:R-:W1:Y:S03]  /*0b50*/  SHFL.UP PT, R5, R24, 0x4, RZ ;  /* 0x0480000018057989 */ /* 0x000e6600000e00ff */
[----:B0-----:R-:W-:Y:S02]  /*0b60*/  SEL R7, R4, RZ, !P6 ;  /* 0x000000ff04077207 */ /* 0x001fe40007000000 */
[----:B------:R-:W0:Y:S01]  /*0b70*/  SHFL.UP PT, R4, R25, 0x4, RZ ;  /* 0x0480000019047989 */ /* 0x000e2200000e00ff */
[----:B------:R-:W-:-:S04]  /*0b80*/  ISETP.GE.AND P6, PT, R3, 0x4, PT ;  /* 0x000000040300780c */ /* 0x000fc80003fc6270 */
[----:B------:R-:W-:Y:S02]  /*0b90*/  SEL R7, R7, RZ, P6 ;  /* 0x000000ff07077207 */ /* 0x000fe40003000000 */
[----:B-1----:R-:W-:-:S03]  /*0ba0*/  SEL R5, R5, RZ, P6 ;  /* 0x000000ff05057207 */ /* 0x002fc60003000000 */
[----:B------:R-:W-:Y:S01]  /*0bb0*/  IMAD.IADD R7, R6, 0x1, R7 ;  /* 0x0000000106077824 */ /* 0x000fe200078e0207 */
[----:B0-----:R-:W-:-:S04]  /*0bc0*/  SEL R4, R4, RZ, P6 ;  /* 0x000000ff04047207 */ /* 0x001fc80003000000 */
        /* <DEDUP_REMOVED lines=20> */
[----:B------:R-:W0:Y:S02]  /*0d10*/  SHFL.UP PT, R4, R25, 0x10, RZ ;  /* 0x0600000019047989 */ /* 0x000e2400000e00ff */
[----:B------:R-:W-:Y:S02]  /*0d20*/  SEL R7, R7, RZ, P5 ;  /* 0x000000ff07077207 */ /* 0x000fe40002800000 */
[----:B-1----:R-:W-:-:S03]  /*0d30*/  SEL R5, R5, RZ, P5 ;  /* 0x000000ff05057207 */ /* 0x002fc60002800000 */
[----:B------:R-:W-:Y:S01]  /*0d40*/  IMAD.IADD R43, R6, 0x1, R7 ;  /* 0x00000001062b7824 */ /* 0x000fe200078e0207 */
[----:B0-----:R-:W-:Y:S02]  /*0d50*/  SEL R4, R4, RZ, P5 ;  /* 0x000000ff04047207 */ /* 0x001fe40002800000 */
[----:B------:R-:W-:Y:S02]  /*0d60*/  ISETP.NE.AND P5, PT, R3, RZ, PT ;  /* 0x000000ff0300720c */ /* 0x000fe40003fa5270 */
[----:B------:R-:W-:-:S05]  /*0d70*/  IADD3 R4, P6, PT, R4, R25, RZ ;  /* 0x0000001904047210 */ /* 0x000fca0007fde0ff */
[----:B------:R-:W-:Y:S01]  /*0d80*/  IMAD.X R5, R5, 0x1, R24, P6 ;  /* 0x0000000105057824 */ /* 0x000fe200030e0618 */
[----:B------:R-:W-:-:S13]  /*0d90*/  ISETP.NE.AND P6, PT, R3, 0x1f, PT ;  /* 0x0000001f0300780c */ /* 0x000fda0003fc5270 */
[----:B------:R-:W-:-:S05]  /*0da0*/  @!P6 LEA R23, R40, UR5, 0x4 ;  /* 0x000000052817ec11 */ /* 0x000fca000f8e20ff */
[----:B------:R-:W-:Y:S04]  /*0db0*/  @!P6 STS.64 [R23], R4 ;  /* 0x000000041700e388 */ /* 0x000fe80000000a00 */
[----:B------:R-:W-:Y:S01]  /*0dc0*/  @!P6 STS [R23+0x8], R43 ;  /* 0x0000082b1700e388 */ /* 0x000fe20000000800 */
[----:B------:R-:W-:Y:S06]  /*0dd0*/  BAR.SYNC.DEFER_BLOCKING 0x0 ;  /* 0x0000000000007b1d */ /* 0x000fec0000010000 */
[----:B------:R-:W-:Y:S04]  /*0de0*/  SHFL.UP PT, R4, R4, 0x1, RZ ;  /* 0x0420000004047989 */ /* 0x000fe800000e00ff */
[----:B------:R-:W-:Y:S04]  /*0df0*/  SHFL.UP PT, R5, R5, 0x1, RZ ;  /* 0x0420000005057989 */ /* 0x000fe800000e00ff */
[----:B------:R-:W-:Y:S04]  /*0e00*/  LDS.64 R24, [UR5+0x10] ;  /* 0x00001005ff187984 */ /* 0x000fe80008000a00 */
[----:B------:R-:W0:Y:S04]  /*0e10*/  LDS.64 R6, [UR5] ;  /* 0x00000005ff067984 */ /* 0x000e280008000a00 */
[----:B------:R-:W1:Y:S04]  /*0e20*/  LDS R41, [UR5+0x8] ;  /* 0x00000805ff297984 */ /* 0x000e680008000800 */
[----:B------:R-:W2:Y:S01]  /*0e30*/  LDS R23, [UR5+0x18] ;  /* 0x00001805ff177984 */ /* 0x000ea20008000800 */
[----:B0-----:R-:W-:-:S05]  /*0e40*/  IADD3 R49, P6, PT, R6, R24, RZ ;  /* 0x0000001806317210 */ /* 0x001fca0007fde0ff */
[----:B------:R-:W-:Y:S01]  /*0e50*/  IMAD.X R51, R7, 0x1, R25, P6 ;  /* 0x0000000107337824 */ /* 0x000fe200030e0619 */
[----:B------:R-:W-:-:S04]  /*0e60*/  ISETP.NE.U32.AND P6, PT, R24, RZ, PT ;  /* 0x000000ff1800720c */ /* 0x000fc80003fc5070 */
[----:B------:R-:W-:Y:S02]  /*0e70*/  ISETP.NE.AND.EX P6, PT, R25, RZ, PT, P6 ;  /* 0x000000ff1900720c */ /* 0x000fe40003fc5360 */
[----:B------:R-:W0:Y:S02]  /*0e80*/  LDS.64 R24, [UR5+0x20] ;  /* 0x00002005ff187984 */ /* 0x000e240008000a00 */
[----:B-1----:R-:W-:-:S05]  /*0e90*/  SEL R46, R41, RZ, !P6 ;  /* 0x000000ff292e7207 */ /* 0x002fca0007000000 */
[----:B--2---:R-:W-:Y:S02]  /*0ea0*/  IMAD.IADD R46, R23, 0x1, R46 ;  /* 0x00000001172e7824 */ /* 0x004fe400078e022e */
[----:B------:R-:W1:Y:S01]  /*0eb0*/  LDS R23, [UR5+0x28] ;  /* 0x00002805ff177984 */ /* 0x000e620008000800 */
[----:B0-----:R-:W-:-:S05]  /*0ec0*/  IADD3 R45, P6, PT, R24, R49, RZ ;  /* 0x00000031182d7210 */ /* 0x001fca0007fde0ff */
[----:B------:R-:W-:Y:S01]  /*0ed0*/  IMAD.X R47, R25, 0x1, R51, P6 ;  /* 0x00000001192f7824 */ /* 0x000fe200030e0633 */
[----:B------:R-:W-:-:S04]  /*0ee0*/  ISETP.NE.AND P6, PT, R40, 0x2, PT ;  /* 0x000000022800780c */ /* 0x000fc80003fc5270 */
[----:B------:R-:W-:Y:S02]  /*0ef0*/  SEL R48, R49, R6, !P6 ;  /* 0x0000000631307207 */ /* 0x000fe40007000000 */
[----:B------:R-:W-:Y:S02]  /*0f00*/  SEL R50, R51, R7, !P6 ;  /* 0x0000000733327207 */ /* 0x000fe40007000000 */
[----:B------:R-:W0:Y:S01]  /*0f10*/  LDS.64 R6, [UR5+0x30] ;  /* 0x00003005ff067984 */ /* 0x000e220008000a00 */
[----:B------:R-:W-:Y:S02]  /*0f20*/  SEL R41, R46, R41, !P6 ;  /* 0x000000292e297207 */ /* 0x000fe40007000000 */
[----:B------:R-:W-:-:S04]  /*0f30*/  ISETP.NE.U32.AND P6, PT, R24, RZ, PT ;  /* 0x000000ff1800720c */ /* 0x000fc80003fc5070 */
[----:B------:R-:W-:-:S04]  /*0f40*/  ISETP.NE.AND.EX P6, PT, R25, RZ, PT, P6 ;  /* 0x000000ff1900720c */ /* 0x000fc80003fc5360 */
[----:B------:R-:W-:-:S05]  /*0f50*/  SEL R46, R46, RZ, !P6 ;  /* 0x000000ff2e2e7207 */ /* 0x000fca0007000000 */
[----:B-1----:R-:W-:Y:S02]  /*0f60*/  IMAD.IADD R46, R23, 0x1, R46 ;  /* 0x00000001172e7824 */ /* 0x002fe400078e022e */
[----:B------:R-:W1:Y:S01]  /*0f70*/  LDS R23, [UR5+0x38] ;  /* 0x00003805ff177984 */ /* 0x000e620008000800 */
[----:B0-----:R-:W-:-:S05]  /*0f80*/  IADD3 R25, P6, PT, R6, R45, RZ ;  /* 0x0000002d06197210 */ /* 0x001fca0007fde0ff */
[----:B------:R-:W-:Y:S01]  /*0f90*/  IMAD.X R49, R7, 0x1, R47, P6 ;  /* 0x0000000107317824 */ /* 0x000fe200030e062f */
[----:B------:R-:W-:-:S04]  /*0fa0*/  ISETP.NE.AND P6, PT, R40, 0x3, PT ;  /* 0x000000032800780c */ /* 0x000fc80003fc5270 */
[----:B------:R-:W-:Y:S02]  /*0fb0*/  SEL R48, R45, R48, !P6 ;  /* 0x000000302d307207 */ /* 0x000fe40007000000 */
[----:B------:R-:W-:Y:S02]  /*0fc0*/  SEL R50, R47, R50, !P6 ;  /* 0x000000322f327207 */ /* 0x000fe40007000000 */
[----:B------:R-:W-:Y:S02]  /*0fd0*/  SEL R41, R46, R41, !P6 ;  /* 0x000000292e297207 */ /* 0x000fe40007000000 */
[----:B------:R-:W-:-:S04]  /*0fe0*/  ISETP.NE.U32.AND P6, PT, R6, RZ, PT ;  /* 0x000000ff0600720c */ /* 0x000fc80003fc5070 */
[----:B------:R-:W-:Y:S02]  /*0ff0*/  ISETP.NE.AND.EX P6, PT, R7, RZ, PT, P6 ;  /* 0x000000ff0700720c */ /* 0x000fe40003fc5360 */
[----:B------:R-:W0:Y:S02]  /*1000*/  LDS.64 R6, [UR5+0x40] ;  /* 0x00004005ff067984 */ /* 0x000e240008000a00 */
        /* <DEDUP_REMOVED lines=25> */
[----:B-1----:R-:W-:Y:S01]  /*11a0*/  IMAD.IADD R46, R23, 0x1, R46 ;  /* 0x00000001172e7824 */ /* 0x002fe200078e022e */
[----:B0-----:R-:W-:-:S05]  /*11b0*/  IADD3 R47, P6, PT, R6, R25, RZ ;  /* 0x00000019062f7210 */ /* 0x001fca0007fde0ff */
[----:B------:R-:W-:Y:S01]  /*11c0*/  IMAD.X R45, R7, 0x1, R49, P6 ;  /* 0x00000001072d7824 */ /* 0x000fe200030e0631 */
[----:B------:R-:W-:-:S04]  /*11d0*/  ISETP.NE.AND P6, PT, R40, 0x6, PT ;  /* 0x000000062800780c */ /* 0x000fc80003fc5270 */
[----:B------:R-:W-:Y:S02]  /*11e0*/  SEL R48, R25, R48, !P6 ;  /* 0x0000003019307207 */ /* 0x000fe40007000000 */
[----:B------:R-:W-:Y:S02]  /*11f0*/  SEL R50, R49, R50, !P6 ;  /* 0x0000003231327207 */ /* 0x000fe40007000000 */
[----:B------:R-:W-:Y:S02]  /*1200*/  SEL R24, R46, R41, !P6 ;  /* 0x000000292e187207 */ /* 0x000fe40007000000 */
[----:B------:R-:W-:Y:S02]  /*1210*/  ISETP.NE.U32.AND P6, PT, R6, RZ, PT ;  /* 0x000000ff0600720c */ /* 0x000fe40003fc5070 */
[----:B------:R-:W-:Y:S02]  /*1220*/  SEL R41, R5, RZ, P5 ;  /* 0x000000ff05297207 */ /* 0x000fe40002800000 */
[----:B------:R-:W-:-:S02]  /*1230*/  ISETP.NE.AND.EX P6, PT, R7, RZ, PT, P6 ;  /* 0x000000ff0700720c */ /* 0x000fc40003fc5360 */
[----:B------:R-:W0:Y:S02]  /*1240*/  LDS R7, [UR5+0x68] ;  /* 0x00006805ff077984 */ /* 0x000e240008000800 */
[----:B------:R-:W-:Y:S02]  /*1250*/  SEL R46, R46, RZ, !P6 ;  /* 0x000000ff2e2e7207 */ /* 0x000fe40007000000 */
[----:B------:R-:W-:Y:S02]  /*1260*/  ISETP.NE.AND P6, PT, R40, 0x7, PT ;  /* 0x000000072800780c */ /* 0x000fe40003fc5270 */
[----:B------:R-:W-:Y:S02]  /*1270*/  SEL R40, R4, RZ, P5 ;  /* 0x000000ff04287207 */ /* 0x000fe40002800000 */
[----:B------:R-:W-:Y:S02]  /*1280*/  SEL R6, R47, R48, !P6 ;  /* 0x000000302f067207 */ /* 0x000fe40007000000 */
[----:B------:R-:W-:Y:S01]  /*1290*/  SEL R23, R45, R50, !P6 ;  /* 0x000000322d177207 */ /* 0x000fe20007000000 */
[----:B0-----:R-:W-:Y:S01]  /*12a0*/  IMAD.IADD R7, R7, 0x1, R46 ;  /* 0x0000000107077824 */ /* 0x001fe200078e022e */
[----:B------:R-:W-:-:S04]  /*12b0*/  SEL R46, RZ, 0x1, !P4 ;  /* 0x00000001ff2e7807 */ /* 0x000fc80006000000 */
[----:B------:R-:W-:Y:S02]  /*12c0*/  SEL R24, R7, R24, !P6 ;  /* 0x0000001807187207 */ /* 0x000fe40007000000 */
[----:B------:R-:W-:-:S04]  /*12d0*/  ISETP.GE.U32.AND P6, PT, R0, 0x20, PT ;  /* 0x000000200000780c */ /* 0x000fc80003fc6070 */
[----:B------:R-:W-:Y:S02]  /*12e0*/  SEL R3, R6, RZ, P6 ;  /* 0x000000ff06037207 */ /* 0x000fe40003000000 */
[----:B------:R-:W-:Y:S02]  /*12f0*/  SEL R6, R23, RZ, P6 ;  /* 0x000000ff17067207 */ /* 0x000fe40003000000 */
[----:B------:R-:W-:-:S05]  /*1300*/  IADD3 R40, P6, PT, R40, R3, RZ ;  /* 0x0000000328287210 */ /* 0x000fca0007fde0ff */
[----:B------:R-:W-:Y:S01]  /*1310*/  IMAD.X R41, R41, 0x1, R6, P6 ;  /* 0x0000000129297824 */ /* 0x000fe200030e0606 */
[----:B------:R-:W-:-:S04]  /*1320*/  ISETP.GE.U32.AND P6, PT, R0, 0x20, PT ;  /* 0x000000200000780c */ /* 0x000fc80003fc6070 */
[----:B------:R-:W-:Y:S02]  /*1330*/  SEL R23, R24, RZ, P6 ;  /* 0x000000ff18177207 */ /* 0x000fe40003000000 */
[----:B------:R-:W-:Y:S02]  /*1340*/  ISETP.NE.U32.AND P6, PT, R4, RZ, PT ;  /* 0x000000ff0400720c */ /* 0x000fe40003fc5070 */
[----:B------:R-:W0:Y:S02]  /*1350*/  SHFL.UP PT, R4, R43, 0x1, RZ ;  /* 0x042000002b047989 */ /* 0x000e2400000e00ff */
[----:B------:R-:W-:-:S04]  /*1360*/  ISETP.NE.AND.EX P6, PT, R5, RZ, PT, P6 ;  /* 0x000000ff0500720c */ /* 0x000fc80003fc5360 */
[----:B------:R-:W-:Y:S02]  /*1370*/  SEL R3, R23, RZ, !P6 ;  /* 0x000000ff17037207 */ /* 0x000fe40007000000 */
[----:B------:R-:W-:-:S04]  /*1380*/  ISETP.NE.U32.AND P6, PT, R31, RZ, PT ;  /* 0x000000ff1f00720c */ /* 0x000fc80003fc5070 */
[----:B------:R-:W-:Y:S01]  /*1390*/  ISETP.NE.AND.EX P6, PT, RZ, UR4, PT, P6 ;  /* 0x00000004ff007c0c */ /* 0x000fe2000bfc5360 */
[----:B0-----:R-:W-:Y:S01]  /*13a0*/  @P5 IMAD.IADD R23, R4, 0x1, R3 ;  /* 0x0000000104175824 */ /* 0x001fe200078e0203 */
[----:B------:R-:W-:-:S04]  /*13b0*/  ISETP.NE.AND P5, PT, R8, R10, PT ;  /* 0x0000000a0800720c */ /* 0x000fc80003fa5270 */
[----:B------:R-:W-:-:S05]  /*13c0*/  SEL R3, R23, RZ, !P6 ;  /* 0x000000ff17037207 */ /* 0x000fca0007000000 */
[----:B------:R-:W-:Y:S02]  /*13d0*/  IMAD.IADD R3, R42, 0x1, R3 ;  /* 0x000000012a037824 */ /* 0x000fe400078e0203 */
[----:B------:R-:W-:Y:S03]  /*13e0*/  LDS R42, [UR5+0x78] ;  /* 0x00007805ff2a7984 */ /* 0x000fe60008000800 */
[----:B------:R-:W-:Y:S02]  /*13f0*/  SEL R4, R3, RZ, !P4 ;  /* 0x000000ff03047207 */ /* 0x000fe40006000000 */
[----:B------:R-:W-:-:S03]  /*1400*/  IADD3 R32, P4, PT, R40, R32, RZ ;  /* 0x0000002028207210 */ /* 0x000fc60007f9e0ff */
[----:B------:R-:W-:Y:S02]  /*1410*/  IMAD.IADD R9, R9, 0x1, R4 ;  /* 0x0000000109097824 */ /* 0x000fe400078e0204 */
[----:B------:R-:W0:Y:S03]  /*1420*/  LDS.64 R4, [UR5+0x70] ;  /* 0x00007005ff047984 */ /* 0x000e260008000a00 */
[----:B------:R-:W-:Y:S02]  /*1430*/  SEL R6, R9, RZ, !P5 ;  /* 0x000000ff09067207 */ /* 0x000fe40006800000 */
[----:B------:R-:W-:-:S03]  /*1440*/  ISETP.NE.AND P5, PT, R44, RZ, PT ;  /* 0x000000ff2c00720c */ /* 0x000fc60003fa5270 */
[----:B------:R-:W-:-:S05]  /*1450*/  IMAD.IADD R11, R11, 0x1, R6 ;  /* 0x000000010b0b7824 */ /* 0x000fca00078e0206 */
[----:B------:R-:W-:Y:S02]  /*1460*/  SEL R6, R11, RZ, !P5 ;  /* 0x000000ff0b067207 */ /* 0x000fe40006800000 */
[----:B------:R-:W-:-:S03]  /*1470*/  ISETP.NE.AND P5, PT, R0, RZ, PT ;  /* 0x000000ff0000720c */ /* 0x000fc60003fa5270 */
[----:B------:R-:W-:-:S05]  /*1480*/  IMAD.IADD R13, R13, 0x1, R6 ;  /* 0x000000010d0d7824 */ /* 0x000fca00078e0206 */
[----:B------:R-:W-:-:S05]  /*1490*/  SEL R6, R13, RZ, !P2 ;  /* 0x000000ff0d067207 */ /* 0x000fca0005000000 */
[----:B------:R-:W1:Y:S01]  /*14a0*/  @!P5 LDC.64 R24, c[0x0][0x3a8] ;  /* 0x0000ea00ff18db82 */ /* 0x000e620000000a00 */
[----:B------:R-:W-:-:S05]  /*14b0*/  IMAD.IADD R15, R15, 0x1, R6 ;  /* 0x000000010f0f7824 */ /* 0x000fca00078e0206 */
[----:B------:R-:W-:-:S05]  /*14c0*/  SEL R44, R15, RZ, !P3 ;  /* 0x000000ff0f2c7207 */ /* 0x000fca0005800000 */
[----:B------:R-:W-:Y:S01]  /*14d0*/  IMAD.IADD R17, R17, 0x1, R44 ;  /* 0x0000000111117824 */ /* 0x000fe200078e022c */
[C---:B0-----:R-:W-:Y:S02]  /*14e0*/  ISETP.NE.U32.AND P2, PT, R4.reuse, RZ, PT ;  /* 0x000000ff0400720c */ /* 0x041fe40003f45070 */
[----:B------:R-:W-:Y:S02]  /*14f0*/  IADD3 R6, P3, PT, R4, R47, RZ ;  /* 0x0000002f04067210 */ /* 0x000fe40007f7e0ff */
[----:B------:R-:W-:-:S04]  /*1500*/  ISETP.NE.AND.EX P2, PT, R5, RZ, PT, P2 ;  /* 0x000000ff0500720c */ /* 0x000fc80003f45320 */
[----:B------:R-:W-:Y:S01]  /*1510*/  SEL R43, R7, RZ, !P2 ;  /* 0x000000ff072b7207 */ /* 0x000fe20005000000 */
[----:B------:R-:W-:Y:S01]  /*1520*/  IMAD.X R7, R5, 0x1, R45, P3 ;  /* 0x0000000105077824 */ /* 0x000fe200018e062d */
[----:B------:R-:W-:Y:S01]  /*1530*/  ISETP.GE.U32.AND P2, PT, R6, 0x101, PT ;  /* 0x000001010600780c */ /* 0x000fe20003f46070 */
[----:B------:R-:W-:Y:S01]  /*1540*/  @!P5 IMAD.MOV.U32 R5, RZ, RZ, 0x65 ;  /* 0x00000065ff05d424 */ /* 0x000fe200078e00ff */
[----:B------:R-:W-:Y:S01]  /*1550*/  IADD3 R45, P3, PT, R31, R46, RZ ;  /* 0x0000002e1f2d7210 */ /* 0x000fe20007f7e0ff */
[----:B------:R-:W-:Y:S01]  /*1560*/  IMAD.IADD R4, R42, 0x1, R43 ;  /* 0x000000012a047824 */ /* 0x000fe200078e022b */
[----:B------:R-:W-:Y:S02]  /*1570*/  SEL R42, R17, RZ, !P1 ;  /* 0x000000ff112a7207 */ /* 0x000fe40004800000 */
[----:B------:R-:W-:Y:S02]  /*1580*/  ISETP.GE.AND.EX P1, PT, R7, RZ, PT, P2 ;  /* 0x000000ff0700720c */ /* 0x000fe40003f26320 */
[----:B-1----:R0:W-:Y:S01]  /*1590*/  @!P5 ST.E.128.STRONG.GPU desc[UR8][R24.64+0x200], R4 ;  /* 0x000200041800d985 */ /* 0x0021e2000c10fd08 */
[----:B------:R-:W-:Y:S01]  /*15a0*/  IMAD.IADD R19, R19, 0x1, R42 ;  /* 0x0000000113137824 */ /* 0x000fe200078e022a */
[----:B------:R-:W-:Y:S01]  /*15b0*/  IADD3 R43, P2, PT, R31, R40, RZ ;  /* 0x000000281f2b7210 */ /* 0x000fe20007f5e0ff */
[----:B------:R-:W-:Y:S01]  /*15c0*/  IMAD.X R42, RZ, RZ, UR4, P3 ;  /* 0x00000004ff2a7e24 */ /* 0x000fe200098e06ff */
[----:B------:R-:W-:-:S02]  /*15d0*/  IADD3 R31, P3, PT, R40, R45, RZ ;  /* 0x0000002d281f7210 */ /* 0x000fc40007f7e0ff */
[C---:B------:R-:W-:Y:S02]  /*15e0*/  IADD3 R33, P5, PT, R40.reuse, R33, RZ ;  /* 0x0000002128217210 */ /* 0x040fe40007fbe0ff */
[----:B------:R-:W-:Y:S01]  /*15f0*/  SEL R44, R19, RZ, !P0 ;  /* 0x000000ff132c7207 */ /* 0x000fe20004000000 */
[C---:B------:R-:W-:Y:S01]  /*1600*/  IMAD.X R42, R41.reuse, 0x1, R42, P3 ;  /* 0x00000001292a7824 */ /* 0x040fe200018e062a */
[C---:B------:R-:W-:Y:S01]  /*1610*/  IADD3 R35, P0, PT, R40.reuse, R35, RZ ;  /* 0x0000002328237210 */ /* 0x040fe20007f1e0ff */
[----:B------:R-:W-:Y:S01]  /*1620*/  IMAD.X R36, R41, 0x1, R36, P5 ;  /* 0x0000000129247824 */ /* 0x000fe200028e0624 */
[C---:B------:R-:W-:Y:S01]  /*1630*/  IADD3 R37, P3, PT, R40.reuse, R37, RZ ;  /* 0x0000002528257210 */ /* 0x040fe20007f7e0ff */
[----:B------:R-:W-:Y:S01]  /*1640*/  IMAD.IADD R21, R21, 0x1, R44 ;  /* 0x0000000115157824 */ /* 0x000fe200078e022c */
[C---:B------:R-:W-:Y:S01]  /*1650*/  IADD3 R39, P5, PT, R40.reuse, R39, RZ ;  /* 0x0000002728277210 */ /* 0x040fe20007fbe0ff */
[C---:B------:R-:W-:Y:S02]  /*1660*/  IMAD.X R26, R41.reuse, 0x1, R26, P0 ;  /* 0x00000001291a7824 */ /* 0x040fe400000e061a */
[C---:B------:R-:W-:Y:S01]  /*1670*/  IMAD.X R28, R41.reuse, 0x1, R28, P3 ;  /* 0x00000001291c7824 */ /* 0x040fe200018e061c */
[C---:B0-----:R-:W-:Y:S01]  /*1680*/  IADD3.X R4, PT, PT, R41.reuse, UR4, RZ, P2, !PT ;  /* 0x0000000429047c10 */ /* 0x041fe200097fe4ff */
[C---:B------:R-:W-:Y:S01]  /*1690*/  IMAD.X R5, R41.reuse, 0x1, R34, P4 ;  /* 0x0000000129057824 */ /* 0x040fe200020e0622 */
[----:B------:R-:W-:Y:S01]  /*16a0*/  IADD3 R38, P4, PT, R40, R38, RZ ;  /* 0x0000002628267210 */ /* 0x000fe20007f9e0ff */
[----:B------:R-:W-:-:S04]  /*16b0*/  IMAD.X R30, R41, 0x1, R30, P5 ;  /* 0x00000001291e7824 */ /* 0x000fc800028e061e */
[----:B------:R-:W-:Y:S01]  /*16c0*/  IMAD.X R29, R41, 0x1, R29, P4 ;  /* 0x00000001291d7824 */ /* 0x000fe200020e061d */
[----:B------:R-:W-:Y:S07]  /*16d0*/  @!P1 BRA `(.L_x_1082) ;  /* 0x0000000400b49947 */ /* 0x000fee0003800000 */
[----:B------:R-:W-:Y:S01]  /*16e0*/  BAR.SYNC.DEFER_BLOCKING 0x0 ;  /* 0x0000000000007b1d */ /* 0x000fe20000010000 */
[----:B------:R-:W-:Y:S02]  /*16f0*/  ISETP.NE.AND P2, PT, R2, R8, PT ;  /* 0x000000080200720c */ /* 0x000fe40003f45270 */
[----:B------:R-:W-:Y:S02]  /*1700*/  @P6 LEA R40, R40, UR5, 0x3 ;  /* 0x0000000528286c11 */ /* 0x000fe4000f8e18ff */
[----:B------:R-:W-:Y:S02]  /*1710*/  ISETP.NE.AND P0, PT, R8, R10, PT ;  /* 0x0000000a0800720c */ /* 0x000fe40003f05270 */
[----:B------:R-:W-:Y:S02]  /*1720*/  ISETP.NE.AND P1, PT, R10, R12, PT ;  /* 0x0000000c0a00720c */ /* 0x000fe40003f25270 */
[----:B------:R-:W-:Y:S02]  /*1730*/  ISETP.NE.AND P5, PT, R14, R16, PT ;  /* 0x000000100e00720c */ /* 0x000fe40003fa5270 */
[----:B------:R-:W-:-:S02]  /*1740*/  ISETP.NE.AND P4, PT, R16, R18, PT ;  /* 0x000000121000720c */ /* 0x000fc40003f85270 */
[----:B------:R-:W-:Y:S02]  /*1750*/  ISETP.NE.AND P3, PT, R18, R20, PT ;  /* 0x000000141200720c */ /* 0x000fe40003f65270 */
[----:B------:R-:W-:-:S03]  /*1760*/  @P2 LEA R43, R43, UR5, 0x3 ;  /* 0x000000052b2b2c11 */ /* 0x000fc6000f8e18ff */
[----:B------:R-:W-:Y:S02]  /*1770*/  @P0 LEA R31, R31, UR5, 0x3 ;  /* 0x000000051f1f0c11 */ /* 0x000fe4000f8e18ff */
[----:B------:R-:W-:Y:S02]  /*1780*/  @P1 LEA R32, R32, UR5, 0x3 ;  /* 0x0000000520201c11 */ /* 0x000fe4000f8e18ff */
[----:B------:R-:W-:Y:S01]  /*1790*/  @P5 LEA R35, R35, UR5, 0x3 ;  /* 0x0000000523235c11 */ /* 0x000fe2000f8e18ff */
[----:B------:R0:W-:Y:S01]  /*17a0*/  @P6 STS.64 [R40], R22 ;  /* 0x0000001628006388 */ /* 0x0001e20000000a00 */
[----:B------:R-:W-:Y:S02]  /*17b0*/  ISETP.NE.AND P6, PT, R12, R14, PT ;  /* 0x0000000e0c00720c */ /* 0x000fe40003fc5270 */
[----:B------:R-:W-:Y:S01]  /*17c0*/  @P4 LEA R37, R37, UR5, 0x3 ;  /* 0x0000000525254c11 */ /* 0x000fe2000f8e18ff */
[----:B------:R0:W-:Y:S01]  /*17d0*/  @P2 STS.64 [R43], R2 ;  /* 0x000000022b002388 */ /* 0x0001e20000000a00 */
[----:B------:R-:W-:-:S02]  /*17e0*/  ISETP.NE.AND P2, PT, R20, R27, PT ;  /* 0x0000001b1400720c */ /* 0x000fc40003f45270 */
[----:B------:R-:W-:Y:S01]  /*17f0*/  @P3 LEA R38, R38, UR5, 0x3 ;  /* 0x0000000526263c11 */ /* 0x000fe2000f8e18ff */
[----:B------:R0:W-:Y:S01]  /*1800*/  @P0 STS.64 [R31], R8 ;  /* 0x000000081f000388 */ /* 0x0001e20000000a00 */
[----:B------:R-:W-:-:S03]  /*1810*/  ISETP.GT.U32.AND P0, PT, R6, R0, PT ;  /* 0x000000000600720c */ /* 0x000fc60003f04070 */
[----:B------:R0:W-:Y:S01]  /*1820*/  @P1 STS.64 [R32], R10 ;  /* 0x0000000a20001388 */ /* 0x0001e20000000a00 */
[----:B------:R-:W-:Y:S02]  /*1830*/  ISETP.GT.U32.AND.EX P0, PT, R7, RZ, PT, P0 ;  /* 0x000000ff0700720c */ /* 0x000fe40003f04100 */
[----:B------:R-:W-:-:S03]  /*1840*/  @P6 LEA R33, R33, UR5, 0x3 ;  /* 0x0000000521216c11 */ /* 0x000fc6000f8e18ff */
[----:B------:R-:W-:Y:S02]  /*1850*/  @P2 LEA R39, R39, UR5, 0x3 ;  /* 0x0000000527272c11 */ /* 0x000fe4000f8e18ff */
[----:B------:R0:W-:Y:S04]  /*1860*/  @P6 STS.64 [R33], R12 ;  /* 0x0000000c21006388 */ /* 0x0001e80000000a00 */
[----:B------:R0:W-:Y:S04]  /*1870*/  @P5 STS.64 [R35], R14 ;  /* 0x0000000e23005388 */ /* 0x0001e80000000a00 */
[----:B------:R0:W-:Y:S04]  /*1880*/  @P4 STS.64 [R37], R16 ;  /* 0x0000001025004388 */ /* 0x0001e80000000a00 */
[----:B------:R0:W-:Y:S04]  /*1890*/  @P3 STS.64 [R38], R18 ;  /* 0x0000001226003388 */ /* 0x0001e80000000a00 */
[----:B------:R0:W-:Y:S01]  /*18a0*/  @P2 STS.64 [R39], R20 ;  /* 0x0000001427002388 */ /* 0x0001e20000000a00 */
[----:B------:R-:W-:Y:S06]  /*18b0*/  BAR.SYNC.DEFER_BLOCKING 0x0 ;  /* 0x0000000000007b1d */ /* 0x000fec0000010000 */
[----:B------:R-:W-:Y:S05]  /*18c0*/  @!P0 EXIT ;  /* 0x000000000000894d */ /* 0x000fea0003800000 */
[----:B0-----:R-:W-:Y:S01]  /*18d0*/  IMAD.MOV.U32 R21, RZ, RZ, R0 ;  /* 0x000000ffff157224 */ /* 0x001fe200078e0000 */
[----:B------:R-:W0:Y:S01]  /*18e0*/  LDCU.128 UR16, c[0x0][0x390] ;  /* 0x00007200ff1077ac */ /* 0x000e220008000c00 */
[----:B------:R-:W-:Y:S01]  /*18f0*/  IMAD.MOV.U32 R20, RZ, RZ, RZ ;  /* 0x000000ffff147224 */ /* 0x000fe200078e00ff */
[----:B------:R-:W-:Y:S02]  /*1900*/  BSSY.RECONVERGENT B0, `(.L_x_1083) ;  /* 0x000002a000007945 */ /* 0x000fe40003800200 */
[----:B------:R-:W-:Y:S02]  /*1910*/  LOP3.LUT R3, RZ, R21, RZ, 0x33, !PT ;  /* 0x00000015ff037212 */ /* 0x000fe400078e33ff */
[----:B------:R-:W-:Y:S02]  /*1920*/  LOP3.LUT R2, RZ, R20, RZ, 0x33, !PT ;  /* 0x00000014ff027212 */ /* 0x000fe400078e33ff */
[----:B------:R-:W-:-:S04]  /*1930*/  IADD3 R3, P0, PT, R3, R6, RZ ;  /* 0x0000000603037210 */ /* 0x000fc80007f1e0ff */
[C---:B------:R-:W-:Y:S01]  /*1940*/  LOP3.LUT R4, R3.reuse, 0x300, RZ, 0xc0, !PT ;  /* 0x0000030003047812 */ /* 0x040fe200078ec0ff */
[----:B------:R-:W-:Y:S01]  /*1950*/  IMAD.X R2, R2, 0x1, R7, P0 ;  /* 0x0000000102027824 */ /* 0x000fe200000e0607 */
[----:B------:R-:W-:Y:S02]  /*1960*/  ISETP.GE.U32.AND P0, PT, R3, 0x300, PT ;  /* 0x000003000300780c */ /* 0x000fe40003f06070 */
[----:B------:R-:W-:Y:S02]  /*1970*/  ISETP.NE.U32.AND P1, PT, R4, 0x300, PT ;  /* 0x000003000400780c */ /* 0x000fe40003f25070 */
[----:B------:R-:W-:Y:S02]  /*1980*/  ISETP.GE.U32.AND.EX P0, PT, R2, RZ, PT, P0 ;  /* 0x000000ff0200720c */ /* 0x000fe40003f06100 */
[----:B------:R-:W-:-:S13]  /*1990*/  ISETP.NE.AND.EX P1, PT, RZ, RZ, PT, P1 ;  /* 0x000000ffff00720c */ /* 0x000fda0003f25310 */
[----:B0-----:R-:W-:Y:S05]  /*19a0*/  @!P1 BRA `(.L_x_1084) ;  /* 0x00000000007c9947 */ /* 0x001fea0003800000 */
[----:B------:R-:W0:Y:S01]  /*19b0*/  LDCU.128 UR12, c[0x0][0x390] ;  /* 0x00007200ff0c77ac */ /* 0x000e220008000c00 */
[----:B------:R-:W-:Y:S01]  /*19c0*/  SHF.R.U64 R14, R3, 0x8, R2 ;  /* 0x00000008030e7819 */ /* 0x000fe20000001202 */
[C---:B------:R-:W-:Y:S01]  /*19d0*/  IMAD.SHL.U32 R10, R21.reuse, 0x4, RZ ;  /* 0x00000004150a7824 */ /* 0x040fe200078e00ff */
[----:B------:R-:W-:Y:S01]  /*19e0*/  SHF.L.U64.HI R11, R21, 0x2, R20 ;  /* 0x00000002150b7819 */ /* 0x000fe20000010214 */
[----:B------:R-:W-:Y:S01]  /*19f0*/  IMAD.MOV.U32 R15, RZ, RZ, RZ ;  /* 0x000000ffff0f7224 */ /* 0x000fe200078e00ff */
[----:B------:R-:W-:Y:S01]  /*1a00*/  LEA R0, R0, UR5, 0x3 ;  /* 0x0000000500007c11 */ /* 0x000fe2000f8e18ff */
[----:B------:R-:W-:-:S05]  /*1a10*/  VIADD R14, R14, 0x1 ;  /* 0x000000010e0e7836 */ /* 0x000fca0000000000 */
[----:B------:R-:W-:-:S04]  /*1a20*/  LOP3.LUT R14, R14, 0x3, RZ, 0xc0, !PT ;  /* 0x000000030e0e7812 */ /* 0x000fc800078ec0ff */
[----:B------:R-:W-:Y:S02]  /*1a30*/  LEA R21, P3, R14, R21, 0x8 ;  /* 0x000000150e157211 */ /* 0x000fe400078640ff */
[C---:B0-----:R-:W-:Y:S02]  /*1a40*/  IADD3 R12, P1, PT, R10.reuse, UR14, RZ ;  /* 0x0000000e0a0c7c10 */ /* 0x041fe4000ff3e0ff */
[----:B------:R-:W-:Y:S02]  /*1a50*/  IADD3 R10, P2, PT, R10, UR12, RZ ;  /* 0x0000000c0a0a7c10 */ /* 0x000fe4000ff5e0ff */
[C---:B------:R-:W-:Y:S02]  /*1a60*/  IADD3.X R13, PT, PT, R11.reuse, UR15, RZ, P1, !PT ;  /* 0x0000000f0b0d7c10 */ /* 0x040fe40008ffe4ff */
[----:B------:R-:W-:Y:S02]  /*1a70*/  IADD3.X R11, PT, PT, R11, UR13, RZ, P2, !PT ;  /* 0x0000000d0b0b7c10 */ /* 0x000fe400097fe4ff */
[----:B------:R-:W-:-:S07]  /*1a80*/  LEA.HI.X R20, R14, R20, R15, 0x8, P3 ;  /* 0x000000140e147211 */ /* 0x000fce00018f440f */
.L_x_1085:
[----:B0-----:R0:W1:Y:S01]  /*1a90*/  LDS.64 R8, [R0] ;  /* 0x0000000000087984 */ /* 0x0010620000000a00 */
[----:B------:R-:W-:Y:S01]  /*1aa0*/  IMAD.MOV.U32 R2, RZ, RZ, R10 ;  /* 0x000000ffff027224 */ /* 0x000fe200078e000a */
[----:B------:R-:W-:Y:S01]  /*1ab0*/  IADD3 R14, P1, PT, R14, -0x1, RZ ;  /* 0xffffffff0e0e7810 */ /* 0x000fe20007f3e0ff */
[----:B------:R-:W-:Y:S01]  /*1ac0*/  IMAD.MOV.U32 R3, RZ, RZ, R11 ;  /* 0x000000ffff037224 */ /* 0x000fe200078e000b */
[----:B------:R-:W-:Y:S01]  /*1ad0*/  IADD3 R10, P3, PT, R10, 0x400, RZ ;  /* 0x000004000a0a7810 */ /* 0x000fe20007f7e0ff */
[----:B------:R-:W-:Y:S01]  /*1ae0*/  IMAD.MOV.U32 R4, RZ, RZ, R12 ;  /* 0x000000ffff047224 */ /* 0x000fe200078e000c */
[----:B------:R-:W-:Y:S01]  /*1af0*/  IADD3.X R15, PT, PT, R15, -0x1, RZ, P1, !PT ;  /* 0xffffffff0f0f7810 */ /* 0x000fe20000ffe4ff */
[----:B------:R-:W-:Y:S01]  /*1b00*/  IMAD.MOV.U32 R5, RZ, RZ, R13 ;  /* 0x000000ffff057224 */ /* 0x000fe200078e000d */
[----:B------:R-:W-:Y:S01]  /*1b10*/  ISETP.NE.U32.AND P1, PT, R14, RZ, PT ;  /* 0x000000ff0e00720c */ /* 0x000fe20003f25070 */
[----:B0-----:R-:W-:Y:S01]  /*1b20*/  VIADD R0, R0, 0x800 ;  /* 0x0000080000007836 */ /* 0x001fe20000000000 */
[----:B------:R-:W-:Y:S01]  /*1b30*/  IADD3 R12, P2, PT, R12, 0x400, RZ ;  /* 0x000004000c0c7810 */ /* 0x000fe20007f5e0ff */
[----:B------:R-:W-:Y:S01]  /*1b40*/  IMAD.X R11, RZ, RZ, R11, P3 ;  /* 0x000000ffff0b7224 */ /* 0x000fe200018e060b */
[----:B------:R-:W-:-:S03]  /*1b50*/  ISETP.NE.AND.EX P1, PT, R15, RZ, PT, P1 ;  /* 0x000000ff0f00720c */ /* 0x000fc60003f25310 */
[----:B------:R-:W-:Y:S01]  /*1b60*/  IMAD.X R13, RZ, RZ, R13, P2 ;  /* 0x000000ffff0d7224 */ /* 0x000fe200010e060d */
[----:B-1----:R0:W-:Y:S04]  /*1b70*/  STG.E desc[UR8][R2.64], R8 ;  /* 0x0000000802007986 */ /* 0x0021e8000c101908 */
[----:B------:R0:W-:Y:S05]  /*1b80*/  STG.E desc[UR8][R4.64], R9 ;  /* 0x0000000904007986 */ /* 0x0001ea000c101908 */
[----:B------:R-:W-:Y:S05]  /*1b90*/  @P1 BRA `(.L_x_1085) ;  /* 0xfffffffc00bc1947 */ /* 0x000fea000383ffff */
.L_x_1084:
[----:B------:R-:W-:Y:S05]  /*1ba0*/  BSYNC.RECONVERGENT B0 ;  /* 0x0000000000007941 */ /* 0x000fea0003800200 */
.L_x_1083:
[----:B------:R-:W-:Y:S05]  /*1bb0*/  @!P0 EXIT ;  /* 0x000000000000894d */ /* 0x000fea0003800000 */
.L_x_1086:
[C---:B------:R-:W-:Y:S01]  /*1bc0*/  LEA R0, R21.reuse, UR5, 0x3 ;  /* 0x0000000515007c11 */ /* 0x040fe2000f8e18ff */
[C---:B----4-:R-:W-:Y:S01]  /*1bd0*/  IMAD.SHL.U32 R10, R21.reuse, 0x4, RZ ;  /* 0x00000004150a7824 */ /* 0x050fe200078e00ff */
[C---:B0-----:R-:W-:Y:S01]  /*1be0*/  SHF.L.U64.HI R3, R21.reuse, 0x2, R20 ;  /* 0x0000000215037819 */ /* 0x041fe20000010214 */
[----:B------:R-:W-:Y:S02]  /*1bf0*/  VIADD R21, R21, 0x400 ;  /* 0x0000040015157836 */ /* 0x000fe40000000000 */
[----:B------:R-:W0:Y:S01]  /*1c00*/  LDS.64 R12, [R0] ;  /* 0x00000000000c7984 */ /* 0x000e220000000a00 */
[C---:B------:R-:W-:Y:S01]  /*1c10*/  IADD3 R8, P0, PT, R10.reuse, UR16, RZ ;  /* 0x000000100a087c10 */ /* 0x040fe2000ff1e0ff */
[----:B------:R-:W-:Y:S01]  /*1c20*/  IMAD.MOV.U32 R20, RZ, RZ, RZ ;  /* 0x000000ffff147224 */ /* 0x000fe200078e00ff */
[C---:B------:R-:W-:Y:S01]  /*1c30*/  LOP3.LUT R4, R10.reuse, 0xfffffffc, RZ, 0xc0, !PT ;  /* 0xfffffffc0a047812 */ /* 0x040fe200078ec0ff */
[----:B------:R-:W1:Y:S01]  /*1c40*/  LDS.64 R14, [R0+0x800] ;  /* 0x00080000000e7984 */ /* 0x000e620000000a00 */
[----:B------:R-:W-:-:S02]  /*1c50*/  IADD3 R10, P1, PT, R10, UR18, RZ ;  /* 0x000000120a0a7c10 */ /* 0x000fc4000ff3e0ff */
[C---:B------:R-:W-:Y:S01]  /*1c60*/  IADD3.X R9, PT, PT, R3.reuse, UR17, RZ, P0, !PT ;  /* 0x0000001103097c10 */ /* 0x040fe200087fe4ff */
[----:B------:R-:W2:Y:S01]  /*1c70*/  LDS.64 R16, [R0+0x1000] ;  /* 0x0010000000107984 */ /* 0x000ea20000000a00 */
[C---:B------:R-:W-:Y:S02]  /*1c80*/  LOP3.LUT R5, R3.reuse, 0x3, RZ, 0xc0, !PT ;  /* 0x0000000303057812 */ /* 0x040fe400078ec0ff */
[C---:B------:R-:W-:Y:S01]  /*1c90*/  IADD3 R2, P0, PT, R4.reuse, UR16, RZ ;  /* 0x0000001004027c10 */ /* 0x040fe2000ff1e0ff */
[----:B------:R-:W3:Y:S01]  /*1ca0*/  LDS.64 R18, [R0+0x1800] ;  /* 0x0018000000127984 */ /* 0x000ee20000000a00 */
[----:B------:R-:W-:Y:S02]  /*1cb0*/  IADD3.X R11, PT, PT, R3, UR19, RZ, P1, !PT ;  /* 0x00000013030b7c10 */ /* 0x000fe40008ffe4ff */
[----:B------:R-:W-:Y:S02]  /*1cc0*/  IADD3 R4, P1, PT, R4, UR18, RZ ;  /* 0x0000001204047c10 */ /* 0x000fe4000ff3e0ff */
[----:B------:R-:W-:-:S02]  /*1cd0*/  IADD3.X R3, PT, PT, R5, UR17, RZ, P0, !PT ;  /* 0x0000001105037c10 */ /* 0x000fc400087fe4ff */
[----:B------:R-:W-:Y:S02]  /*1ce0*/  IADD3.X R5, PT, PT, R5, UR19, RZ, P1, !PT ;  /* 0x0000001305057c10 */ /* 0x000fe40008ffe4ff */
[----:B------:R-:W-:-:S04]  /*1cf0*/  ISETP.GT.U32.AND P0, PT, R6, R21, PT ;  /* 0x000000150600720c */ /* 0x000fc80003f04070 */
[----:B------:R-:W-:Y:S01]  /*1d00*/  ISETP.GT.U32.AND.EX P0, PT, R7, RZ, PT, P0 ;  /* 0x000000ff0700720c */ /* 0x000fe20003f04100 */
[----:B0-----:R4:W-:Y:S04]  /*1d10*/  STG.E desc[UR8][R8.64], R12 ;  /* 0x0000000c08007986 */ /* 0x0019e8000c101908 */
[----:B------:R4:W-:Y:S04]  /*1d20*/  STG.E desc[UR8][R10.64], R13 ;  /* 0x0000000d0a007986 */ /* 0x0009e8000c101908 */
[----:B-1----:R4:W-:Y:S04]  /*1d30*/  STG.E desc[UR8][R2.64+0x400], R14 ;  /* 0x0004000e02007986 */ /* 0x0029e8000c101908 */
[----:B------:R4:W-:Y:S04]  /*1d40*/  STG.E desc[UR8][R4.64+0x400], R15 ;  /* 0x0004000f04007986 */ /* 0x0009e8000c101908 */
[----:B--2---:R4:W-:Y:S04]  /*1d50*/  STG.E desc[UR8][R2.64+0x800], R16 ;  /* 0x0008001002007986 */ /* 0x0049e8000c101908 */
[----:B------:R4:W-:Y:S04]  /*1d60*/  STG.E desc[UR8][R4.64+0x800], R17 ;  /* 0x0008001104007986 */ /* 0x0009e8000c101908 */
[----:B---3--:R4:W-:Y:S04]  /*1d70*/  STG.E desc[UR8][R2.64+0xc00], R18 ;  /* 0x000c001202007986 */ /* 0x0089e8000c101908 */
[----:B------:R4:W-:Y:S01]  /*1d80*/  STG.E desc[UR8][R4.64+0xc00], R19 ;  /* 0x000c001304007986 */ /* 0x0009e2000c101908 */
[----:B------:R-:W-:Y:S05]  /*1d90*/  @P0 BRA `(.L_x_1086) ;  /* 0xfffffffc00880947 */ /* 0x000fea000383ffff */
[----:B------:R-:W-:Y:S05]  /*1da0*/  EXIT ;  /* 0x000000000000794d */ /* 0x000fea0003800000 */
.L_x_1082:
[----:B------:R-:W-:Y:S01]  /*1db0*/  BSSY.RECONVERGENT B0, `(.L_x_1087) ;  /* 0x000000e000007945 */ /* 0x000fe20003800200 */
[----:B------:R-:W-:Y:S02]  /*1dc0*/  ISETP.NE.AND P1, PT, R20, R27, PT ;  /* 0x0000001b1400720c */ /* 0x000fe40003f25270 */
[----:B------:R-:W-:Y:S02]  /*1dd0*/  ISETP.NE.AND P4, PT, R2, R8, PT ;  /* 0x000000080200720c */ /* 0x000fe40003f85270 */
[----:B------:R-:W-:Y:S01]  /*1de0*/  ISETP.NE.AND P0, PT, R8, R10, PT ;  /* 0x0000000a0800720c */ /* 0x000fe20003f05270 */
[----:B------:R-:W-:-:S12]  /*1df0*/  @!P6 BRA `(.L_x_1088) ;  /* 0x000000000024e947 */ /* 0x000fd80003800000 */
[----:B------:R-:W0:Y:S01]  /*1e00*/  LDCU.128 UR4, c[0x0][0x390] ;  /* 0x00007200ff0477ac */ /* 0x000e220008000c00 */
[C---:B------:R-:W-:Y:S01]  /*1e10*/  IMAD.SHL.U32 R24, R40.reuse, 0x4, RZ ;  /* 0x0000000428187824 */ /* 0x040fe200078e00ff */
[----:B------:R-:W-:-:S04]  /*1e20*/  SHF.L.U64.HI R40, R40, 0x2, R41 ;  /* 0x0000000228287819 */ /* 0x000fc80000010229 */
[C---:B0-----:R-:W-:Y:S02]  /*1e30*/  IADD3 R6, P2, PT, R24.reuse, UR4, RZ ;  /* 0x0000000418067c10 */ /* 0x041fe4000ff5e0ff */
[----:B------:R-:W-:Y:S02]  /*1e40*/  IADD3 R24, P3, PT, R24, UR6, RZ ;  /* 0x0000000618187c10 */ /* 0x000fe4000ff7e0ff */
[C---:B------:R-:W-:Y:S02]  /*1e50*/  IADD3.X R7, PT, PT, R40.reuse, UR5, RZ, P2, !PT ;  /* 0x0000000528077c10 */ /* 0x040fe400097fe4ff */
[----:B------:R-:W-:-:S03]  /*1e60*/  IADD3.X R25, PT, PT, R40, UR7, RZ, P3, !PT ;  /* 0x0000000728197c10 */ /* 0x000fc60009ffe4ff */
[----:B------:R0:W-:Y:S04]  /*1e70*/  STG.E desc[UR8][R6.64], R22 ;  /* 0x0000001606007986 */ /* 0x0001e8000c101908 */
[----:B------:R0:W-:Y:S02]  /*1e80*/  STG.E desc[UR8][R24.64], R23 ;  /* 0x0000001718007986 */ /* 0x0001e4000c101908 */
.L_x_1088:
[----:B------:R-:W-:Y:S05]  /*1e90*/  BSYNC.RECONVERGENT B0 ;  /* 0x0000000000007941 */ /* 0x000fea0003800200 */
.L_x_1087:
[----:B------:R-:W-:Y:S04]  /*1ea0*/  BSSY.RECONVERGENT B0, `(.L_x_1089) ;  /* 0x000000b000007945 */ /* 0x000fe80003800200 */
[----:B------:R-:W-:Y:S05]  /*1eb0*/  @!P4 BRA `(.L_x_1090) ;  /* 0x000000000024c947 */ /* 0x000fea0003800000 */
[----:B------:R-:W1:Y:S01]  /*1ec0*/  LDCU.128 UR4, c[0x0][0x390] ;  /* 0x00007200ff0477ac */ /* 0x000e620008000c00 */
[C---:B0-----:R-:W-:Y:S01]  /*1ed0*/  IMAD.SHL.U32 R22, R43.reuse, 0x4, RZ ;  /* 0x000000042b167824 */ /* 0x041fe200078e00ff */
[----:B------:R-:W-:-:S04]  /*1ee0*/  SHF.L.U64.HI R43, R43, 0x2, R4 ;  /* 0x000000022b2b7819 */ /* 0x000fc80000010204 */
[C---:B-1----:R-:W-:Y:S02]  /*1ef0*/  IADD3 R6, P2, PT, R22.reuse, UR4, RZ ;  /* 0x0000000416067c10 */ /* 0x042fe4000ff5e0ff */
[----:B------:R-:W-:Y:S02]  /*1f00*/  IADD3 R22, P3, PT, R22, UR6, RZ ;  /* 0x0000000616167c10 */ /* 0x000fe4000ff7e0ff */
[C---:B------:R-:W-:Y:S02]  /*1f10*/  IADD3.X R7, PT, PT, R43.reuse, UR5, RZ, P2, !PT ;  /* 0x000000052b077c10 */ /* 0x040fe400097fe4ff */
[----:B------:R-:W-:-:S03]  /*1f20*/  IADD3.X R23, PT, PT, R43, UR7, RZ, P3, !PT ;  /* 0x000000072b177c10 */ /* 0x000fc60009ffe4ff */
[----:B------:R1:W-:Y:S04]  /*1f30*/  STG.E desc[UR8][R6.64], R2 ;  /* 0x0000000206007986 */ /* 0x0003e8000c101908 */
[----:B------:R1:W-:Y:S02]  /*1f40*/  STG.E desc[UR8][R22.64], R3 ;  /* 0x0000000316007986 */ /* 0x0003e4000c101908 */
.L_x_1090:
[----:B------:R-:W-:Y:S05]  /*1f50*/  BSYNC.RECONVERGENT B0 ;  /* 0x0000000000007941 */ /* 0x000fea0003800200 */
.L_x_1089:
[----:B------:R-:W-:Y:S01]  /*1f60*/  BSSY.RECONVERGENT B0, `(.L_x_1091) ;  /* 0x0000010000007945 */ /* 0x000fe20003800200 */
[----:B------:R-:W-:Y:S02]  /*1f70*/  ISETP.NE.AND P2, PT, R10, R12, PT ;  /* 0x0000000c0a00720c */ /* 0x000fe40003f45270 */
[----:B------:R-:W-:Y:S02]  /*1f80*/  ISETP.NE.AND P3, PT, R12, R14, PT ;  /* 0x0000000e0c00720c */ /* 0x000fe40003f65270 */
[----:B------:R-:W-:Y:S02]  /*1f90*/  ISETP.NE.AND P4, PT, R14, R16, PT ;  /* 0x000000100e00720c */ /* 0x000fe40003f85270 */
[----:B------:R-:W-:Y:S02]  /*1fa0*/  ISETP.NE.AND P5, PT, R16, R18, PT ;  /* 0x000000121000720c */ /* 0x000fe40003fa5270 */
[----:B------:R-:W-:Y:S01]  /*1fb0*/  ISETP.NE.AND P6, PT, R18, R20, PT ;  /* 0x000000141200720c */ /* 0x000fe20003fc5270 */
[----:B------:R-:W-:-:S12]  /*1fc0*/  @!P0 BRA `(.L_x_1092) ;  /* 0x0000000000248947 */ /* 0x000fd80003800000 */
[----:B------:R-:W2:Y:S01]  /*1fd0*/  LDCU.128 UR4, c[0x0][0x390] ;  /* 0x00007200ff0477ac */ /* 0x000ea20008000c00 */
[C---:B01----:R-:W-:Y:S01]  /*1fe0*/  IMAD.SHL.U32 R6, R31.reuse, 0x4, RZ ;  /* 0x000000041f067824 */ /* 0x043fe200078e00ff */
[----:B------:R-:W-:-:S04]  /*1ff0*/  SHF.L.U64.HI R42, R31, 0x2, R42 ;  /* 0x000000021f2a7819 */ /* 0x000fc8000001022a */
[----:B--2---:R-:W-:-:S04]  /*2000*/  IADD3 R2, P0, PT, R6, UR4, RZ ;  /* 0x0000000406027c10 */ /* 0x004fc8000ff1e0ff */
[----:B------:R-:W-:Y:S02]  /*2010*/  IADD3.X R3, PT, PT, R42, UR5, RZ, P0, !PT ;  /* 0x000000052a037c10 */ /* 0x000fe400087fe4ff */
[----:B------:R-:W-:-:S03]  /*2020*/  IADD3 R6, P0, PT, R6, UR6, RZ ;  /* 0x0000000606067c10 */ /* 0x000fc6000ff1e0ff */
[----:B------:R2:W-:Y:S01]  /*2030*/  STG.E desc[UR8][R2.64], R8 ;  /* 0x0000000802007986 */ /* 0x0005e2000c101908 */
[----:B------:R-:W-:-:S05]  /*2040*/  IADD3.X R7, PT, PT, R42, UR7, RZ, P0, !PT ;  /* 0x000000072a077c10 */ /* 0x000fca00087fe4ff */
[----:B------:R2:W-:Y:S04]  /*2050*/  STG.E desc[UR8][R6.64], R9 ;  /* 0x0000000906007986 */ /* 0x0005e8000c101908 */
.L_x_1092:
[----:B------:R-:W-:Y:S05]  /*2060*/  BSYNC.RECONVERGENT B0 ;  /* 0x0000000000007941 */ /* 0x000fea0003800200 */
.L_x_1091:
[----:B------:R-:W-:Y:S04]  /*2070*/  BSSY.RECONVERGENT B0, `(.L_x_1093) ;  /* 0x000000b000007945 */ /* 0x000fe80003800200 */
[----:B------:R-:W-:Y:S05]  /*2080*/  @!P2 BRA `(.L_x_1094) ;  /* 0x000000000024a947 */ /* 0x000fea0003800000 */
[----:B------:R-:W1:Y:S01]  /*2090*/  LDCU.128 UR4, c[0x0][0x390] ;  /* 0x00007200ff0477ac */ /* 0x000e620008000c00 */
[C---:B------:R-:W-:Y:S01]  /*20a0*/  IMAD.SHL.U32 R4, R32.reuse, 0x4, RZ ;  /* 0x0000000420047824 */ /* 0x040fe200078e00ff */
[----:B------:R-:W-:-:S04]  /*20b0*/  SHF.L.U64.HI R5, R32, 0x2, R5 ;  /* 0x0000000220057819 */ /* 0x000fc80000010205 */
[C---:B-12---:R-:W-:Y:S02]  /*20c0*/  IADD3 R2, P0, PT, R4.reuse, UR4, RZ ;  /* 0x0000000404027c10 */ /* 0x046fe4000ff1e0ff */
[----:B------:R-:W-:Y:S02]  /*20d0*/  IADD3 R4, P2, PT, R4, UR6, RZ ;  /* 0x0000000604047c10 */ /* 0x000fe4000ff5e0ff */
[C---:B------:R-:W-:Y:S02]  /*20e0*/  IADD3.X R3, PT, PT, R5.reuse, UR5, RZ, P0, !PT ;  /* 0x0000000505037c10 */ /* 0x040fe400087fe4ff */
[----:B------:R-:W-:-:S03]  /*20f0*/  IADD3.X R5, PT, PT, R5, UR7, RZ, P2, !PT ;  /* 0x0000000705057c10 */ /* 0x000fc600097fe4ff */
[----:B------:R3:W-:Y:S04]  /*2100*/  STG.E desc[UR8][R2.64], R10 ;  /* 0x0000000a02007986 */ /* 0x0007e8000c101908 */
[----:B------:R3:W-:Y:S02]  /*2110*/  STG.E desc[UR8][R4.64], R11 ;  /* 0x0000000b04007986 */ /* 0x0007e4000c101908 */
.L_x_1094:
[----:B------:R-:W-:Y:S05]  /*2120*/  BSYNC.RECONVERGENT B0 ;  /* 0x0000000000007941 */ /* 0x000fea0003800200 */
.L_x_1093:
[----:B------:R-:W-:Y:S04]  /*2130*/  BSSY.RECONVERGENT B0, `(.L_x_1095) ;  /* 0x000000b000007945 */ /* 0x000fe80003800200 */
[----:B------:R-:W-:Y:S05]  /*2140*/  @!P3 BRA `(.L_x_1096) ;  /* 0x000000000024b947 */ /* 0x000fea0003800000 */
[----:B------:R-:W1:Y:S01]  /*2150*/  LDCU.128 UR4, c[0x0][0x390] ;  /* 0x00007200ff0477ac */ /* 0x000e620008000c00 */
[C---:B---3--:R-:W-:Y:S01]  /*2160*/  IMAD.SHL.U32 R4, R33.reuse, 0x4, RZ ;  /* 0x0000000421047824 */ /* 0x048fe200078e00ff */
[----:B------:R-:W-:-:S04]  /*2170*/  SHF.L.U64.HI R36, R33, 0x2, R36 ;  /* 0x0000000221247819 */ /* 0x000fc80000010224 */
[C---:B-12---:R-:W-:Y:S02]  /*2180*/  IADD3 R2, P0, PT, R4.reuse, UR4, RZ ;  /* 0x0000000404027c10 */ /* 0x046fe4000ff1e0ff */
[----:B------:R-:W-:Y:S02]  /*2190*/  IADD3 R4, P2, PT, R4, UR6, RZ ;  /* 0x0000000604047c10 */ /* 0x000fe4000ff5e0ff */
[C---:B------:R-:W-:Y:S02]  /*21a0*/  IADD3.X R3, PT, PT, R36.reuse, UR5, RZ, P0, !PT ;  /* 0x0000000524037c10 */ /* 0x040fe400087fe4ff */
[----:B------:R-:W-:-:S03]  /*21b0*/  IADD3.X R5, PT, PT, R36, UR7, RZ, P2, !PT ;  /* 0x0000000724057c10 */ /* 0x000fc600097fe4ff */
[----:B------:R4:W-:Y:S04]  /*21c0*/  STG.E desc[UR8][R2.64], R12 ;  /* 0x0000000c02007986 */ /* 0x0009e8000c101908 */
[----:B------:R4:W-:Y:S02]  /*21d0*/  STG.E desc[UR8][R4.64], R13 ;  /* 0x0000000d04007986 */ /* 0x0009e4000c101908 */
.L_x_1096:
[----:B------:R-:W-:Y:S05]  /*21e0*/  BSYNC.RECONVERGENT B0 ;  /* 0x0000000000007941 */ /* 0x000fea0003800200 */
.L_x_1095:
[----:B------:R-:W-:Y:S04]  /*21f0*/  BSSY.RECONVERGENT B0, `(.L_x_1097) ;  /* 0x000000b000007945 */ /* 0x000fe80003800200 */
[----:B------:R-:W-:Y:S05]  /*2200*/  @!P4 BRA `(.L_x_1098) ;  /* 0x000000000024c947 */ /* 0x000fea0003800000 */
[----:B------:R-:W1:Y:S01]  /*2210*/  LDCU.128 UR4, c[0x0][0x390] ;  /* 0x00007200ff0477ac */ /* 0x000e620008000c00 */
[C---:B---34-:R-:W-:Y:S01]  /*2220*/  IMAD.SHL.U32 R4, R35.reuse, 0x4, RZ ;  /* 0x0000000423047824 */ /* 0x058fe200078e00ff */
[----:B------:R-:W-:-:S04]  /*2230*/  SHF.L.U64.HI R26, R35, 0x2, R26 ;  /* 0x00000002231a7819 */ /* 0x000fc8000001021a */
[C---:B-12---:R-:W-:Y:S02]  /*2240*/  IADD3 R2, P0, PT, R4.reuse, UR4, RZ ;  /* 0x0000000404027c10 */ /* 0x046fe4000ff1e0ff */
[----:B------:R-:W-:Y:S02]  /*2250*/  IADD3 R4, P2, PT, R4, UR6, RZ ;  /* 0x0000000604047c10 */ /* 0x000fe4000ff5e0ff */
[C---:B------:R-:W-:Y:S02]  /*2260*/  IADD3.X R3, PT, PT, R26.reuse, UR5, RZ, P0, !PT ;  /* 0x000000051a037c10 */ /* 0x040fe400087fe4ff */
[----:B------:R-:W-:-:S03]  /*2270*/  IADD3.X R5, PT, PT, R26, UR7, RZ, P2, !PT ;  /* 0x000000071a057c10 */ /* 0x000fc600097fe4ff */
[----:B------:R1:W-:Y:S04]  /*2280*/  STG.E desc[UR8][R2.64], R14 ;  /* 0x0000000e02007986 */ /* 0x0003e8000c101908 */
[----:B------:R1:W-:Y:S02]  /*2290*/  STG.E desc[UR8][R4.64], R15 ;  /* 0x0000000f04007986 */ /* 0x0003e4000c101908 */
.L_x_1098:
[----:B------:R-:W-:Y:S05]  /*22a0*/  BSYNC.RECONVERGENT B0 ;  /* 0x0000000000007941 */ /* 0x000fea0003800200 */
.L_x_1097:
[----:B------:R-:W-:Y:S04]  /*22b0*/  BSSY.RECONVERGENT B0, `(.L_x_1099) ;  /* 0x000000b000007945 */ /* 0x000fe80003800200 */
[----:B------:R-:W-:Y:S05]  /*22c0*/  @!P5 BRA `(.L_x_1100) ;  /* 0x000000000024d947 */ /* 0x000fea0003800000 */
[----:B------:R-:W2:Y:S01]  /*22d0*/  LDCU.128 UR4, c[0x0][0x390] ;  /* 0x00007200ff0477ac */ /* 0x000ea20008000c00 */
[C---:B-1-34-:R-:W-:Y:S01]  /*22e0*/  IMAD.SHL.U32 R4, R37.reuse, 0x4, RZ ;  /* 0x0000000425047824 */ /* 0x05afe200078e00ff */
[----:B------:R-:W-:-:S04]  /*22f0*/  SHF.L.U64.HI R28, R37, 0x2, R28 ;  /* 0x00000002251c7819 */ /* 0x000fc8000001021c */
[C---:B--2---:R-:W-:Y:S02]  /*2300*/  IADD3 R2, P0, PT, R4.reuse, UR4, RZ ;  /* 0x0000000404027c10 */ /* 0x044fe4000ff1e0ff */
[----:B------:R-:W-:Y:S02]  /*2310*/  IADD3 R4, P2, PT, R4, UR6, RZ ;  /* 0x0000000604047c10 */ /* 0x000fe4000ff5e0ff */
[C---:B------:R-:W-:Y:S02]  /*2320*/  IADD3.X R3, PT, PT, R28.reuse, UR5, RZ, P0, !PT ;  /* 0x000000051c037c10 */ /* 0x040fe400087fe4ff */
[----:B------:R-:W-:-:S03]  /*2330*/  IADD3.X R5, PT, PT, R28, UR7, RZ, P2, !PT ;  /* 0x000000071c057c10 */ /* 0x000fc600097fe4ff */
[----:B------:R1:W-:Y:S04]  /*2340*/  STG.E desc[UR8][R2.64], R16 ;  /* 0x0000001002007986 */ /* 0x0003e8000c101908 */
[----:B------:R1:W-:Y:S02]  /*2350*/  STG.E desc[UR8][R4.64], R17 ;  /* 0x0000001104007986 */ /* 0x0003e4000c101908 */
.L_x_1100:
[----:B------:R-:W-:Y:S05]  /*2360*/  BSYNC.RECONVERGENT B0 ;  /* 0x0000000000007941 */ /* 0x000fea0003800200 */
.L_x_1099:
        /* <DEDUP_REMOVED lines=11> */
.L_x_1102:
[----:B------:R-:W-:Y:S05]  /*2420*/  BSYNC.RECONVERGENT B0 ;  /* 0x0000000000007941 */ /* 0x000fea0003800200 */
.L_x_1101:
[----:B------:R-:W-:Y:S05]  /*2430*/  @!P1 EXIT ;  /* 0x000000000000994d */ /* 0x000fea0003800000 */
[----:B------:R-:W2:Y:S01]  /*2440*/  LDCU.128 UR4, c[0x0][0x390] ;  /* 0x00007200ff0477ac */ /* 0x000ea20008000c00 */
[C---:B-1-34-:R-:W-:Y:S01]  /*2450*/  IMAD.SHL.U32 R4, R39.reuse, 0x4, RZ ;  /* 0x0000000427047824 */ /* 0x05afe200078e00ff */
[----:B------:R-:W-:-:S04]  /*2460*/  SHF.L.U64.HI R30, R39, 0x2, R30 ;  /* 0x00000002271e7819 */ /* 0x000fc8000001021e */
[C---:B--2---:R-:W-:Y:S02]  /*2470*/  IADD3 R2, P0, PT, R4.reuse, UR4, RZ ;  /* 0x0000000404027c10 */ /* 0x044fe4000ff1e0ff */
[----:B------:R-:W-:Y:S02]  /*2480*/  IADD3 R4, P1, PT, R4, UR6, RZ ;  /* 0x0000000604047c10 */ /* 0x000fe4000ff3e0ff */
[C---:B------:R-:W-:Y:S02]  /*2490*/  IADD3.X R3, PT, PT, R30.reuse, UR5, RZ, P0, !PT ;  /* 0x000000051e037c10 */ /* 0x040fe400087fe4ff */
[----:B------:R-:W-:-:S03]  /*24a0*/  IADD3.X R5, PT, PT, R30, UR7, RZ, P1, !PT ;  /* 0x000000071e057c10 */ /* 0x000fc60008ffe4ff */
[----:B------:R-:W-:Y:S04]  /*24b0*/  STG.E desc[UR8][R2.64], R20 ;  /* 0x0000001402007986 */ /* 0x000fe8000c101908 */
[----:B------:R-:W-:Y:S01]  /*24c0*/  STG.E desc[UR8][R4.64], R21 ;  /* 0x0000001504007986 */ /* 0x000fe2000c101908 */
[----:B------:R-:W-:Y:S05]  /*24d0*/  EXIT ;  /* 0x000000000000794d */ /* 0x000fea0003800000 */
.L_x_1081:
        /* <DEDUP_REMOVED lines=21> */
[----:B0-----:R-:W-:-:S02]  /*2630*/  IADD3 R6, P0, PT, R6, UR4, RZ ;  /* 0x0000000406067c10 */ /* 0x001fc4000ff1e0ff */
[----:B------:R-:W-:Y:S02]  /*2640*/  ISETP.NE.AND P1, PT, R40, RZ, PT ;  /* 0x000000ff2800720c */ /* 0x000fe40003f25270 */
[----:B------:R-:W-:-:S05]  /*2650*/  IADD3.X R7, PT, PT, R5, UR5, RZ, P0, !PT ;  /* 0x0000000505077c10 */ /* 0x000fca00087fe4ff */
[----:B------:R-:W5:Y:S04]  /*2660*/  LDG.E.CONSTANT R23, desc[UR8][R6.64] ;  /* 0x0000000806177981 */ /* 0x000f68000c1e9900 */
[----:B------:R-:W5:Y:S02]  /*2670*/  LDG.E.CONSTANT R27, desc[UR8][R6.64+0x80] ;  /* 0x00008008061b7981 */ /* 0x000f64000c1e9900 */
[----:B------:R-:W0:Y:S02]  /*2680*/  @!P1 LDC.64 R4, c[0x0][0x380] ;  /* 0x0000e000ff049b82 */ /* 0x000e240000000a00 */
[----:B------:R-:W5:Y:S04]  /*2690*/  LDG.E.CONSTANT R29, desc[UR8][R6.64+0x100] ;  /* 0x00010008061d7981 */ /* 0x000f68000c1e9900 */
[----:B------:R-:W5:Y:S04]  /*26a0*/  LDG.E.CONSTANT R31, desc[UR8][R6.64+0x180] ;  /* 0x00018008061f7981 */ /* 0x000f68000c1e9900 */
[----:B------:R-:W5:Y:S04]  /*26b0*/  LDG.E.CONSTANT R33, desc[UR8][R6.64+0x200] ;  /* 0x0002000806217981 */ /* 0x000f68000c1e9900 */
[----:B------:R-:W5:Y:S04]  /*26c0*/  LDG.E.CONSTANT R35, desc[UR8][R6.64+0x280] ;  /* 0x0002800806237981 */ /* 0x000f68000c1e9900 */
[----:B------:R-:W5:Y:S04]  /*26d0*/  LDG.E.CONSTANT R37, desc[UR8][R6.64+0x300] ;  /* 0x0003000806257981 */ /* 0x000f68000c1e9900 */
[----:B------:R-:W5:Y:S04]  /*26e0*/  LDG.E.CONSTANT R41, desc[UR8][R6.64+0x380] ;  /* 0x0003800806297981 */ /* 0x000f68000c1e9900 */
[----:B------:R0:W5:Y:S01]  /*26f0*/  LDG.E.CONSTANT R43, desc[UR8][R6.64+0x400] ;  /* 0x00040008062b7981 */ /* 0x000162000c1e9900 */
[----:B-1----:R-:W-:-:S02]  /*2700*/  IMAD.MOV.U32 R2, RZ, RZ, RZ ;  /* 0x000000ffff027224 */ /* 0x002fc400078e00ff */
[----:B0-----:R-:W-:-:S05]  /*2710*/  @!P1 IMAD.WIDE.U32 R4, R39, 0x2400, R4 ;  /* 0x0000240027049825 */ /* 0x001fca00078e0004 */
[----:B------:R0:W5:Y:S01]  /*2720*/  @!P1 LDG.E.CONSTANT R2, desc[UR8][R4.64+-0x4] ;  /* 0xfffffc0804029981 */ /* 0x000162000c1e9900 */
[----:B------:R-:W1:Y:S01]  /*2730*/  S2UR UR5, SR_CgaCtaId ;  /* 0x00000000000579c3 */ /* 0x000e620000008800 */
[----:B------:R-:W-:Y:S01]  /*2740*/  SHF.R.U32.HI R3, RZ, 0x5, R40 ;  /* 0x00000005ff037819 */ /* 0x000fe20000011628 */
[----:B------:R-:W-:Y:S01]  /*2750*/  UMOV UR4, 0x400 ;  /* 0x0000040000047882 */ /* 0x000fe20000000000 */
[----:B------:R-:W0:Y:S01]  /*2760*/  S2R R38, SR_LANEID ;  /* 0x0000000000267919 */ /* 0x000e220000000000 */
[----:B------:R-:W-:Y:S01]  /*2770*/  ISETP.NE.AND P0, PT, R40, RZ, PT ;  /* 0x000000ff2800720c */ /* 0x000fe20003f05270 */
[----:B-1----:R-:W-:-:S06]  /*2780*/  ULEA UR4, UR5, UR4, 0x18 ;  /* 0x0000000405047291 */ /* 0x002fcc000f8ec0ff */
[----:B------:R-:W-:Y:S01]  /*2790*/  LEA R24, R40, UR4, 0x2 ;  /* 0x0000000428187c11 */ /* 0x000fe2000f8e10ff */
[----:B0-----:R-:W-:-:S05]  /*27a0*/  IMAD R10, R3, 0x120, R38 ;  /* 0x00000120030a7824 */ /* 0x001fca00078e0226 */
[----:B------:R-:W-:-:S05]  /*27b0*/  LEA R6, R10, UR4, 0x2 ;  /* 0x000000040a067c11 */ /* 0x000fca000f8e10ff */
[----:B------:R-:W-:Y:S01]  /*27c0*/  IMAD R5, R38, 0x20, R6 ;  /* 0x0000002026057824 */ /* 0x000fe200078e0206 */
[----:B--2---:R-:W-:Y:S04]  /*27d0*/  STS [R6], R0 ;  /* 0x0000000006007388 */ /* 0x004fe80000000800 */
[----:B---3--:R-:W-:Y:S04]  /*27e0*/  STS [R6+0x80], R8 ;  /* 0x0000800806007388 */ /* 0x008fe80000000800 */
[----:B----4-:R-:W-:Y:S04]  /*27f0*/  STS [R6+0x100], R9 ;  /* 0x0001000906007388 */ /* 0x010fe80000000800 */
        /* <DEDUP_REMOVED lines=13> */
[----:B------:R-:W4:Y:S04]  /*28d0*/  LDS R18, [R5+0x14] ;  /* 0x0000140005127984 */ /* 0x000f280000000800 */
[----:B------:R-:W-:Y:S04]  /*28e0*/  LDS R20, [R5+0x18] ;  /* 0x0000180005147984 */ /* 0x000fe80000000800 */
[----:B------:R-:W-:Y:S01]  /*28f0*/  LDS R22, [R5+0x1c] ;  /* 0x00001c0005167984 */ /* 0x000fe20000000800 */
[----:B------:R-:W-:Y:S01]  /*2900*/  BAR.SYNC.DEFER_BLOCKING 0x0 ;  /* 0x0000000000007b1d */ /* 0x000fe20000010000 */
[----:B0-----:R-:W-:-:S02]  /*2910*/  ISETP.NE.AND P2, PT, R8, R10, PT ;  /* 0x0000000a0800720c */ /* 0x001fc40003f45270 */
[----:B-1----:R-:W-:Y:S02]  /*2920*/  ISETP.NE.AND P3, PT, R10, R12, PT ;  /* 0x0000000c0a00720c */ /* 0x002fe40003f65270 */
[----:B--2---:R-:W-:Y:S01]  /*2930*/  ISETP.NE.AND P4, PT, R12, R14, PT ;  /* 0x0000000e0c00720c */ /* 0x004fe20003f85270 */
[----:B------:R-:W-:Y:S01]  /*2940*/  STS [R6], R23 ;  /* 0x0000001706007388 */ /* 0x000fe20000000800 */
[----:B---3--:R-:W-:-:S03]  /*2950*/  ISETP.NE.AND P6, PT, R14, R16, PT ;  /* 0x000000100e00720c */ /* 0x008fc60003fc5270 */
[----:B------:R-:W-:Y:S01]  /*2960*/  STS [R6+0x80], R27 ;  /* 0x0000801b06007388 */ /* 0x000fe20000000800 */
[----:B----4-:R-:W-:-:S03]  /*2970*/  ISETP.NE.AND P5, PT, R16, R18, PT ;  /* 0x000000121000720c */ /* 0x010fc60003fa5270 */
[----:B------:R-:W-:Y:S04]  /*2980*/  STS [R6+0x100], R29 ;  /* 0x0001001d06007388 */ /* 0x000fe80000000800 */
[----:B------:R-:W-:Y:S04]  /*2990*/  STS [R6+0x180], R31 ;  /* 0x0001801f06007388 */ /* 0x000fe80000000800 */
[----:B------:R-:W-:Y:S04]  /*29a0*/  STS [R6+0x200], R33 ;  /* 0x0002002106007388 */ /* 0x000fe80000000800 */
[----:B------:R-:W-:Y:S04]  /*29b0*/  STS [R6+0x280], R35 ;  /* 0x0002802306007388 */ /* 0x000fe80000000800 */
[----:B------:R-:W-:Y:S04]  /*29c0*/  STS [R6+0x300], R37 ;  /* 0x0003002506007388 */ /* 0x000fe80000000800 */
[----:B------:R-:W-:Y:S04]  /*29d0*/  STS [R6+0x380], R41 ;  /* 0x0003802906007388 */ /* 0x000fe80000000800 */
[----:B------:R0:W-:Y:S01]  /*29e0*/  STS [R6+0x400], R43 ;  /* 0x0004002b06007388 */ /* 0x0001e20000000800 */
[----:B------:R-:W-:-:S03]  /*29f0*/  NOP ;  /* 0x0000000000007918 */ /* 0x000fc60000000000 */
[----:B------:R-:W1:Y:S01]  /*2a00*/  LDS R9, [R5] ;  /* 0x0000000005097984 */ /* 0x000e620000000800 */
[----:B0-----:R-:W-:-:S03]  /*2a10*/  SEL R6, RZ, 0x1, !P4 ;  /* 0x00000001ff067807 */ /* 0x001fc60006000000 */
[----:B------:R-:W0:Y:S04]  /*2a20*/  LDS R11, [R5+0x4] ;  /* 0x00000400050b7984 */ /* 0x000e280000000800 */
[----:B------:R-:W2:Y:S04]  /*2a30*/  LDS R13, [R5+0x8] ;  /* 0x00000800050d7984 */ /* 0x000ea80000000800 */
[----:B------:R-:W3:Y:S04]  /*2a40*/  LDS R15, [R5+0xc] ;  /* 0x00000c00050f7984 */ /* 0x000ee80000000800 */
[----:B------:R-:W4:Y:S04]  /*2a50*/  LDS R17, [R5+0x10] ;  /* 0x0000100005117984 */ /* 0x000f280000000800 */
[----:B------:R-:W5:Y:S04]  /*2a60*/  LDS R19, [R5+0x14] ;  /* 0x0000140005137984 */ /* 0x000f680000000800 */
[----:B------:R-:W5:Y:S04]  /*2a70*/  LDS R21, [R5+0x18] ;  /* 0x0000180005157984 */ /* 0x000f680000000800 */
[----:B------:R-:W-:Y:S04]  /*2a80*/  LDS R23, [R5+0x1c] ;  /* 0x00001c0005177984 */ /* 0x000fe80000000800 */
[----:B------:R0:W-:Y:S01]  /*2a90*/  LDS R4, [R5+0x20] ;  /* 0x0000200005047984 */ /* 0x0001e20000000800 */
[----:B------:R-:W-:Y:S01]  /*2aa0*/  BAR.SYNC.DEFER_BLOCKING 0x0 ;  /* 0x0000000000007b1d */ /* 0x000fe20000010000 */
[----:B-1----:R-:W-:-:S02]  /*2ab0*/  SEL R0, R9, RZ, !P2 ;  /* 0x000000ff09007207 */ /* 0x002fc40005000000 */
[----:B0-----:R-:W-:-:S03]  /*2ac0*/  SEL R5, RZ, 0x1, !P3 ;  /* 0x00000001ff057807 */ /* 0x001fc60005800000 */
[----:B------:R-:W-:-:S05]  /*2ad0*/  IMAD.IADD R0, R11, 0x1, R0 ;  /* 0x000000010b007824 */ /* 0x000fca00078e0200 */
[----:B------:R-:W-:Y:S02]  /*2ae0*/  SEL R0, R0, RZ, !P3 ;  /* 0x000000ff00007207 */ /* 0x000fe40005800000 */
[----:B------:R-:W-:-:S03]  /*2af0*/  ISETP.NE.AND P3, PT, R18, R20, PT ;  /* 0x000000141200720c */ /* 0x000fc60003f65270 */
[----:B--2---:R-:W-:Y:S01]  /*2b00*/  IMAD.IADD R0, R13, 0x1, R0 ;  /* 0x000000010d007824 */ /* 0x004fe200078e0200 */
[----:B------:R-:W-:Y:S04]  /*2b10*/  STS [R24+0x4d8], R25 ;  /* 0x0004d81918007388 */ /* 0x000fe80000000800 */
[----:B------:R-:W-:Y:S01]  /*2b20*/  SEL R0, R0, RZ, !P4 ;  /* 0x000000ff00007207 */ /* 0x000fe20006000000 */
[----:B------:R-:W-:Y:S04]  /*2b30*/  BAR.SYNC.DEFER_BLOCKING 0x0 ;  /* 0x0000000000007b1d */ /* 0x000fe80000010000 */
[----:B---3--:R-:W-:-:S05]  /*2b40*/  IMAD.IADD R0, R15, 0x1, R0 ;  /* 0x000000010f007824 */ /* 0x008fca00078e0200 */
[----:B------:R-:W-:-:S05]  /*2b50*/  SEL R0, R0, RZ, !P6 ;  /* 0x000000ff00007207 */ /* 0x000fca0007000000 */
[----:B----4-:R-:W-:-:S05]  /*2b60*/  IMAD.IADD R0, R17, 0x1, R0 ;  /* 0x0000000111007824 */ /* 0x010fca00078e0200 */
[----:B------:R-:W-:-:S05]  /*2b70*/  SEL R0, R0, RZ, !P5 ;  /* 0x000000ff00007207 */ /* 0x000fca0006800000 */
[----:B-----5:R-:W-:Y:S01]  /*2b80*/  IMAD.IADD R0, R19, 0x1, R0 ;  /* 0x0000000113007824 */ /* 0x020fe200078e0200 */
[----:B------:R0:W1:Y:S04]  /*2b90*/  @P0 LDS R2, [R24+0x4d4] ;  /* 0x0004d40018020984 */ /* 0x0000680000000800 */
[----:B------:R-:W-:Y:S02]  /*2ba0*/  SEL R0, R0, RZ, !P3 ;  /* 0x000000ff00007207 */ /* 0x000fe40005800000 */
[----:B0-----:R-:W-:-:S03]  /*2bb0*/  SEL R24, RZ, 0x1, !P2 ;  /* 0x00000001ff187807 */ /* 0x001fc60005000000 */
[----:B------:R-:W-:Y:S01]  /*2bc0*/  IMAD.IADD R0, R21, 0x1, R0 ;  /* 0x0000000115007824 */ /* 0x000fe200078e0200 */
[----:B-1----:R-:W-:-:S04]  /*2bd0*/  ISETP.NE.AND P0, PT, R2, R8, PT ;  /* 0x000000080200720c */ /* 0x002fc80003f05270 */
[----:B------:R-:W-:-:S04]  /*2be0*/  SEL R7, RZ, 0x1, !P0 ;  /* 0x00000001ff077807 */ /* 0x000fc80004000000 */
[----:B------:R-:W-:-:S04]  /*2bf0*/  IADD3 R5, P0, P2, R5, R24, R7 ;  /* 0x0000001805057210 */ /* 0x000fc80007a1e007 */
[----:B------:R-:W-:Y:S02]  /*2c00*/  IADD3 R24, P4, PT, R5, R6, RZ ;  /* 0x0000000605187210 */ /* 0x000fe40007f9e0ff */
[----:B------:R-:W-:Y:S02]  /*2c10*/  SEL R5, RZ, 0x1, !P6 ;  /* 0x00000001ff057807 */ /* 0x000fe40007000000 */
[----:B------:R-:W-:Y:S02]  /*2c20*/  ISETP.NE.AND P6, PT, R20, R22, PT ;  /* 0x000000161400720c */ /* 0x000fe40003fc5270 */
[----:B------:R-:W-:Y:S02]  /*2c30*/  SEL R6, RZ, 0x1, !P5 ;  /* 0x00000001ff067807 */ /* 0x000fe40006800000 */
[----:B------:R-:W-:Y:S02]  /*2c40*/  IADD3 R7, P5, PT, R24, R5, RZ ;  /* 0x0000000518077210 */ /* 0x000fe40007fbe0ff */
[----:B------:R-:W-:-:S02]  /*2c50*/  IADD3.X R5, PT, PT, RZ, RZ, RZ, P0, P2 ;  /* 0x000000ffff057210 */ /* 0x000fc400007e44ff */
[----:B------:R-:W-:Y:S02]  /*2c60*/  SEL R0, R0, RZ, !P6 ;  /* 0x000000ff00007207 */ /* 0x000fe40007000000 */
[----:B------:R-:W-:Y:S01]  /*2c70*/  IADD3 R7, P2, PT, R7, R6, RZ ;  /* 0x0000000607077210 */ /* 0x000fe20007f5e0ff */
[----:B------:R-:W-:Y:S01]  /*2c80*/  IMAD.X R5, RZ, RZ, R5, P4 ;  /* 0x000000ffff057224 */ /* 0x000fe200020e0605 */
[----:B------:R-:W-:Y:S01]  /*2c90*/  SEL R6, RZ, 0x1, !P3 ;  /* 0x00000001ff067807 */ /* 0x000fe20005800000 */
[----:B------:R-:W-:Y:S01]  /*2ca0*/  IMAD.IADD R0, R23, 0x1, R0 ;  /* 0x0000000117007824 */ /* 0x000fe200078e0200 */
[----:B------:R-:W-:Y:S02]  /*2cb0*/  ISETP.NE.AND P0, PT, R22, R25, PT ;  /* 0x000000191600720c */ /* 0x000fe40003f05270 */
[----:B------:R-:W-:Y:S01]  /*2cc0*/  IADD3 R7, P3, PT, R7, R6, RZ ;  /* 0x0000000607077210 */ /* 0x000fe20007f7e0ff */
[----:B------:R-:W-:Y:S01]  /*2cd0*/  IMAD.X R6, RZ, RZ, R5, P5 ;  /* 0x000000ffff067224 */ /* 0x000fe200028e0605 */
[----:B------:R-:W-:-:S02]  /*2ce0*/  SEL R5, R0, RZ, !P0 ;  /* 0x000000ff00057207 */ /* 0x000fc40004000000 */
[----:B------:R-:W-:Y:S01]  /*2cf0*/  SEL R24, RZ, 0x1, !P6 ;  /* 0x00000001ff187807 */ /* 0x000fe20007000000 */
[----:B------:R-:W-:Y:S01]  /*2d00*/  IMAD.X R0, RZ, RZ, R6, P2 ;  /* 0x000000ffff007224 */ /* 0x000fe200010e0606 */
[----:B------:R-:W-:Y:S01]  /*2d10*/  ISETP.NE.AND P5, PT, R3, 0x4, PT ;  /* 0x000000040300780c */ /* 0x000fe20003fa5270 */
[----:B------:R-:W-:Y:S01]  /*2d20*/  IMAD.IADD R4, R4, 0x1, R5 ;  /* 0x0000000104047824 */ /* 0x000fe200078e0205 */
[----:B------:R-:W-:Y:S01]  /*2d30*/  IADD3 R24, P2, PT, R7, R24, RZ ;  /* 0x0000001807187210 */ /* 0x000fe20007f5e0ff */
[----:B------:R-:W-:Y:S01]  /*2d40*/  IMAD.X R26, RZ, RZ, R0, P3 ;  /* 0x000000ffff1a7224 */ /* 0x000fe200018e0600 */
[----:B------:R-:W-:Y:S02]  /*2d50*/  SEL R5, RZ, 0x1, !P0 ;  /* 0x00000001ff057807 */ /* 0x000fe40004000000 */
[----:B------:R-:W0:Y:S01]  /*2d60*/  SHFL.UP PT, R7, R4, 0x1, RZ ;  /* 0x0420000004077989 */ /* 0x000e2200000e00ff */
[----:B------:R-:W-:Y:S01]  /*2d70*/  IMAD.X R27, RZ, RZ, R26, P2 ;  /* 0x000000ffff1b7224 */ /* 0x000fe200010e061a */
[----:B------:R-:W-:-:S02]  /*2d80*/  IADD3 R30, P0, PT, R24, R5, RZ ;  /* 0x00000005181e7210 */ /* 0x000fc40007f1e0ff */
[C---:B------:R-:W-:Y:S02]  /*2d90*/  ISETP.GE.AND P2, PT, R38.reuse, 0x1, PT ;  /* 0x000000012600780c */ /* 0x040fe40003f46270 */
[----:B------:R-:W-:Y:S01]  /*2da0*/  ISETP.NE.AND P3, PT, R38, 0x1f, PT ;  /* 0x0000001f2600780c */ /* 0x000fe20003f65270 */
[----:B------:R-:W-:Y:S01]  /*2db0*/  IMAD.X R29, RZ, RZ, R27, P0 ;  /* 0x000000ffff1d7224 */ /* 0x000fe200000e061b */
[----:B------:R-:W1:Y:S01]  /*2dc0*/  SHFL.UP PT, R5, R30, 0x1, RZ ;  /* 0x042000001e057989 */ /* 0x000e6200000e00ff */
[----:B------:R-:W-:Y:S02]  /*2dd0*/  ISETP.NE.U32.AND P0, PT, R30, RZ, PT ;  /* 0x000000ff1e00720c */ /* 0x000fe40003f05070 */
[----:B------:R-:W-:Y:S01]  /*2de0*/  ISETP.NE.AND P4, PT, R3, 0x5, PT ;  /* 0x000000050300780c */ /* 0x000fe20003f85270 */
[----:B------:R-:W2:Y:S01]  /*2df0*/  SHFL.UP PT, R6, R29, 0x1, RZ ;  /* 0x042000001d067989 */ /* 0x000ea200000e00ff */
[----:B------:R-:W-:-:S04]  /*2e00*/  ISETP.NE.AND.EX P0, PT, R29, RZ, PT, P0 ;  /* 0x000000ff1d00720c */ /* 0x000fc80003f05300 */
[----:B0-----:R-:W-:-:S04]  /*2e10*/  SEL R7, R7, RZ, !P0 ;  /* 0x000000ff07077207 */ /* 0x001fc80004000000 */
[----:B------:R-:W-:Y:S02]  /*2e20*/  SEL R7, R7, RZ, P2 ;  /* 0x000000ff07077207 */ /* 0x000fe40001000000 */
[----:B-1----:R-:W-:-:S03]  /*2e30*/  SEL R5, R5, RZ, P2 ;  /* 0x000000ff05057207 */ /* 0x002fc60001000000 */
[----:B------:R-:W-:Y:S01]  /*2e40*/  IMAD.IADD R7, R4, 0x1, R7 ;  /* 0x0000000104077824 */ /* 0x000fe200078e0207 */
[----:B--2---:R-:W-:-:S04]  /*2e50*/  SEL R28, R6, RZ, P2 ;  /* 0x000000ff061c7207 */ /* 0x004fc80001000000 */
[----:B------:R-:W0:Y:S01]  /*2e60*/  SHFL.UP PT, R6, R7, 0x2, RZ ;  /* 0x0440000007067989 */ /* 0x000e2200000e00ff */
[----:B------:R-:W-:Y:S02]  /*2e70*/  IADD3 R31, P0, PT, R5, R30, RZ ;  /* 0x0000001e051f7210 */ /* 0x000fe40007f1e0ff */
[----:B------:R-:W-:-:S03]  /*2e80*/  ISETP.GE.AND P2, PT, R38, 0x2, PT ;  /* 0x000000022600780c */ /* 0x000fc60003f46270 */
[----:B------:R-:W-:Y:S01]  /*2e90*/  IMAD.X R28, R28, 0x1, R29, P0 ;  /* 0x000000011c1c7824 */ /* 0x000fe200000e061d */
[----:B------:R-:W1:Y:S01]  /*2ea0*/  SHFL.UP PT, R4, R31, 0x2, RZ ;  /* 0x044000001f047989 */ /* 0x000e6200000e00ff */
[----:B------:R-:W-:-:S03]  /*2eb0*/  ISETP.NE.U32.AND P0, PT, R31, RZ, PT ;  /* 0x000000ff1f00720c */ /* 0x000fc60003f05070 */
[----:B------:R-:W2:Y:S01]  /*2ec0*/  SHFL.UP PT, R5, R28, 0x2, RZ ;  /* 0x044000001c057989 */ /* 0x000ea200000e00ff */
[----:B------:R-:W-:-:S04]  /*2ed0*/  ISETP.NE.AND.EX P0, PT, R28, RZ, PT, P0 ;  /* 0x000000ff1c00720c */ /* 0x000fc80003f05300 */
[----:B0-----:R-:W-:-:S04]  /*2ee0*/  SEL R6, R6, RZ, !P0 ;  /* 0x000000ff06067207 */ /* 0x001fc80004000000 */
[----:B------:R-:W-:Y:S02]  /*2ef0*/  SEL R6, R6, RZ, P2 ;  /* 0x000000ff06067207 */ /* 0x000fe40001000000 */
[----:B-1----:R-:W-:-:S03]  /*2f00*/  SEL R4, R4, RZ, P2 ;  /* 0x000000ff04047207 */ /* 0x002fc60001000000 */
[----:B------:R-:W-:Y:S01]  /*2f10*/  IMAD.IADD R6, R7, 0x1, R6 ;  /* 0x0000000107067824 */ /* 0x000fe200078e0206 */
[----:B------:R-:W-:Y:S02]  /*2f20*/  IADD3 R29, P0, PT, R4, R31, RZ ;  /* 0x0000001f041d7210 */ /* 0x000fe40007f1e0ff */
[----:B--2---:R-:W-:Y:S02]  /*2f30*/  SEL R5, R5, RZ, P2 ;  /* 0x000000ff05057207 */ /* 0x004fe40001000000 */
[----:B------:R-:W0:Y:S01]  /*2f40*/  SHFL.UP PT, R7, R6, 0x4, RZ ;  /* 0x0480000006077989 */ /* 0x000e2200000e00ff */
[----:B------:R-:W-:Y:S02]  /*2f50*/  ISETP.GE.AND P2, PT, R38, 0x4, PT ;  /* 0x000000042600780c */ /* 0x000fe40003f46270 */
        /* <DEDUP_REMOVED lines=18> */
[----:B0-----:R-:W-:Y:S02]  /*3080*/  SEL R6, R6, RZ, !P0 ;  /* 0x000000ff06067207 */ /* 0x001fe40004000000 */
[----:B-1----:R-:W-:Y:S02]  /*3090*/  SEL R4, R4, RZ, P2 ;  /* 0x000000ff04047207 */ /* 0x002fe40001000000 */
[----:B------:R-:W-:Y:S02]  /*30a0*/  SEL R6, R6, RZ, P2 ;  /* 0x000000ff06067207 */ /* 0x000fe40001000000 */
[----:B------:R-:W-:Y:S02]  /*30b0*/  IADD3 R29, P0, PT, R4, R31, RZ ;  /* 0x0000001f041d7210 */ /* 0x000fe40007f1e0ff */
[----:B--2---:R-:W-:Y:S01]  /*30c0*/  SEL R5, R5, RZ, P2 ;  /* 0x000000ff05057207 */ /* 0x004fe20001000000 */
[----:B------:R-:W-:Y:S01]  /*30d0*/  IMAD.IADD R6, R7, 0x1, R6 ;  /* 0x0000000107067824 */ /* 0x000fe200078e0206 */
[----:B------:R-:W-:Y:S01]  /*30e0*/  ISETP.GE.AND P2, PT, R38, 0x10, PT ;  /* 0x000000102600780c */ /* 0x000fe20003f46270 */
[----:B------:R-:W0:Y:S02]  /*30f0*/  SHFL.UP PT, R4, R29, 0x10, RZ ;  /* 0x060000001d047989 */ /* 0x000e2400000e00ff */
[----:B------:R-:W-:Y:S01]  /*3100*/  IMAD.X R28, R5, 0x1, R30, P0 ;  /* 0x00000001051c7824 */ /* 0x000fe200000e061e */
[----:B------:R-:W-:Y:S01]  /*3110*/  ISETP.NE.U32.AND P0, PT, R29, RZ, PT ;  /* 0x000000ff1d00720c */ /* 0x000fe20003f05070 */
[----:B------:R-:W1:Y:S03]  /*3120*/  SHFL.UP PT, R7, R6, 0x10, RZ ;  /* 0x0600000006077989 */ /* 0x000e6600000e00ff */
[----:B------:R-:W-:Y:S01]  /*3130*/  ISETP.NE.AND.EX P0, PT, R28, RZ, PT, P0 ;  /* 0x000000ff1c00720c */ /* 0x000fe20003f05300 */
[----:B------:R-:W2:Y:S01]  /*3140*/  SHFL.UP PT, R5, R28, 0x10, RZ ;  /* 0x060000001c057989 */ /* 0x000ea200000e00ff */
[----:B0-----:R-:W-:-:S02]  /*3150*/  SEL R4, R4, RZ, P2 ;  /* 0x000000ff04047207 */ /* 0x001fc40001000000 */
[----:B-1----:R-:W-:Y:S02]  /*3160*/  SEL R7, R7, RZ, !P0 ;  /* 0x000000ff07077207 */ /* 0x002fe40004000000 */
[----:B------:R-:W-:Y:S02]  /*3170*/  IADD3 R4, P0, PT, R4, R29, RZ ;  /* 0x0000001d04047210 */ /* 0x000fe40007f1e0ff */
[----:B--2---:R-:W-:Y:S02]  /*3180*/  SEL R5, R5, RZ, P2 ;  /* 0x000000ff05057207 */ /* 0x004fe40001000000 */
[----:B------:R-:W-:-:S03]  /*3190*/  SEL R7, R7, RZ, P2 ;  /* 0x000000ff07077207 */ /* 0x000fc60001000000 */
[----:B------:R-:W-:Y:S01]  /*31a0*/  IMAD.X R5, R5, 0x1, R28, P0 ;  /* 0x0000000105057824 */ /* 0x000fe200000e061c */
[----:B------:R-:W-:Y:S01]  /*31b0*/  @!P3 LEA R28, R3, UR4, 0x4 ;  /* 0x00000004031cbc11 */ /* 0x000fe2000f8e20ff */
[----:B------:R-:W-:-:S04]  /*31c0*/  IMAD.IADD R41, R6, 0x1, R7 ;  /* 0x0000000106297824 */ /* 0x000fc800078e0207 */
[----:B------:R-:W-:Y:S04]  /*31d0*/  @!P3 STS.64 [R28], R4 ;  /* 0x000000041c00b388 */ /* 0x000fe80000000a00 */
[----:B------:R-:W-:Y:S01]  /*31e0*/  @!P3 STS [R28+0x8], R41 ;  /* 0x000008291c00b388 */ /* 0x000fe20000000800 */
[----:B------:R-:W-:Y:S01]  /*31f0*/  BAR.SYNC.DEFER_BLOCKING 0x0 ;  /* 0x0000000000007b1d */ /* 0x000fe20000010000 */
[----:B------:R-:W-:-:S05]  /*3200*/  ISETP.NE.AND P3, PT, R3, 0x2, PT ;  /* 0x000000020300780c */ /* 0x000fca0003f65270 */
[----:B------:R-:W0:Y:S04]  /*3210*/  LDS.64 R32, [UR4+0x10] ;  /* 0x00001004ff207984 */ /* 0x000e280008000a00 */
[----:B------:R-:W1:Y:S04]  /*3220*/  LDS.64 R34, [UR4] ;  /* 0x00000004ff227984 */ /* 0x000e680008000a00 */
[----:B------:R-:W2:Y:S04]  /*3230*/  LDS R44, [UR4+0x8] ;  /* 0x00000804ff2c7984 */ /* 0x000ea80008000800 */
[----:B------:R-:W3:Y:S04]  /*3240*/  LDS.64 R36, [UR4+0x20] ;  /* 0x00002004ff247984 */ /* 0x000ee80008000a00 */
[----:B------:R-:W4:Y:S04]  /*3250*/  LDS R45, [UR4+0x18] ;  /* 0x00001804ff2d7984 */ /* 0x000f280008000800 */
[----:B------:R-:W5:Y:S04]  /*3260*/  LDS.64 R30, [UR4+0x30] ;  /* 0x00003004ff1e7984 */ /* 0x000f680008000a00 */
[----:B------:R-:W5:Y:S04]  /*3270*/  LDS R46, [UR4+0x28] ;  /* 0x00002804ff2e7984 */ /* 0x000f680008000800 */
[----:B------:R-:W5:Y:S04]  /*3280*/  LDS.64 R6, [UR4+0x40] ;  /* 0x00004004ff067984 */ /* 0x000f680008000a00 */
[----:B------:R-:W5:Y:S04]  /*3290*/  LDS R43, [UR4+0x38] ;  /* 0x00003804ff2b7984 */ /* 0x000f680008000800 */
[----:B------:R-:W5:Y:S01]  /*32a0*/  LDS.64 R28, [UR4+0x50] ;  /* 0x00005004ff1c7984 */ /* 0x000f620008000a00 */
[----:B0-----:R-:W-:-:S03]  /*32b0*/  ISETP.NE.U32.AND P0, PT, R32, RZ, PT ;  /* 0x000000ff2000720c */ /* 0x001fc60003f05070 */
[----:B------:R-:W0:Y:S01]  /*32c0*/  LDS R42, [UR4+0x48] ;  /* 0x00004804ff2a7984 */ /* 0x000e220008000800 */
[----:B-1----:R-:W-:Y:S02]  /*32d0*/  IADD3 R47, P2, PT, R34, R32, RZ ;  /* 0x00000020222f7210 */ /* 0x002fe40007f5e0ff */
[----:B------:R-:W-:Y:S02]  /*32e0*/  ISETP.NE.AND.EX P0, PT, R33, RZ, PT, P0 ;  /* 0x000000ff2100720c */ /* 0x000fe40003f05300 */
[----:B------:R-:W-:Y:S01]  /*32f0*/  SEL R48, R47, R34, !P3 ;  /* 0x000000222f307207 */ /* 0x000fe20005800000 */
[----:B------:R-:W-:Y:S01]  /*3300*/  IMAD.X R49, R35, 0x1, R33, P2 ;  /* 0x0000000123317824 */ /* 0x000fe200010e0621 */
[----:B--2---:R-:W-:Y:S02]  /*3310*/  SEL R32, R44, RZ, !P0 ;  /* 0x000000ff2c207207 */ /* 0x004fe40004000000 */
[C---:B---3--:R-:W-:Y:S02]  /*3320*/  ISETP.NE.U32.AND P0, PT, R36.reuse, RZ, PT ;  /* 0x000000ff2400720c */ /* 0x048fe40003f05070 */
[----:B------:R-:W-:-:S02]  /*3330*/  IADD3 R47, P2, PT, R36, R47, RZ ;  /* 0x0000002f242f7210 */ /* 0x000fc40007f5e0ff */
[----:B------:R-:W-:Y:S01]  /*3340*/  ISETP.NE.AND.EX P0, PT, R37, RZ, PT, P0 ;  /* 0x000000ff2500720c */ /* 0x000fe20003f05300 */
[----:B----4-:R-:W-:Y:S01]  /*3350*/  IMAD.IADD R45, R45, 0x1, R32 ;  /* 0x000000012d2d7824 */ /* 0x010fe200078e0220 */
[----:B------:R-:W-:Y:S01]  /*3360*/  SEL R34, R49, R35, !P3 ;  /* 0x0000002331227207 */ /* 0x000fe20005800000 */
[----:B------:R-:W-:Y:S01]  /*3370*/  IMAD.X R37, R37, 0x1, R49, P2 ;  /* 0x0000000125257824 */ /* 0x000fe200010e0631 */
[----:B------:R-:W-:Y:S01]  /*3380*/  ISETP.NE.AND P2, PT, R3, 0x3, PT ;  /* 0x000000030300780c */ /* 0x000fe20003f45270 */
[----:B------:R-:W1:Y:S01]  /*3390*/  LDS.64 R32, [UR4+0x60] ;  /* 0x00006004ff207984 */ /* 0x000e620008000a00 */
[----:B------:R-:W-:Y:S02]  /*33a0*/  SEL R44, R45, R44, !P3 ;  /* 0x0000002c2d2c7207 */ /* 0x000fe40005800000 */
[----:B------:R-:W-:Y:S01]  /*33b0*/  SEL R48, R47, R48, !P2 ;  /* 0x000000302f307207 */ /* 0x000fe20005000000 */
[----:B------:R-:W2:Y:S01]  /*33c0*/  LDS R35, [UR4+0x58] ;  /* 0x00005804ff237984 */ /* 0x000ea20008000800 */
[----:B------:R-:W-:-:S02]  /*33d0*/  SEL R45, R45, RZ, !P0 ;  /* 0x000000ff2d2d7207 */ /* 0x000fc40004000000 */
[C---:B-----5:R-:W-:Y:S02]  /*33e0*/  IADD3 R47, P3, PT, R30.reuse, R47, RZ ;  /* 0x0000002f1e2f7210 */ /* 0x060fe40007f7e0ff */
[----:B------:R-:W-:Y:S01]  /*33f0*/  ISETP.NE.U32.AND P0, PT, R30, RZ, PT ;  /* 0x000000ff1e00720c */ /* 0x000fe20003f05070 */
[----:B------:R-:W-:Y:S01]  /*3400*/  IMAD.IADD R45, R46, 0x1, R45 ;  /* 0x000000012e2d7824 */ /* 0x000fe200078e022d */
[----:B------:R-:W-:Y:S01]  /*3410*/  SEL R46, R37, R34, !P2 ;  /* 0x00000022252e7207 */ /* 0x000fe20005000000 */
[C---:B------:R-:W-:Y:S01]  /*3420*/  IMAD.X R49, R31.reuse, 0x1, R37, P3 ;  /* 0x000000011f317824 */ /* 0x040fe200018e0625 */
[----:B------:R-:W-:Y:S01]  /*3430*/  ISETP.NE.AND.EX P0, PT, R31, RZ, PT, P0 ;  /* 0x000000ff1f00720c */ /* 0x000fe20003f05300 */
[----:B------:R-:W-:Y:S01]  /*3440*/  LDS R34, [UR4+0x68] ;  /* 0x00006804ff227984 */ /* 0x000fe20008000800 */
[----:B------:R-:W-:Y:S02]  /*3450*/  ISETP.NE.U32.AND P6, PT, R6, RZ, PT ;  /* 0x000000ff0600720c */ /* 0x000fe40003fc5070 */
[C---:B------:R-:W-:Y:S01]  /*3460*/  SEL R36, R45.reuse, RZ, !P0 ;  /* 0x000000ff2d247207 */ /* 0x040fe20004000000 */
[----:B------:R-:W3:Y:S01]  /*3470*/  LDS.64 R30, [UR4+0x70] ;  /* 0x00007004ff1e7984 */ /* 0x000ee20008000a00 */
[----:B------:R-:W-:-:S02]  /*3480*/  SEL R44, R45, R44, !P2 ;  /* 0x0000002c2d2c7207 */ /* 0x000fc40005000000 */
[----:B------:R-:W-:Y:S01]  /*3490*/  ISETP.NE.AND.EX P6, PT, R7, RZ, PT, P6 ;  /* 0x000000ff0700720c */ /* 0x000fe20003fc5360 */
[----:B------:R-:W-:Y:S01]  /*34a0*/  IMAD.IADD R43, R43, 0x1, R36 ;  /* 0x000000012b2b7824 */ /* 0x000fe200078e0224 */
[----:B------:R-:W4:Y:S01]  /*34b0*/  LDS R37, [UR4+0x78] ;  /* 0x00007804ff257984 */ /* 0x000f220008000800 */
[----:B------:R-:W-:Y:S02]  /*34c0*/  ISETP.NE.U32.AND P0, PT, R28, RZ, PT ;  /* 0x000000ff1c00720c */ /* 0x000fe40003f05070 */
[----:B------:R-:W-:Y:S02]  /*34d0*/  ISETP.NE.AND P3, PT, R3, 0x6, PT ;  /* 0x000000060300780c */ /* 0x000fe40003f65270 */
[C---:B------:R-:W-:Y:S02]  /*34e0*/  SEL R44, R43.reuse, R44, !P5 ;  /* 0x0000002c2b2c7207 */ /* 0x040fe40006800000 */
[----:B------:R-:W-:Y:S02]  /*34f0*/  SEL R43, R43, RZ, !P6 ;  /* 0x000000ff2b2b7207 */ /* 0x000fe40007000000 */
[----:B------:R-:W-:-:S02]  /*3500*/  ISETP.NE.AND P2, PT, R3, 0x7, PT ;  /* 0x000000070300780c */ /* 0x000fc40003f45270 */
[----:B------:R-:W-:Y:S01]  /*3510*/  SEL R36, R47, R48, !P5 ;  /* 0x000000302f247207 */ /* 0x000fe20006800000 */
[----:B0-----:R-:W-:Y:S01]  /*3520*/  IMAD.IADD R43, R42, 0x1, R43 ;  /* 0x000000012a2b7824 */ /* 0x001fe200078e022b */
[----:B------:R-:W-:Y:S02]  /*3530*/  SEL R46, R49, R46, !P5 ;  /* 0x0000002e312e7207 */ /* 0x000fe40006800000 */
[----:B------:R-:W-:Y:S02]  /*3540*/  IADD3 R3, P5, PT, R6, R47, RZ ;  /* 0x0000002f06037210 */ /* 0x000fe40007fbe0ff */
[----:B------:R-:W-:Y:S02]  /*3550*/  ISETP.NE.AND.EX P0, PT, R29, RZ, PT, P0 ;  /* 0x000000ff1d00720c */ /* 0x000fe40003f05300 */
[----:B------:R-:W-:Y:S01]  /*3560*/  SEL R36, R3, R36, !P4 ;  /* 0x0000002403247207 */ /* 0x000fe20006000000 */
[----:B------:R-:W-:Y:S01]  /*3570*/  IMAD.X R45, R7, 0x1, R49, P5 ;  /* 0x00000001072d7824 */ /* 0x000fe200028e0631 */
[----:B------:R-:W-:-:S02]  /*3580*/  SEL R6, R43, RZ, !P0 ;  /* 0x000000ff2b067207 */ /* 0x000fc40004000000 */
[----:B------:R-:W-:Y:S02]  /*3590*/  IADD3 R7, P5, PT, R28, R3, RZ ;  /* 0x000000031c077210 */ /* 0x000fe40007fbe0ff */
[C---:B-1----:R-:W-:Y:S01]  /*35a0*/  ISETP.NE.U32.AND P0, PT, R32.reuse, RZ, PT ;  /* 0x000000ff2000720c */ /* 0x042fe20003f05070 */
[----:B--2---:R-:W-:Y:S01]  /*35b0*/  IMAD.IADD R35, R35, 0x1, R6 ;  /* 0x0000000123237824 */ /* 0x004fe200078e0206 */
[----:B------:R-:W-:Y:S01]  /*35c0*/  SEL R44, R43, R44, !P4 ;  /* 0x0000002c2b2c7207 */ /* 0x000fe20006000000 */
[----:B------:R-:W0:Y:S01]  /*35d0*/  SHFL.UP PT, R28, R5, 0x1, RZ ;  /* 0x04200000051c7989 */ /* 0x000e2200000e00ff */
[----:B------:R-:W-:Y:S01]  /*35e0*/  SEL R42, R45, R46, !P4 ;  /* 0x0000002e2d2a7207 */ /* 0x000fe20006000000 */
[----:B------:R-:W-:Y:S01]  /*35f0*/  IMAD.X R45, R29, 0x1, R45, P5 ;  /* 0x000000011d2d7824 */ /* 0x000fe200028e062d */
[----:B------:R-:W-:Y:S01]  /*3600*/  IADD3 R43, P4, PT, R32, R7, RZ ;  /* 0x00000007202b7210 */ /* 0x000fe20007f9e0ff */
[----:B------:R1:W2:Y:S01]  /*3610*/  SHFL.UP PT, R29, R4, 0x1, RZ ;  /* 0x04200000041d7989 */ /* 0x0002a200000e00ff */
[----:B------:R-:W-:-:S02]  /*3620*/  ISETP.NE.AND.EX P0, PT, R33, RZ, PT, P0 ;  /* 0x000000ff2100720c */ /* 0x000fc40003f05300 */
[----:B------:R-:W-:Y:S01]  /*3630*/  SEL R44, R35, R44, !P3 ;  /* 0x0000002c232c7207 */ /* 0x000fe20005800000 */
[----:B------:R-:W-:Y:S01]  /*3640*/  IMAD.X R33, R33, 0x1, R45, P4 ;  /* 0x0000000121217824 */ /* 0x000fe200020e062d */
[----:B------:R-:W-:Y:S01]  /*3650*/  SEL R35, R35, RZ, !P0 ;  /* 0x000000ff23237207 */ /* 0x000fe20004000000 */
[----:B------:R0:W0:Y:S01]  /*3660*/  SHFL.UP PT, R3, R41, 0x1, RZ ;  /* 0x0420000029037989 */ /* 0x00002200000e00ff */
[----:B------:R-:W-:Y:S02]  /*3670*/  ISETP.GE.U32.AND P4, PT, R40, 0x20, PT ;  /* 0x000000202800780c */ /* 0x000fe40003f86070 */
[----:B---3--:R-:W-:Y:S02]  /*3680*/  ISETP.NE.U32.AND P0, PT, R30, RZ, PT ;  /* 0x000000ff1e00720c */ /* 0x008fe40003f05070 */
[----:B------:R-:W-:Y:S01]  /*3690*/  SEL R6, R7, R36, !P3 ;  /* 0x0000002407067207 */ /* 0x000fe20005800000 */
[----:B------:R-:W-:Y:S01]  /*36a0*/  IMAD.IADD R7, R34, 0x1, R35 ;  /* 0x0000000122077824 */ /* 0x000fe200078e0223 */
[----:B------:R-:W-:-:S02]  /*36b0*/  ISETP.NE.AND.EX P0, PT, R31, RZ, PT, P0 ;  /* 0x000000ff1f00720c */ /* 0x000fc40003f05300 */
[----:B------:R-:W-:Y:S02]  /*36c0*/  SEL R32, R45, R42, !P3 ;  /* 0x0000002a2d207207 */ /* 0x000fe40005800000 */
[----:B------:R-:W-:Y:S02]  /*36d0*/  IADD3 R35, P3, PT, R30, R43, RZ ;  /* 0x0000002b1e237210 */ /* 0x000fe40007f7e0ff */
[----:B-1----:R-:W-:Y:S02]  /*36e0*/  SEL R4, R7, RZ, !P0 ;  /* 0x000000ff07047207 */ /* 0x002fe40004000000 */
[----:B------:R-:W-:Y:S01]  /*36f0*/  SEL R6, R43, R6, !P2 ;  /* 0x000000062b067207 */ /* 0x000fe20005000000 */
[----:B------:R-:W-:Y:S01]  /*3700*/  IMAD.X R36, R31, 0x1, R33, P3 ;  /* 0x000000011f247824 */ /* 0x000fe200018e0621 */
[----:B------:R-:W-:Y:S01]  /*3710*/  SEL R7, R7, R44, !P2 ;  /* 0x0000002c07077207 */ /* 0x000fe20005000000 */
[----:B----4-:R-:W-:Y:S01]  /*3720*/  IMAD.IADD R37, R37, 0x1, R4 ;  /* 0x0000000125257824 */ /* 0x010fe200078e0204 */
[----:B------:R-:W-:Y:S01]  /*3730*/  SEL R5, R33, R32, !P2 ;  /* 0x0000002021057207 */ /* 0x000fe20005000000 */
[----:B--2---:R-:W-:Y:S06]  /*3740*/  @!P4 BRA `(.L_x_1103) ;  /* 0x00000000002cc947 */ /* 0x004fec0003800000 */
[----:B------:R-:W-:Y:S02]  /*3750*/  ISETP.NE.AND P1, PT, R38, RZ, PT ;  /* 0x000000ff2600720c */ /* 0x000fe40003f25270 */
[C---:B------:R-:W-:Y:S02]  /*3760*/  ISETP.NE.U32.AND P0, PT, R29.reuse, RZ, PT ;  /* 0x000000ff1d00720c */ /* 0x040fe40003f05070 */
[----:B------:R-:W-:Y:S02]  /*3770*/  SEL R29, R29, RZ, P1 ;  /* 0x000000ff1d1d7207 */ /* 0x000fe40000800000 */
[C---:B0-----:R-:W-:Y:S02]  /*3780*/  ISETP.NE.AND.EX P0, PT, R28.reuse, RZ, PT, P0 ;  /* 0x000000ff1c00720c */ /* 0x041fe40003f05300 */
[----:B------:R-:W-:Y:S02]  /*3790*/  SEL R28, R28, RZ, P1 ;  /* 0x000000ff1c1c7207 */ /* 0x000fe40000800000 */
[----:B------:R-:W-:-:S02]  /*37a0*/  SEL R4, R7, RZ, !P0 ;  /* 0x000000ff07047207 */ /* 0x000fc40004000000 */
[----:B------:R-:W-:-:S03]  /*37b0*/  IADD3 R29, P0, PT, R29, R6, RZ ;  /* 0x000000061d1d7210 */ /* 0x000fc60007f1e0ff */
[----:B------:R-:W-:Y:S02]  /*37c0*/  @P1 IMAD.IADD R7, R3, 0x1, R4 ;  /* 0x0000000103071824 */ /* 0x000fe400078e0204 */
[----:B------:R-:W-:Y:S02]  /*37d0*/  IMAD.X R28, R28, 0x1, R5, P0 ;  /* 0x000000011c1c7824 */ /* 0x000fe400000e0605 */
[----:B------:R-:W-:Y:S01]  /*37e0*/  IMAD.MOV.U32 R3, RZ, RZ, R7 ;  /* 0x000000ffff037224 */ /* 0x000fe200078e0007 */
[----:B------:R-:W-:Y:S06]  /*37f0*/  BRA `(.L_x_1104) ;  /* 0x0000001000387947 */ /* 0x000fec0003800000 */
.L_x_1103:
[----:B------:R-:W1:Y:S01]  /*3800*/  LDC.64 R30, c[0x0][0x3a8] ;  /* 0x0000ea00ff1e7b82 */ /* 0x000e620000000a00 */
[----:B------:R-:W2:Y:S01]  /*3810*/  LDCU UR5, c[0x0][0x370] ;  /* 0x00006e00ff0577ac */ /* 0x000ea20008000800 */
[----:B------:R-:W-:Y:S01]  /*3820*/  @!P1 IMAD.MOV.U32 R6, RZ, RZ, R35 ;  /* 0x000000ffff069224 */ /* 0x000fe200078e0023 */
[----:B------:R3:W-:Y:S01]  /*3830*/  @!P1 STS [UR4+0xd0], R37 ;  /* 0x0000d025ff009988 */ /* 0x0007e20008000804 */
[----:B------:R-:W-:Y:S01]  /*3840*/  @!P1 IMAD.MOV.U32 R7, RZ, RZ, R36 ;  /* 0x000000ffff079224 */ /* 0x000fe200078e0024 */
[----:B------:R-:W-:Y:S01]  /*3850*/  LOP3.LUT R32, RZ, R40, RZ, 0x33, !PT ;  /* 0x00000028ff207212 */ /* 0x000fe200078e33ff */
[----:B------:R-:W-:Y:S02]  /*3860*/  @!P1 IMAD.MOV.U32 R4, RZ, RZ, R37 ;  /* 0x000000ffff049224 */ /* 0x000fe400078e0025 */
[----:B------:R-:W-:Y:S01]  /*3870*/  @!P1 IMAD.MOV.U32 R5, RZ, RZ, 0x64 ;  /* 0x00000064ff059424 */ /* 0x000fe200078e00ff */
[----:B------:R3:W-:Y:S01]  /*3880*/  @!P1 STS.64 [UR4+0xc8], R6 ;  /* 0x0000c806ff009988 */ /* 0x0007e20008000a04 */
[----:B--2---:R-:W-:Y:S01]  /*3890*/  UISETP.GT.U32.AND UP0, UPT, UR5, 0x1f3, UPT ;  /* 0x000001f30500788c */ /* 0x004fe2000bf04070 */
[----:B-1----:R-:W-:-:S05]  /*38a0*/  IMAD.WIDE.U32 R30, R39, 0x10, R30 ;  /* 0x00000010271e7825 */ /* 0x002fca00078e001e */
[----:B------:R3:W-:Y:S03]  /*38b0*/  @!P1 ST.E.128.STRONG.GPU desc[UR8][R30.64+0x200], R4 ;  /* 0x000200041e009985 */ /* 0x0007e6000c10fd08 */
[----:B------:R-:W-:Y:S05]  /*38c0*/  BRA.U UP0, `(.L_x_1105) ;  /* 0x0000000100087547 */ /* 0x000fea000b800000 */
[----:B------:R1:W-:Y:S06]  /*38d0*/  MEMBAR.SC.CTA ;  /* 0x0000000000007992 */ /* 0x0003ec0000000000 */
[----:B-1----:R-:W-:Y:S05]  /*38e0*/  BRA `(.L_x_1106) ;  /* 0x0000000000087947 */ /* 0x002fea0003800000 */
.L_x_1105:
[----:B------:R-:W-:Y:S05]  /*38f0*/  NANOSLEEP 0x1c2 ;  /* 0x000001c20000795d */ /* 0x000fea0003800000 */
[----:B------:R-:W-:Y:S01]  /*3900*/  NOP ;  /* 0x0000000000007918 */ /* 0x000fe20000000000 */
.L_x_1106:
[----:B---3--:R-:W-:-:S07]  /*3910*/  IMAD.WIDE R30, R32, 0x10, R30 ;  /* 0x00000010201e7825 */ /* 0x008fce00078e021e */
.L_x_1108:
[----:B------:R-:W2:Y:S01]  /*3920*/  LD.E.128.STRONG.GPU R4, desc[UR8][R30.64+0x200] ;  /* 0x000200081e047980 */ /* 0x000ea2000c10fd00 */
[----:B------:R-:W-:Y:S05]  /*3930*/  YIELD ;  /* 0x0000000000007946 */ /* 0x000fea0003800000 */
[----:B------:R-:W-:Y:S01]  /*3940*/  UMOV UR5, 0xffffffff ;  /* 0xffffffff00057882 */ /* 0x000fe20000000000 */
[----:B--2---:R-:W-:Y:S02]  /*3950*/  ISETP.NE.AND P0, PT, R5, 0x63, PT ;  /* 0x000000630500780c */ /* 0x004fe40003f05270 */
[----:B------:R-:W-:Y:S11]  /*3960*/  BRA.DIV UR5, `(.L_x_1107) ;  /* 0x0000008e05687947 */ /* 0x000ff6000b800000 */
[----:B------:R-:W-:-:S13]  /*3970*/  VOTE.ANY P0, !P0 ;  /* 0x0000000000ff7806 */ /* 0x000fda0004000100 */
.L_x_1251:
[----:B------:R-:W-:Y:S05]  /*3980*/  @P0 BRA `(.L_x_1108) ;  /* 0xfffffffc00e40947 */ /* 0x000fea000383ffff */
[----:B------:R-:W-:Y:S01]  /*3990*/  UMOV UR5, 0xffffffff ;  /* 0xffffffff00057882 */ /* 0x000fe20000000000 */
[----:B------:R-:W-:Y:S01]  /*39a0*/  ISETP.NE.AND P0, PT, R5, 0x65, PT ;  /* 0x000000650500780c */ /* 0x000fe20003f05270 */
[----:B0-----:R-:W-:Y:S02]  /*39b0*/  IMAD.MOV.U32 R41, RZ, RZ, R6 ;  /* 0x000000ffff297224 */ /* 0x001fe400078e0006 */
[----:B------:R-:W-:Y:S02]  /*39c0*/  IMAD.MOV.U32 R42, RZ, RZ, R7 ;  /* 0x000000ffff2a7224 */ /* 0x000fe400078e0007 */
[----:B------:R-:W-:Y:S01]  /*39d0*/  IMAD.MOV.U32 R40, RZ, RZ, R4 ;  /* 0x000000ffff287224 */ /* 0x000fe200078e0004 */
[----:B------:R-:W-:Y:S07]  /*39e0*/  BRA.DIV UR5, `(.L_x_1109) ;  /* 0x0000008e056c7947 */ /* 0x000fee000b800000 */
[----:B------:R-:W0:Y:S01]  /*39f0*/  S2R R47, SR_GEMASK ;  /* 0x00000000002f7919 */ /* 0x000e220000003c00 */
[----:B------:R-:W-:-:S04]  /*3a00*/  VOTE.ANY R34, PT, !P0 ;  /* 0x0000000000227806 */ /* 0x000fc800040e0100 */
[----:B0-----:R-:W-:-:S05]  /*3a10*/  LOP3.LUT R34, R34, 0x80000000, R47, 0xec, !PT ;  /* 0x8000000022227812 */ /* 0x001fca00078eec2f */
[----:B------:R-:W-:-:S05]  /*3a20*/  VIADD R7, R34, 0xffffffff ;  /* 0xffffffff22077836 */ /* 0x000fca0000000000 */
[----:B------:R-:W-:-:S04]  /*3a30*/  LOP3.LUT R7, R34, R7, RZ, 0xc, !PT ;  /* 0x0000000722077212 */ /* 0x000fc800078e0cff */
[----:B------:R-:W0:Y:S02]  /*3a40*/  POPC R33, R7 ;  /* 0x0000000700217309 */ /* 0x000e240000000000 */
[----:B0-----:R0:W1:Y:S04]  /*3a50*/  SHFL.DOWN PT, R30, R41, 0x1, R33 ;  /* 0x08200000291e7989 */ /* 0x00106800000e0021 */
[----:B------:R0:W2:Y:S04]  /*3a60*/  SHFL.DOWN PT, R31, R42, 0x1, R33 ;  /* 0x082000002a1f7989 */ /* 0x0000a800000e0021 */
[----:B------:R0:W3:Y:S02]  /*3a70*/  SHFL.DOWN PT, R6, R40, 0x1, R33 ;  /* 0x0820000028067989 */ /* 0x0000e400000e0021 */
.L_x_1257:
[----:B------:R-:W-:Y:S01]  /*3a80*/  ISETP.GE.AND P2, PT, R38, R33, PT ;  /* 0x000000212600720c */ /* 0x000fe20003f46270 */
[----:B------:R-:W-:-:S12]  /*3a90*/  UMOV UR5, 0xffffffff ;  /* 0xffffffff00057882 */ /* 0x000fd80000000000 */
[----:B------:R-:W-:Y:S02]  /*3aa0*/  @!P2 ISETP.NE.U32.AND P0, PT, R41, RZ, PT ;  /* 0x000000ff2900a20c */ /* 0x000fe40003f05070 */
[----:B-1----:R-:W-:Y:S02]  /*3ab0*/  @!P2 IADD3 R30, P3, PT, R30, R41, RZ ;  /* 0x000000291e1ea210 */ /* 0x002fe40007f7e0ff */
[----:B------:R-:W-:-:S03]  /*3ac0*/  @!P2 ISETP.NE.AND.EX P0, PT, R42, RZ, PT, P0 ;  /* 0x000000ff2a00a20c */ /* 0x000fc60003f05300 */
[----:B0-----:R-:W-:Y:S02]  /*3ad0*/  @!P2 IMAD.MOV.U32 R41, RZ, RZ, R30 ;  /* 0x000000ffff29a224 */ /* 0x001fe400078e001e */
[----:B--2---:R-:W-:Y:S01]  /*3ae0*/  @!P2 IMAD.X R30, R31, 0x1, R42, P3 ;  /* 0x000000011f1ea824 */ /* 0x004fe200018e062a */
[----:B---3--:R-:W-:Y:S01]  /*3af0*/  @!P2 SEL R31, R6, RZ, !P0 ;  /* 0x000000ff061fa207 */ /* 0x008fe20004000000 */
[----:B------:R-:W-:Y:S06]  /*3b00*/  BRA.DIV UR5, `(.L_x_1110) ;  /* 0x0000008e05987947 */ /* 0x000fec000b800000 */
.L_x_1260:
[----:B------:R-:W-:Y:S01]  /*3b10*/  UMOV UR5, 0xffffffff ;  /* 0xffffffff00057882 */ /* 0x000fe20000000000 */
[----:B------:R-:W-:Y:S02]  /*3b20*/  @!P2 IMAD.MOV.U32 R42, RZ, RZ, R30 ;  /* 0x000000ffff2aa224 */ /* 0x000fe400078e001e */
[----:B------:R-:W-:Y:S01]  /*3b30*/  @!P2 IMAD.IADD R40, R40, 0x1, R31 ;  /* 0x000000012828a824 */ /* 0x000fe200078e021f */
[----:B------:R-:W-:Y:S06]  /*3b40*/  BRA.DIV UR5, `(.L_x_1111) ;  /* 0x0000008e05a87947 */ /* 0x000fec000b800000 */
[----:B------:R0:W1:Y:S04]  /*3b50*/  SHFL.DOWN PT, R30, R41, 0x2, R33 ;  /* 0x08400000291e7989 */ /* 0x00006800000e0021 */
[----:B------:R0:W2:Y:S04]  /*3b60*/  SHFL.DOWN PT, R31, R42, 0x2, R33 ;  /* 0x084000002a1f7989 */ /* 0x0000a800000e0021 */
[----:B------:R0:W3:Y:S02]  /*3b70*/  SHFL.DOWN PT, R6, R40, 0x2, R33 ;  /* 0x0840000028067989 */ /* 0x0000e400000e0021 */
.L_x_1265:
[----:B------:R-:W-:Y:S01]  /*3b80*/  VIADD R46, R38, 0x2 ;  /* 0x00000002262e7836 */ /* 0x000fe20000000000 */
[----:B------:R-:W-:-:S04]  /*3b90*/  UMOV UR5, 0xffffffff ;  /* 0xffffffff00057882 */ /* 0x000fc80000000000 */
[----:B------:R-:W-:-:S13]  /*3ba0*/  ISETP.GT.AND P2, PT, R46, R33, PT ;  /* 0x000000212e00720c */ /* 0x000fda0003f44270 */
[----:B------:R-:W-:Y:S02]  /*3bb0*/  @!P2 ISETP.NE.U32.AND P0, PT, R41, RZ, PT ;  /* 0x000000ff2900a20c */ /* 0x000fe40003f05070 */
[----:B-1----:R-:W-:Y:S02]  /*3bc0*/  @!P2 IADD3 R30, P3, PT, R30, R41, RZ ;  /* 0x000000291e1ea210 */ /* 0x002fe40007f7e0ff */
[----:B------:R-:W-:-:S03]  /*3bd0*/  @!P2 ISETP.NE.AND.EX P0, PT, R42, RZ, PT, P0 ;  /* 0x000000ff2a00a20c */ /* 0x000fc60003f05300 */
[----:B--2---:R-:W-:Y:S01]  /*3be0*/  @!P2 IMAD.X R43, R31, 0x1, R42, P3 ;  /* 0x000000011f2ba824 */ /* 0x004fe200018e062a */
[----:B---3--:R-:W-:Y:S01]  /*3bf0*/  @!P2 SEL R31, R6, RZ, !P0 ;  /* 0x000000ff061fa207 */ /* 0x008fe20004000000 */
[----:B------:R-:W-:Y:S08]  /*3c00*/  BRA.DIV UR5, `(.L_x_1112) ;  /* 0x0000008e05cc7947 */ /* 0x000ff0000b800000 */
.L_x_1268:
[----:B------:R-:W-:Y:S01]  /*3c10*/  UMOV UR5, 0xffffffff ;  /* 0xffffffff00057882 */ /* 0x000fe20000000000 */
[----:B0-----:R-:W-:Y:S02]  /*3c20*/  @!P2 IMAD.MOV.U32 R41, RZ, RZ, R30 ;  /* 0x000000ffff29a224 */ /* 0x001fe400078e001e */
[----:B------:R-:W-:Y:S02]  /*3c30*/  @!P2 IMAD.MOV.U32 R42, RZ, RZ, R43 ;  /* 0x000000ffff2aa224 */ /* 0x000fe400078e002b */
[----:B------:R-:W-:Y:S01]  /*3c40*/  @!P2 IMAD.IADD R40, R40, 0x1, R31 ;  /* 0x000000012828a824 */ /* 0x000fe200078e021f */
[----:B------:R-:W-:Y:S06]  /*3c50*/  BRA.DIV UR5, `(.L_x_1113) ;  /* 0x0000008e05d87947 */ /* 0x000fec000b800000 */
[----:B------:R0:W1:Y:S04]  /*3c60*/  SHFL.DOWN PT, R30, R41, 0x4, R33 ;  /* 0x08800000291e7989 */ /* 0x00006800000e0021 */
[----:B------:R0:W2:Y:S04]  /*3c70*/  SHFL.DOWN PT, R31, R42, 0x4, R33 ;  /* 0x088000002a1f7989 */ /* 0x0000a800000e0021 */
[----:B------:R0:W3:Y:S02]  /*3c80*/  SHFL.DOWN PT, R6, R40, 0x4, R33 ;  /* 0x0880000028067989 */ /* 0x0000e400000e0021 */
.L_x_1273:
        /* <DEDUP_REMOVED lines=9> */
.L_x_1276:
        /* <DEDUP_REMOVED lines=8> */
.L_x_1281:
        /* <DEDUP_REMOVED lines=9> */
.L_x_1284:
        /* <DEDUP_REMOVED lines=8> */
.L_x_1289:
[----:B------:R-:W-:Y:S01]  /*3eb0*/  VIADD R43, R38, 0x10 ;  /* 0x00000010262b7836 */ /* 0x000fe20000000000 */
[----:B------:R-:W4:Y:S01]  /*3ec0*/  LDC.64 R30, c[0x0][0x3a8] ;  /* 0x0000ea00ff1e7b82 */ /* 0x000f220000000a00 */
[----:B------:R-:W-:Y:S01]  /*3ed0*/  UMOV UR5, 0xffffffff ;  /* 0xffffffff00057882 */ /* 0x000fe20000000000 */
[----:B------:R-:W-:Y:S02]  /*3ee0*/  ISETP.NE.AND P0, PT, R5, 0x65, PT ;  /* 0x000000650500780c */ /* 0x000fe40003f05270 */
[----:B------:R-:W-:-:S13]  /*3ef0*/  ISETP.GT.AND P3, PT, R43, R33, PT ;  /* 0x000000212b00720c */ /* 0x000fda0003f64270 */
[----:B------:R-:W-:Y:S02]  /*3f00*/  @!P3 ISETP.NE.U32.AND P2, PT, R41, RZ, PT ;  /* 0x000000ff2900b20c */ /* 0x000fe40003f45070 */
[----:B-1----:R-:W-:Y:S02]  /*3f10*/  @!P3 IADD3 R48, P4, PT, R48, R41, RZ ;  /* 0x000000293030b210 */ /* 0x002fe40007f9e0ff */
[----:B------:R-:W-:Y:S02]  /*3f20*/  @!P3 ISETP.NE.AND.EX P2, PT, R42, RZ, PT, P2 ;  /* 0x000000ff2a00b20c */ /* 0x000fe40003f45320 */
[----:B----4-:R-:W-:Y:S01]  /*3f30*/  IADD3 R30, P5, PT, R30, 0x200, RZ ;  /* 0x000002001e1e7810 */ /* 0x010fe20007fbe0ff */
[----:B--2---:R-:W-:Y:S01]  /*3f40*/  @!P3 IMAD.X R49, R49, 0x1, R42, P4 ;  /* 0x000000013131b824 */ /* 0x004fe200020e062a */
[----:B---3--:R-:W-:Y:S01]  /*3f50*/  @!P3 SEL R5, R6, RZ, !P2 ;  /* 0x000000ff0605b207 */ /* 0x008fe20005000000 */
[----:B------:R-:W-:Y:S10]  /*3f60*/  BRA.DIV UR5, `(.L_x_1118) ;  /* 0x0000009205507947 */ /* 0x000ff4000b800000 */
.L_x_1292:
[----:B------:R-:W-:Y:S01]  /*3f70*/  UMOV UR5, 0xffffffff ;  /* 0xffffffff00057882 */ /* 0x000fe20000000000 */
[----:B0-----:R-:W-:Y:S02]  /*3f80*/  @!P3 IMAD.MOV.U32 R42, RZ, RZ, R49 ;  /* 0x000000ffff2ab224 */ /* 0x001fe400078e0031 */
[----:B------:R-:W-:Y:S02]  /*3f90*/  @!P3 IMAD.MOV.U32 R41, RZ, RZ, R48 ;  /* 0x000000ffff29b224 */ /* 0x000fe400078e0030 */
[----:B------:R-:W-:Y:S02]  /*3fa0*/  @!P3 IMAD.IADD R40, R40, 0x1, R5 ;  /* 0x000000012828b824 */ /* 0x000fe400078e0205 */
[----:B------:R-:W-:Y:S02]  /*3fb0*/  IMAD.X R31, RZ, RZ, R31, P5 ;  /* 0x000000ffff1f7224 */ /* 0x000fe400028e061f */
[----:B------:R-:W-:Y:S01]  /*3fc0*/  IMAD.IADD R49, R32, 0x1, R39 ;  /* 0x0000000120317824 */ /* 0x000fe200078e0227 */
[----:B------:R-:W-:Y:S06]  /*3fd0*/  BRA.DIV UR5, `(.L_x_1119) ;  /* 0x0000009205547947 */ /* 0x000fec000b800000 */
[----:B------:R-:W-:-:S13]  /*3fe0*/  VOTE.ALL P0, P0 ;  /* 0x0000000000ff7806 */ /* 0x000fda0000000000 */
.L_x_1295:
[----:B------:R-:W-:Y:S05]  /*3ff0*/  @!P0 BRA `(.L_x_1120) ;  /* 0x0000000400b48947 */ /* 0x000fea0003800000 */
.L_x_1134:
[----:B------:R-:W-:-:S07]  /*4000*/  IMAD.WIDE R32, R49, 0x10, R30 ;  /* 0x0000001031207825 */ /* 0x000fce00078e021e */
.L_x_1122:
[----:B------:R-:W2:Y:S01]  /*4010*/  LD.E.128.STRONG.GPU R4, desc[UR8][R32.64+-0x200] ;  /* 0xfffe000820047980 */ /* 0x000ea2000c10fd00 */
[----:B------:R-:W-:Y:S05]  /*4020*/  YIELD ;  /* 0x0000000000007946 */ /* 0x000fea0003800000 */
[----:B------:R-:W-:Y:S01]  /*4030*/  UMOV UR5, 0xffffffff ;  /* 0xffffffff00057882 */ /* 0x000fe20000000000 */
[----:B--2---:R-:W-:Y:S02]  /*4040*/  ISETP.NE.AND P0, PT, R5, 0x63, PT ;  /* 0x000000630500780c */ /* 0x004fe40003f05270 */
[----:B------:R-:W-:Y:S11]  /*4050*/  BRA.DIV UR5, `(.L_x_1121) ;  /* 0x0000009205587947 */ /* 0x000ff6000b800000 */
[----:B------:R-:W-:-:S13]  /*4060*/  VOTE.ANY P0, !P0 ;  /* 0x0000000000ff7806 */ /* 0x000fda0004000100 */
.L_x_1298:
[----:B------:R-:W-:Y:S05]  /*4070*/  @P0 BRA `(.L_x_1122) ;  /* 0xfffffffc00e40947 */ /* 0x000fea000383ffff */
[----:B------:R-:W-:Y:S01]  /*4080*/  UMOV UR5, 0xffffffff ;  /* 0xffffffff00057882 */ /* 0x000fe20000000000 */
[----:B------:R-:W-:Y:S01]  /*4090*/  ISETP.NE.AND P0, PT, R5, 0x65, PT ;  /* 0x000000650500780c */ /* 0x000fe20003f05270 */
[----:B------:R-:W-:Y:S02]  /*40a0*/  IMAD.MOV.U32 R32, RZ, RZ, R6 ;  /* 0x000000ffff207224 */ /* 0x000fe400078e0006 */
[----:B------:R-:W-:Y:S02]  /*40b0*/  IMAD.MOV.U32 R51, RZ, RZ, R7 ;  /* 0x000000ffff337224 */ /* 0x000fe400078e0007 */
[----:B------:R-:W-:Y:S01]  /*40c0*/  IMAD.MOV.U32 R48, RZ, RZ, R4 ;  /* 0x000000ffff307224 */ /* 0x000fe200078e0004 */
[----:B------:R-:W-:Y:S07]  /*40d0*/  BRA.DIV UR5, `(.L_x_1123) ;  /* 0x00000092055c7947 */ /* 0x000fee000b800000 */
[----:B------:R-:W-:-:S04]  /*40e0*/  VOTE.ANY R34, PT, !P0 ;  /* 0x0000000000227806 */ /* 0x000fc800040e0100 */
[----:B------:R-:W-:-:S05]  /*40f0*/  LOP3.LUT R34, R34, 0x80000000, R47, 0xec, !PT ;  /* 0x8000000022227812 */ /* 0x000fca00078eec2f */
[----:B------:R-:W-:-:S05]  /*4100*/  VIADD R7, R34, 0xffffffff ;  /* 0xffffffff22077836 */ /* 0x000fca0000000000 */
[----:B------:R-:W-:-:S04]  /*4110*/  LOP3.LUT R7, R34, R7, RZ, 0xc, !PT ;  /* 0x0000000722077212 */ /* 0x000fc800078e0cff */
[----:B------:R-:W0:Y:S02]  /*4120*/  POPC R33, R7 ;  /* 0x0000000700217309 */ /* 0x000e240000000000 */
[----:B0-----:R0:W1:Y:S04]  /*4130*/  SHFL.DOWN PT, R53, R32, 0x1, R33 ;  /* 0x0820000020357989 */ /* 0x00106800000e0021 */
[----:B------:R0:W2:Y:S04]  /*4140*/  SHFL.DOWN PT, R50, R51, 0x1, R33 ;  /* 0x0820000033327989 */ /* 0x0000a800000e0021 */
[----:B------:R0:W3:Y:S02]  /*4150*/  SHFL.DOWN PT, R52, R48, 0x1, R33 ;  /* 0x0820000030347989 */ /* 0x0000e400000e0021 */
.L_x_1304:
[----:B------:R-:W-:Y:S01]  /*4160*/  ISETP.GE.AND P2, PT, R38, R33, PT ;  /* 0x000000212600720c */ /* 0x000fe20003f46270 */
[----:B------:R-:W-:-:S12]  /*4170*/  UMOV UR5, 0xffffffff ;  /* 0xffffffff00057882 */ /* 0x000fd80000000000 */
[----:B-1----:R-:W-:Y:S02]  /*4180*/  @!P2 IADD3 R53, P3, PT, R53, R32, RZ ;  /* 0x000000203535a210 */ /* 0x002fe40007f7e0ff */
[----:B------:R-:W-:-:S03]  /*4190*/  @!P2 ISETP.NE.U32.AND P0, PT, R32, RZ, PT ;  /* 0x000000ff2000a20c */ /* 0x000fc60003f05070 */
[----:B0-----:R-:W-:Y:S01]  /*41a0*/  @!P2 IMAD.MOV.U32 R32, RZ, RZ, R53 ;  /* 0x000000ffff20a224 */ /* 0x001fe200078e0035 */
[----:B------:R-:W-:Y:S09]  /*41b0*/  BRA.DIV UR5, `(.L_x_1124) ;  /* 0x0000009205987947 */ /* 0x000ff2000b800000 */
.L_x_1307:
[----:B------:R-:W-:Y:S01]  /*41c0*/  @!P2 ISETP.NE.AND.EX P0, PT, R51, RZ, PT, P0 ;  /* 0x000000ff3300a20c */ /* 0x000fe20003f05300 */
[----:B------:R-:W-:Y:S01]  /*41d0*/  UMOV UR5, 0xffffffff ;  /* 0xffffffff00057882 */ /* 0x000fe20000000000 */
[----:B--2---:R-:W-:Y:S02]  /*41e0*/  @!P2 IMAD.X R50, R50, 0x1, R51, P3 ;  /* 0x000000013232a824 */ /* 0x004fe400018e0633 */
[----:B---3--:R-:W-:Y:S02]  /*41f0*/  @!P2 SEL R7, R52, RZ, !P0 ;  /* 0x000000ff3407a207 */ /* 0x008fe40004000000 */
[----:B------:R-:W-:-:S03]  /*4200*/  @!P2 IMAD.MOV.U32 R51, RZ, RZ, R50 ;  /* 0x000000ffff33a224 */ /* 0x000fc600078e0032 */
[----:B------:R-:W-:Y:S01]  /*4210*/  @!P2 IMAD.IADD R48, R48, 0x1, R7 ;  /* 0x000000013030a824 */ /* 0x000fe200078e0207 */
[----:B------:R-:W-:Y:S06]  /*4220*/  BRA.DIV UR5, `(.L_x_1125) ;  /* 0x00000092059c7947 */ /* 0x000fec000b800000 */
[----:B------:R0:W1:Y:S04]  /*4230*/  SHFL.DOWN PT, R53, R32, 0x2, R33 ;  /* 0x0840000020357989 */ /* 0x00006800000e0021 */
[----:B------:R0:W2:Y:S04]  /*4240*/  SHFL.DOWN PT, R50, R51, 0x2, R33 ;  /* 0x0840000033327989 */ /* 0x0000a800000e0021 */
[----:B------:R0:W3:Y:S02]  /*4250*/  SHFL.DOWN PT, R52, R48, 0x2, R33 ;  /* 0x0840000030347989 */ /* 0x0000e400000e0021 */
.L_x_1312:
[----:B------:R-:W-:Y:S01]  /*4260*/  ISETP.GT.AND P2, PT, R46, R33, PT ;  /* 0x000000212e00720c */ /* 0x000fe20003f44270 */
[----:B------:R-:W-:-:S12]  /*4270*/  UMOV UR5, 0xffffffff ;  /* 0xffffffff00057882 */ /* 0x000fd80000000000 */
[----:B-1----:R-:W-:Y:S02]  /*4280*/  @!P2 IADD3 R53, P3, PT, R53, R32, RZ ;  /* 0x000000203535a210 */ /* 0x002fe40007f7e0ff */
[----:B------:R-:W-:-:S03]  /*4290*/  @!P2 ISETP.NE.U32.AND P0, PT, R32, RZ, PT ;  /* 0x000000ff2000a20c */ /* 0x000fc60003f05070 */
[----:B0-----:R-:W-:Y:S01]  /*42a0*/  @!P2 IMAD.MOV.U32 R32, RZ, RZ, R53 ;  /* 0x000000ffff20a224 */ /* 0x001fe200078e0035 */
[----:B------:R-:W-:Y:S09]  /*42b0*/  BRA.DIV UR5, `(.L_x_1126) ;  /* 0x0000009205d07947 */ /* 0x000ff2000b800000 */
.L_x_1315:
        /* <DEDUP_REMOVED lines=10> */
.L_x_1320:
[----:B------:R-:W-:Y:S01]  /*4360*/  ISETP.GT.AND P2, PT, R45, R33, PT ;  /* 0x000000212d00720c */ /* 0x000fe20003f44270 */
[----:B------:R-:W-:-:S12]  /*4370*/  UMOV UR5, 0xffffffff ;  /* 0xffffffff00057882 */ /* 0x000fd80000000000 */
[----:B-1----:R-:W-:Y:S02]  /*4380*/  @!P2 IADD3 R53, P3, PT, R53, R32, RZ ;  /* 0x000000203535a210 */ /* 0x002fe40007f7e0ff */
[----:B------:R-:W-:-:S03]  /*4390*/  @!P2 ISETP.NE.U32.AND P0, PT, R32, RZ, PT ;  /* 0x000000ff2000a20c */ /* 0x000fc60003f05070 */
[----:B0-----:R-:W-:Y:S01]  /*43a0*/  @!P2 IMAD.MOV.U32 R32, RZ, RZ, R53 ;  /* 0x000000ffff20a224 */ /* 0x001fe200078e0035 */
[----:B------:R-:W-:Y:S09]  /*43b0*/  BRA.DIV UR5, `(.L_x_1128) ;  /* 0x0000009605087947 */ /* 0x000ff2000b800000 */
.L_x_1323:
        /* <DEDUP_REMOVED lines=10> */
.L_x_1328:
[----:B------:R-:W-:Y:S01]  /*4460*/  ISETP.GT.AND P2, PT, R44, R33, PT ;  /* 0x000000212c00720c */ /* 0x000fe20003f44270 */
[----:B------:R-:W-:-:S12]  /*4470*/  UMOV UR5, 0xffffffff ;  /* 0xffffffff00057882 */ /* 0x000fd80000000000 */
[----:B-1----:R-:W-:Y:S02]  /*4480*/  @!P2 IADD3 R53, P3, PT, R53, R32, RZ ;  /* 0x000000203535a210 */ /* 0x002fe40007f7e0ff */
[----:B------:R-:W-:-:S03]  /*4490*/  @!P2 ISETP.NE.U32.AND P0, PT, R32, RZ, PT ;  /* 0x000000ff2000a20c */ /* 0x000fc60003f05070 */
[----:B0-----:R-:W-:Y:S01]  /*44a0*/  @!P2 IMAD.MOV.U32 R32, RZ, RZ, R53 ;  /* 0x000000ffff20a224 */ /* 0x001fe200078e0035 */
[----:B------:R-:W-:Y:S09]  /*44b0*/  BRA.DIV UR5, `(.L_x_1130) ;  /* 0x0000009605407947 */ /* 0x000ff2000b800000 */
.L_x_1331:
        /* <DEDUP_REMOVED lines=10> */
.L_x_1336:
[----:B------:R-:W-:Y:S01]  /*4560*/  ISETP.GT.AND P4, PT, R43, R33, PT ;  /* 0x000000212b00720c */ /* 0x000fe20003f84270 */
[----:B------:R-:W-:Y:S01]  /*4570*/  UMOV UR5, 0xffffffff ;  /* 0xffffffff00057882 */ /* 0x000fe20000000000 */
[----:B------:R-:W-:-:S11]  /*4580*/  ISETP.NE.AND P0, PT, R5, 0x65, PT ;  /* 0x000000650500780c */ /* 0x000fd60003f05270 */
[----:B------:R-:W-:Y:S02]  /*4590*/  @!P4 ISETP.NE.U32.AND P2, PT, R32, RZ, PT ;  /* 0x000000ff2000c20c */ /* 0x000fe40003f45070 */
[----:B-1----:R-:W-:Y:S02]  /*45a0*/  @!P4 IADD3 R53, P5, PT, R53, R32, RZ ;  /* 0x000000203535c210 */ /* 0x002fe40007fbe0ff */
[----:B------:R-:W-:-:S03]  /*45b0*/  @!P4 ISETP.NE.AND.EX P2, PT, R51, RZ, PT, P2 ;  /* 0x000000ff3300c20c */ /* 0x000fc60003f45320 */
[----:B0-----:R-:W-:Y:S01]  /*45c0*/  @!P4 IMAD.MOV.U32 R32, RZ, RZ, R53 ;  /* 0x000000ffff20c224 */ /* 0x001fe200078e0035 */
[----:B---3--:R-:W-:Y:S01]  /*45d0*/  @!P4 SEL R5, R6, RZ, !P2 ;  /* 0x000000ff0605c207 */ /* 0x008fe20005000000 */
[----:B--2---:R-:W-:Y:S01]  /*45e0*/  @!P4 IMAD.X R50, R50, 0x1, R51, P5 ;  /* 0x000000013232c824 */ /* 0x004fe200028e0633 */
[C---:B------:R-:W-:Y:S02]  /*45f0*/  ISETP.NE.U32.AND P2, PT, R41.reuse, RZ, PT ;  /* 0x000000ff2900720c */ /* 0x040fe40003f45070 */
[----:B------:R-:W-:Y:S01]  /*4600*/  IADD3 R41, P3, PT, R41, R32, RZ ;  /* 0x0000002029297210 */ /* 0x000fe20007f7e0ff */
[----:B------:R-:W-:Y:S01]  /*4610*/  @!P4 IMAD.IADD R48, R48, 0x1, R5 ;  /* 0x000000013030c824 */ /* 0x000fe200078e0205 */
[----:B------:R-:W-:Y:S01]  /*4620*/  ISETP.NE.AND.EX P2, PT, R42, RZ, PT, P2 ;  /* 0x000000ff2a00720c */ /* 0x000fe20003f45320 */
[----:B------:R-:W-:-:S03]  /*4630*/  @!P4 IMAD.MOV.U32 R51, RZ, RZ, R50 ;  /* 0x000000ffff33c224 */ /* 0x000fc600078e0032 */
[----:B------:R-:W-:Y:S01]  /*4640*/  SEL R5, R48, RZ, !P2 ;  /* 0x000000ff30057207 */ /* 0x000fe20005000000 */
[----:B------:R-:W-:Y:S08]  /*4650*/  BRA.DIV UR5, `(.L_x_1132) ;  /* 0x00000096054c7947 */ /* 0x000ff0000b800000 */
.L_x_1339:
[----:B------:R-:W-:Y:S01]  /*4660*/  UMOV UR5, 0xffffffff ;  /* 0xffffffff00057882 */ /* 0x000fe20000000000 */
[----:B------:R-:W-:Y:S02]  /*4670*/  IMAD.X R42, R42, 0x1, R51, P3 ;  /* 0x000000012a2a7824 */ /* 0x000fe400018e0633 */
[----:B------:R-:W-:Y:S02]  /*4680*/  IMAD.IADD R40, R5, 0x1, R40 ;  /* 0x0000000105287824 */ /* 0x000fe400078e0228 */
[----:B------:R-:W-:Y:S01]  /*4690*/  VIADD R49, R49, 0xffffffe0 ;  /* 0xffffffe031317836 */ /* 0x000fe20000000000 */
[----:B------:R-:W-:Y:S06]  /*46a0*/  BRA.DIV UR5, `(.L_x_1133) ;  /* 0x0000009605587947 */ /* 0x000fec000b800000 */
[----:B------:R-:W-:-:S13]  /*46b0*/  VOTE.ALL P0, P0 ;  /* 0x0000000000ff7806 */ /* 0x000fda0000000000 */
.L_x_1342:
[----:B------:R-:W-:Y:S05]  /*46c0*/  @P0 BRA `(.L_x_1134) ;  /* 0xfffffff8004c0947 */ /* 0x000fea000383ffff */
.L_x_1120:
[----:B------:R-:W-:Y:S01]  /*46d0*/  ISETP.NE.AND P2, PT, R38, RZ, PT ;  /* 0x000000ff2600720c */ /* 0x000fe20003f45270 */
[----:B------:R-:W-:Y:S01]  /*46e0*/  BSSY.RECONVERGENT B0, `(.L_x_1135) ;  /* 0x000001a000007945 */ /* 0x000fe20003800200 */
[----:B------:R-:W-:Y:S02]  /*46f0*/  IMAD.MOV.U32 R30, RZ, RZ, R41 ;  /* 0x000000ffff1e7224 */ /* 0x000fe400078e0029 */
[----:B------:R-:W-:-:S09]  /*4700*/  IMAD.MOV.U32 R31, RZ, RZ, R42 ;  /* 0x000000ffff1f7224 */ /* 0x000fd200078e002a */
[----:B------:R-:W0:Y:S01]  /*4710*/  @!P2 S2R R5, SR_CgaCtaId ;  /* 0x000000000005a919 */ /* 0x000e220000008800 */
[----:B------:R-:W-:-:S04]  /*4720*/  @!P2 MOV R4, 0x400 ;  /* 0x000004000004a802 */ /* 0x000fc80000000f00 */
[----:B0-----:R-:W-:Y:S01]  /*4730*/  @!P2 LEA R43, R5, R4, 0x18 ;  /* 0x00000004052ba211 */ /* 0x001fe200078ec0ff */
[----:B------:R-:W-:Y:S06]  /*4740*/  @P1 BRA `(.L_x_1136) ;  /* 0x00000000004c1947 */ /* 0x000fec0003800000 */
[----:B------:R-:W0:Y:S01]  /*4750*/  S2UR UR6, SR_CgaCtaId ;  /* 0x00000000000679c3 */ /* 0x000e220000008800 */
[----:B------:R-:W-:Y:S01]  /*4760*/  ISETP.NE.U32.AND P0, PT, R35, RZ, PT ;  /* 0x000000ff2300720c */ /* 0x000fe20003f05070 */
[----:B------:R-:W-:Y:S01]  /*4770*/  UMOV UR5, 0x400 ;  /* 0x0000040000057882 */ /* 0x000fe20000000000 */
[----:B------:R-:W-:Y:S02]  /*4780*/  IADD3 R35, P1, PT, R30, R35, RZ ;  /* 0x000000231e237210 */ /* 0x000fe40007f3e0ff */
[----:B------:R-:W-:-:S03]  /*4790*/  ISETP.NE.AND.EX P0, PT, R36, RZ, PT, P0 ;  /* 0x000000ff2400720c */ /* 0x000fc60003f05300 */
[----:B------:R-:W1:Y:S01]  /*47a0*/  LDC.64 R4, c[0x0][0x3a8] ;  /* 0x0000ea00ff047b82 */ /* 0x000e620000000a00 */
[----:B------:R-:W-:Y:S01]  /*47b0*/  SEL R6, R40, RZ, !P0 ;  /* 0x000000ff28067207 */ /* 0x000fe20004000000 */
[----:B------:R-:W-:-:S04]  /*47c0*/  IMAD.X R7, R31, 0x1, R36, P1 ;  /* 0x000000011f077824 */ /* 0x000fc800008e0624 */
[----:B------:R-:W-:Y:S02]  /*47d0*/  IMAD.IADD R37, R37, 0x1, R6 ;  /* 0x0000000125257824 */ /* 0x000fe400078e0206 */
[----:B------:R-:W-:Y:S01]  /*47e0*/  IMAD.MOV.U32 R6, RZ, RZ, R35 ;  /* 0x000000ffff067224 */ /* 0x000fe200078e0023 */
[----:B0-----:R-:W-:Y:S01]  /*47f0*/  ULEA UR5, UR6, UR5, 0x18 ;  /* 0x0000000506057291 */ /* 0x001fe2000f8ec0ff */
[----:B-1----:R-:W-:-:S04]  /*4800*/  IMAD.WIDE.U32 R32, R39, 0x10, R4 ;  /* 0x0000001027207825 */ /* 0x002fc800078e0004 */
[----:B------:R-:W-:Y:S02]  /*4810*/  IMAD.MOV.U32 R4, RZ, RZ, R37 ;  /* 0x000000ffff047224 */ /* 0x000fe400078e0025 */
[----:B------:R-:W-:-:S05]  /*4820*/  IMAD.MOV.U32 R5, RZ, RZ, 0x65 ;  /* 0x00000065ff057424 */ /* 0x000fca00078e00ff */
[----:B------:R0:W-:Y:S04]  /*4830*/  ST.E.128.STRONG.GPU desc[UR8][R32.64+0x200], R4 ;  /* 0x0002000420007985 */ /* 0x0001e8000c10fd08 */
[----:B------:R0:W-:Y:S04]  /*4840*/  STS.64 [UR5+0xb8], R6 ;  /* 0x0000b806ff007988 */ /* 0x0001e80008000a05 */
[----:B------:R0:W-:Y:S04]  /*4850*/  STS [UR5+0xc0], R37 ;  /* 0x0000c025ff007988 */ /* 0x0001e80008000805 */
[----:B------:R0:W-:Y:S04]  /*4860*/  STS.64 [UR5+0xa8], R30 ;  /* 0x0000a81eff007988 */ /* 0x0001e80008000a05 */
[----:B------:R0:W-:Y:S02]  /*4870*/  STS [UR5+0xb0], R40 ;  /* 0x0000b028ff007988 */ /* 0x0001e40008000805 */
.L_x_1136:
[----:B------:R-:W-:Y:S05]  /*4880*/  BSYNC.RECONVERGENT B0 ;  /* 0x0000000000007941 */ /* 0x000fea0003800200 */
.L_x_1135:
[----:B------:R1:W-:Y:S01]  /*4890*/  @!P2 STS.64 [R43+0x88], R30 ;  /* 0x0000881e2b00a388 */ /* 0x0003e20000000a00 */
[----:B------:R-:W-:Y:S02]  /*48a0*/  @!P2 IMAD.MOV.U32 R29, RZ, RZ, R30 ;  /* 0x000000ffff1da224 */ /* 0x000fe400078e001e */
[----:B------:R-:W-:Y:S01]  /*48b0*/  @!P2 IMAD.MOV.U32 R28, RZ, RZ, R31 ;  /* 0x000000ffff1ca224 */ /* 0x000fe200078e001f */
[----:B------:R1:W-:Y:S01]  /*48c0*/  @!P2 STS [R43+0x90], R40 ;  /* 0x000090282b00a388 */ /* 0x0003e20000000800 */
[----:B------:R-:W-:-:S07]  /*48d0*/  @!P2 IMAD.MOV.U32 R3, RZ, RZ, R40 ;  /* 0x000000ffff03a224 */ /* 0x000fce00078e0028 */
.L_x_1104:
[----:B0-----:R-:W0:Y:S01]  /*48e0*/  S2R R33, SR_TID.X ;  /* 0x0000000000217919 */ /* 0x001e220000002100 */
[----:B------:R-:W-:Y:S05]  /*48f0*/  WARPSYNC.ALL ;  /* 0x0000000000007948 */ /* 0x000fea0003800000 */
[----:B------:R-:W-:Y:S01]  /*4900*/  BAR.SYNC.DEFER_BLOCKING 0x0 ;  /* 0x0000000000007b1d */ /* 0x000fe20000010000 */
[----:B------:R-:W-:-:S05]  /*4910*/  ISETP.NE.AND P1, PT, R2, R8, PT ;  /* 0x000000080200720c */ /* 0x000fca0003f25270 */
[----:B------:R-:W-:Y:S01]  /*4920*/  BSSY.RECONVERGENT B0, `(.L_x_1137) ;  /* 0x000000e000007945 */ /* 0x000fe20003800200 */
[----:B0-----:R-:W-:-:S13]  /*4930*/  ISETP.NE.AND P0, PT, R33, RZ, PT ;  /* 0x000000ff2100720c */ /* 0x001fda0003f05270 */
[----:B------:R-:W-:Y:S05]  /*4940*/  @!P0 BRA `(.L_x_1138) ;  /* 0x00000000002c8947 */ /* 0x000fea0003800000 */
[----:B------:R-:W0:Y:S01]  /*4950*/  S2UR UR6, SR_CgaCtaId ;  /* 0x00000000000679c3 */ /* 0x000e220000008800 */
[----:B------:R-:W-:Y:S01]  /*4960*/  UMOV UR5, 0x400 ;  /* 0x0000040000057882 */ /* 0x000fe20000000000 */
[----:B------:R-:W-:-:S04]  /*4970*/  ISETP.NE.U32.AND P0, PT, R29, RZ, PT ;  /* 0x000000ff1d00720c */ /* 0x000fc80003f05070 */
[----:B------:R-:W-:Y:S01]  /*4980*/  ISETP.NE.AND.EX P0, PT, R28, RZ, PT, P0 ;  /* 0x000000ff1c00720c */ /* 0x000fe20003f05300 */
[----:B0-----:R-:W-:-:S09]  /*4990*/  ULEA UR5, UR6, UR5, 0x18 ;  /* 0x0000000506057291 */ /* 0x001fd2000f8ec0ff */
[----:B------:R-:W0:Y:S04]  /*49a0*/  LDS.64 R4, [UR5+0x88] ;  /* 0x00008805ff047984 */ /* 0x000e280008000a00 */
[----:B------:R-:W2:Y:S01]  /*49b0*/  LDS R6, [UR5+0x90] ;  /* 0x00009005ff067984 */ /* 0x000ea20008000800 */
[----:B0-----:R-:W-:Y:S02]  /*49c0*/  IADD3 R29, P2, PT, R4, R29, RZ ;  /* 0x0000001d041d7210 */ /* 0x001fe40007f5e0ff */
[----:B--2---:R-:W-:-:S03]  /*49d0*/  SEL R6, R6, RZ, !P0 ;  /* 0x000000ff06067207 */ /* 0x004fc60004000000 */
[----:B------:R-:W-:Y:S02]  /*49e0*/  IMAD.X R28, R5, 0x1, R28, P2 ;  /* 0x00000001051c7824 */ /* 0x000fe400010e061c */
[----:B------:R-:W-:-:S07]  /*49f0*/  IMAD.IADD R3, R3, 0x1, R6 ;  /* 0x0000000103037824 */ /* 0x000fce00078e0206 */
.L_x_1138:
[----:B------:R-:W-:Y:S05]  /*4a00*/  BSYNC.RECONVERGENT B0 ;  /* 0x0000000000007941 */ /* 0x000fea0003800200 */
.L_x_1137:
[----:B------:R-:W-:Y:S01]  /*4a10*/  SEL R4, R3, RZ, !P1 ;  /* 0x000000ff03047207 */ /* 0x000fe20004800000 */
[----:B------:R-:W0:Y:S01]  /*4a20*/  S2UR UR5, SR_CgaCtaId ;  /* 0x00000000000579c3 */ /* 0x000e220000008800 */
[----:B------:R-:W-:Y:S01]  /*4a30*/  ISETP.NE.AND P6, PT, R8, R10, PT ;  /* 0x0000000a0800720c */ /* 0x000fe20003fc5270 */
[----:B------:R-:W-:Y:S01]  /*4a40*/  UMOV UR4, 0x400 ;  /* 0x0000040000047882 */ /* 0x000fe20000000000 */
[----:B------:R-:W-:Y:S01]  /*4a50*/  ISETP.NE.AND P2, PT, R10, R12, PT ;  /* 0x0000000c0a00720c */ /* 0x000fe20003f45270 */
[----:B------:R-:W-:Y:S01]  /*4a60*/  IMAD.IADD R9, R9, 0x1, R4 ;  /* 0x0000000109097824 */ /* 0x000fe200078e0204 */
[----:B------:R-:W-:Y:S02]  /*4a70*/  ISETP.NE.AND P0, PT, R12, R14, PT ;  /* 0x0000000e0c00720c */ /* 0x000fe40003f05270 */
[----:B------:R-:W-:Y:S02]  /*4a80*/  ISETP.NE.AND P3, PT, R8, R10, PT ;  /* 0x0000000a0800720c */ /* 0x000fe40003f65270 */
[----:B------:R-:W-:-:S02]  /*4a90*/  SEL R4, R9, RZ, !P6 ;  /* 0x000000ff09047207 */ /* 0x000fc40007000000 */
[----:B------:R-:W-:Y:S02]  /*4aa0*/  ISETP.NE.AND P4, PT, R10, R12, PT ;  /* 0x0000000c0a00720c */ /* 0x000fe40003f85270 */
[----:B------:R-:W-:Y:S01]  /*4ab0*/  SEL R7, RZ, 0x1, !P3 ;  /* 0x00000001ff077807 */ /* 0x000fe20005800000 */
[----:B------:R-:W-:Y:S01]  /*4ac0*/  IMAD.IADD R11, R11, 0x1, R4 ;  /* 0x000000010b0b7824 */ /* 0x000fe200078e0204 */
[----:B-1----:R-:W-:Y:S02]  /*4ad0*/  SEL R30, RZ, 0x1, !P4 ;  /* 0x00000001ff1e7807 */ /* 0x002fe40006000000 */
[----:B------:R-:W-:Y:S02]  /*4ae0*/  ISETP.NE.AND P3, PT, R12, R14, PT ;  /* 0x0000000e0c00720c */ /* 0x000fe40003f65270 */
[----:B------:R-:W-:Y:S02]  /*4af0*/  SEL R4, R11, RZ, !P2 ;  /* 0x000000ff0b047207 */ /* 0x000fe40005000000 */
[----:B------:R-:W-:-:S02]  /*4b00*/  SEL R41, RZ, 0x1, !P6 ;  /* 0x00000001ff297807 */ /* 0x000fc40007000000 */
[----:B------:R-:W-:Y:S01]  /*4b10*/  ISETP.NE.AND P6, PT, R18, R20, PT ;  /* 0x000000141200720c */ /* 0x000fe20003fc5270 */
[----:B------:R-:W-:Y:S01]  /*4b20*/  IMAD.IADD R13, R13, 0x1, R4 ;  /* 0x000000010d0d7824 */ /* 0x000fe200078e0204 */
[----:B0-----:R-:W-:Y:S02]  /*4b30*/  ULEA UR4, UR5, UR4, 0x18 ;  /* 0x0000000405047291 */ /* 0x001fe4000f8ec0ff */
[----:B------:R-:W-:Y:S02]  /*4b40*/  SEL R45, RZ, 0x1, !P6 ;  /* 0x00000001ff2d7807 */ /* 0x000fe40007000000 */
[----:B------:R-:W-:Y:S02]  /*4b50*/  SEL R4, R13, RZ, !P0 ;  /* 0x000000ff0d047207 */ /* 0x000fe40004000000 */
[----:B------:R-:W-:-:S03]  /*4b60*/  ISETP.NE.AND P0, PT, R14, R16, PT ;  /* 0x000000100e00720c */ /* 0x000fc60003f05270 */
[----:B------:R-:W-:-:S05]  /*4b70*/  IMAD.IADD R15, R15, 0x1, R4 ;  /* 0x000000010f0f7824 */ /* 0x000fca00078e0204 */
[----:B------:R-:W-:Y:S02]  /*4b80*/  SEL R4, R15, RZ, !P0 ;  /* 0x000000ff0f047207 */ /* 0x000fe40004000000 */
[----:B------:R-:W-:-:S03]  /*4b90*/  ISETP.NE.AND P0, PT, R16, R18, PT ;  /* 0x000000121000720c */ /* 0x000fc60003f05270 */
[----:B------:R-:W-:-:S05]  /*4ba0*/  IMAD.IADD R17, R17, 0x1, R4 ;  /* 0x0000000111117824 */ /* 0x000fca00078e0204 */
[----:B------:R-:W-:Y:S02]  /*4bb0*/  SEL R4, R17, RZ, !P0 ;  /* 0x000000ff11047207 */ /* 0x000fe40004000000 */
[----:B------:R-:W-:-:S03]  /*4bc0*/  ISETP.NE.AND P0, PT, R18, R20, PT ;  /* 0x000000141200720c */ /* 0x000fc60003f05270 */
[----:B------:R-:W-:Y:S02]  /*4bd0*/  IMAD.IADD R19, R19, 0x1, R4 ;  /* 0x0000000113137824 */ /* 0x000fe400078e0204 */
[----:B------:R-:W0:Y:S03]  /*4be0*/  LDS.64 R4, [UR4+0xc8] ;  /* 0x0000c804ff047984 */ /* 0x000e260008000a00 */
[----:B------:R-:W-:Y:S02]  /*4bf0*/  SEL R6, R19, RZ, !P0 ;  /* 0x000000ff13067207 */ /* 0x000fe40004000000 */
[----:B------:R-:W-:-:S03]  /*4c00*/  ISETP.NE.AND P0, PT, R2, R8, PT ;  /* 0x000000080200720c */ /* 0x000fc60003f05270 */
[----:B------:R-:W-:Y:S01]  /*4c10*/  IMAD.IADD R21, R21, 0x1, R6 ;  /* 0x0000000115157824 */ /* 0x000fe200078e0206 */
[----:B------:R-:W-:Y:S02]  /*4c20*/  SEL R6, RZ, 0x1, !P0 ;  /* 0x00000001ff067807 */ /* 0x000fe40004000000 */
[----:B------:R-:W-:Y:S02]  /*4c30*/  ISETP.NE.AND P0, PT, R20, R22, PT ;  /* 0x000000161400720c */ /* 0x000fe40003f05270 */
[----:B------:R-:W-:Y:S02]  /*4c40*/  IADD3 R30, P4, P5, R30, R7, R6 ;  /* 0x000000071e1e7210 */ /* 0x000fe40007d9e006 */
[----:B------:R-:W-:Y:S02]  /*4c50*/  SEL R7, RZ, 0x1, !P3 ;  /* 0x00000001ff077807 */ /* 0x000fe40005800000 */
[----:B------:R-:W-:Y:S02]  /*4c60*/  SEL R6, R21, RZ, !P0 ;  /* 0x000000ff15067207 */ /* 0x000fe40004000000 */
[----:B------:R-:W-:-:S02]  /*4c70*/  IADD3 R32, P0, PT, R30, R7, RZ ;  /* 0x000000071e207210 */ /* 0x000fc40007f1e0ff */
[----:B------:R-:W-:Y:S01]  /*4c80*/  IADD3.X R31, PT, PT, RZ, RZ, RZ, P4, P5 ;  /* 0x000000ffff1f7210 */ /* 0x000fe200027ea4ff */
[----:B------:R-:W-:Y:S01]  /*4c90*/  IMAD.IADD R23, R23, 0x1, R6 ;  /* 0x0000000117177824 */ /* 0x000fe200078e0206 */
[----:B------:R-:W-:Y:S02]  /*4ca0*/  ISETP.NE.AND P3, PT, R14, R16, PT ;  /* 0x000000100e00720c */ /* 0x000fe40003f65270 */
[----:B------:R-:W-:Y:S01]  /*4cb0*/  SEL R6, RZ, 0x1, !P1 ;  /* 0x00000001ff067807 */ /* 0x000fe20004800000 */
[----:B------:R-:W-:Y:S01]  /*4cc0*/  IMAD.X R31, RZ, RZ, R31, P0 ;  /* 0x000000ffff1f7224 */ /* 0x000fe200000e061f */
[----:B------:R-:W-:Y:S02]  /*4cd0*/  SEL R7, RZ, 0x1, !P3 ;  /* 0x00000001ff077807 */ /* 0x000fe40005800000 */
[----:B------:R-:W-:Y:S02]  /*4ce0*/  IADD3 R35, P0, PT, R29, R32, RZ ;  /* 0x000000201d237210 */ /* 0x000fe40007f1e0ff */
[----:B------:R-:W-:-:S02]  /*4cf0*/  ISETP.NE.AND P1, PT, R16, R18, PT ;  /* 0x000000121000720c */ /* 0x000fc40003f25270 */
[----:B------:R-:W-:Y:S02]  /*4d00*/  SEL R30, RZ, 0x1, !P2 ;  /* 0x00000001ff1e7807 */ /* 0x000fe40005000000 */
[----:B------:R-:W-:Y:S01]  /*4d10*/  IADD3 R34, P2, PT, R32, R7, RZ ;  /* 0x0000000720227210 */ /* 0x000fe20007f5e0ff */
[----:B------:R-:W-:Y:S01]  /*4d20*/  IMAD.X R32, R28, 0x1, R31, P0 ;  /* 0x000000011c207824 */ /* 0x000fe200000e061f */
[----:B------:R-:W-:Y:S02]  /*4d30*/  SEL R37, RZ, 0x1, !P1 ;  /* 0x00000001ff257807 */ /* 0x000fe40004800000 */
[C---:B------:R-:W-:Y:S02]  /*4d40*/  IADD3 R41, P3, P1, R29.reuse, R41, R6 ;  /* 0x000000291d297210 */ /* 0x040fe4000797e006 */
[----:B0-----:R-:W-:Y:S01]  /*4d50*/  ISETP.GE.U32.AND P0, PT, R4, 0x101, PT ;  /* 0x000001010400780c */ /* 0x001fe20003f06070 */
[----:B------:R-:W-:Y:S01]  /*4d60*/  IMAD.IADD R38, R34, 0x1, R37 ;  /* 0x0000000122267824 */ /* 0x000fe200078e0225 */
[----:B------:R-:W-:Y:S01]  /*4d70*/  IADD3 R43, P4, PT, R29, R6, RZ ;  /* 0x000000061d2b7210 */ /* 0x000fe20007f9e0ff */
[----:B------:R-:W-:Y:S01]  /*4d80*/  IMAD.X R37, RZ, RZ, R31, P2 ;  /* 0x000000ffff257224 */ /* 0x000fe200010e061f */
[----:B------:R-:W-:-:S02]  /*4d90*/  ISETP.GE.AND.EX P0, PT, R5, RZ, PT, P0 ;  /* 0x000000ff0500720c */ /* 0x000fc40003f06300 */
[----:B------:R-:W-:Y:S01]  /*4da0*/  IADD3 R39, P2, PT, R41, R30, RZ ;  /* 0x0000001e29277210 */ /* 0x000fe20007f5e0ff */
[----:B------:R-:W-:Y:S01]  /*4db0*/  IMAD.IADD R30, R38, 0x1, R45 ;  /* 0x00000001261e7824 */ /* 0x000fe200078e022d */
[C---:B------:R-:W-:Y:S02]  /*4dc0*/  IADD3.X R36, PT, PT, R28.reuse, RZ, RZ, P3, P1 ;  /* 0x000000ff1c247210 */ /* 0x040fe40001fe24ff */
[C---:B------:R-:W-:Y:S01]  /*4dd0*/  IADD3 R6, P6, PT, R29.reuse, R34, RZ ;  /* 0x000000221d067210 */ /* 0x040fe20007fde0ff */
[----:B------:R-:W-:Y:S01]  /*4de0*/  IMAD.X R34, RZ, RZ, R28, P4 ;  /* 0x000000ffff227224 */ /* 0x000fe200020e061c */
[C---:B------:R-:W-:Y:S02]  /*4df0*/  IADD3 R24, P5, PT, R29.reuse, R24, RZ ;  /* 0x000000181d187210 */ /* 0x040fe40007fbe0ff */
[C---:B------:R-:W-:Y:S01]  /*4e00*/  IADD3 R7, P3, PT, R29.reuse, R38, RZ ;  /* 0x000000261d077210 */ /* 0x040fe20007f7e0ff */
[C---:B------:R-:W-:Y:S01]  /*4e10*/  IMAD.X R37, R28.reuse, 0x1, R37, P6 ;  /* 0x000000011c257824 */ /* 0x040fe200030e0625 */
[----:B------:R-:W-:Y:S01]  /*4e20*/  IADD3 R30, P1, PT, R29, R30, RZ ;  /* 0x0000001e1d1e7210 */ /* 0x000fe20007f3e0ff */
[----:B------:R-:W-:-:S02]  /*4e30*/  IMAD.X R27, R28, 0x1, R27, P5 ;  /* 0x000000011c1b7824 */ /* 0x000fc400028e061b */
[C---:B------:R-:W-:Y:S02]  /*4e40*/  IMAD.X R0, R28.reuse, 0x1, R0, P3 ;  /* 0x000000011c007824 */ /* 0x040fe400018e0600 */
[----:B------:R-:W-:Y:S02]  /*4e50*/  IMAD.X R38, RZ, RZ, R36, P2 ;  /* 0x000000ffff267224 */ /* 0x000fe400010e0624 */
[----:B------:R-:W-:Y:S01]  /*4e60*/  IMAD.X R31, R28, 0x1, R26, P1 ;  /* 0x000000011c1f7824 */ /* 0x000fe200008e061a */
[----:B------:R-:W-:Y:S06]  /*4e70*/  @!P0 BRA `(.L_x_1139) ;  /* 0x0000000400f08947 */ /* 0x000fec0003800000 */
[----:B------:R-:W0:Y:S01]  /*4e80*/  LDS.64 R26, [UR4+0xa8] ;  /* 0x0000a804ff1a7984 */ /* 0x000e220008000a00 */
[----:B------:R-:W-:Y:S01]  /*4e90*/  BAR.SYNC.DEFER_BLOCKING 0x0 ;  /* 0x0000000000007b1d */ /* 0x000fe20000010000 */
[----:B------:R-:W-:Y:S02]  /*4ea0*/  ISETP.NE.AND P1, PT, R2, R8, PT ;  /* 0x000000080200720c */ /* 0x000fe40003f25270 */
[----:B------:R-:W-:Y:S02]  /*4eb0*/  ISETP.NE.AND P2, PT, R8, R10, PT ;  /* 0x0000000a0800720c */ /* 0x000fe40003f45270 */
[----:B------:R-:W-:Y:S02]  /*4ec0*/  ISETP.NE.AND P0, PT, R10, R12, PT ;  /* 0x0000000c0a00720c */ /* 0x000fe40003f05270 */
[----:B------:R-:W-:Y:S02]  /*4ed0*/  ISETP.NE.AND P6, PT, R12, R14, PT ;  /* 0x0000000e0c00720c */ /* 0x000fe40003fc5270 */
[----:B------:R-:W-:-:S02]  /*4ee0*/  ISETP.NE.AND P3, PT, R18, R20, PT ;  /* 0x000000141200720c */ /* 0x000fc40003f65270 */
[----:B------:R-:W-:Y:S02]  /*4ef0*/  ISETP.NE.AND P4, PT, R20, R22, PT ;  /* 0x000000161400720c */ /* 0x000fe40003f85270 */
[----:B------:R-:W-:Y:S01]  /*4f00*/  ISETP.NE.AND P5, PT, R22, R25, PT ;  /* 0x000000191600720c */ /* 0x000fe20003fa5270 */
[--C-:B0-----:R-:W-:Y:S02]  /*4f10*/  @P1 IMAD.IADD R29, R29, 0x1, -R26.reuse ;  /* 0x000000011d1d1824 */ /* 0x101fe400078e0a1a */
[--C-:B------:R-:W-:Y:S02]  /*4f20*/  @P2 IMAD.IADD R43, R43, 0x1, -R26.reuse ;  /* 0x000000012b2b2824 */ /* 0x100fe400078e0a1a */
[--C-:B------:R-:W-:Y:S01]  /*4f30*/  @P0 IMAD.IADD R41, R41, 0x1, -R26.reuse ;  /* 0x0000000129290824 */ /* 0x100fe200078e0a1a */
[----:B------:R-:W-:Y:S01]  /*4f40*/  @P1 LEA R29, R29, UR4, 0x3 ;  /* 0x000000041d1d1c11 */ /* 0x000fe2000f8e18ff */
[--C-:B------:R-:W-:Y:S01]  /*4f50*/  @P6 IMAD.IADD R39, R39, 0x1, -R26.reuse ;  /* 0x0000000127276824 */ /* 0x100fe200078e0a1a */
[----:B------:R-:W-:Y:S01]  /*4f60*/  @P2 LEA R43, R43, UR4, 0x3 ;  /* 0x000000042b2b2c11 */ /* 0x000fe2000f8e18ff */
[--C-:B------:R-:W-:Y:S01]  /*4f70*/  @P3 IMAD.IADD R7, R7, 0x1, -R26.reuse ;  /* 0x0000000107073824 */ /* 0x100fe200078e0a1a */
[----:B------:R-:W-:Y:S01]  /*4f80*/  @P0 LEA R41, R41, UR4, 0x3 ;  /* 0x0000000429290c11 */ /* 0x000fe2000f8e18ff */
[----:B------:R0:W-:Y:S01]  /*4f90*/  @P1 STS.64 [R29], R2 ;  /* 0x000000021d001388 */ /* 0x0001e20000000a00 */
[----:B------:R-:W-:Y:S01]  /*4fa0*/  ISETP.NE.AND P1, PT, R14, R16, PT ;  /* 0x000000100e00720c */ /* 0x000fe20003f25270 */
[--C-:B------:R-:W-:Y:S01]  /*4fb0*/  @P4 IMAD.IADD R30, R30, 0x1, -R26.reuse ;  /* 0x000000011e1e4824 */ /* 0x100fe200078e0a1a */
[----:B------:R-:W-:Y:S01]  /*4fc0*/  @P6 LEA R39, R39, UR4, 0x3 ;  /* 0x0000000427276c11 */ /* 0x000fe2000f8e18ff */
[----:B------:R0:W-:Y:S01]  /*4fd0*/  @P2 STS.64 [R43], R8 ;  /* 0x000000082b002388 */ /* 0x0001e20000000a00 */
[----:B------:R-:W-:Y:S01]  /*4fe0*/  ISETP.NE.AND P2, PT, R16, R18, PT ;  /* 0x000000121000720c */ /* 0x000fe20003f45270 */
[----:B------:R-:W-:Y:S01]  /*4ff0*/  @P5 IMAD.IADD R24, R24, 0x1, -R26 ;  /* 0x0000000118185824 */ /* 0x000fe200078e0a1a */
[----:B------:R-:W-:Y:S01]  /*5000*/  @P3 LEA R7, R7, UR4, 0x3 ;  /* 0x0000000407073c11 */ /* 0x000fe2000f8e18ff */
[----:B------:R0:W-:Y:S01]  /*5010*/  @P0 STS.64 [R41], R10 ;  /* 0x0000000a29000388 */ /* 0x0001e20000000a00 */
[----:B------:R-:W-:-:S02]  /*5020*/  @P4 LEA R30, R30, UR4, 0x3 ;  /* 0x000000041e1e4c11 */ /* 0x000fc4000f8e18ff */
[----:B------:R-:W-:Y:S01]  /*5030*/  @P5 LEA R24, R24, UR4, 0x3 ;  /* 0x0000000418185c11 */ /* 0x000fe2000f8e18ff */
[----:B------:R0:W-:Y:S01]  /*5040*/  @P6 STS.64 [R39], R12 ;  /* 0x0000000c27006388 */ /* 0x0001e20000000a00 */
[----:B------:R-:W-:Y:S01]  /*5050*/  ISETP.GT.U32.AND P0, PT, R4, R33, PT ;  /* 0x000000210400720c */ /* 0x000fe20003f04070 */
[----:B------:R-:W-:-:S03]  /*5060*/  @P1 IMAD.IADD R35, R35, 0x1, -R26 ;  /* 0x0000000123231824 */ /* 0x000fc600078e0a1a */
[----:B------:R-:W-:Y:S01]  /*5070*/  ISETP.GT.U32.AND.EX P0, PT, R5, RZ, PT, P0 ;  /* 0x000000ff0500720c */ /* 0x000fe20003f04100 */
[----:B------:R-:W-:Y:S01]  /*5080*/  @P2 IMAD.IADD R6, R6, 0x1, -R26 ;  /* 0x0000000106062824 */ /* 0x000fe200078e0a1a */
[----:B------:R-:W-:-:S04]  /*5090*/  @P1 LEA R35, R35, UR4, 0x3 ;  /* 0x0000000423231c11 */ /* 0x000fc8000f8e18ff */
[----:B------:R-:W-:Y:S01]  /*50a0*/  @P2 LEA R6, R6, UR4, 0x3 ;  /* 0x0000000406062c11 */ /* 0x000fe2000f8e18ff */
        /* <DEDUP_REMOVED lines=11> */
[----:B------:R-:W-:-:S04]  /*5160*/  LOP3.LUT R3, RZ, R21, RZ, 0x33, !PT ;  /* 0x00000015ff037212 */ /* 0x000fc800078e33ff */
[----:B------:R-:W-:Y:S02]  /*5170*/  IADD3 R14, P0, PT, R4, R3, RZ ;  /* 0x00000003040e7210 */ /* 0x000fe40007f1e0ff */
[----:B------:R-:W-:Y:S02]  /*5180*/  LOP3.LUT R3, RZ, R23, RZ, 0x33, !PT ;  /* 0x00000017ff037212 */ /* 0x000fe400078e33ff */
[----:B------:R-:W-:-:S03]  /*5190*/  LOP3.LUT R0, R14, 0x300, RZ, 0xc0, !PT ;  /* 0x000003000e007812 */ /* 0x000fc600078ec0ff */
[----:B------:R-:W-:Y:S01]  /*51a0*/  IMAD.X R3, R5, 0x1, R3, P0 ;  /* 0x0000000105037824 */ /* 0x000fe200000e0603 */
[----:B------:R-:W-:Y:S02]  /*51b0*/  ISETP.NE.U32.AND P1, PT, R0, 0x300, PT ;  /* 0x000003000000780c */ /* 0x000fe40003f25070 */
[----:B------:R-:W-:Y:S02]  /*51c0*/  ISETP.GE.U32.AND P0, PT, R14, 0x300, PT ;  /* 0x000003000e00780c */ /* 0x000fe40003f06070 */
[----:B------:R-:W-:Y:S02]  /*51d0*/  ISETP.NE.AND.EX P1, PT, RZ, RZ, PT, P1 ;  /* 0x000000ffff00720c */ /* 0x000fe40003f25310 */
[----:B------:R-:W-:-:S11]  /*51e0*/  ISETP.GE.U32.AND.EX P0, PT, R3, RZ, PT, P0 ;  /* 0x000000ff0300720c */ /* 0x000fd60003f06100 */
[----:B0-----:R-:W-:Y:S05]  /*51f0*/  @!P1 BRA `(.L_x_1141) ;  /* 0x0000000000849947 */ /* 0x001fea0003800000 */
[----:B------:R-:W0:Y:S01]  /*5200*/  LDCU.128 UR12, c[0x0][0x390] ;  /* 0x00007200ff0c77ac */ /* 0x000e220008000c00 */
[----:B------:R-:W-:Y:S01]  /*5210*/  SHF.R.U64 R14, R14, 0x8, R3 ;  /* 0x000000080e0e7819 */ /* 0x000fe20000001203 */
[----:B------:R-:W-:Y:S01]  /*5220*/  IMAD.MOV.U32 R15, RZ, RZ, RZ ;  /* 0x000000ffff0f7224 */ /* 0x000fe200078e00ff */
[----:B------:R-:W-:-:S03]  /*5230*/  IADD3 R11, P1, PT, R26, R21, RZ ;  /* 0x000000151a0b7210 */ /* 0x000fc60007f3e0ff */
[----:B------:R-:W-:Y:S02]  /*5240*/  VIADD R14, R14, 0x1 ;  /* 0x000000010e0e7836 */ /* 0x000fe40000000000 */
[----:B------:R-:W-:Y:S02]  /*5250*/  IMAD.X R0, R27, 0x1, R23, P1 ;  /* 0x000000011b007824 */ /* 0x000fe400008e0617 */
[C---:B------:R-:W-:Y:S01]  /*5260*/  IMAD.SHL.U32 R10, R11.reuse, 0x4, RZ ;  /* 0x000000040b0a7824 */ /* 0x040fe200078e00ff */
[----:B------:R-:W-:Y:S02]  /*5270*/  LOP3.LUT R14, R14, 0x3, RZ, 0xc0, !PT ;  /* 0x000000030e0e7812 */ /* 0x000fe400078ec0ff */
[----:B------:R-:W-:Y:S02]  /*5280*/  SHF.L.U64.HI R11, R11, 0x2, R0 ;  /* 0x000000020b0b7819 */ /* 0x000fe40000010200 */
[----:B------:R-:W-:Y:S02]  /*5290*/  LEA R21, P3, R14, R21, 0x8 ;  /* 0x000000150e157211 */ /* 0x000fe400078640ff */
[----:B------:R-:W-:-:S02]  /*52a0*/  LEA R0, R33, UR4, 0x3 ;  /* 0x0000000421007c11 */ /* 0x000fc4000f8e18ff */
[C---:B0-----:R-:W-:Y:S02]  /*52b0*/  IADD3 R12, P1, PT, R10.reuse, UR14, RZ ;  /* 0x0000000e0a0c7c10 */ /* 0x041fe4000ff3e0ff */
[----:B------:R-:W-:Y:S02]  /*52c0*/  IADD3 R10, P2, PT, R10, UR12, RZ ;  /* 0x0000000c0a0a7c10 */ /* 0x000fe4000ff5e0ff */
[C---:B------:R-:W-:Y:S02]  /*52d0*/  IADD3.X R13, PT, PT, R11.reuse, UR15, RZ, P1, !PT ;  /* 0x0000000f0b0d7c10 */ /* 0x040fe40008ffe4ff */
[----:B------:R-:W-:Y:S02]  /*52e0*/  IADD3.X R11, PT, PT, R11, UR13, RZ, P2, !PT ;  /* 0x0000000d0b0b7c10 */ /* 0x000fe400097fe4ff */
[----:B------:R-:W-:-:S07]  /*52f0*/  LEA.HI.X R23, R14, R23, R15, 0x8, P3 ;  /* 0x000000170e177211 */ /* 0x000fce00018f440f */
.L_x_1142:
        /* <DEDUP_REMOVED lines=17> */
.L_x_1141:
[----:B------:R-:W-:Y:S05]  /*5410*/  BSYNC.RECONVERGENT B0 ;  /* 0x0000000000007941 */ /* 0x000fea0003800200 */
.L_x_1140:
[----:B------:R-:W-:Y:S05]  /*5420*/  @!P0 EXIT ;  /* 0x000000000000894d */ /* 0x000fea0003800000 */
.L_x_1143:
[C---:B------:R-:W-:Y:S02]  /*5430*/  LEA R0, R21.reuse, UR4, 0x3 ;  /* 0x0000000415007c11 */ /* 0x040fe4000f8e18ff */
[----:B0---4-:R-:W-:Y:S01]  /*5440*/  IADD3 R3, P0, PT, R26, R21, RZ ;  /* 0x000000151a037210 */ /* 0x011fe20007f1e0ff */
[----:B------:R-:W-:Y:S02]  /*5450*/  VIADD R21, R21, 0x400 ;  /* 0x0000040015157836 */ /* 0x000fe40000000000 */
[----:B------:R-:W0:Y:S02]  /*5460*/  LDS.64 R12, [R0] ;  /* 0x00000000000c7984 */ /* 0x000e240000000a00 */
[----:B------:R-:W-:Y:S02]  /*5470*/  IMAD.X R2, R27, 0x1, R23, P0 ;  /* 0x000000011b027824 */ /* 0x000fe400000e0617 */
[----:B------:R-:W1:Y:S01]  /*5480*/  LDS.64 R14, [R0+0x800] ;  /* 0x00080000000e7984 */ /* 0x000e620000000a00 */
[----:B------:R-:W-:-:S02]  /*5490*/  IMAD.SHL.U32 R10, R3, 0x4, RZ ;  /* 0x00000004030a7824 */ /* 0x000fc400078e00ff */
[----:B------:R-:W-:Y:S01]  /*54a0*/  IMAD.X R6, RZ, RZ, R27, P0 ;  /* 0x000000ffff067224 */ /* 0x000fe200000e061b */
[----:B------:R-:W2:Y:S01]  /*54b0*/  LDS.64 R16, [R0+0x1000] ;  /* 0x0010000000107984 */ /* 0x000ea20000000a00 */
[C---:B------:R-:W-:Y:S01]  /*54c0*/  SHF.L.U64.HI R2, R3.reuse, 0x2, R2 ;  /* 0x0000000203027819 */ /* 0x040fe20000010202 */
[----:B------:R-:W-:Y:S01]  /*54d0*/  IMAD.MOV.U32 R23, RZ, RZ, RZ ;  /* 0x000000ffff177224 */ /* 0x000fe200078e00ff */
[C---:B------:R-:W-:Y:S01]  /*54e0*/  IADD3 R8, P0, PT, R10.reuse, UR16, RZ ;  /* 0x000000100a087c10 */ /* 0x040fe2000ff1e0ff */
[----:B------:R-:W3:Y:S01]  /*54f0*/  LDS.64 R18, [R0+0x1800] ;  /* 0x0018000000127984 */ /* 0x000ee20000000a00 */
[----:B------:R-:W-:Y:S02]  /*5500*/  IADD3 R10, P1, PT, R10, UR18, RZ ;  /* 0x000000120a0a7c10 */ /* 0x000fe4000ff3e0ff */
[----:B------:R-:W-:Y:S02]  /*5510*/  SHF.L.U64.HI R6, R3, 0x2, R6 ;  /* 0x0000000203067819 */ /* 0x000fe40000010206 */
[----:B------:R-:W-:-:S02]  /*5520*/  IADD3.X R9, PT, PT, R2, UR17, RZ, P0, !PT ;  /* 0x0000001102097c10 */ /* 0x000fc400087fe4ff */
[----:B------:R-:W-:Y:S01]  /*5530*/  IADD3.X R11, PT, PT, R2, UR19, RZ, P1, !PT ;  /* 0x00000013020b7c10 */ /* 0x000fe20008ffe4ff */
[----:B------:R-:W-:Y:S01]  /*5540*/  IMAD.MOV.U32 R2, RZ, RZ, R8 ;  /* 0x000000ffff027224 */ /* 0x000fe200078e0008 */
[C---:B------:R-:W-:Y:S02]  /*5550*/  IADD3.X R3, PT, PT, R6.reuse, UR17, RZ, P0, !PT ;  /* 0x0000001106037c10 */ /* 0x040fe400087fe4ff */
[----:B------:R-:W-:Y:S01]  /*5560*/  IADD3.X R7, PT, PT, R6, UR19, RZ, P1, !PT ;  /* 0x0000001306077c10 */ /* 0x000fe20008ffe4ff */
[----:B------:R-:W-:Y:S01]  /*5570*/  IMAD.MOV.U32 R6, RZ, RZ, R10 ;  /* 0x000000ffff067224 */ /* 0x000fe200078e000a */
        /* <DEDUP_REMOVED lines=12> */
.L_x_1139:
[----:B------:R-:W-:Y:S01]  /*5640*/  ISETP.NE.AND P2, PT, R2, R8, PT ;  /* 0x000000080200720c */ /* 0x000fe20003f45270 */
[----:B------:R-:W-:Y:S01]  /*5650*/  BSSY.RECONVERGENT B0, `(.L_x_1144) ;  /* 0x000000e000007945 */ /* 0x000fe20003800200 */
[----:B------:R-:W-:Y:S02]  /*5660*/  ISETP.NE.AND P0, PT, R22, R25, PT ;  /* 0x000000191600720c */ /* 0x000fe40003f05270 */
[----:B------:R-:W-:Y:S02]  /*5670*/  ISETP.NE.AND P4, PT, R8, R10, PT ;  /* 0x0000000a0800720c */ /* 0x000fe40003f85270 */
[----:B------:R-:W-:-:S07]  /*5680*/  ISETP.NE.AND P1, PT, R10, R12, PT ;  /* 0x0000000c0a00720c */ /* 0x000fce0003f25270 */
[----:B------:R-:W-:Y:S06]  /*5690*/  @!P2 BRA `(.L_x_1145) ;  /* 0x000000000024a947 */ /* 0x000fec0003800000 */
        /* <DEDUP_REMOVED lines=9> */
.L_x_1145:
[----:B------:R-:W-:Y:S05]  /*5730*/  BSYNC.RECONVERGENT B0 ;  /* 0x0000000000007941 */ /* 0x000fea0003800200 */
.L_x_1144:
        /* <DEDUP_REMOVED lines=11> */
.L_x_1147:
[----:B------:R-:W-:Y:S05]  /*57f0*/  BSYNC.RECONVERGENT B0 ;  /* 0x0000000000007941 */ /* 0x000fea0003800200 */
.L_x_1146:
        /* <DEDUP_REMOVED lines=16> */
.L_x_1149:
[----:B------:R-:W-:Y:S05]  /*5900*/  BSYNC.RECONVERGENT B0 ;  /* 0x0000000000007941 */ /* 0x000fea0003800200 */
.L_x_1148:
[----:B------:R-:W-:Y:S04]  /*5910*/  BSSY.RECONVERGENT B0, `(.L_x_1150) ;  /* 0x000000b000007945 */ /* 0x000fe80003800200 */
[----:B------:R-:W-:Y:S05]  /*5920*/  @!P2 BRA `(.L_x_1151) ;  /* 0x000000000024a947 */ /* 0x000fea0003800000 */
[----:B------:R-:W3:Y:S01]  /*5930*/  LDCU.128 UR4, c[0x0][0x390] ;  /* 0x00007200ff0477ac */ /* 0x000ee20008000c00 */
[C---:B012---:R-:W-:Y:S01]  /*5940*/  IMAD.SHL.U32 R4, R39.reuse, 0x4, RZ ;  /* 0x0000000427047824 */ /* 0x047fe200078e00ff */
[----:B------:R-:W-:-:S04]  /*5950*/  SHF.L.U64.HI R39, R39, 0x2, R38 ;  /* 0x0000000227277819 */ /* 0x000fc80000010226 */
[C---:B---3--:R-:W-:Y:S02]  /*5960*/  IADD3 R2, P1, PT, R4.reuse, UR4, RZ ;  /* 0x0000000404027c10 */ /* 0x048fe4000ff3e0ff */
[----:B------:R-:W-:Y:S02]  /*5970*/  IADD3 R4, P2, PT, R4, UR6, RZ ;  /* 0x0000000604047c10 */ /* 0x000fe4000ff5e0ff */
[C---:B------:R-:W-:Y:S02]  /*5980*/  IADD3.X R3, PT, PT, R39.reuse, UR5, RZ, P1, !PT ;  /* 0x0000000527037c10 */ /* 0x040fe40008ffe4ff */
[----:B------:R-:W-:-:S03]  /*5990*/  IADD3.X R5, PT, PT, R39, UR7, RZ, P2, !PT ;  /* 0x0000000727057c10 */ /* 0x000fc600097fe4ff */
[----:B------:R3:W-:Y:S04]  /*59a0*/  STG.E desc[UR8][R2.64], R12 ;  /* 0x0000000c02007986 */ /* 0x0007e8000c101908 */
[----:B------:R3:W-:Y:S02]  /*59b0*/  STG.E desc[UR8][R4.64], R13 ;  /* 0x0000000d04007986 */ /* 0x0007e4000c101908 */
.L_x_1151:
[----:B------:R-:W-:Y:S05]  /*59c0*/  BSYNC.RECONVERGENT B0 ;  /* 0x0000000000007941 */ /* 0x000fea0003800200 */
.L_x_1150:
[----:B------:R-:W-:Y:S04]  /*59d0*/  BSSY.RECONVERGENT B0, `(.L_x_1152) ;  /* 0x000000b000007945 */ /* 0x000fe80003800200 */
[----:B------:R-:W-:Y:S05]  /*59e0*/  @!P3 BRA `(.L_x_1153) ;  /* 0x000000000024b947 */ /* 0x000fea0003800000 */
[----:B------:R-:W4:Y:S01]  /*59f0*/  LDCU.128 UR4, c[0x0][0x390] ;  /* 0x00007200ff0477ac */ /* 0x000f220008000c00 */
[C---:B0123--:R-:W-:Y:S01]  /*5a00*/  IMAD.SHL.U32 R4, R35.reuse, 0x4, RZ ;  /* 0x0000000423047824 */ /* 0x04ffe200078e00ff */
[----:B------:R-:W-:-:S04]  /*5a10*/  SHF.L.U64.HI R32, R35, 0x2, R32 ;  /* 0x0000000223207819 */ /* 0x000fc80000010220 */
[C---:B----4-:R-:W-:Y:S02]  /*5a20*/  IADD3 R2, P1, PT, R4.reuse, UR4, RZ ;  /* 0x0000000404027c10 */ /* 0x050fe4000ff3e0ff */
[----:B------:R-:W-:Y:S02]  /*5a30*/  IADD3 R4, P2, PT, R4, UR6, RZ ;  /* 0x0000000604047c10 */ /* 0x000fe4000ff5e0ff */
[C---:B------:R-:W-:Y:S02]  /*5a40*/  IADD3.X R3, PT, PT, R32.reuse, UR5, RZ, P1, !PT ;  /* 0x0000000520037c10 */ /* 0x040fe40008ffe4ff */
[----:B------:R-:W-:-:S03]  /*5a50*/  IADD3.X R5, PT, PT, R32, UR7, RZ, P2, !PT ;  /* 0x0000000720057c10 */ /* 0x000fc600097fe4ff */
[----:B------:R4:W-:Y:S04]  /*5a60*/  STG.E desc[UR8][R2.64], R14 ;  /* 0x0000000e02007986 */ /* 0x0009e8000c101908 */
[----:B------:R4:W-:Y:S02]  /*5a70*/  STG.E desc[UR8][R4.64], R15 ;  /* 0x0000000f04007986 */ /* 0x0009e4000c101908 */
.L_x_1153:
[----:B------:R-:W-:Y:S05]  /*5a80*/  BSYNC.RECONVERGENT B0 ;  /* 0x0000000000007941 */ /* 0x000fea0003800200 */
.L_x_1152:
[----:B------:R-:W-:Y:S04]  /*5a90*/  BSSY.RECONVERGENT B0, `(.L_x_1154) ;  /* 0x000000b000007945 */ /* 0x000fe80003800200 */
[----:B------:R-:W-:Y:S05]  /*5aa0*/  @!P4 BRA `(.L_x_1155) ;  /* 0x000000000024c947 */ /* 0x000fea0003800000 */
[----:B------:R-:W5:Y:S01]  /*5ab0*/  LDCU.128 UR4, c[0x0][0x390] ;  /* 0x00007200ff0477ac */ /* 0x000f620008000c00 */
[C---:B01234-:R-:W-:Y:S01]  /*5ac0*/  IMAD.SHL.U32 R4, R6.reuse, 0x4, RZ ;  /* 0x0000000406047824 */ /* 0x05ffe200078e00ff */
[----:B------:R-:W-:-:S04]  /*5ad0*/  SHF.L.U64.HI R37, R6, 0x2, R37 ;  /* 0x0000000206257819 */ /* 0x000fc80000010225 */
[C---:B-----5:R-:W-:Y:S02]  /*5ae0*/  IADD3 R2, P1, PT, R4.reuse, UR4, RZ ;  /* 0x0000000404027c10 */ /* 0x060fe4000ff3e0ff */
[----:B------:R-:W-:Y:S02]  /*5af0*/  IADD3 R4, P2, PT, R4, UR6, RZ ;  /* 0x0000000604047c10 */ /* 0x000fe4000ff5e0ff */
[C---:B------:R-:W-:Y:S02]  /*5b00*/  IADD3.X R3, PT, PT, R37.reuse, UR5, RZ, P1, !PT ;  /* 0x0000000525037c10 */ /* 0x040fe40008ffe4ff */
[----:B------:R-:W-:-:S03]  /*5b10*/  IADD3.X R5, PT, PT, R37, UR7, RZ, P2, !PT ;  /* 0x0000000725057c10 */ /* 0x000fc600097fe4ff */
[----:B------:R0:W-:Y:S04]  /*5b20*/  STG.E desc[UR8][R2.64], R16 ;  /* 0x0000001002007986 */ /* 0x0001e8000c101908 */
[----:B------:R0:W-:Y:S02]  /*5b30*/  STG.E desc[UR8][R4.64], R17 ;  /* 0x0000001104007986 */ /* 0x0001e4000c101908 */
.L_x_1155:
[----:B------:R-:W-:Y:S05]  /*5b40*/  BSYNC.RECONVERGENT B0 ;  /* 0x0000000000007941 */ /* 0x000fea0003800200 */
.L_x_1154:
        /* <DEDUP_REMOVED lines=11> */
.L_x_1157:
[----:B------:R-:W-:Y:S05]  /*5c00*/  BSYNC.RECONVERGENT B0 ;  /* 0x0000000000007941 */ /* 0x000fea0003800200 */
.L_x_1156:
        /* <DEDUP_REMOVED lines=11> */
.L_x_1159:
[----:B------:R-:W-:Y:S05]  /*5cc0*/  BSYNC.RECONVERGENT B0 ;  /* 0x0000000000007941 */ /* 0x000fea0003800200 */
.L_x_1158:
[----:B------:R-:W-:Y:S05]  /*5cd0*/  @!P0 EXIT ;  /* 0x000000000000894d */ /* 0x000fea0003800000 */
[----:B------:R-:W5:Y:S01]  /*5ce0*/  LDCU.128 UR4, c[0x0][0x390] ;  /* 0x00007200ff0477ac */ /* 0x000f620008000c00 */
[C---:B01234-:R-:W-:Y:S01]  /*5cf0*/  IMAD.SHL.U32 R4, R24.reuse, 0x4, RZ ;  /* 0x0000000418047824 */ /* 0x05ffe200078e00ff */
[----:B------:R-:W-:-:S04]  /*5d00*/  SHF.L.U64.HI R27, R24, 0x2, R27 ;  /* 0x00000002181b7819 */ /* 0x000fc8000001021b */
[C---:B-----5:R-:W-:Y:S02]  /*5d10*/  IADD3 R2, P0, PT, R4.reuse, UR4, RZ ;  /* 0x0000000404027c10 */ /* 0x060fe4000ff1e0ff */
[----:B------:R-:W-:Y:S02]  /*5d20*/  IADD3 R4, P1, PT, R4, UR6, RZ ;  /* 0x0000000604047c10 */ /* 0x000fe4000ff3e0ff */
[C---:B------:R-:W-:Y:S02]  /*5d30*/  IADD3.X R3, PT, PT, R27.reuse, UR5, RZ, P0, !PT ;  /* 0x000000051b037c10 */ /* 0x040fe400087fe4ff */
[----:B------:R-:W-:-:S03]  /*5d40*/  IADD3.X R5, PT, PT, R27, UR7, RZ, P1, !PT ;  /* 0x000000071b057c10 */ /* 0x000fc60008ffe4ff */
[----:B------:R-:W-:Y:S04]  /*5d50*/  STG.E desc[UR8][R2.64], R22 ;  /* 0x0000001602007986 */ /* 0x000fe8000c101908 */
[----:B------:R-:W-:Y:S01]  /*5d60*/  STG.E desc[UR8][R4.64], R23 ;  /* 0x0000001704007986 */ /* 0x000fe2000c101908 */
[----:B------:R-:W-:Y:S05]  /*5d70*/  EXIT ;  /* 0x000000000000794d */ /* 0x000fea0003800000 */
.L_x_1080:
[----:B------:R-:W-:-:S04]  /*5d80*/  ISETP.GE.U32.AND P0, PT, R26, 0x1, PT ;  /* 0x000000011a00780c */ /* 0x000fc80003f06070 */
[----:B------:R-:W-:-:S13]  /*5d90*/  ISETP.GE.AND.EX P0, PT, R30, RZ, PT, P0 ;  /* 0x000000ff1e00720c */ /* 0x000fda0003f06300 */
[----:B------:R-:W-:Y:S05]  /*5da0*/  @!P0 EXIT ;  /* 0x000000000000894d */ /* 0x000fea0003800000 */
[----:B------:R-:W-:-:S13]  /*5db0*/  ISETP.NE.AND P0, PT, R39, RZ, PT ;  /* 0x000000ff2700720c */ /* 0x000fda0003f05270 */
[----:B------:R-:W-:Y:S05]  /*5dc0*/  @P0 BRA `(.L_x_1160) ;  /* 0x0000002800b40947 */ /* 0x000fea0003800000 */
[----:B------:R-:W0:Y:S08]  /*5dd0*/  LDC.64 R2, c[0x0][0x380] ;  /* 0x0000e000ff027b82 */ /* 0x000e300000000a00 */
[----:B------:R-:W1:Y:S01]  /*5de0*/  LDC.64 R4, c[0x0][0x388] ;  /* 0x0000e200ff047b82 */ /* 0x000e620000000a00 */
[----:B0-----:R-:W-:-:S05]  /*5df0*/  IMAD.WIDE.U32 R2, RZ, 0x2400, R2 ;  /* 0x00002400ff027825 */ /* 0x001fca00078e0002 */
[----:B------:R0:W2:Y:S01]  /*5e00*/  LDG.E.CONSTANT R6, desc[UR8][R2.64] ;  /* 0x0000000802067981 */ /* 0x0000a2000c1e9900 */
[----:B-1----:R-:W-:-:S05]  /*5e10*/  IMAD.WIDE.U32 R4, RZ, 0x2400, R4 ;  /* 0x00002400ff047825 */ /* 0x002fca00078e0004 */
[----:B------:R1:W3:Y:S01]  /*5e20*/  LDG.E.CONSTANT R15, desc[UR8][R4.64] ;  /* 0x00000008040f7981 */ /* 0x0002e2000c1e9900 */
[----:B------:R-:W4:Y:S02]  /*5e30*/  S2R R0, SR_TID.X ;  /* 0x0000000000007919 */ /* 0x000f240000002100 */
[C---:B----4-:R-:W-:Y:S02]  /*5e40*/  LOP3.LUT R7, R0.reuse, 0x1f, RZ, 0xc0, !PT ;  /* 0x0000001f00077812 */ /* 0x050fe400078ec0ff */
[----:B------:R-:W-:-:S05]  /*5e50*/  LOP3.LUT R8, R0, 0x3e0, RZ, 0xc0, !PT ;  /* 0x000003e000087812 */ /* 0x000fca00078ec0ff */
[----:B------:R-:W-:-:S04]  /*5e60*/  IMAD R11, R8, 0x9, R7 ;  /* 0x00000009080b7824 */ /* 0x000fc800078e0207 */
[----:B------:R-:W-:-:S05]  /*5e70*/  VIADD R7, R11, 0x20 ;  /* 0x000000200b077836 */ /* 0x000fca0000000000 */
[----:B------:R-:W-:Y:S01]  /*5e80*/  ISETP.GE.AND P5, PT, R7, UR4, PT ;  /* 0x0000000407007c0c */ /* 0x000fe2000bfa6270 */
[C---:B------:R-:W-:Y:S02]  /*5e90*/  IMAD.SHL.U32 R7, R11.reuse, 0x4, RZ ;  /* 0x000000040b077824 */ /* 0x040fe400078e00ff */
[----:B------:R-:W-:-:S03]  /*5ea0*/  VIADD R8, R11, 0x40 ;  /* 0x000000400b087836 */ /* 0x000fc60000000000 */
[----:B0-----:R-:W-:Y:S02]  /*5eb0*/  IADD3 R2, P2, PT, R2, R7, RZ ;  /* 0x0000000702027210 */ /* 0x001fe40007f5e0ff */
[----:B-1----:R-:W-:Y:S01]  /*5ec0*/  IADD3 R4, P1, PT, R7, R4, RZ ;  /* 0x0000000407047210 */ /* 0x002fe20007f3e0ff */
[C---:B------:R-:W-:Y:S01]  /*5ed0*/  VIADD R7, R11.reuse, 0xc0 ;  /* 0x000000c00b077836 */ /* 0x040fe20000000000 */
[----:B------:R-:W-:Y:S01]  /*5ee0*/  ISETP.GE.AND P0, PT, R8, UR4, PT ;  /* 0x0000000408007c0c */ /* 0x000fe2000bf06270 */
[C---:B------:R-:W-:Y:S01]  /*5ef0*/  VIADD R8, R11.reuse, 0xa0 ;  /* 0x000000a00b087836 */ /* 0x040fe20000000000 */
[----:B------:R-:W-:Y:S01]  /*5f00*/  ISETP.GE.AND P6, PT, R11, UR4, PT ;  /* 0x000000040b007c0c */ /* 0x000fe2000bfc6270 */
[----:B------:R-:W-:Y:S01]  /*5f10*/  IMAD.X R5, RZ, RZ, R5, P1 ;  /* 0x000000ffff057224 */ /* 0x000fe200008e0605 */
[----:B------:R-:W-:Y:S01]  /*5f20*/  ISETP.GE.AND P1, PT, R7, UR4, PT ;  /* 0x0000000407007c0c */ /* 0x000fe2000bf26270 */
[C---:B------:R-:W-:Y:S02]  /*5f30*/  VIADD R9, R11.reuse, 0x60 ;  /* 0x000000600b097836 */ /* 0x040fe40000000000 */
[----:B------:R-:W-:-:S02]  /*5f40*/  VIADD R10, R11, 0x80 ;  /* 0x000000800b0a7836 */ /* 0x000fc40000000000 */
[----:B------:R-:W-:Y:S01]  /*5f50*/  IMAD.X R3, RZ, RZ, R3, P2 ;  /* 0x000000ffff037224 */ /* 0x000fe200010e0603 */
[----:B------:R-:W-:Y:S02]  /*5f60*/  ISETP.GE.AND P2, PT, R8, UR4, PT ;  /* 0x0000000408007c0c */ /* 0x000fe4000bf46270 */
[----:B------:R-:W-:Y:S01]  /*5f70*/  ISETP.GE.AND P4, PT, R9, UR4, PT ;  /* 0x0000000409007c0c */ /* 0x000fe2000bf86270 */
[C---:B------:R-:W-:Y:S01]  /*5f80*/  VIADD R9, R11.reuse, 0x100 ;  /* 0x000001000b097836 */ /* 0x040fe20000000000 */
[----:B------:R-:W-:Y:S01]  /*5f90*/  ISETP.GE.AND P3, PT, R10, UR4, PT ;  /* 0x000000040a007c0c */ /* 0x000fe2000bf66270 */
[----:B------:R-:W-:Y:S02]  /*5fa0*/  VIADD R10, R11, 0xe0 ;  /* 0x000000e00b0a7836 */ /* 0x000fe40000000000 */
[----:B--2---:R-:W-:Y:S02]  /*5fb0*/  IMAD.MOV.U32 R7, RZ, RZ, R6 ;  /* 0x000000ffff077224 */ /* 0x004fe400078e0006 */
[----:B------:R-:W2:Y:S02]  /*5fc0*/  @!P6 LDG.E.CONSTANT R6, desc[UR8][R2.64] ;  /* 0x000000080206e981 */ /* 0x000ea4000c1e9900 */
[----:B------:R-:W-:-:S02]  /*5fd0*/  IMAD.MOV.U32 R8, RZ, RZ, R7 ;  /* 0x000000ffff087224 */ /* 0x000fc400078e0007 */
[----:B---3--:R-:W-:Y:S02]  /*5fe0*/  IMAD.MOV.U32 R17, RZ, RZ, R15 ;  /* 0x000000ffff117224 */ /* 0x008fe400078e000f */
[----:B------:R-:W3:Y:S02]  /*5ff0*/  @!P6 LDG.E.CONSTANT R15, desc[UR8][R4.64] ;  /* 0x00000008040fe981 */ /* 0x000ee4000c1e9900 */
[----:B------:R-:W-:Y:S01]  /*6000*/  IMAD.MOV.U32 R19, RZ, RZ, R17 ;  /* 0x000000ffff137224 */ /* 0x000fe200078e0011 */
[----:B------:R-:W-:Y:S01]  /*6010*/  ISETP.GE.AND P6, PT, R10, UR4, PT ;  /* 0x000000040a007c0c */ /* 0x000fe2000bfc6270 */
[----:B------:R-:W4:Y:S04]  /*6020*/  @!P5 LDG.E.CONSTANT R8, desc[UR8][R2.64+0x80] ;  /* 0x000080080208d981 */ /* 0x000f28000c1e9900 */
[----:B------:R-:W5:Y:S01]  /*6030*/  @!P5 LDG.E.CONSTANT R19, desc[UR8][R4.64+0x80] ;  /* 0x000080080413d981 */ /* 0x000f62000c1e9900 */
[----:B------:R-:W-:Y:S01]  /*6040*/  ISETP.GE.AND P5, PT, R9, UR4, PT ;  /* 0x0000000409007c0c */ /* 0x000fe2000bfa6270 */
[----:B------:R-:W-:-:S02]  /*6050*/  IMAD.MOV.U32 R9, RZ, RZ, R7 ;  /* 0x000000ffff097224 */ /* 0x000fc400078e0007 */
[--C-:B------:R-:W-:Y:S02]  /*6060*/  IMAD.MOV.U32 R10, RZ, RZ, R7.reuse ;  /* 0x000000ffff0a7224 */ /* 0x100fe400078e0007 */
[--C-:B------:R-:W-:Y:S02]  /*6070*/  IMAD.MOV.U32 R11, RZ, RZ, R7.reuse ;  /* 0x000000ffff0b7224 */ /* 0x100fe400078e0007 */
[--C-:B------:R-:W-:Y:S01]  /*6080*/  IMAD.MOV.U32 R12, RZ, RZ, R7.reuse ;  /* 0x000000ffff0c7224 */ /* 0x100fe200078e0007 */
[----:B------:R-:W3:Y:S01]  /*6090*/  @!P0 LDG.E.CONSTANT R9, desc[UR8][R2.64+0x100] ;  /* 0x0001000802098981 */ /* 0x000ee2000c1e9900 */
[--C-:B------:R-:W-:Y:S02]  /*60a0*/  IMAD.MOV.U32 R13, RZ, RZ, R7.reuse ;  /* 0x000000ffff0d7224 */ /* 0x100fe400078e0007 */
[----:B------:R-:W-:Y:S01]  /*60b0*/  IMAD.MOV.U32 R14, RZ, RZ, R7 ;  /* 0x000000ffff0e7224 */ /* 0x000fe200078e0007 */
[----:B------:R-:W5:Y:S04]  /*60c0*/  @!P4 LDG.E.CONSTANT R10, desc[UR8][R2.64+0x180] ;  /* 0x00018008020ac981 */ /* 0x000f68000c1e9900 */
[----:B------:R-:W5:Y:S04]  /*60d0*/  @!P3 LDG.E.CONSTANT R11, desc[UR8][R2.64+0x200] ;  /* 0x00020008020bb981 */ /* 0x000f68000c1e9900 */
[----:B------:R-:W5:Y:S04]  /*60e0*/  @!P2 LDG.E.CONSTANT R12, desc[UR8][R2.64+0x280] ;  /* 0x00028008020ca981 */ /* 0x000f68000c1e9900 */
[----:B------:R-:W5:Y:S04]  /*60f0*/  @!P1 LDG.E.CONSTANT R13, desc[UR8][R2.64+0x300] ;  /* 0x00030008020d9981 */ /* 0x000f68000c1e9900 */
[----:B------:R-:W5:Y:S04]  /*6100*/  @!P6 LDG.E.CONSTANT R14, desc[UR8][R2.64+0x380] ;  /* 0x00038008020ee981 */ /* 0x000f68000c1e9900 */
[----:B------:R0:W5:Y:S01]  /*6110*/  @!P5 LDG.E.CONSTANT R7, desc[UR8][R2.64+0x400] ;  /* 0x000400080207d981 */ /* 0x000162000c1e9900 */
[----:B------:R-:W-:-:S02]  /*6120*/  IMAD.MOV.U32 R20, RZ, RZ, R17 ;  /* 0x000000ffff147224 */ /* 0x000fc400078e0011 */
[--C-:B------:R-:W-:Y:S02]  /*6130*/  IMAD.MOV.U32 R21, RZ, RZ, R17.reuse ;  /* 0x000000ffff157224 */ /* 0x100fe400078e0011 */
[--C-:B------:R-:W-:Y:S02]  /*6140*/  IMAD.MOV.U32 R22, RZ, RZ, R17.reuse ;  /* 0x000000ffff167224 */ /* 0x100fe400078e0011 */
[--C-:B------:R-:W-:Y:S01]  /*6150*/  IMAD.MOV.U32 R23, RZ, RZ, R17.reuse ;  /* 0x000000ffff177224 */ /* 0x100fe200078e0011 */
[----:B------:R-:W5:Y:S01]  /*6160*/  @!P0 LDG.E.CONSTANT R20, desc[UR8][R4.64+0x100] ;  /* 0x0001000804148981 */ /* 0x000f62000c1e9900 */
        /* <DEDUP_REMOVED lines=8> */
[----:B0-----:R-:W0:Y:S01]  /*61f0*/  S2R R2, SR_LANEID ;  /* 0x0000000000027919 */ /* 0x001e220000000000 */
[----:B------:R-:W1:Y:S01]  /*6200*/  S2UR UR5, SR_CgaCtaId ;  /* 0x00000000000579c3 */ /* 0x000e620000008800 */
[----:B------:R-:W-:Y:S01]  /*6210*/  SHF.R.U32.HI R3, RZ, 0x5, R0 ;  /* 0x00000005ff037819 */ /* 0x000fe20000011600 */
[----:B------:R-:W-:-:S02]  /*6220*/  UMOV UR4, 0x400 ;  /* 0x0000040000047882 */ /* 0x000fc40000000000 */
[----:B-1----:R-:W-:Y:S02]  /*6230*/  ULEA UR4, UR5, UR4, 0x18 ;  /* 0x0000000405047291 */ /* 0x002fe4000f8ec0ff */
[----:B0-----:R-:W-:-:S05]  /*6240*/  IMAD R3, R3, 0x120, R2 ;  /* 0x0000012003037824 */ /* 0x001fca00078e0202 */
[----:B------:R-:W-:-:S05]  /*6250*/  LEA R28, R3, UR4, 0x2 ;  /* 0x00000004031c7c11 */ /* 0x000fca000f8e10ff */
[----:B------:R-:W-:Y:S01]  /*6260*/  IMAD R31, R2, 0x20, R28 ;  /* 0x00000020021f7824 */ /* 0x000fe200078e021c */
[C---:B------:R-:W-:Y:S02]  /*6270*/  LEA R32, R0.reuse, UR4, 0x2 ;  /* 0x0000000400207c11 */ /* 0x040fe4000f8e10ff */
[----:B------:R-:W-:Y:S01]  /*6280*/  ISETP.NE.AND P5, PT, R0, RZ, PT ;  /* 0x000000ff0000720c */ /* 0x000fe20003fa5270 */
[----:B------:R-:W-:Y:S01]  /*6290*/  IMAD.MOV.U32 R47, RZ, RZ, RZ ;  /* 0x000000ffff2f7224 */ /* 0x000fe200078e00ff */
[----:B--2---:R-:W-:Y:S04]  /*62a0*/  STS [R28], R6 ;  /* 0x000000061c007388 */ /* 0x004fe80000000800 */
[----:B----4-:R-:W-:Y:S04]  /*62b0*/  STS [R28+0x80], R8 ;  /* 0x000080081c007388 */ /* 0x010fe80000000800 */
[----:B---3--:R-:W-:Y:S04]  /*62c0*/  STS [R28+0x100], R9 ;  /* 0x000100091c007388 */ /* 0x008fe80000000800 */
[----:B-----5:R-:W-:Y:S04]  /*62d0*/  STS [R28+0x180], R10 ;  /* 0x0001800a1c007388 */ /* 0x020fe80000000800 */
[----:B------:R-:W-:Y:S04]  /*62e0*/  STS [R28+0x200], R11 ;  /* 0x0002000b1c007388 */ /* 0x000fe80000000800 */
[----:B------:R-:W-:Y:S04]  /*62f0*/  STS [R28+0x280], R12 ;  /* 0x0002800c1c007388 */ /* 0x000fe80000000800 */
[----:B------:R-:W-:Y:S04]  /*6300*/  STS [R28+0x300], R13 ;  /* 0x0003000d1c007388 */ /* 0x000fe80000000800 */
[----:B------:R-:W-:Y:S04]  /*6310*/  STS [R28+0x380], R14 ;  /* 0x0003800e1c007388 */ /* 0x000fe80000000800 */
[----:B------:R-:W-:Y:S01]  /*6320*/  STS [R28+0x400], R7 ;  /* 0x000400071c007388 */ /* 0x000fe20000000800 */
[----:B------:R-:W-:-:S03]  /*6330*/  NOP ;  /* 0x0000000000007918 */ /* 0x000fc60000000000 */
[----:B------:R-:W0:Y:S04]  /*6340*/  LDS R27, [R31+0x20] ;  /* 0x000020001f1b7984 */ /* 0x000e280000000800 */
[----:B------:R-:W-:Y:S04]  /*6350*/  LDS R2, [R31] ;  /* 0x000000001f027984 */ /* 0x000fe80000000800 */
[----:B------:R-:W1:Y:S04]  /*6360*/  LDS R4, [R31+0x4] ;  /* 0x000004001f047984 */ /* 0x000e680000000800 */
[----:B------:R-:W-:Y:S04]  /*6370*/  LDS R6, [R31+0x8] ;  /* 0x000008001f067984 */ /* 0x000fe80000000800 */
[----:B------:R-:W-:Y:S04]  /*6380*/  LDS R8, [R31+0xc] ;  /* 0x00000c001f087984 */ /* 0x000fe80000000800 */
[----:B------:R-:W-:Y:S04]  /*6390*/  LDS R10, [R31+0x10] ;  /* 0x000010001f0a7984 */ /* 0x000fe80000000800 */
[----:B------:R-:W-:Y:S04]  /*63a0*/  LDS R12, [R31+0x14] ;  /* 0x000014001f0c7984 */ /* 0x000fe80000000800 */
[----:B------:R-:W-:Y:S04]  /*63b0*/  LDS R14, [R31+0x18] ;  /* 0x000018001f0e7984 */ /* 0x000fe80000000800 */
[----:B------:R-:W-:Y:S01]  /*63c0*/  LDS R16, [R31+0x1c] ;  /* 0x00001c001f107984 */ /* 0x000fe20000000800 */
[----:B------:R-:W-:Y:S06]  /*63d0*/  BAR.SYNC.DEFER_BLOCKING 0x0 ;  /* 0x0000000000007b1d */ /* 0x000fec0000010000 */
[----:B------:R-:W-:Y:S04]  /*63e0*/  STS [R28], R15 ;  /* 0x0000000f1c007388 */ /* 0x000fe80000000800 */
[----:B------:R-:W-:Y:S04]  /*63f0*/  STS [R28+0x80], R19 ;  /* 0x000080131c007388 */ /* 0x000fe80000000800 */
[----:B------:R-:W-:Y:S04]  /*6400*/  STS [R28+0x100], R20 ;  /* 0x000100141c007388 */ /* 0x000fe80000000800 */
[----:B------:R2:W-:Y:S04]  /*6410*/  STS [R28+0x180], R21 ;  /* 0x000180151c007388 */ /* 0x0005e80000000800 */
[----:B------:R-:W-:Y:S04]  /*6420*/  STS [R28+0x200], R22 ;  /* 0x000200161c007388 */ /* 0x000fe80000000800 */
[----:B------:R3:W-:Y:S04]  /*6430*/  STS [R28+0x280], R23 ;  /* 0x000280171c007388 */ /* 0x0007e80000000800 */
[----:B------:R-:W-:Y:S04]  /*6440*/  STS [R28+0x300], R24 ;  /* 0x000300181c007388 */ /* 0x000fe80000000800 */
[----:B------:R4:W-:Y:S04]  /*6450*/  STS [R28+0x380], R25 ;  /* 0x000380191c007388 */ /* 0x0009e80000000800 */
[----:B------:R-:W-:Y:S01]  /*6460*/  STS [R28+0x400], R17 ;  /* 0x000400111c007388 */ /* 0x000fe20000000800 */
[----:B------:R-:W-:-:S03]  /*6470*/  NOP ;  /* 0x0000000000007918 */ /* 0x000fc60000000000 */
[----:B------:R-:W5:Y:S04]  /*6480*/  LDS R3, [R31] ;  /* 0x000000001f037984 */ /* 0x000f680000000800 */
[----:B------:R-:W5:Y:S04]  /*6490*/  LDS R5, [R31+0x4] ;  /* 0x000004001f057984 */ /* 0x000f680000000800 */
[----:B------:R-:W5:Y:S04]  /*64a0*/  LDS R7, [R31+0x8] ;  /* 0x000008001f077984 */ /* 0x000f680000000800 */
[----:B------:R-:W-:Y:S04]  /*64b0*/  LDS R9, [R31+0xc] ;  /* 0x00000c001f097984 */ /* 0x000fe80000000800 */
[----:B------:R-:W-:Y:S04]  /*64c0*/  LDS R11, [R31+0x10] ;  /* 0x000010001f0b7984 */ /* 0x000fe80000000800 */
[----:B------:R-:W-:Y:S04]  /*64d0*/  LDS R13, [R31+0x14] ;  /* 0x000014001f0d7984 */ /* 0x000fe80000000800 */
[----:B------:R-:W-:Y:S04]  /*64e0*/  LDS R15, [R31+0x18] ;  /* 0x000018001f0f7984 */ /* 0x000fe80000000800 */
[----:B------:R-:W-:Y:S04]  /*64f0*/  LDS R17, [R31+0x1c] ;  /* 0x00001c001f117984 */ /* 0x000fe80000000800 */
[----:B------:R-:W-:Y:S01]  /*6500*/  LDS R19, [R31+0x20] ;  /* 0x000020001f137984 */ /* 0x000fe20000000800 */
[----:B------:R-:W-:Y:S06]  /*6510*/  BAR.SYNC.DEFER_BLOCKING 0x0 ;  /* 0x0000000000007b1d */ /* 0x000fec0000010000 */
[----:B0-----:R-:W-:Y:S02]  /*6520*/  STS [R32+0x4d8], R27 ;  /* 0x0004d81b20007388 */ /* 0x001fe40000000800 */
[----:B------:R-:W-:Y:S01]  /*6530*/  BAR.SYNC.DEFER_BLOCKING 0x0 ;  /* 0x0000000000007b1d */ /* 0x000fe20000010000 */
[----:B--2---:R-:W-:-:S04]  /*6540*/  IMAD R21, R0, 0x9, RZ ;  /* 0x0000000900157824 */ /* 0x004fc800078e02ff */
[C---:B---3--:R-:W-:Y:S01]  /*6550*/  VIADD R23, R21.reuse, 0x1 ;  /* 0x0000000115177836 */ /* 0x048fe20000000000 */
[----:B------:R-:W0:Y:S04]  /*6560*/  @P5 LDS R18, [R32+0x4d4] ;  /* 0x0004d40020125984 */ /* 0x000e280000000800 */
[----:B------:R-:W-:Y:S02]  /*6570*/  ISETP.EQ.U32.AND P0, PT, R26, R23, PT ;  /* 0x000000171a00720c */ /* 0x000fe40003f02070 */
[----:B-1----:R-:W-:Y:S01]  /*6580*/  ISETP.NE.AND P6, PT, R2, R4, PT ;  /* 0x000000040200720c */ /* 0x002fe20003fc5270 */
[----:B----4-:R-:W-:-:S03]  /*6590*/  VIADD R25, R21, 0x2 ;  /* 0x0000000215197836 */ /* 0x010fc60000000000 */
[----:B------:R-:W-:Y:S02]  /*65a0*/  ISETP.EQ.OR.EX P0, PT, R30, RZ, P6, P0 ;  /* 0x000000ff1e00720c */ /* 0x000fe40003702700 */
[----:B------:R-:W-:Y:S02]  /*65b0*/  ISETP.EQ.U32.AND P1, PT, R26, R25, PT ;  /* 0x000000191a00720c */ /* 0x000fe40003f22070 */
[----:B-----5:R-:W-:Y:S02]  /*65c0*/  SEL R20, R3, RZ, !P0 ;  /* 0x000000ff03147207 */ /* 0x020fe40004000000 */
[----:B------:R-:W-:Y:S01]  /*65d0*/  ISETP.NE.AND P6, PT, R4, R6, PT ;  /* 0x000000060400720c */ /* 0x000fe20003fc5270 */
[----:B------:R-:W-:Y:S02]  /*65e0*/  VIADD R29, R21, 0x3 ;  /* 0x00000003151d7836 */ /* 0x000fe40000000000 */
[----:B------:R-:W-:Y:S01]  /*65f0*/  IMAD.IADD R20, R5, 0x1, R20 ;  /* 0x0000000105147824 */ /* 0x000fe200078e0214 */
[----:B------:R-:W-:-:S02]  /*6600*/  ISETP.EQ.OR.EX P1, PT, R30, RZ, P6, P1 ;  /* 0x000000ff1e00720c */ /* 0x000fc40003722710 */
[----:B------:R-:W-:Y:S01]  /*6610*/  ISETP.NE.U32.AND P4, PT, R26, R21, PT ;  /* 0x000000151a00720c */ /* 0x000fe20003f85070 */
[----:B------:R-:W-:Y:S01]  /*6620*/  VIADD R23, R21, 0x4 ;  /* 0x0000000415177836 */ /* 0x000fe20000000000 */
[----:B------:R-:W-:Y:S01]  /*6630*/  SEL R20, R20, RZ, !P1 ;  /* 0x000000ff14147207 */ /* 0x000fe20004800000 */
[----:B------:R-:W-:Y:S01]  /*6640*/  IMAD.MOV.U32 R25, RZ, RZ, 0x1 ;  /* 0x00000001ff197424 */ /* 0x000fe200078e00ff */
[----:B------:R-:W-:Y:S02]  /*6650*/  ISETP.NE.AND.EX P4, PT, R30, RZ, PT, P4 ;  /* 0x000000ff1e00720c */ /* 0x000fe40003f85340 */
[----:B------:R-:W-:Y:S02]  /*6660*/  ISETP.EQ.U32.AND P2, PT, R26, R29, PT ;  /* 0x0000001d1a00720c */ /* 0x000fe40003f42070 */
[----:B------:R-:W-:Y:S01]  /*6670*/  ISETP.NE.AND P6, PT, R6, R8, PT ;  /* 0x000000080600720c */ /* 0x000fe20003fc5270 */
[----:B------:R-:W-:Y:S01]  /*6680*/  IMAD.IADD R20, R7, 0x1, R20 ;  /* 0x0000000107147824 */ /* 0x000fe200078e0214 */
[----:B------:R-:W-:-:S02]  /*6690*/  SEL R0, RZ, 0x1, P4 ;  /* 0x00000001ff007807 */ /* 0x000fc40002000000 */
[----:B------:R-:W-:Y:S02]  /*66a0*/  SEL R47, R47, RZ, P4 ;  /* 0x000000ff2f2f7207 */ /* 0x000fe40002000000 */
[----:B------:R-:W-:Y:S02]  /*66b0*/  ISETP.EQ.OR.EX P2, PT, R30, RZ, P6, P2 ;  /* 0x000000ff1e00720c */ /* 0x000fe40003742720 */
[----:B0-----:R-:W-:-:S04]  /*66c0*/  @P5 ISETP.NE.AND P3, PT, R18, R2, PT ;  /* 0x000000021200520c */ /* 0x001fc80003f65270 */
[----:B------:R-:W-:Y:S02]  /*66d0*/  @P5 SEL R25, RZ, 0x1, !P3 ;  /* 0x00000001ff195807 */ /* 0x000fe40005800000 */
[----:B------:R-:W-:Y:S01]  /*66e0*/  ISETP.EQ.U32.AND P3, PT, R26, R23, PT ;  /* 0x000000171a00720c */ /* 0x000fe20003f62070 */
[----:B------:R-:W-:Y:S01]  /*66f0*/  VIADD R23, R21, 0x7 ;  /* 0x0000000715177836 */ /* 0x000fe20000000000 */
[----:B------:R-:W-:Y:S02]  /*6700*/  @P5 SEL R0, R0, R25, !P4 ;  /* 0x0000001900005207 */ /* 0x000fe40006000000 */
[----:B------:R-:W-:Y:S02]  /*6710*/  SEL R47, R47, RZ, P5 ;  /* 0x000000ff2f2f7207 */ /* 0x000fe40002800000 */
[----:B------:R-:W-:Y:S01]  /*6720*/  ISETP.EQ.U32.AND P4, PT, R26, R23, PT ;  /* 0x000000171a00720c */ /* 0x000fe20003f82070 */
[----:B------:R-:W-:Y:S01]  /*6730*/  VIADD R23, R21, 0x8 ;  /* 0x0000000815177836 */ /* 0x000fe20000000000 */
[----:B------:R-:W-:-:S02]  /*6740*/  SEL R20, R20, RZ, !P2 ;  /* 0x000000ff14147207 */ /* 0x000fc40005000000 */
[----:B------:R-:W-:Y:S02]  /*6750*/  ISETP.NE.AND P5, PT, R8, R10, PT ;  /* 0x0000000a0800720c */ /* 0x000fe40003fa5270 */
[----:B------:R-:W-:Y:S01]  /*6760*/  ISETP.NE.AND P6, PT, R14, R16, PT ;  /* 0x000000100e00720c */ /* 0x000fe20003fc5270 */
[----:B------:R-:W-:Y:S01]  /*6770*/  IMAD.IADD R20, R9, 0x1, R20 ;  /* 0x0000000109147824 */ /* 0x000fe200078e0214 */
[----:B------:R-:W-:Y:S02]  /*6780*/  ISETP.EQ.OR.EX P3, PT, R30, RZ, P5, P3 ;  /* 0x000000ff1e00720c */ /* 0x000fe40002f62730 */
[----:B------:R-:W-:Y:S01]  /*6790*/  ISETP.EQ.U32.AND P5, PT, R26, R23, PT ;  /* 0x000000171a00720c */ /* 0x000fe20003fa2070 */
[----:B------:R-:W-:Y:S01]  /*67a0*/  VIADD R23, R21, 0x5 ;  /* 0x0000000515177836 */ /* 0x000fe20000000000 */
[----:B------:R-:W-:Y:S02]  /*67b0*/  ISETP.EQ.OR.EX P4, PT, R30, RZ, P6, P4 ;  /* 0x000000ff1e00720c */ /* 0x000fe40003782740 */
[----:B------:R-:W-:-:S02]  /*67c0*/  ISETP.NE.AND P6, PT, R16, R27, PT ;  /* 0x0000001b1000720c */ /* 0x000fc40003fc5270 */
[----:B------:R-:W-:Y:S02]  /*67d0*/  SEL R20, R20, RZ, !P3 ;  /* 0x000000ff14147207 */ /* 0x000fe40005800000 */
[----:B------:R-:W-:Y:S02]  /*67e0*/  P2R R22, PR, RZ, 0x4 ;  /* 0x00000004ff167803 */ /* 0x000fe40000000000 */
[----:B------:R-:W-:Y:S02]  /*67f0*/  ISETP.EQ.OR.EX P5, PT, R30, RZ, P6, P5 ;  /* 0x000000ff1e00720c */ /* 0x000fe400037a2750 */
[----:B------:R-:W-:Y:S02]  /*6800*/  ISETP.EQ.U32.AND P6, PT, R26, R23, PT ;  /* 0x000000171a00720c */ /* 0x000fe40003fc2070 */
[----:B------:R-:W-:Y:S01]  /*6810*/  ISETP.NE.AND P2, PT, R10, R12, PT ;  /* 0x0000000c0a00720c */ /* 0x000fe20003f45270 */
[----:B------:R-:W-:Y:S01]  /*6820*/  IMAD.IADD R20, R11, 0x1, R20 ;  /* 0x000000010b147824 */ /* 0x000fe200078e0214 */
[----:B------:R-:W-:-:S02]  /*6830*/  SEL R25, RZ, 0x1, !P0 ;  /* 0x00000001ff197807 */ /* 0x000fc40004000000 */
[----:B------:R-:W-:-:S04]  /*6840*/  ISETP.EQ.OR.EX P6, PT, R30, RZ, P2, P6 ;  /* 0x000000ff1e00720c */ /* 0x000fc800017c2760 */
[----:B------:R-:W-:Y:S02]  /*6850*/  SEL R23, RZ, 0x1, !P6 ;  /* 0x00000001ff177807 */ /* 0x000fe40007000000 */
[----:B------:R-:W-:Y:S02]  /*6860*/  SEL R20, R20, RZ, !P6 ;  /* 0x000000ff14147207 */ /* 0x000fe40007000000 */
[----:B------:R-:W-:Y:S02]  /*6870*/  IADD3 R25, P6, PT, R25, R0, RZ ;  /* 0x0000000019197210 */ /* 0x000fe40007fde0ff */
[----:B------:R-:W-:Y:S01]  /*6880*/  SEL R32, RZ, 0x1, !P1 ;  /* 0x00000001ff207807 */ /* 0x000fe20004800000 */
[----:B------:R-:W-:Y:S02]  /*6890*/  VIADD R21, R21, 0x6 ;  /* 0x0000000615157836 */ /* 0x000fe40000000000 */
[----:B------:R-:W-:Y:S01]  /*68a0*/  IMAD.X R31, RZ, RZ, R47, P6 ;  /* 0x000000ffff1f7224 */ /* 0x000fe200030e062f */
[----:B------:R-:W-:-:S02]  /*68b0*/  IADD3 R32, P6, PT, R25, R32, RZ ;  /* 0x0000002019207210 */ /* 0x000fc40007fde0ff */
[----:B------:R-:W-:-:S03]  /*68c0*/  ISETP.NE.AND P2, PT, R12, R14, PT ;  /* 0x0000000e0c00720c */ /* 0x000fc60003f45270 */
[----:B------:R-:W-:Y:S01]  /*68d0*/  IMAD.X R33, RZ, RZ, R31, P6 ;  /* 0x000000ffff217224 */ /* 0x000fe200030e061f */
[----:B------:R-:W-:Y:S01]  /*68e0*/  ISETP.EQ.U32.AND P6, PT, R26, R21, PT ;  /* 0x000000151a00720c */ /* 0x000fe20003fc2070 */
[----:B------:R-:W-:-:S03]  /*68f0*/  IMAD.IADD R20, R13, 0x1, R20 ;  /* 0x000000010d147824 */ /* 0x000fc600078e0214 */
[----:B------:R-:W-:-:S04]  /*6900*/  ISETP.EQ.OR.EX P6, PT, R30, RZ, P2, P6 ;  /* 0x000000ff1e00720c */ /* 0x000fc800017c2760 */
[----:B------:R-:W-:Y:S02]  /*6910*/  SEL R20, R20, RZ, !P6 ;  /* 0x000000ff14147207 */ /* 0x000fe40007000000 */
[----:B------:R-:W-:-:S03]  /*6920*/  ISETP.NE.AND P2, PT, R22, RZ, PT ;  /* 0x000000ff1600720c */ /* 0x000fc60003f45270 */
[----:B------:R-:W-:Y:S01]  /*6930*/  IMAD.IADD R20, R15, 0x1, R20 ;  /* 0x000000010f147824 */ /* 0x000fe200078e0214 */
[----:B------:R-:W-:Y:S02]  /*6940*/  SEL R25, RZ, 0x1, !P2 ;  /* 0x00000001ff197807 */ /* 0x000fe40005000000 */
[----:B------:R-:W-:Y:S02]  /*6950*/  SEL R21, RZ, 0x1, !P6 ;  /* 0x00000001ff157807 */ /* 0x000fe40007000000 */
[----:B------:R-:W-:Y:S02]  /*6960*/  SEL R20, R20, RZ, !P4 ;  /* 0x000000ff14147207 */ /* 0x000fe40006000000 */
[----:B------:R-:W-:Y:S02]  /*6970*/  IADD3 R34, P6, PT, R32, R25, RZ ;  /* 0x0000001920227210 */ /* 0x000fe40007fde0ff */
[----:B------:R-:W-:Y:S01]  /*6980*/  SEL R25, RZ, 0x1, !P3 ;  /* 0x00000001ff197807 */ /* 0x000fe20005800000 */
[----:B------:R-:W-:-:S02]  /*6990*/  IMAD.IADD R20, R17, 0x1, R20 ;  /* 0x0000000111147824 */ /* 0x000fc400078e0214 */
[----:B------:R-:W-:Y:S01]  /*69a0*/  IMAD.X R35, RZ, RZ, R33, P6 ;  /* 0x000000ffff237224 */ /* 0x000fe200030e0621 */
[----:B------:R-:W-:Y:S02]  /*69b0*/  IADD3 R36, P6, PT, R34, R25, RZ ;  /* 0x0000001922247210 */ /* 0x000fe40007fde0ff */
[----:B------:R-:W-:-:S03]  /*69c0*/  SEL R20, R20, RZ, !P5 ;  /* 0x000000ff14147207 */ /* 0x000fc60006800000 */
[----:B------:R-:W-:Y:S01]  /*69d0*/  IMAD.X R37, RZ, RZ, R35, P6 ;  /* 0x000000ffff257224 */ /* 0x000fe200030e0623 */
[----:B------:R-:W-:Y:S01]  /*69e0*/  IADD3 R38, P6, PT, R36, R23, RZ ;  /* 0x0000001724267210 */ /* 0x000fe20007fde0ff */
[----:B------:R-:W-:Y:S01]  /*69f0*/  IMAD.IADD R20, R19, 0x1, R20 ;  /* 0x0000000113147824 */ /* 0x000fe200078e0214 */
[----:B------:R-:W-:-:S03]  /*6a00*/  SEL R23, RZ, 0x1, !P4 ;  /* 0x00000001ff177807 */ /* 0x000fc60006000000 */
[----:B------:R-:W-:Y:S01]  /*6a10*/  IMAD.X R39, RZ, RZ, R37, P6 ;  /* 0x000000ffff277224 */ /* 0x000fe200030e0625 */
[----:B------:R-:W-:Y:S01]  /*6a20*/  IADD3 R40, P6, PT, R38, R21, RZ ;  /* 0x0000001526287210 */ /* 0x000fe20007fde0ff */
[----:B------:R-:W0:Y:S01]  /*6a30*/  SHFL.UP PT, R19, R20, 0x1, RZ ;  /* 0x0420000014137989 */ /* 0x000e2200000e00ff */
[----:B------:R-:W-:Y:S02]  /*6a40*/  SEL R21, RZ, 0x1, !P5 ;  /* 0x00000001ff157807 */ /* 0x000fe40006800000 */
[----:B------:R-:W-:Y:S01]  /*6a50*/  IADD3 R42, P5, PT, R40, R23, RZ ;  /* 0x00000017282a7210 */ /* 0x000fe20007fbe0ff */
[----:B------:R-:W-:-:S04]  /*6a60*/  IMAD.X R41, RZ, RZ, R39, P6 ;  /* 0x000000ffff297224 */ /* 0x000fc800030e0627 */
[----:B------:R-:W-:Y:S01]  /*6a70*/  IMAD.X R43, RZ, RZ, R41, P5 ;  /* 0x000000ffff2b7224 */ /* 0x000fe200028e0629 */
[----:B------:R-:W-:-:S05]  /*6a80*/  IADD3 R24, P5, PT, R42, R21, RZ ;  /* 0x000000152a187210 */ /* 0x000fca0007fbe0ff */
[----:B------:R-:W-:Y:S01]  /*6a90*/  IMAD.X R25, RZ, RZ, R43, P5 ;  /* 0x000000ffff197224 */ /* 0x000fe200028e062b */
[----:B------:R-:W-:-:S04]  /*6aa0*/  ISETP.NE.U32.AND P5, PT, R24, RZ, PT ;  /* 0x000000ff1800720c */ /* 0x000fc80003fa5070 */
[----:B------:R-:W-:-:S04]  /*6ab0*/  ISETP.NE.AND.EX P5, PT, R25, RZ, PT, P5 ;  /* 0x000000ff1900720c */ /* 0x000fc80003fa5350 */
[----:B0-----:R-:W-:Y:S02]  /*6ac0*/  SEL R23, R19, RZ, !P5 ;  /* 0x000000ff13177207 */ /* 0x001fe40006800000 */
[----:B------:R-:W0:Y:S01]  /*6ad0*/  S2R R19, SR_LANEID ;  /* 0x0000000000137919 */ /* 0x000e220000000000 */
[----:B------:R-:W1:Y:S04]  /*6ae0*/  SHFL.UP PT, R21, R24, 0x1, RZ ;  /* 0x0420000018157989 */ /* 0x000e6800000e00ff */
[----:B------:R-:W2:Y:S01]  /*6af0*/  SHFL.UP PT, R22, R25, 0x1, RZ ;  /* 0x0420000019167989 */ /* 0x000ea200000e00ff */
[----:B0-----:R-:W-:-:S04]  /*6b00*/  ISETP.GE.AND P5, PT, R19, 0x1, PT ;  /* 0x000000011300780c */ /* 0x001fc80003fa6270 */
[----:B------:R-:W-:-:S05]  /*6b10*/  SEL R23, R23, RZ, P5 ;  /* 0x000000ff17177207 */ /* 0x000fca0002800000 */
[----:B------:R-:W-:-:S05]  /*6b20*/  IMAD.IADD R23, R20, 0x1, R23 ;  /* 0x0000000114177824 */ /* 0x000fca00078e0217 */
[----:B------:R-:W0:Y:S01]  /*6b30*/  SHFL.UP PT, R20, R23, 0x2, RZ ;  /* 0x0440000017147989 */ /* 0x000e2200000e00ff */
[----:B-1----:R-:W-:Y:S02]  /*6b40*/  SEL R21, R21, RZ, P5 ;  /* 0x000000ff15157207 */ /* 0x002fe40002800000 */
[----:B--2---:R-:W-:Y:S02]  /*6b50*/  SEL R22, R22, RZ, P5 ;  /* 0x000000ff16167207 */ /* 0x004fe40002800000 */
[----:B------:R-:W-:-:S05]  /*6b60*/  IADD3 R29, P5, PT, R21, R24, RZ ;  /* 0x00000018151d7210 */ /* 0x000fca0007fbe0ff */
[----:B------:R-:W-:Y:S01]  /*6b70*/  IMAD.X R28, R22, 0x1, R25, P5 ;  /* 0x00000001161c7824 */ /* 0x000fe200028e0619 */
[----:B------:R-:W-:-:S04]  /*6b80*/  ISETP.NE.U32.AND P5, PT, R29, RZ, PT ;  /* 0x000000ff1d00720c */ /* 0x000fc80003fa5070 */
[----:B------:R-:W-:Y:S01]  /*6b90*/  ISETP.NE.AND.EX P5, PT, R28, RZ, PT, P5 ;  /* 0x000000ff1c00720c */ /* 0x000fe20003fa5350 */
[----:B------:R-:W1:Y:S03]  /*6ba0*/  SHFL.UP PT, R21, R28, 0x2, RZ ;  /* 0x044000001c157989 */ /* 0x000e6600000e00ff */
[----:B0-----:R-:W-:Y:S02]  /*6bb0*/  SEL R22, R20, RZ, !P5 ;  /* 0x000000ff14167207 */ /* 0x001fe40006800000 */
[----:B------:R-:W0:Y:S01]  /*6bc0*/  SHFL.UP PT, R20, R29, 0x2, RZ ;  /* 0x044000001d147989 */ /* 0x000e2200000e00ff */
[----:B------:R-:W-:-:S04]  /*6bd0*/  ISETP.GE.AND P5, PT, R19, 0x2, PT ;  /* 0x000000021300780c */ /* 0x000fc80003fa6270 */
[----:B------:R-:W-:-:S05]  /*6be0*/  SEL R22, R22, RZ, P5 ;  /* 0x000000ff16167207 */ /* 0x000fca0002800000 */
[----:B------:R-:W-:Y:S01]  /*6bf0*/  IMAD.IADD R22, R23, 0x1, R22 ;  /* 0x0000000117167824 */ /* 0x000fe200078e0216 */
[----:B-1----:R-:W-:Y:S02]  /*6c00*/  SEL R21, R21, RZ, P5 ;  /* 0x000000ff15157207 */ /* 0x002fe40002800000 */
        /* <DEDUP_REMOVED lines=32> */
[----:B------:R-:W1:Y:S01]  /*6e10*/  SHFL.UP PT, R21, R24, 0x10, RZ ;  /* 0x0600000018157989 */ /* 0x000e6200000e00ff */
[----:B------:R-:W2:Y:S02]  /*6e20*/  S2R R44, SR_TID.X ;  /* 0x00000000002c7919 */ /* 0x000ea40000002100 */
[----:B0-----:R-:W-:Y:S02]  /*6e30*/  SEL R23, R20, RZ, !P5 ;  /* 0x000000ff14177207 */ /* 0x001fe40006800000 */
[----:B------:R-:W0:Y:S01]  /*6e40*/  SHFL.UP PT, R20, R25, 0x10, RZ ;  /* 0x0600000019147989 */ /* 0x000e2200000e00ff */
[----:B------:R-:W-:-:S04]  /*6e50*/  ISETP.GE.AND P5, PT, R19, 0x10, PT ;  /* 0x000000101300780c */ /* 0x000fc80003fa6270 */
[----:B------:R-:W-:Y:S02]  /*6e60*/  SEL R23, R23, RZ, P5 ;  /* 0x000000ff17177207 */ /* 0x000fe40002800000 */
[----:B-1----:R-:W-:-:S03]  /*6e70*/  SEL R21, R21, RZ, P5 ;  /* 0x000000ff15157207 */ /* 0x002fc60002800000 */
[----:B------:R-:W-:Y:S01]  /*6e80*/  IMAD.IADD R45, R22, 0x1, R23 ;  /* 0x00000001162d7824 */ /* 0x000fe200078e0217 */
[----:B0-----:R-:W-:Y:S02]  /*6e90*/  SEL R20, R20, RZ, P5 ;  /* 0x000000ff14147207 */ /* 0x001fe40002800000 */
[----:B------:R-:W-:Y:S02]  /*6ea0*/  ISETP.NE.AND P5, PT, R19, 0x1f, PT ;  /* 0x0000001f1300780c */ /* 0x000fe40003fa5270 */
[----:B------:R-:W-:Y:S02]  /*6eb0*/  IADD3 R20, P6, PT, R20, R25, RZ ;  /* 0x0000001914147210 */ /* 0x000fe40007fde0ff */
[----:B--2---:R-:W-:-:S03]  /*6ec0*/  SHF.R.U32.HI R46, RZ, 0x5, R44 ;  /* 0x00000005ff2e7819 */ /* 0x004fc6000001162c */
[----:B------:R-:W-:-:S06]  /*6ed0*/  IMAD.X R21, R21, 0x1, R24, P6 ;  /* 0x0000000115157824 */ /* 0x000fcc00030e0618 */
[----:B------:R-:W-:-:S05]  /*6ee0*/  @!P5 LEA R48, R46, UR4, 0x4 ;  /* 0x000000042e30dc11 */ /* 0x000fca000f8e20ff */
[----:B------:R-:W-:Y:S04]  /*6ef0*/  @!P5 STS.64 [R48], R20 ;  /* 0x000000143000d388 */ /* 0x000fe80000000a00 */
[----:B------:R-:W-:Y:S01]  /*6f00*/  @!P5 STS [R48+0x8], R45 ;  /* 0x0000082d3000d388 */ /* 0x000fe20000000800 */
[----:B------:R-:W-:Y:S06]  /*6f10*/  BAR.SYNC.DEFER_BLOCKING 0x0 ;  /* 0x0000000000007b1d */ /* 0x000fec0000010000 */
[----:B------:R-:W-:Y:S04]  /*6f20*/  LDS.64 R22, [UR4+0x10] ;  /* 0x00001004ff167984 */ /* 0x000fe80008000a00 */
[----:B------:R-:W0:Y:S04]  /*6f30*/  LDS.64 R24, [UR4] ;  /* 0x00000004ff187984 */ /* 0x000e280008000a00 */
[----:B------:R-:W1:Y:S01]  /*6f40*/  LDS.64 R28, [UR4+0x20] ;  /* 0x00002004ff1c7984 */ /* 0x000e620008000a00 */
[----:B0-----:R-:W-:-:S05]  /*6f50*/  IADD3 R53, P5, PT, R24, R22, RZ ;  /* 0x0000001618357210 */ /* 0x001fca0007fbe0ff */
[----:B------:R-:W-:Y:S01]  /*6f60*/  IMAD.X R55, R25, 0x1, R23, P5 ;  /* 0x0000000119377824 */ /* 0x000fe200028e0617 */
[----:B------:R-:W-:Y:S02]  /*6f70*/  ISETP.NE.U32.AND P5, PT, R22, RZ, PT ;  /* 0x000000ff1600720c */ /* 0x000fe40003fa5070 */
[----:B------:R-:W0:Y:S02]  /*6f80*/  LDS R22, [UR4+0x8] ;  /* 0x00000804ff167984 */ /* 0x000e240008000800 */
[----:B------:R-:W-:Y:S02]  /*6f90*/  ISETP.NE.AND.EX P5, PT, R23, RZ, PT, P5 ;  /* 0x000000ff1700720c */ /* 0x000fe40003fa5350 */
[----:B------:R-:W2:Y:S01]  /*6fa0*/  LDS R23, [UR4+0x18] ;  /* 0x00001804ff177984 */ /* 0x000ea20008000800 */
[----:B-1----:R-:W-:-:S05]  /*6fb0*/  IADD3 R51, P6, PT, R28, R53, RZ ;  /* 0x000000351c337210 */ /* 0x002fca0007fde0ff */
[----:B------:R-:W-:Y:S01]  /*6fc0*/  IMAD.X R49, R29, 0x1, R55, P6 ;  /* 0x000000011d317824 */ /* 0x000fe200030e0637 */
[----:B------:R-:W-:-:S04]  /*6fd0*/  ISETP.NE.AND P6, PT, R46, 0x2, PT ;  /* 0x000000022e00780c */ /* 0x000fc80003fc5270 */
[----:B------:R-:W-:Y:S02]  /*6fe0*/  SEL R48, R53, R24, !P6 ;  /* 0x0000001835307207 */ /* 0x000fe40007000000 */
[----:B------:R-:W-:Y:S02]  /*6ff0*/  SEL R50, R55, R25, !P6 ;  /* 0x0000001937327207 */ /* 0x000fe40007000000 */
[----:B------:R-:W1:Y:S01]  /*7000*/  LDS R25, [UR4+0x28] ;  /* 0x00002804ff197984 */ /* 0x000e620008000800 */
[----:B0-----:R-:W-:Y:S02]  /*7010*/  SEL R24, R22, RZ, !P5 ;  /* 0x000000ff16187207 */ /* 0x001fe40006800000 */
[----:B------:R-:W-:-:S03]  /*7020*/  ISETP.NE.U32.AND P5, PT, R28, RZ, PT ;  /* 0x000000ff1c00720c */ /* 0x000fc60003fa5070 */
[----:B--2---:R-:W-:Y:S01]  /*7030*/  IMAD.IADD R23, R23, 0x1, R24 ;  /* 0x0000000117177824 */ /* 0x004fe200078e0218 */
[----:B------:R-:W-:-:S04]  /*7040*/  ISETP.NE.AND.EX P5, PT, R29, RZ, PT, P5 ;  /* 0x000000ff1d00720c */ /* 0x000fc80003fa5350 */
[C---:B------:R-:W-:Y:S02]  /*7050*/  SEL R24, R23.reuse, R22, !P6 ;  /* 0x0000001617187207 */ /* 0x040fe40007000000 */
[----:B------:R-:W-:Y:S02]  /*7060*/  SEL R28, R23, RZ, !P5 ;  /* 0x000000ff171c7207 */ /* 0x000fe40006800000 */
[----:B------:R-:W0:Y:S01]  /*7070*/  LDS.64 R22, [UR4+0x30] ;  /* 0x00003004ff167984 */ /* 0x000e220008000a00 */
[----:B------:R-:W-:Y:S02]  /*7080*/  ISETP.NE.AND P5, PT, R46, 0x3, PT ;  /* 0x000000032e00780c */ /* 0x000fe40003fa5270 */
[----:B-1----:R-:W-:Y:S02]  /*7090*/  IMAD.IADD R25, R25, 0x1, R28 ;  /* 0x0000000119197824 */ /* 0x002fe400078e021c */
[----:B------:R-:W-:Y:S02]  /*70a0*/  SEL R48, R51, R48, !P5 ;  /* 0x0000003033307207 */ /* 0x000fe40006800000 */
[----:B------:R-:W-:-:S02]  /*70b0*/  SEL R50, R49, R50, !P5 ;  /* 0x0000003231327207 */ /* 0x000fc40006800000 */
[----:B------:R-:W-:Y:S02]  /*70c0*/  SEL R24, R25, R24, !P5 ;  /* 0x0000001819187207 */ /* 0x000fe40006800000 */
[----:B0-----:R-:W-:-:S04]  /*70d0*/  ISETP.NE.U32.AND P5, PT, R22, RZ, PT ;  /* 0x000000ff1600720c */ /* 0x001fc80003fa5070 */
[----:B------:R-:W-:Y:S02]  /*70e0*/  ISETP.NE.AND.EX P5, PT, R23, RZ, PT, P5 ;  /* 0x000000ff1700720c */ /* 0x000fe40003fa5350 */
[----:B------:R-:W-:Y:S02]  /*70f0*/  IADD3 R51, P6, PT, R22, R51, RZ ;  /* 0x0000003316337210 */ /* 0x000fe40007fde0ff */
[----:B------:R-:W-:Y:S02]  /*7100*/  SEL R28, R25, RZ, !P5 ;  /* 0x000000ff191c7207 */ /* 0x000fe40006800000 */
[----:B------:R-:W0:Y:S01]  /*7110*/  LDS R25, [UR4+0x38] ;  /* 0x00003804ff197984 */ /* 0x000e220008000800 */
[----:B------:R-:W-:-:S03]  /*7120*/  IMAD.X R53, R23, 0x1, R49, P6 ;  /* 0x0000000117357824 */ /* 0x000fc600030e0631 */
[----:B------:R-:W1:Y:S01]  /*7130*/  LDS.64 R22, [UR4+0x40] ;  /* 0x00004004ff167984 */ /* 0x000e620008000a00 */
[----:B------:R-:W-:-:S04]  /*7140*/  ISETP.NE.AND P5, PT, R46, 0x4, PT ;  /* 0x000000042e00780c */ /* 0x000fc80003fa5270 */
[----:B------:R-:W-:Y:S02]  /*7150*/  SEL R48, R51, R48, !P5 ;  /* 0x0000003033307207 */ /* 0x000fe40006800000 */
[----:B------:R-:W-:Y:S01]  /*7160*/  SEL R50, R53, R50, !P5 ;  /* 0x0000003235327207 */ /* 0x000fe20006800000 */
[----:B0-----:R-:W-:-:S05]  /*7170*/  IMAD.IADD R25, R25, 0x1, R28 ;  /* 0x0000000119197824 */ /* 0x001fca00078e021c */
[----:B------:R-:W-:Y:S02]  /*7180*/  SEL R24, R25, R24, !P5 ;  /* 0x0000001819187207 */ /* 0x000fe40006800000 */
[----:B-1----:R-:W-:-:S04]  /*7190*/  ISETP.NE.U32.AND P5, PT, R22, RZ, PT ;  /* 0x000000ff1600720c */ /* 0x002fc80003fa5070 */
        /* <DEDUP_REMOVED lines=12> */
[----:B------:R-:W-:-:S04]  /*7260*/  ISETP.NE.AND.EX P5, PT, R23, RZ, PT, P5 ;  /* 0x000000ff1700720c */ /* 0x000fc80003fa5350 */
[----:B------:R-:W-:Y:S02]  /*7270*/  SEL R28, R25, RZ, !P5 ;  /* 0x000000ff191c7207 */ /* 0x000fe40006800000 */
[----:B------:R-:W0:Y:S01]  /*7280*/  LDS R25, [UR4+0x58] ;  /* 0x00005804ff197984 */ /* 0x000e220008000800 */
[----:B------:R-:W-:-:S05]  /*7290*/  IADD3 R49, P6, PT, R22, R49, RZ ;  /* 0x0000003116317210 */ /* 0x000fca0007fde0ff */
[----:B------:R-:W-:Y:S02]  /*72a0*/  IMAD.X R51, R23, 0x1, R29, P6 ;  /* 0x0000000117337824 */ /* 0x000fe400030e061d */
[----:B------:R-:W1:Y:S01]  /*72b0*/  LDS.64 R22, [UR4+0x60] ;  /* 0x00006004ff167984 */ /* 0x000e620008000a00 */
[----:B------:R-:W-:-:S03]  /*72c0*/  ISETP.NE.AND P5, PT, R46, 0x6, PT ;  /* 0x000000062e00780c */ /* 0x000fc60003fa5270 */
[----:B------:R-:W-:Y:S01]  /*72d0*/  SHFL.UP PT, R20, R20, 0x1, RZ ;  /* 0x0420000014147989 */ /* 0x000fe200000e00ff */
[----:B------:R-:W-:Y:S01]  /*72e0*/  SEL R50, R51, R50, !P5 ;  /* 0x0000003233327207 */ /* 0x000fe20006800000 */
[----:B0-----:R-:W-:Y:S01]  /*72f0*/  IMAD.IADD R25, R25, 0x1, R28 ;  /* 0x0000000119197824 */ /* 0x001fe200078e021c */
[----:B------:R-:W-:Y:S02]  /*7300*/  SEL R28, R49, R48, !P5 ;  /* 0x00000030311c7207 */ /* 0x000fe40006800000 */
[----:B------:R-:W0:Y:S01]  /*7310*/  LDS R48, [UR4+0x68] ;  /* 0x00006804ff307984 */ /* 0x000e220008000800 */
[----:B-1----:R-:W-:-:S05]  /*7320*/  IADD3 R49, P6, PT, R22, R49, RZ ;  /* 0x0000003116317210 */ /* 0x002fca0007fde0ff */
[----:B------:R-:W-:Y:S01]  /*7330*/  IMAD.X R29, R23, 0x1, R51, P6 ;  /* 0x00000001171d7824 */ /* 0x000fe200030e0633 */
[----:B------:R-:W-:Y:S02]  /*7340*/  SEL R51, R25, R24, !P5 ;  /* 0x0000001819337207 */ /* 0x000fe40006800000 */
[----:B------:R-:W-:Y:S01]  /*7350*/  ISETP.NE.U32.AND P5, PT, R22, RZ, PT ;  /* 0x000000ff1600720c */ /* 0x000fe20003fa5070 */
[----:B------:R-:W1:Y:S03]  /*7360*/  SHFL.UP PT, R21, R21, 0x1, RZ ;  /* 0x0420000015157989 */ /* 0x000e6600000e00ff */
[----:B------:R-:W-:-:S04]  /*7370*/  ISETP.NE.AND.EX P5, PT, R23, RZ, PT, P5 ;  /* 0x000000ff1700720c */ /* 0x000fc80003fa5350 */
[----:B------:R-:W-:Y:S02]  /*7380*/  SEL R25, R25, RZ, !P5 ;  /* 0x000000ff19197207 */ /* 0x000fe40006800000 */
[----:B------:R-:W-:Y:S02]  /*7390*/  ISETP.NE.AND P5, PT, R46, 0x7, PT ;  /* 0x000000072e00780c */ /* 0x000fe40003fa5270 */
[----:B------:R-:W-:Y:S02]  /*73a0*/  ISETP.GE.U32.AND P6, PT, R44, 0x20, PT ;  /* 0x000000202c00780c */ /* 0x000fe40003fc6070 */
[----:B------:R-:W-:Y:S02]  /*73b0*/  SEL R22, R49, R28, !P5 ;  /* 0x0000001c31167207 */ /* 0x000fe40006800000 */
[----:B------:R-:W-:Y:S01]  /*73c0*/  SEL R23, R29, R50, !P5 ;  /* 0x000000321d177207 */ /* 0x000fe20006800000 */
[----:B0-----:R-:W-:-:S05]  /*73d0*/  IMAD.IADD R48, R48, 0x1, R25 ;  /* 0x0000000130307824 */ /* 0x001fca00078e0219 */
[----:B------:R-:W-:Y:S02]  /*73e0*/  SEL R51, R48, R51, !P5 ;  /* 0x0000003330337207 */ /* 0x000fe40006800000 */
[----:B------:R-:W-:Y:S02]  /*73f0*/  ISETP.NE.AND P5, PT, R19, RZ, PT ;  /* 0x000000ff1300720c */ /* 0x000fe40003fa5270 */
[----:B------:R-:W-:Y:S02]  /*7400*/  SEL R22, R22, RZ, P6 ;  /* 0x000000ff16167207 */ /* 0x000fe40003000000 */
[----:B------:R-:W-:Y:S02]  /*7410*/  SEL R25, R20, RZ, P5 ;  /* 0x000000ff14197207 */ /* 0x000fe40002800000 */
[----:B------:R-:W-:Y:S02]  /*7420*/  SEL R19, R23, RZ, P6 ;  /* 0x000000ff17137207 */ /* 0x000fe40003000000 */
[----:B-1----:R-:W-:-:S02]  /*7430*/  SEL R28, R21, RZ, P5 ;  /* 0x000000ff151c7207 */ /* 0x002fc40002800000 */
[----:B------:R-:W-:Y:S01]  /*7440*/  IADD3 R25, P6, PT, R25, R22, RZ ;  /* 0x0000001619197210 */ /* 0x000fe20007fde0ff */
[----:B------:R-:W0:Y:S04]  /*7450*/  SHFL.UP PT, R45, R45, 0x1, RZ ;  /* 0x042000002d2d7989 */ /* 0x000e2800000e00ff */
[----:B------:R-:W-:Y:S01]  /*7460*/  IMAD.X R28, R28, 0x1, R19, P6 ;  /* 0x000000011c1c7824 */ /* 0x000fe200030e0613 */
[----:B------:R-:W-:-:S04]  /*7470*/  ISETP.GE.U32.AND P6, PT, R44, 0x20, PT ;  /* 0x000000202c00780c */ /* 0x000fc80003fc6070 */
[----:B------:R-:W-:Y:S02]  /*7480*/  SEL R19, R51, RZ, P6 ;  /* 0x000000ff33137207 */ /* 0x000fe40003000000 */
[----:B------:R-:W-:-:S05]  /*7490*/  IADD3 R23, P6, PT, R25, R0, RZ ;  /* 0x0000000019177210 */ /* 0x000fca0007fde0ff */
[----:B------:R-:W-:Y:S01]  /*74a0*/  IMAD.X R22, R28, 0x1, R47, P6 ;  /* 0x000000011c167824 */ /* 0x000fe200030e062f */
[----:B------:R-:W-:-:S04]  /*74b0*/  ISETP.NE.U32.AND P6, PT, R20, RZ, PT ;  /* 0x000000ff1400720c */ /* 0x000fc80003fc5070 */
[----:B------:R-:W-:-:S04]  /*74c0*/  ISETP.NE.AND.EX P6, PT, R21, RZ, PT, P6 ;  /* 0x000000ff1500720c */ /* 0x000fc80003fc5360 */
[----:B------:R-:W-:-:S05]  /*74d0*/  SEL R20, R19, RZ, !P6 ;  /* 0x000000ff13147207 */ /* 0x000fca0007000000 */
[----:B0-----:R-:W-:Y:S01]  /*74e0*/  @P5 IMAD.IADD R19, R45, 0x1, R20 ;  /* 0x000000012d135824 */ /* 0x001fe200078e0214 */
[----:B------:R-:W-:-:S04]  /*74f0*/  ISETP.NE.U32.AND P5, PT, R0, RZ, PT ;  /* 0x000000ff0000720c */ /* 0x000fc80003fa5070 */
[----:B------:R-:W-:-:S04]  /*7500*/  ISETP.NE.AND.EX P5, PT, R47, RZ, PT, P5 ;  /* 0x000000ff2f00720c */ /* 0x000fc80003fa5350 */
[----:B------:R-:W-:-:S05]  /*7510*/  SEL R20, R19, RZ, !P5 ;  /* 0x000000ff13147207 */ /* 0x000fca0006800000 */
[----:B------:R-:W-:-:S05]  /*7520*/  IMAD.IADD R3, R3, 0x1, R20 ;  /* 0x0000000103037824 */ /* 0x000fca00078e0214 */
[----:B------:R-:W-:-:S05]  /*7530*/  SEL R20, R3, RZ, !P0 ;  /* 0x000000ff03147207 */ /* 0x000fca0004000000 */
[----:B------:R-:W-:-:S05]  /*7540*/  IMAD.IADD R5, R5, 0x1, R20 ;  /* 0x0000000105057824 */ /* 0x000fca00078e0214 */
[----:B------:R-:W-:-:S05]  /*7550*/  SEL R20, R5, RZ, !P1 ;  /* 0x000000ff05147207 */ /* 0x000fca0004800000 */
[----:B------:R-:W-:-:S05]  /*7560*/  IMAD.IADD R7, R7, 0x1, R20 ;  /* 0x0000000107077824 */ /* 0x000fca00078e0214 */
[----:B------:R-:W-:-:S05]  /*7570*/  SEL R20, R7, RZ, !P2 ;  /* 0x000000ff07147207 */ /* 0x000fca0005000000 */
[----:B------:R-:W-:Y:S02]  /*7580*/  IMAD.IADD R9, R9, 0x1, R20 ;  /* 0x0000000109097824 */ /* 0x000fe400078e0214 */
[----:B------:R-:W-:-:S03]  /*7590*/  IMAD R44, R44, 0x9, RZ ;  /* 0x000000092c2c7824 */ /* 0x000fc600078e02ff */
[----:B------:R-:W-:Y:S01]  /*75a0*/  SEL R20, R9, RZ, !P3 ;  /* 0x000000ff09147207 */ /* 0x000fe20005800000 */
[----:B------:R-:W-:Y:S01]  /*75b0*/  VIADD R21, R44, 0x5 ;  /* 0x000000052c157836 */ /* 0x000fe20000000000 */
[----:B------:R-:W-:-:S03]  /*75c0*/  ISETP.NE.AND P6, PT, R10, R12, PT ;  /* 0x0000000c0a00720c */ /* 0x000fc60003fc5270 */
[----:B------:R-:W-:-:S05]  /*75d0*/  IMAD.IADD R11, R11, 0x1, R20 ;  /* 0x000000010b0b7824 */ /* 0x000fca00078e0214 */
[----:B------:R-:W-:Y:S02]  /*75e0*/  SEL R20, R11, RZ, !P6 ;  /* 0x000000ff0b147207 */ /* 0x000fe40007000000 */
[----:B------:R-:W-:-:S04]  /*75f0*/  ISETP.NE.U32.AND P6, PT, R26, R21, PT ;  /* 0x000000151a00720c */ /* 0x000fc80003fc5070 */
[----:B------:R-:W-:-:S04]  /*7600*/  ISETP.NE.AND.EX P6, PT, R30, RZ, PT, P6 ;  /* 0x000000ff1e00720c */ /* 0x000fc80003fc5360 */
[----:B------:R-:W-:Y:S02]  /*7610*/  SEL R44, R20, RZ, P6 ;  /* 0x000000ff142c7207 */ /* 0x000fe40003000000 */
[----:B------:R-:W0:Y:S01]  /*7620*/  LDS.64 R20, [UR4+0x70] ;  /* 0x00007004ff147984 */ /* 0x000e220008000a00 */
[----:B------:R-:W1:Y:S02]  /*7630*/  S2R R24, SR_TID.X ;  /* 0x0000000000187919 */ /* 0x000e640000002100 */
[----:B------:R-:W-:Y:S01]  /*7640*/  IMAD.IADD R13, R13, 0x1, R44 ;  /* 0x000000010d0d7824 */ /* 0x000fe200078e022c */
[----:B------:R-:W-:-:S04]  /*7650*/  ISETP.NE.AND P6, PT, R12, R14, PT ;  /* 0x0000000e0c00720c */ /* 0x000fc80003fc5270 */
[----:B------:R-:W-:Y:S02]  /*7660*/  SEL R45, R13, RZ, !P6 ;  /* 0x000000ff0d2d7207 */ /* 0x000fe40007000000 */
[----:B0-----:R-:W-:-:S05]  /*7670*/  IADD3 R44, P6, PT, R20, R49, RZ ;  /* 0x00000031142c7210 */ /* 0x001fca0007fde0ff */
[----:B------:R-:W-:Y:S01]  /*7680*/  IMAD.X R29, R21, 0x1, R29, P6 ;  /* 0x00000001151d7824 */ /* 0x000fe200030e061d */
[----:B------:R-:W-:Y:S01]  /*7690*/  ISETP.NE.U32.AND P6, PT, R20, RZ, PT ;  /* 0x000000ff1400720c */ /* 0x000fe20003fc5070 */
[----:B-1----:R-:W-:-:S03]  /*76a0*/  IMAD R20, R24, 0x9, RZ ;  /* 0x0000000918147824 */ /* 0x002fc600078e02ff */
[----:B------:R-:W-:Y:S01]  /*76b0*/  ISETP.NE.AND.EX P6, PT, R21, RZ, PT, P6 ;  /* 0x000000ff1500720c */ /* 0x000fe20003fc5360 */
[----:B------:R-:W-:-:S03]  /*76c0*/  VIADD R21, R20, 0x6 ;  /* 0x0000000614157836 */ /* 0x000fc60000000000 */
[----:B------:R-:W-:Y:S02]  /*76d0*/  SEL R20, R48, RZ, !P6 ;  /* 0x000000ff30147207 */ /* 0x000fe40007000000 */
[----:B------:R-:W-:Y:S02]  /*76e0*/  ISETP.NE.U32.AND P6, PT, R26, R21, PT ;  /* 0x000000151a00720c */ /* 0x000fe40003fc5070 */
[----:B------:R-:W-:Y:S02]  /*76f0*/  SEL R21, RZ, 0x1, !P0 ;  /* 0x00000001ff157807 */ /* 0x000fe40004000000 */
[----:B------:R-:W-:-:S03]  /*7700*/  ISETP.NE.AND.EX P6, PT, R30, RZ, PT, P6 ;  /* 0x000000ff1e00720c */ /* 0x000fc60003fc5360 */
[----:B------:R-:W-:Y:S01]  /*7710*/  IMAD.IADD R0, R21, 0x1, R0 ;  /* 0x0000000115007824 */ /* 0x000fe200078e0200 */
[----:B------:R-:W-:Y:S01]  /*7720*/  SEL R50, R45, RZ, P6 ;  /* 0x000000ff2d327207 */ /* 0x000fe20003000000 */
[----:B------:R-:W0:Y:S03]  /*7730*/  LDS R21, [UR4+0x78] ;  /* 0x00007804ff157984 */ /* 0x000e260008000800 */
[----:B------:R-:W-:-:S05]  /*7740*/  IADD3 R0, P6, PT, R25, R0, RZ ;  /* 0x0000000019007210 */ /* 0x000fca0007fde0ff */
[----:B------:R-:W-:Y:S01]  /*7750*/  IMAD.X R31, R28, 0x1, R31, P6 ;  /* 0x000000011c1f7824 */ /* 0x000fe200030e061f */
        /* <DEDUP_REMOVED lines=12> */
[----:B------:R-:W-:-:S04]  /*7820*/  ISETP.GE.U32.AND P6, PT, R44, 0x101, PT ;  /* 0x000001012c00780c */ /* 0x000fc80003fc6070 */
[----:B------:R-:W-:Y:S01]  /*7830*/  ISETP.GE.AND.EX P6, PT, R29, RZ, PT, P6 ;  /* 0x000000ff1d00720c */ /* 0x000fe20003fc6360 */
[----:B------:R-:W-:Y:S01]  /*7840*/  IMAD.IADD R15, R15, 0x1, R50 ;  /* 0x000000010f0f7824 */ /* 0x000fe200078e0232 */
[----:B------:R-:W-:Y:S04]  /*7850*/  BSSY.RECONVERGENT B0, `(.L_x_1161) ;  /* 0x00000f0000007945 */ /* 0x000fe80003800200 */
[----:B------:R-:W-:Y:S01]  /*7860*/  SEL R32, R15, RZ, !P4 ;  /* 0x000000ff0f207207 */ /* 0x000fe20006000000 */
[----:B0-----:R-:W-:-:S04]  /*7870*/  IMAD.IADD R36, R21, 0x1, R20 ;  /* 0x0000000115247824 */ /* 0x001fc800078e0214 */
[----:B------:R-:W-:Y:S02]  /*7880*/  IMAD.IADD R17, R17, 0x1, R32 ;  /* 0x0000000111117824 */ /* 0x000fe400078e0220 */
[----:B------:R-:W-:Y:S05]  /*7890*/  @!P6 BRA `(.L_x_1162) ;  /* 0x0000000400d0e947 */ /* 0x000fea0003800000 */
[----:B------:R-:W-:Y:S01]  /*78a0*/  BAR.SYNC.DEFER_BLOCKING 0x0 ;  /* 0x0000000000007b1d */ /* 0x000fe20000010000 */
[----:B------:R-:W-:Y:S01]  /*78b0*/  IMAD.MOV.U32 R33, RZ, RZ, 0x9 ;  /* 0x00000009ff217424 */ /* 0x000fe200078e00ff */
[----:B------:R-:W-:Y:S02]  /*78c0*/  @P5 LEA R25, R25, UR4, 0x3 ;  /* 0x0000000419195c11 */ /* 0x000fe4000f8e18ff */
[----:B------:R-:W-:Y:S01]  /*78d0*/  @P0 LEA R23, R23, UR4, 0x3 ;  /* 0x0000000417170c11 */ /* 0x000fe2000f8e18ff */
[-C--:B------:R-:W-:Y:S01]  /*78e0*/  IMAD R21, R24, R33.reuse, 0x5 ;  /* 0x0000000518157424 */ /* 0x080fe200078e0221 */
[----:B------:R-:W-:Y:S01]  /*78f0*/  @P1 LEA R0, R0, UR4, 0x3 ;  /* 0x0000000400001c11 */ /* 0x000fe2000f8e18ff */
[----:B------:R-:W-:Y:S01]  /*7900*/  IMAD R31, R24, R33, 0x6 ;  /* 0x00000006181f7424 */ /* 0x000fe200078e0221 */
[----:B------:R-:W-:Y:S01]  /*7910*/  @P2 LEA R45, R45, UR4, 0x3 ;  /* 0x000000042d2d2c11 */ /* 0x000fe2000f8e18ff */
[----:B------:R-:W0:Y:S01]  /*7920*/  LDCU.128 UR16, c[0x0][0x390] ;  /* 0x00007200ff1077ac */ /* 0x000e220008000c00 */
[----:B------:R-:W-:Y:S01]  /*7930*/  ISETP.NE.U32.AND P6, PT, R26, R21, PT ;  /* 0x000000151a00720c */ /* 0x000fe20003fc5070 */
[----:B------:R-:W-:Y:S01]  /*7940*/  IMAD R21, R24, R33, 0x8 ;  /* 0x0000000818157424 */ /* 0x000fe200078e0221 */
[----:B------:R-:W-:Y:S01]  /*7950*/  @P3 LEA R34, R34, UR4, 0x3 ;  /* 0x0000000422223c11 */ /* 0x000fe2000f8e18ff */
[----:B------:R-:W-:Y:S01]  /*7960*/  BSSY.RECONVERGENT B1, `(.L_x_1163) ;  /* 0x0000066000017945 */ /* 0x000fe20003800200 */
[----:B------:R-:W-:Y:S01]  /*7970*/  @P4 LEA R40, R40, UR4, 0x3 ;  /* 0x0000000428284c11 */ /* 0x000fe2000f8e18ff */
[----:B------:R1:W-:Y:S01]  /*7980*/  @P5 STS.64 [R25], R18 ;  /* 0x0000001219005388 */ /* 0x0003e20000000a00 */
[----:B------:R-:W-:-:S03]  /*7990*/  ISETP.NE.AND P5, PT, R10, R12, PT ;  /* 0x0000000c0a00720c */ /* 0x000fc60003fa5270 */
[----:B------:R1:W-:Y:S01]  /*79a0*/  @P0 STS.64 [R23], R2 ;  /* 0x0000000217000388 */ /* 0x0003e20000000a00 */
[----:B------:R-:W-:Y:S02]  /*79b0*/  ISETP.NE.U32.AND P0, PT, R26, R31, PT ;  /* 0x0000001f1a00720c */ /* 0x000fe40003f05070 */
[----:B------:R-:W-:Y:S01]  /*79c0*/  ISETP.NE.AND.EX P5, PT, R30, RZ, !P5, P6 ;  /* 0x000000ff1e00720c */ /* 0x000fe20006fa5360 */
[----:B------:R1:W-:Y:S01]  /*79d0*/  @P1 STS.64 [R0], R4 ;  /* 0x0000000400001388 */ /* 0x0003e20000000a00 */
[----:B------:R-:W-:Y:S02]  /*79e0*/  ISETP.NE.AND P1, PT, R12, R14, PT ;  /* 0x0000000e0c00720c */ /* 0x000fe40003f25270 */
[----:B------:R-:W-:Y:S01]  /*79f0*/  ISETP.NE.U32.AND P6, PT, R26, R21, PT ;  /* 0x000000151a00720c */ /* 0x000fe20003fc5070 */
[----:B------:R1:W-:Y:S01]  /*7a00*/  @P2 STS.64 [R45], R6 ;  /* 0x000000062d002388 */ /* 0x0003e20000000a00 */
[----:B------:R-:W-:Y:S02]  /*7a10*/  ISETP.NE.AND.EX P0, PT, R30, RZ, !P1, P0 ;  /* 0x000000ff1e00720c */ /* 0x000fe40004f05300 */
[----:B------:R-:W-:Y:S01]  /*7a20*/  ISETP.NE.AND P1, PT, R16, R27, PT ;  /* 0x0000001b1000720c */ /* 0x000fe20003f25270 */
[----:B------:R1:W-:Y:S03]  /*7a30*/  @P3 STS.64 [R34], R8 ;  /* 0x0000000822003388 */ /* 0x0003e60000000a00 */
[----:B------:R-:W-:-:S02]  /*7a40*/  ISETP.NE.AND.EX P6, PT, R30, RZ, !P1, P6 ;  /* 0x000000ff1e00720c */ /* 0x000fc40004fc5360 */
[----:B------:R-:W-:-:S05]  /*7a50*/  @!P5 LEA R47, R47, UR4, 0x3 ;  /* 0x000000042f2fdc11 */ /* 0x000fca000f8e18ff */
[----:B------:R-:W-:Y:S01]  /*7a60*/  @!P0 LEA R38, R38, UR4, 0x3 ;  /* 0x0000000426268c11 */ /* 0x000fe2000f8e18ff */
[----:B------:R1:W-:Y:S04]  /*7a70*/  @!P5 STS.64 [R47], R10 ;  /* 0x0000000a2f00d388 */ /* 0x0003e80000000a00 */
[----:B------:R1:W-:Y:S01]  /*7a80*/  @!P0 STS.64 [R38], R12 ;  /* 0x0000000c26008388 */ /* 0x0003e20000000a00 */
[----:B------:R-:W-:Y:S02]  /*7a90*/  ISETP.GT.U32.AND P0, PT, R44, R24, PT ;  /* 0x000000182c00720c */ /* 0x000fe40003f04070 */
[----:B------:R-:W-:Y:S01]  /*7aa0*/  @!P6 LEA R42, R42, UR4, 0x3 ;  /* 0x000000042a2aec11 */ /* 0x000fe2000f8e18ff */
[----:B------:R1:W-:Y:S01]  /*7ab0*/  @P4 STS.64 [R40], R14 ;  /* 0x0000000e28004388 */ /* 0x0003e20000000a00 */
[----:B------:R-:W-:-:S03]  /*7ac0*/  ISETP.GT.U32.AND.EX P0, PT, R29, RZ, PT, P0 ;  /* 0x000000ff1d00720c */ /* 0x000fc60003f04100 */
[----:B------:R1:W-:Y:S01]  /*7ad0*/  @!P6 STS.64 [R42], R16 ;  /* 0x000000102a00e388 */ /* 0x0003e20000000a00 */
[----:B------:R-:W-:Y:S09]  /*7ae0*/  BAR.SYNC.DEFER_BLOCKING 0x0 ;  /* 0x0000000000007b1d */ /* 0x000ff20000010000 */
[----:B0-----:R-:W-:Y:S05]  /*7af0*/  @!P0 BRA `(.L_x_1164) ;  /* 0x0000000400308947 */ /* 0x001fea0003800000 */
[----:B-1----:R-:W-:Y:S01]  /*7b00*/  IMAD.MOV.U32 R19, RZ, RZ, R24 ;  /* 0x000000ffff137224 */ /* 0x002fe200078e0018 */
[----:B------:R-:W-:Y:S01]  /*7b10*/  BSSY.RECONVERGENT B2, `(.L_x_1165) ;  /* 0x000002b000027945 */ /* 0x000fe20003800200 */
[----:B------:R-:W-:-:S03]  /*7b20*/  IMAD.MOV.U32 R18, RZ, RZ, RZ ;  /* 0x000000ffff127224 */ /* 0x000fc600078e00ff */
        /* <DEDUP_REMOVED lines=9> */
[----:B------:R-:W-:Y:S05]  /*7bc0*/  @!P1 BRA `(.L_x_1166) ;  /* 0x00000000007c9947 */ /* 0x000fea0003800000 */
        /* <DEDUP_REMOVED lines=14> */
.L_x_1167:
        /* <DEDUP_REMOVED lines=17> */
.L_x_1166:
[----:B------:R-:W-:Y:S05]  /*7dc0*/  BSYNC.RECONVERGENT B2 ;  /* 0x0000000000027941 */ /* 0x000fea0003800200 */
.L_x_1165:
[----:B------:R-:W-:Y:S05]  /*7dd0*/  @!P0 BRA `(.L_x_1164) ;  /* 0x0000000000788947 */ /* 0x000fea0003800000 */
.L_x_1168:
        /* <DEDUP_REMOVED lines=30> */
.L_x_1164:
[----:B------:R-:W-:Y:S05]  /*7fc0*/  BSYNC.RECONVERGENT B1 ;  /* 0x0000000000017941 */ /* 0x000fea0003800200 */
.L_x_1163:
[----:B------:R-:W-:Y:S05]  /*7fd0*/  BRA `(.L_x_1169) ;  /* 0x0000000400dc7947 */ /* 0x000fea0003800000 */
.L_x_1162:
[----:B------:R-:W-:Y:S01]  /*7fe0*/  IMAD.MOV.U32 R37, RZ, RZ, 0x9 ;  /* 0x00000009ff257424 */ /* 0x000fe200078e00ff */
[----:B------:R-:W-:Y:S03]  /*7ff0*/  BSSY.RECONVERGENT B1, `(.L_x_1170) ;  /* 0x000000d000017945 */ /* 0x000fe60003800200 */
[CC--:B------:R-:W-:Y:S02]  /*8000*/  IMAD R49, R24.reuse, R37.reuse, 0x5 ;  /* 0x0000000518317424 */ /* 0x0c0fe400078e0225 */
[----:B------:R-:W-:Y:S01]  /*8010*/  IMAD R51, R24, R37, 0x6 ;  /* 0x0000000618337424 */ /* 0x000fe200078e0225 */
        /* <DEDUP_REMOVED lines=10> */
.L_x_1171:
[----:B------:R-:W-:Y:S05]  /*80c0*/  BSYNC.RECONVERGENT B1 ;  /* 0x0000000000017941 */ /* 0x000fea0003800200 */
.L_x_1170:
[----:B------:R-:W-:Y:S01]  /*80d0*/  BSSY.RECONVERGENT B1, `(.L_x_1172) ;  /* 0x000000e000017945 */ /* 0x000fe20003800200 */
[----:B------:R-:W-:Y:S01]  /*80e0*/  ISETP.NE.U32.AND P6, PT, R26, R49, PT ;  /* 0x000000311a00720c */ /* 0x000fe20003fc5070 */
[----:B------:R-:W-:Y:S01]  /*80f0*/  IMAD R37, R24, R37, 0x8 ;  /* 0x0000000818257424 */ /* 0x000fe200078e0225 */
[----:B------:R-:W-:Y:S01]  /*8100*/  ISETP.NE.U32.AND P5, PT, R26, R51, PT ;  /* 0x000000331a00720c */ /* 0x000fe20003fa5070 */
[----:B------:R-:W-:-:S12]  /*8110*/  @!P0 BRA `(.L_x_1173) ;  /* 0x0000000000248947 */ /* 0x000fd80003800000 */
[----:B------:R-:W1:Y:S01]  /*8120*/  LDCU.128 UR12, c[0x0][0x390] ;  /* 0x00007200ff0c77ac */ /* 0x000e620008000c00 */
[C---:B0-----:R-:W-:Y:S01]  /*8130*/  IMAD.SHL.U32 R20, R23.reuse, 0x4, RZ ;  /* 0x0000000417147824 */ /* 0x041fe200078e00ff */
[----:B------:R-:W-:-:S04]  /*8140*/  SHF.L.U64.HI R22, R23, 0x2, R22 ;  /* 0x0000000217167819 */ /* 0x000fc80000010216 */
[----:B-1----:R-:W-:-:S04]  /*8150*/  IADD3 R18, P0, PT, R20, UR12, RZ ;  /* 0x0000000c14127c10 */ /* 0x002fc8000ff1e0ff */
[----:B------:R-:W-:Y:S02]  /*8160*/  IADD3.X R19, PT, PT, R22, UR13, RZ, P0, !PT ;  /* 0x0000000d16137c10 */ /* 0x000fe400087fe4ff */
[----:B------:R-:W-:-:S03]  /*8170*/  IADD3 R20, P0, PT, R20, UR14, RZ ;  /* 0x0000000e14147c10 */ /* 0x000fc6000ff1e0ff */
[----:B------:R1:W-:Y:S01]  /*8180*/  STG.E desc[UR8][R18.64], R2 ;  /* 0x0000000212007986 */ /* 0x0003e2000c101908 */
[----:B------:R-:W-:-:S05]  /*8190*/  IADD3.X R21, PT, PT, R22, UR15, RZ, P0, !PT ;  /* 0x0000000f16157c10 */ /* 0x000fca00087fe4ff */
[----:B------:R1:W-:Y:S04]  /*81a0*/  STG.E desc[UR8][R20.64], R3 ;  /* 0x0000000314007986 */ /* 0x0003e8000c101908 */
.L_x_1173:
[----:B------:R-:W-:Y:S05]  /*81b0*/  BSYNC.RECONVERGENT B1 ;  /* 0x0000000000017941 */ /* 0x000fea0003800200 */
.L_x_1172:
[----:B------:R-:W-:Y:S01]  /*81c0*/  BSSY.RECONVERGENT B1, `(.L_x_1174) ;  /* 0x000000c000017945 */ /* 0x000fe20003800200 */
[----:B------:R-:W-:-:S03]  /*81d0*/  ISETP.NE.U32.AND P0, PT, R26, R37, PT ;  /* 0x000000251a00720c */ /* 0x000fc60003f05070 */
[----:B------:R-:W-:Y:S10]  /*81e0*/  @!P1 BRA `(.L_x_1175) ;  /* 0x0000000000249947 */ /* 0x000ff40003800000 */
        /* <DEDUP_REMOVED lines=9> */
.L_x_1175:
[----:B------:R-:W-:Y:S05]  /*8280*/  BSYNC.RECONVERGENT B1 ;  /* 0x0000000000017941 */ /* 0x000fea0003800200 */
.L_x_1174:
[----:B------:R-:W-:Y:S04]  /*8290*/  BSSY.RECONVERGENT B1, `(.L_x_1176) ;  /* 0x000000b000017945 */ /* 0x000fe80003800200 */
[----:B------:R-:W-:Y:S05]  /*82a0*/  @!P2 BRA `(.L_x_1177) ;  /* 0x000000000024a947 */ /* 0x000fea0003800000 */
[----:B------:R-:W1:Y:S01]  /*82b0*/  LDCU.128 UR12, c[0x0][0x390] ;  /* 0x00007200ff0c77ac */ /* 0x000e620008000c00 */
[C---:B--2---:R-:W-:Y:S01]  /*82c0*/  IMAD.SHL.U32 R4, R45.reuse, 0x4, RZ ;  /* 0x000000042d047824 */ /* 0x044fe200078e00ff */
[----:B------:R-:W-:-:S04]  /*82d0*/  SHF.L.U64.HI R46, R45, 0x2, R46 ;  /* 0x000000022d2e7819 */ /* 0x000fc8000001022e */
[C---:B-1----:R-:W-:Y:S02]  /*82e0*/  IADD3 R2, P1, PT, R4.reuse, UR12, RZ ;  /* 0x0000000c04027c10 */ /* 0x042fe4000ff3e0ff */
[----:B------:R-:W-:Y:S02]  /*82f0*/  IADD3 R4, P2, PT, R4, UR14, RZ ;  /* 0x0000000e04047c10 */ /* 0x000fe4000ff5e0ff */
[C---:B------:R-:W-:Y:S02]  /*8300*/  IADD3.X R3, PT, PT, R46.reuse, UR13, RZ, P1, !PT ;  /* 0x0000000d2e037c10 */ /* 0x040fe40008ffe4ff */
[----:B------:R-:W-:-:S03]  /*8310*/  IADD3.X R5, PT, PT, R46, UR15, RZ, P2, !PT ;  /* 0x0000000f2e057c10 */ /* 0x000fc600097fe4ff */
[----:B------:R3:W-:Y:S04]  /*8320*/  STG.E desc[UR8][R2.64], R6 ;  /* 0x0000000602007986 */ /* 0x0007e8000c101908 */
[----:B------:R3:W-:Y:S02]  /*8330*/  STG.E desc[UR8][R4.64], R7 ;  /* 0x0000000704007986 */ /* 0x0007e4000c101908 */
.L_x_1177:
[----:B------:R-:W-:Y:S05]  /*8340*/  BSYNC.RECONVERGENT B1 ;  /* 0x0000000000017941 */ /* 0x000fea0003800200 */
.L_x_1176:
[----:B------:R-:W-:Y:S04]  /*8350*/  BSSY.RECONVERGENT B1, `(.L_x_1178) ;  /* 0x000000b000017945 */ /* 0x000fe80003800200 */
[----:B------:R-:W-:Y:S05]  /*8360*/  @!P3 BRA `(.L_x_1179) ;  /* 0x000000000024b947 */ /* 0x000fea0003800000 */
[----:B------:R-:W1:Y:S01]  /*8370*/  LDCU.128 UR12, c[0x0][0x390] ;  /* 0x00007200ff0c77ac */ /* 0x000e620008000c00 */
[C---:B--23--:R-:W-:Y:S01]  /*8380*/  IMAD.SHL.U32 R4, R34.reuse, 0x4, RZ ;  /* 0x0000000422047824 */ /* 0x04cfe200078e00ff */
[----:B------:R-:W-:-:S04]  /*8390*/  SHF.L.U64.HI R35, R34, 0x2, R35 ;  /* 0x0000000222237819 */ /* 0x000fc80000010223 */
[C---:B-1----:R-:W-:Y:S02]  /*83a0*/  IADD3 R2, P1, PT, R4.reuse, UR12, RZ ;  /* 0x0000000c04027c10 */ /* 0x042fe4000ff3e0ff */
[----:B------:R-:W-:Y:S02]  /*83b0*/  IADD3 R4, P2, PT, R4, UR14, RZ ;  /* 0x0000000e04047c10 */ /* 0x000fe4000ff5e0ff */
[C---:B------:R-:W-:Y:S02]  /*83c0*/  IADD3.X R3, PT, PT, R35.reuse, UR13, RZ, P1, !PT ;  /* 0x0000000d23037c10 */ /* 0x040fe40008ffe4ff */
[----:B------:R-:W-:-:S03]  /*83d0*/  IADD3.X R5, PT, PT, R35, UR15, RZ, P2, !PT ;  /* 0x0000000f23057c10 */ /* 0x000fc600097fe4ff */
[----:B------:R4:W-:Y:S04]  /*83e0*/  STG.E desc[UR8][R2.64], R8 ;  /* 0x0000000802007986 */ /* 0x0009e8000c101908 */
[----:B------:R4:W-:Y:S02]  /*83f0*/  STG.E desc[UR8][R4.64], R9 ;  /* 0x0000000904007986 */ /* 0x0009e4000c101908 */
.L_x_1179:
[----:B------:R-:W-:Y:S05]  /*8400*/  BSYNC.RECONVERGENT B1 ;  /* 0x0000000000017941 */ /* 0x000fea0003800200 */
.L_x_1178:
[----:B------:R-:W-:Y:S01]  /*8410*/  ISETP.NE.AND P3, PT, R10, R12, PT ;  /* 0x0000000c0a00720c */ /* 0x000fe20003f65270 */
[----:B------:R-:W-:Y:S01]  /*8420*/  BSSY.RECONVERGENT B1, `(.L_x_1180) ;  /* 0x0000010000017945 */ /* 0x000fe20003800200 */
[----:B------:R-:W-:Y:S02]  /*8430*/  ISETP.NE.AND.EX P6, PT, R30, RZ, PT, P6 ;  /* 0x000000ff1e00720c */ /* 0x000fe40003fc5360 */
[----:B------:R-:W-:Y:S02]  /*8440*/  ISETP.NE.AND P1, PT, R12, R14, PT ;  /* 0x0000000e0c00720c */ /* 0x000fe40003f25270 */
[----:B------:R-:W-:Y:S02]  /*8450*/  ISETP.NE.AND P2, PT, R16, R27, PT ;  /* 0x0000001b1000720c */ /* 0x000fe40003f45270 */
[C---:B------:R-:W-:Y:S02]  /*8460*/  ISETP.NE.AND.EX P5, PT, R30.reuse, RZ, PT, P5 ;  /* 0x000000ff1e00720c */ /* 0x040fe40003fa5350 */
[----:B------:R-:W-:-:S05]  /*8470*/  ISETP.NE.AND.EX P0, PT, R30, RZ, PT, P0 ;  /* 0x000000ff1e00720c */ /* 0x000fca0003f05300 */
[----:B------:R-:W-:Y:S08]  /*8480*/  @!P3 BRA P6, `(.L_x_1181) ;  /* 0x000000000024b947 */ /* 0x000ff00003000000 */
[----:B------:R-:W1:Y:S01]  /*8490*/  LDCU.128 UR12, c[0x0][0x390] ;  /* 0x00007200ff0c77ac */ /* 0x000e620008000c00 */
[C---:B--234-:R-:W-:Y:S01]  /*84a0*/  IMAD.SHL.U32 R4, R47.reuse, 0x4, RZ ;  /* 0x000000042f047824 */ /* 0x05cfe200078e00ff */
[----:B------:R-:W-:-:S04]  /*84b0*/  SHF.L.U64.HI R48, R47, 0x2, R48 ;  /* 0x000000022f307819 */ /* 0x000fc80000010230 */
[C---:B-1----:R-:W-:Y:S02]  /*84c0*/  IADD3 R2, P3, PT, R4.reuse, UR12, RZ ;  /* 0x0000000c04027c10 */ /* 0x042fe4000ff7e0ff */
[----:B------:R-:W-:Y:S02]  /*84d0*/  IADD3 R4, P6, PT, R4, UR14, RZ ;  /* 0x0000000e04047c10 */ /* 0x000fe4000ffde0ff */
[C---:B------:R-:W-:Y:S02]  /*84e0*/  IADD3.X R3, PT, PT, R48.reuse, UR13, RZ, P3, !PT ;  /* 0x0000000d30037c10 */ /* 0x040fe40009ffe4ff */
[----:B------:R-:W-:-:S03]  /*84f0*/  IADD3.X R5, PT, PT, R48, UR15, RZ, P6, !PT ;  /* 0x0000000f30057c10 */ /* 0x000fc6000b7fe4ff */
[----:B------:R1:W-:Y:S04]  /*8500*/  STG.E desc[UR8][R2.64], R10 ;  /* 0x0000000a02007986 */ /* 0x0003e8000c101908 */
[----:B------:R1:W-:Y:S02]  /*8510*/  STG.E desc[UR8][R4.64], R11 ;  /* 0x0000000b04007986 */ /* 0x0003e4000c101908 */
.L_x_1181:
[----:B------:R-:W-:Y:S05]  /*8520*/  BSYNC.RECONVERGENT B1 ;  /* 0x0000000000017941 */ /* 0x000fea0003800200 */
.L_x_1180:
[----:B------:R-:W-:Y:S04]  /*8530*/  BSSY.RECONVERGENT B1, `(.L_x_1182) ;  /* 0x000000b000017945 */ /* 0x000fe80003800200 */
[----:B------:R-:W-:Y:S05]  /*8540*/  @!P1 BRA P5, `(.L_x_1183) ;  /* 0x0000000000249947 */ /* 0x000fea0002800000 */
[----:B------:R-:W5:Y:S01]  /*8550*/  LDCU.128 UR12, c[0x0][0x390] ;  /* 0x00007200ff0c77ac */ /* 0x000f620008000c00 */
[C---:B-1234-:R-:W-:Y:S01]  /*8560*/  IMAD.SHL.U32 R4, R38.reuse, 0x4, RZ ;  /* 0x0000000426047824 */ /* 0x05efe200078e00ff */
[----:B------:R-:W-:-:S04]  /*8570*/  SHF.L.U64.HI R39, R38, 0x2, R39 ;  /* 0x0000000226277819 */ /* 0x000fc80000010227 */
[C---:B-----5:R-:W-:Y:S02]  /*8580*/  IADD3 R2, P1, PT, R4.reuse, UR12, RZ ;  /* 0x0000000c04027c10 */ /* 0x060fe4000ff3e0ff */
[----:B------:R-:W-:Y:S02]  /*8590*/  IADD3 R4, P3, PT, R4, UR14, RZ ;  /* 0x0000000e04047c10 */ /* 0x000fe4000ff7e0ff */
[C---:B------:R-:W-:Y:S02]  /*85a0*/  IADD3.X R3, PT, PT, R39.reuse, UR13, RZ, P1, !PT ;  /* 0x0000000d27037c10 */ /* 0x040fe40008ffe4ff */
[----:B------:R-:W-:-:S03]  /*85b0*/  IADD3.X R5, PT, PT, R39, UR15, RZ, P3, !PT ;  /* 0x0000000f27057c10 */ /* 0x000fc60009ffe4ff */
[----:B------:R1:W-:Y:S04]  /*85c0*/  STG.E desc[UR8][R2.64], R12 ;  /* 0x0000000c02007986 */ /* 0x0003e8000c101908 */
[----:B------:R1:W-:Y:S02]  /*85d0*/  STG.E desc[UR8][R4.64], R13 ;  /* 0x0000000d04007986 */ /* 0x0003e4000c101908 */
.L_x_1183:
[----:B------:R-:W-:Y:S05]  /*85e0*/  BSYNC.RECONVERGENT B1 ;  /* 0x0000000000017941 */ /* 0x000fea0003800200 */
.L_x_1182:
[----:B------:R-:W-:Y:S04]  /*85f0*/  BSSY.RECONVERGENT B1, `(.L_x_1184) ;  /* 0x000000b000017945 */ /* 0x000fe80003800200 */
[----:B------:R-:W-:Y:S05]  /*8600*/  @!P4 BRA `(.L_x_1185) ;  /* 0x000000000024c947 */ /* 0x000fea0003800000 */
        /* <DEDUP_REMOVED lines=9> */
.L_x_1185:
[----:B------:R-:W-:Y:S05]  /*86a0*/  BSYNC.RECONVERGENT B1 ;  /* 0x0000000000017941 */ /* 0x000fea0003800200 */
.L_x_1184:
        /* <DEDUP_REMOVED lines=10> */
.L_x_1169:
[----:B------:R-:W-:Y:S05]  /*8750*/  BSYNC.RECONVERGENT B0 ;  /* 0x0000000000007941 */ /* 0x000fea0003800200 */
.L_x_1161:
[----:B------:R-:W-:-:S13]  /*8760*/  ISETP.NE.AND P0, PT, R24, 0xff, PT ;  /* 0x000000ff1800780c */ /* 0x000fda0003f05270 */
[----:B------:R-:W-:Y:S05]  /*8770*/  @P0 EXIT ;  /* 0x000000000000094d */ /* 0x000fea0003800000 */
[----:B01234-:R-:W0:Y:S01]  /*8780*/  LDC.64 R2, c[0x0][0x3a0] ;  /* 0x0000e800ff027b82 */ /* 0x01fe220000000a00 */
[----:B------:R-:W-:-:S04]  /*8790*/  ISETP.NE.U32.AND P0, PT, R26, 0x900, PT ;  /* 0x000009001a00780c */ /* 0x000fc80003f05070 */
[----:B------:R-:W-:-:S13]  /*87a0*/  ISETP.NE.AND.EX P0, PT, R30, RZ, PT, P0 ;  /* 0x000000ff1e00720c */ /* 0x000fda0003f05300 */
[----:B------:R-:W-:Y:S05]  /*87b0*/  @P0 BRA `(.L_x_1186) ;  /* 0x00000000002c0947 */ /* 0x000fea0003800000 */
[----:B------:R-:W1:Y:S01]  /*87c0*/  LDCU.128 UR4, c[0x0][0x390] ;  /* 0x00007200ff0477ac */ /* 0x000e620008000c00 */
[C---:B------:R-:W-:Y:S01]  /*87d0*/  IMAD.SHL.U32 R6, R44.reuse, 0x4, RZ ;  /* 0x000000042c067824 */ /* 0x040fe200078e00ff */
[----:B------:R-:W-:-:S04]  /*87e0*/  SHF.L.U64.HI R0, R44, 0x2, R29 ;  /* 0x000000022c007819 */ /* 0x000fc8000001021d */
[C---:B-1----:R-:W-:Y:S02]  /*87f0*/  IADD3 R4, P0, PT, R6.reuse, UR4, RZ ;  /* 0x0000000406047c10 */ /* 0x042fe4000ff1e0ff */
[----:B------:R-:W-:Y:S02]  /*8800*/  IADD3 R6, P1, PT, R6, UR6, RZ ;  /* 0x0000000606067c10 */ /* 0x000fe4000ff3e0ff */
[C---:B------:R-:W-:Y:S02]  /*8810*/  IADD3.X R5, PT, PT, R0.reuse, UR5, RZ, P0, !PT ;  /* 0x0000000500057c10 */ /* 0x040fe400087fe4ff */
[----:B------:R-:W-:Y:S02]  /*8820*/  IADD3.X R7, PT, PT, R0, UR7, RZ, P1, !PT ;  /* 0x0000000700077c10 */ /* 0x000fe40008ffe4ff */
[----:B------:R-:W-:Y:S01]  /*8830*/  IADD3 R44, P0, PT, R44, 0x1, RZ ;  /* 0x000000012c2c7810 */ /* 0x000fe20007f1e0ff */
[----:B------:R1:W-:Y:S04]  /*8840*/  STG.E desc[UR8][R4.64], R27 ;  /* 0x0000001b04007986 */ /* 0x0003e8000c101908 */
[----:B------:R1:W-:Y:S01]  /*8850*/  STG.E desc[UR8][R6.64], R36 ;  /* 0x0000002406007986 */ /* 0x0003e2000c101908 */
[----:B------:R-:W-:-:S07]  /*8860*/  IMAD.X R29, RZ, RZ, R29, P0 ;  /* 0x000000ffff1d7224 */ /* 0x000fce00000e061d */
.L_x_1186:
[----:B------:R-:W-:-:S05]  /*8870*/  IMAD.MOV.U32 R45, RZ, RZ, R29 ;  /* 0x000000ffff2d7224 */ /* 0x000fca00078e001d */
[----:B0-----:R-:W-:Y:S01]  /*8880*/  STG.E.64 desc[UR8][R2.64], R44 ;  /* 0x0000002c02007986 */ /* 0x001fe2000c101b08 */
[----:B------:R-:W-:Y:S05]  /*8890*/  EXIT ;  /* 0x000000000000794d */ /* 0x000fea0003800000 */
.L_x_1160:
[----:B------:R-:W0:Y:S08]  /*88a0*/  LDC.64 R2, c[0x0][0x380] ;  /* 0x0000e000ff027b82 */ /* 0x000e300000000a00 */
[----:B------:R-:W1:Y:S01]  /*88b0*/  LDC.64 R6, c[0x0][0x388] ;  /* 0x0000e200ff067b82 */ /* 0x000e620000000a00 */
[----:B0-----:R-:W-:-:S05]  /*88c0*/  IMAD.WIDE.U32 R2, R39, 0x2400, R2 ;  /* 0x0000240027027825 */ /* 0x001fca00078e0002 */
[----:B------:R-:W2:Y:S01]  /*88d0*/  LDG.E.CONSTANT R10, desc[UR8][R2.64] ;  /* 0x00000008020a7981 */ /* 0x000ea2000c1e9900 */
[----:B-1----:R-:W-:-:S05]  /*88e0*/  IMAD.WIDE.U32 R6, R39, 0x2400, R6 ;  /* 0x0000240027067825 */ /* 0x002fca00078e0006 */
[----:B------:R0:W3:Y:S01]  /*88f0*/  LDG.E.CONSTANT R23, desc[UR8][R6.64] ;  /* 0x0000000806177981 */ /* 0x0000e2000c1e9900 */
[----:B------:R-:W1:Y:S02]  /*8900*/  S2R R32, SR_TID.X ;  /* 0x0000000000207919 */ /* 0x000e640000002100 */
[C---:B-1----:R-:W-:Y:S02]  /*8910*/  LOP3.LUT R0, R32.reuse, 0x1f, RZ, 0xc0, !PT ;  /* 0x0000001f20007812 */ /* 0x042fe400078ec0ff */
[----:B------:R-:W-:-:S05]  /*8920*/  LOP3.LUT R5, R32, 0x3e0, RZ, 0xc0, !PT ;  /* 0x000003e020057812 */ /* 0x000fca00078ec0ff */
[----:B------:R-:W-:-:S04]  /*8930*/  IMAD R9, R5, 0x9, R0 ;  /* 0x0000000905097824 */ /* 0x000fc800078e0200 */
[C---:B------:R-:W-:Y:S02]  /*8940*/  VIADD R5, R9.reuse, 0x20 ;  /* 0x0000002009057836 */ /* 0x040fe40000000000 */
[----:B------:R-:W-:-:S03]  /*8950*/  VIADD R11, R9, 0x40 ;  /* 0x00000040090b7836 */ /* 0x000fc60000000000 */
[-C--:B------:R-:W-:Y:S01]  /*8960*/  ISETP.GE.U32.AND P5, PT, R5, R26.reuse, PT ;  /* 0x0000001a0500720c */ /* 0x080fe20003fa6070 */
[C---:B------:R-:W-:Y:S02]  /*8970*/  IMAD.SHL.U32 R5, R9.reuse, 0x4, RZ ;  /* 0x0000000409057824 */ /* 0x040fe400078e00ff */
[----:B------:R-:W-:Y:S01]  /*8980*/  VIADD R13, R9, 0x60 ;  /* 0x00000060090d7836 */ /* 0x000fe20000000000 */
[-C--:B------:R-:W-:Y:S01]  /*8990*/  ISETP.GE.U32.AND P0, PT, R11, R26.reuse, PT ;  /* 0x0000001a0b00720c */ /* 0x080fe20003f06070 */
[C---:B------:R-:W-:Y:S01]  /*89a0*/  VIADD R11, R9.reuse, 0xa0 ;  /* 0x000000a0090b7836 */ /* 0x040fe20000000000 */
[-C--:B------:R-:W-:Y:S02]  /*89b0*/  ISETP.GE.U32.AND P6, PT, R9, R26.reuse, PT ;  /* 0x0000001a0900720c */ /* 0x080fe40003fc6070 */
[----:B------:R-:W-:Y:S02]  /*89c0*/  IADD3 R4, P2, PT, R2, R5, RZ ;  /* 0x0000000502047210 */ /* 0x000fe40007f5e0ff */
[----:B------:R-:W-:Y:S01]  /*89d0*/  ISETP.GE.U32.AND P4, PT, R13, R26, PT ;  /* 0x0000001a0d00720c */ /* 0x000fe20003f86070 */
[----:B------:R-:W-:Y:S01]  /*89e0*/  VIADD R13, R9, 0xc0 ;  /* 0x000000c0090d7836 */ /* 0x000fe20000000000 */
[----:B0-----:R-:W-:Y:S01]  /*89f0*/  IADD3 R6, P1, PT, R5, R6, RZ ;  /* 0x0000000605067210 */ /* 0x001fe20007f3e0ff */
[----:B------:R-:W-:Y:S01]  /*8a00*/  IMAD.X R5, RZ, RZ, R3, P2 ;  /* 0x000000ffff057224 */ /* 0x000fe200010e0603 */
[----:B------:R-:W-:Y:S01]  /*8a10*/  ISETP.GE.U32.AND P2, PT, R11, R26, PT ;  /* 0x0000001a0b00720c */ /* 0x000fe20003f46070 */
[----:B------:R-:W-:-:S02]  /*8a20*/  VIADD R15, R9, 0x80 ;  /* 0x00000080090f7836 */ /* 0x000fc40000000000 */
[----:B------:R-:W-:Y:S01]  /*8a30*/  IMAD.X R7, RZ, RZ, R7, P1 ;  /* 0x000000ffff077224 */ /* 0x000fe200008e0607 */
[-C--:B------:R-:W-:Y:S01]  /*8a40*/  ISETP.GE.U32.AND P1, PT, R13, R26.reuse, PT ;  /* 0x0000001a0d00720c */ /* 0x080fe20003f26070 */
[C---:B------:R-:W-:Y:S02]  /*8a50*/  VIADD R13, R9.reuse, 0xe0 ;  /* 0x000000e0090d7836 */ /* 0x040fe40000000000 */
[----:B------:R-:W-:Y:S01]  /*8a60*/  VIADD R9, R9, 0x100 ;  /* 0x0000010009097836 */ /* 0x000fe20000000000 */
[----:B------:R-:W-:Y:S01]  /*8a70*/  ISETP.GE.U32.AND P3, PT, R15, R26, PT ;  /* 0x0000001a0f00720c */ /* 0x000fe20003f66070 */
[----:B------:R-:W-:Y:S02]  /*8a80*/  IMAD.MOV.U32 R8, RZ, RZ, RZ ;  /* 0x000000ffff087224 */ /* 0x000fe400078e00ff */
[----:B--2---:R-:W-:Y:S02]  /*8a90*/  IMAD.MOV.U32 R0, RZ, RZ, R10 ;  /* 0x000000ffff007224 */ /* 0x004fe400078e000a */
[----:B------:R-:W2:Y:S02]  /*8aa0*/  @!P6 LDG.E.CONSTANT R10, desc[UR8][R4.64] ;  /* 0x00000008040ae981 */ /* 0x000ea4000c1e9900 */
[----:B------:R-:W-:-:S02]  /*8ab0*/  IMAD.MOV.U32 R11, RZ, RZ, R0 ;  /* 0x000000ffff0b7224 */ /* 0x000fc400078e0000 */
[----:B---3--:R-:W-:Y:S02]  /*8ac0*/  IMAD.MOV.U32 R24, RZ, RZ, R23 ;  /* 0x000000ffff187224 */ /* 0x008fe400078e0017 */
[----:B------:R-:W3:Y:S02]  /*8ad0*/  @!P6 LDG.E.CONSTANT R23, desc[UR8][R6.64] ;  /* 0x000000080617e981 */ /* 0x000ee4000c1e9900 */
[----:B------:R-:W-:Y:S01]  /*8ae0*/  IMAD.MOV.U32 R25, RZ, RZ, R24 ;  /* 0x000000ffff197224 */ /* 0x000fe200078e0018 */
[-C--:B------:R-:W-:Y:S01]  /*8af0*/  ISETP.GE.U32.AND P6, PT, R13, R26.reuse, PT ;  /* 0x0000001a0d00720c */ /* 0x080fe20003fc6070 */
[----:B------:R-:W4:Y:S04]  /*8b00*/  @!P5 LDG.E.CONSTANT R11, desc[UR8][R4.64+0x80] ;  /* 0x00008008040bd981 */ /* 0x000f28000c1e9900 */
[----:B------:R-:W5:Y:S01]  /*8b10*/  @!P5 LDG.E.CONSTANT R25, desc[UR8][R6.64+0x80] ;  /* 0x000080080619d981 */ /* 0x000f62000c1e9900 */
[----:B------:R-:W-:Y:S01]  /*8b20*/  ISETP.GE.U32.AND P5, PT, R9, R26, PT ;  /* 0x0000001a0900720c */ /* 0x000fe20003fa6070 */
        /* <DEDUP_REMOVED lines=26> */
[----:B------:R-:W-:-:S13]  /*8cd0*/  ISETP.NE.AND P0, PT, R32, RZ, PT ;  /* 0x000000ff2000720c */ /* 0x000fda0003f05270 */
[----:B------:R5:W5:Y:S01]  /*8ce0*/  @!P0 LDG.E.CONSTANT R8, desc[UR8][R2.64+-0x4] ;  /* 0xfffffc0802088981 */ /* 0x000b62000c1e9900 */
[----:B------:R-:W1:Y:S01]  /*8cf0*/  S2R R28, SR_LANEID ;  /* 0x00000000001c7919 */ /* 0x000e620000000000 */
[----:B------:R-:W1:Y:S01]  /*8d00*/  S2UR UR5, SR_CgaCtaId ;  /* 0x00000000000579c3 */ /* 0x000e620000008800 */
[----:B------:R-:W-:Y:S01]  /*8d10*/  SHF.R.U32.HI R9, RZ, 0x5, R32 ;  /* 0x00000005ff097819 */ /* 0x000fe20000011620 */
[----:B------:R-:W-:Y:S01]  /*8d20*/  UMOV UR4, 0x400 ;  /* 0x0000040000047882 */ /* 0x000fe20000000000 */
[----:B0-----:R-:W-:Y:S01]  /*8d30*/  P2R R4, PR, RZ, 0x1 ;  /* 0x00000001ff047803 */ /* 0x001fe20000000000 */
[----:B-1----:R-:W-:Y:S02]  /*8d40*/  ULEA UR4, UR5, UR4, 0x18 ;  /* 0x0000000405047291 */ /* 0x002fe4000f8ec0ff */
[----:B------:R-:W-:-:S05]  /*8d50*/  IMAD R4, R9, 0x120, R28 ;  /* 0x0000012009047824 */ /* 0x000fca00078e021c */
[----:B------:R-:W-:-:S05]  /*8d60*/  LEA R4, R4, UR4, 0x2 ;  /* 0x0000000404047c11 */ /* 0x000fca000f8e10ff */
[----:B------:R-:W-:Y:S01]  /*8d70*/  IMAD R5, R28, 0x20, R4 ;  /* 0x000000201c057824 */ /* 0x000fe200078e0204 */
[C---:B------:R-:W-:Y:S02]  /*8d80*/  LEA R6, R32.reuse, UR4, 0x2 ;  /* 0x0000000420067c11 */ /* 0x040fe4000f8e10ff */
[C---:B------:R-:W-:Y:S01]  /*8d90*/  ISETP.NE.AND P0, PT, R32.reuse, RZ, PT ;  /* 0x000000ff2000720c */ /* 0x040fe20003f05270 */
[----:B------:R-:W-:-:S05]  /*8da0*/  IMAD R7, R32, 0x9, RZ ;  /* 0x0000000920077824 */ /* 0x000fca00078e02ff */
[----:B------:R-:W-:Y:S01]  /*8db0*/  ISETP.EQ.U32.AND P4, PT, R26, R7, PT ;  /* 0x000000071a00720c */ /* 0x000fe20003f82070 */
        /* <DEDUP_REMOVED lines=21> */
[----:B------:R2:W-:Y:S04]  /*8f10*/  STS [R4+0x80], R25 ;  /* 0x0000801904007388 */ /* 0x0005e80000000800 */
[----:B------:R3:W-:Y:S04]  /*8f20*/  STS [R4+0x100], R27 ;  /* 0x0001001b04007388 */ /* 0x0007e80000000800 */
[----:B------:R4:W-:Y:S04]  /*8f30*/  STS [R4+0x180], R31 ;  /* 0x0001801f04007388 */ /* 0x0009e80000000800 */
[----:B------:R-:W-:Y:S04]  /*8f40*/  STS [R4+0x200], R33 ;  /* 0x0002002104007388 */ /* 0x000fe80000000800 */
[----:B------:R-:W-:Y:S04]  /*8f50*/  STS [R4+0x280], R34 ;  /* 0x0002802204007388 */ /* 0x000fe80000000800 */
[----:B------:R-:W-:Y:S04]  /*8f60*/  STS [R4+0x300], R35 ;  /* 0x0003002304007388 */ /* 0x000fe80000000800 */
[----:B------:R-:W-:Y:S04]  /*8f70*/  STS [R4+0x380], R36 ;  /* 0x0003802404007388 */ /* 0x000fe80000000800 */
[----:B------:R-:W-:Y:S01]  /*8f80*/  STS [R4+0x400], R24 ;  /* 0x0004001804007388 */ /* 0x000fe20000000800 */
[----:B------:R-:W-:-:S03]  /*8f90*/  NOP ;  /* 0x0000000000007918 */ /* 0x000fc60000000000 */
[----:B------:R-:W-:Y:S04]  /*8fa0*/  LDS R11, [R5] ;  /* 0x00000000050b7984 */ /* 0x000fe80000000800 */
[----:B------:R-:W-:Y:S04]  /*8fb0*/  LDS R13, [R5+0x4] ;  /* 0x00000400050d7984 */ /* 0x000fe80000000800 */
[----:B------:R-:W-:Y:S04]  /*8fc0*/  LDS R15, [R5+0x8] ;  /* 0x00000800050f7984 */ /* 0x000fe80000000800 */
[----:B------:R-:W-:Y:S04]  /*8fd0*/  LDS R17, [R5+0xc] ;  /* 0x00000c0005117984 */ /* 0x000fe80000000800 */
[----:B------:R-:W-:Y:S04]  /*8fe0*/  LDS R19, [R5+0x10] ;  /* 0x0000100005137984 */ /* 0x000fe80000000800 */
[----:B------:R-:W-:Y:S04]  /*8ff0*/  LDS R21, [R5+0x14] ;  /* 0x0000140005157984 */ /* 0x000fe80000000800 */
[----:B------:R-:W-:Y:S04]  /*9000*/  LDS R23, [R5+0x18] ;  /* 0x0000180005177984 */ /* 0x000fe80000000800 */
[----:B------:R-:W-:Y:S04]  /*9010*/  LDS R3, [R5+0x1c] ;  /* 0x00001c0005037984 */ /* 0x000fe80000000800 */
[----:B------:R5:W-:Y:S01]  /*9020*/  LDS R0, [R5+0x20] ;  /* 0x0000200005007984 */ /* 0x000be20000000800 */
[----:B------:R-:W-:Y:S06]  /*9030*/  BAR.SYNC.DEFER_BLOCKING 0x0 ;  /* 0x0000000000007b1d */ /* 0x000fec0000010000 */
[----:B0-----:R-:W-:Y:S02]  /*9040*/  STS [R6+0x4d8], R29 ;  /* 0x0004d81d06007388 */ /* 0x001fe40000000800 */
[----:B------:R-:W-:Y:S06]  /*9050*/  BAR.SYNC.DEFER_BLOCKING 0x0 ;  /* 0x0000000000007b1d */ /* 0x000fec0000010000 */
[----:B------:R-:W0:Y:S01]  /*9060*/  @P0 LDS R8, [R6+0x4d4] ;  /* 0x0004d40006080984 */ /* 0x000e220000000800 */
[----:B--2---:R-:W-:-:S02]  /*9070*/  VIADD R25, R7, 0x1 ;  /* 0x0000000107197836 */ /* 0x004fc40000000000 */
[C---:B---3--:R-:W-:Y:S01]  /*9080*/  VIADD R27, R7.reuse, 0x2 ;  /* 0x00000002071b7836 */ /* 0x048fe20000000000 */
[----:B-1----:R-:W-:Y:S01]  /*9090*/  ISETP.NE.AND P5, PT, R10, R12, PT ;  /* 0x0000000c0a00720c */ /* 0x002fe20003fa5270 */
[C---:B----4-:R-:W-:Y:S01]  /*90a0*/  VIADD R31, R7.reuse, 0x3 ;  /* 0x00000003071f7836 */ /* 0x050fe20000000000 */
[C---:B------:R-:W-:Y:S01]  /*90b0*/  ISETP.EQ.U32.AND P2, PT, R26.reuse, R25, PT ;  /* 0x000000191a00720c */ /* 0x040fe20003f42070 */
[----:B-----5:R-:W-:Y:S01]  /*90c0*/  VIADD R5, R7, 0x4 ;  /* 0x0000000407057836 */ /* 0x020fe20000000000 */
[----:B------:R-:W-:Y:S02]  /*90d0*/  ISETP.EQ.U32.AND P3, PT, R26, R27, PT ;  /* 0x0000001b1a00720c */ /* 0x000fe40003f62070 */
[----:B------:R-:W-:Y:S02]  /*90e0*/  ISETP.EQ.OR.EX P5, PT, R30, RZ, P5, P2 ;  /* 0x000000ff1e00720c */ /* 0x000fe40002fa2720 */
[C---:B------:R-:W-:Y:S02]  /*90f0*/  ISETP.EQ.U32.AND P1, PT, R26.reuse, R31, PT ;  /* 0x0000001f1a00720c */ /* 0x040fe40003f22070 */
[----:B------:R-:W-:-:S02]  /*9100*/  ISETP.EQ.U32.AND P2, PT, R26, R5, PT ;  /* 0x000000051a00720c */ /* 0x000fc40003f42070 */
[----:B------:R-:W-:Y:S02]  /*9110*/  SEL R4, RZ, 0x1, !P5 ;  /* 0x00000001ff047807 */ /* 0x000fe40006800000 */
[----:B0-----:R-:W-:-:S04]  /*9120*/  ISETP.NE.AND P0, PT, R8, R10, PT ;  /* 0x0000000a0800720c */ /* 0x001fc80003f05270 */
[----:B------:R-:W-:Y:S02]  /*9130*/  ISETP.EQ.OR.EX P4, PT, R30, RZ, P0, P4 ;  /* 0x000000ff1e00720c */ /* 0x000fe40000782740 */
[----:B------:R-:W-:Y:S02]  /*9140*/  ISETP.NE.AND P0, PT, R12, R14, PT ;  /* 0x0000000e0c00720c */ /* 0x000fe40003f05270 */
[----:B------:R-:W-:Y:S02]  /*9150*/  SEL R6, RZ, 0x1, !P4 ;  /* 0x00000001ff067807 */ /* 0x000fe40006000000 */
[----:B------:R-:W-:Y:S02]  /*9160*/  ISETP.EQ.OR.EX P3, PT, R30, RZ, P0, P3 ;  /* 0x000000ff1e00720c */ /* 0x000fe40000762730 */
[----:B------:R-:W-:Y:S02]  /*9170*/  ISETP.NE.AND P4, PT, R14, R16, PT ;  /* 0x000000100e00720c */ /* 0x000fe40003f85270 */
[----:B------:R-:W-:-:S02]  /*9180*/  ISETP.NE.AND P0, PT, R16, R18, PT ;  /* 0x000000121000720c */ /* 0x000fc40003f05270 */
[----:B------:R-:W-:Y:S02]  /*9190*/  SEL R27, RZ, 0x1, !P3 ;  /* 0x00000001ff1b7807 */ /* 0x000fe40005800000 */
[C---:B------:R-:W-:Y:S02]  /*91a0*/  ISETP.EQ.OR.EX P6, PT, R30.reuse, RZ, P4, P1 ;  /* 0x000000ff1e00720c */ /* 0x040fe400027c2710 */
[----:B------:R-:W-:Y:S02]  /*91b0*/  ISETP.EQ.OR.EX P2, PT, R30, RZ, P0, P2 ;  /* 0x000000ff1e00720c */ /* 0x000fe40000742720 */
[----:B------:R-:W-:Y:S02]  /*91c0*/  IADD3 R27, P0, P1, R27, R4, R6 ;  /* 0x000000041b1b7210 */ /* 0x000fe4000791e006 */
[----:B------:R-:W-:Y:S02]  /*91d0*/  SEL R5, RZ, 0x1, !P6 ;  /* 0x00000001ff057807 */ /* 0x000fe40007000000 */
[----:B------:R-:W-:-:S02]  /*91e0*/  SEL R4, RZ, 0x1, !P2 ;  /* 0x00000001ff047807 */ /* 0x000fc40005000000 */
[----:B------:R-:W-:Y:S02]  /*91f0*/  IADD3.X R24, PT, PT, RZ, RZ, RZ, P0, P1 ;  /* 0x000000ffff187210 */ /* 0x000fe400007e24ff */
[----:B------:R-:W-:Y:S01]  /*9200*/  IADD3 R27, P0, P1, R4, R27, R5 ;  /* 0x0000001b041b7210 */ /* 0x000fe2000791e005 */
[----:B------:R-:W-:-:S03]  /*9210*/  VIADD R5, R7, 0x5 ;  /* 0x0000000507057836 */ /* 0x000fc60000000000 */
[----:B------:R-:W-:Y:S02]  /*9220*/  IADD3.X R24, PT, PT, RZ, R24, RZ, P0, P1 ;  /* 0x00000018ff187210 */ /* 0x000fe400007e24ff */
[----:B------:R-:W-:Y:S01]  /*9230*/  ISETP.EQ.U32.AND P0, PT, R26, R5, PT ;  /* 0x000000051a00720c */ /* 0x000fe20003f02070 */
[----:B------:R-:W-:Y:S01]  /*9240*/  VIADD R5, R7, 0x6 ;  /* 0x0000000607057836 */ /* 0x000fe20000000000 */
[----:B------:R-:W-:Y:S02]  /*9250*/  ISETP.NE.AND P1, PT, R18, R20, PT ;  /* 0x000000141200720c */ /* 0x000fe40003f25270 */
[----:B------:R-:W-:Y:S02]  /*9260*/  ISETP.NE.AND P4, PT, R20, R22, PT ;  /* 0x000000161400720c */ /* 0x000fe40003f85270 */
[----:B------:R-:W-:Y:S02]  /*9270*/  ISETP.EQ.OR.EX P1, PT, R30, RZ, P1, P0 ;  /* 0x000000ff1e00720c */ /* 0x000fe40000f22700 */
[----:B------:R-:W-:-:S04]  /*9280*/  ISETP.EQ.U32.AND P0, PT, R26, R5, PT ;  /* 0x000000051a00720c */ /* 0x000fc80003f02070 */
[----:B------:R-:W-:Y:S02]  /*9290*/  ISETP.EQ.OR.EX P0, PT, R30, RZ, P4, P0 ;  /* 0x000000ff1e00720c */ /* 0x000fe40002702700 */
[----:B------:R-:W-:Y:S02]  /*92a0*/  SEL R5, RZ, 0x1, !P1 ;  /* 0x00000001ff057807 */ /* 0x000fe40004800000 */
[----:B------:R-:W-:Y:S02]  /*92b0*/  SEL R4, RZ, 0x1, !P0 ;  /* 0x00000001ff047807 */ /* 0x000fe40004000000 */
[----:B------:R-:W-:Y:S02]  /*92c0*/  P2R R31, PR, RZ, 0x20 ;  /* 0x00000020ff1f7803 */ /* 0x000fe40000000000 */
[----:B------:R-:W-:Y:S01]  /*92d0*/  IADD3 R27, P4, P5, R4, R27, R5 ;  /* 0x0000001b041b7210 */ /* 0x000fe20007d9e005 */
[C---:B------:R-:W-:Y:S02]  /*92e0*/  VIADD R5, R7.reuse, 0x7 ;  /* 0x0000000707057836 */ /* 0x040fe40000000000 */
[----:B------:R-:W-:Y:S01]  /*92f0*/  VIADD R7, R7, 0x8 ;  /* 0x0000000807077836 */ /* 0x000fe20000000000 */
[----:B------:R-:W-:-:S02]  /*9300*/  IADD3.X R24, PT, PT, RZ, R24, RZ, P4, P5 ;  /* 0x00000018ff187210 */ /* 0x000fc400027ea4ff */
[----:B------:R-:W-:Y:S02]  /*9310*/  ISETP.EQ.U32.AND P5, PT, R26, R5, PT ;  /* 0x000000051a00720c */ /* 0x000fe40003fa2070 */
[----:B------:R-:W-:Y:S02]  /*9320*/  ISETP.NE.AND P4, PT, R22, R2, PT ;  /* 0x000000021600720c */ /* 0x000fe40003f85270 */
[----:B------:R-:W-:Y:S02]  /*9330*/  P2R R34, PR, RZ, 0x40 ;  /* 0x00000040ff227803 */ /* 0x000fe40000000000 */
[----:B------:R-:W-:Y:S02]  /*9340*/  ISETP.EQ.OR.EX P5, PT, R30, RZ, P4, P5 ;  /* 0x000000ff1e00720c */ /* 0x000fe400027a2750 */
[----:B------:R-:W-:Y:S02]  /*9350*/  ISETP.EQ.U32.AND P4, PT, R26, R7, PT ;  /* 0x000000071a00720c */ /* 0x000fe40003f82070 */
[----:B------:R-:W-:-:S02]  /*9360*/  ISETP.NE.AND P6, PT, R2, R29, PT ;  /* 0x0000001d0200720c */ /* 0x000fc40003fc5270 */
[----:B------:R-:W-:Y:S02]  /*9370*/  P2R R33, PR, RZ, 0x8 ;  /* 0x00000008ff217803 */ /* 0x000fe40000000000 */
[----:B------:R-:W-:Y:S02]  /*9380*/  ISETP.EQ.OR.EX P4, PT, R30, RZ, P6, P4 ;  /* 0x000000ff1e00720c */ /* 0x000fe40003782740 */
[----:B------:R-:W-:Y:S02]  /*9390*/  ISETP.NE.AND P3, PT, R31, RZ, PT ;  /* 0x000000ff1f00720c */ /* 0x000fe40003f65270 */
[----:B------:R-:W-:Y:S02]  /*93a0*/  SEL R5, RZ, 0x1, !P5 ;  /* 0x00000001ff057807 */ /* 0x000fe40006800000 */
[----:B------:R-:W-:Y:S02]  /*93b0*/  SEL R4, RZ, 0x1, !P4 ;  /* 0x00000001ff047807 */ /* 0x000fe40006000000 */
[----:B------:R-:W-:-:S02]  /*93c0*/  P2R R25, PR, RZ, 0x8 ;  /* 0x00000008ff197803 */ /* 0x000fc40000000000 */
[----:B------:R-:W-:-:S04]  /*93d0*/  IADD3 R27, P3, P6, R4, R27, R5 ;  /* 0x0000001b041b7210 */ /* 0x000fc80007e7e005 */
[----:B------:R-:W-:Y:S02]  /*93e0*/  IADD3.X R24, PT, PT, RZ, R24, RZ, P3, P6 ;  /* 0x00000018ff187210 */ /* 0x000fe40001fec4ff */
[----:B------:R-:W-:-:S04]  /*93f0*/  ISETP.NE.AND P3, PT, R25, RZ, PT ;  /* 0x000000ff1900720c */ /* 0x000fc80003f65270 */
[----:B------:R-:W-:Y:S02]  /*9400*/  SEL R4, R11, RZ, !P3 ;  /* 0x000000ff0b047207 */ /* 0x000fe40005800000 */
[----:B------:R-:W-:-:S03]  /*9410*/  ISETP.NE.AND P3, PT, R33, RZ, PT ;  /* 0x000000ff2100720c */ /* 0x000fc60003f65270 */
[----:B------:R-:W-:-:S05]  /*9420*/  IMAD.IADD R4, R13, 0x1, R4 ;  /* 0x000000010d047824 */ /* 0x000fca00078e0204 */
[----:B------:R-:W-:Y:S02]  /*9430*/  SEL R4, R4, RZ, !P3 ;  /* 0x000000ff04047207 */ /* 0x000fe40005800000 */
[----:B------:R-:W-:-:S03]  /*9440*/  ISETP.NE.AND P6, PT, R34, RZ, PT ;  /* 0x000000ff2200720c */ /* 0x000fc60003fc5270 */
        /* <DEDUP_REMOVED lines=13> */
[----:B------:R-:W0:Y:S01]  /*9520*/  SHFL.UP PT, R6, R0, 0x1, RZ ;  /* 0x0420000000067989 */ /* 0x000e2200000e00ff */
[----:B------:R-:W-:-:S03]  /*9530*/  ISETP.NE.U32.AND P4, PT, R27, RZ, PT ;  /* 0x000000ff1b00720c */ /* 0x000fc60003f85070 */
[----:B------:R-:W1:Y:S01]  /*9540*/  SHFL.UP PT, R4, R27, 0x1, RZ ;  /* 0x042000001b047989 */ /* 0x000e6200000e00ff */
[----:B------:R-:W-:-:S03]  /*9550*/  ISETP.NE.AND.EX P4, PT, R24, RZ, PT, P4 ;  /* 0x000000ff1800720c */ /* 0x000fc60003f85340 */
[----:B------:R-:W2:Y:S01]  /*9560*/  SHFL.UP PT, R5, R24, 0x1, RZ ;  /* 0x0420000018057989 */ /* 0x000ea200000e00ff */
[----:B0-----:R-:W-:Y:S02]  /*9570*/  SEL R6, R6, RZ, !P4 ;  /* 0x000000ff06067207 */ /* 0x001fe40006000000 */
[----:B------:R-:W-:-:S04]  /*9580*/  ISETP.GE.AND P4, PT, R28, 0x1, PT ;  /* 0x000000011c00780c */ /* 0x000fc80003f86270 */
[----:B------:R-:W-:-:S05]  /*9590*/  SEL R7, R6, RZ, P4 ;  /* 0x000000ff06077207 */ /* 0x000fca0002000000 */
[----:B------:R-:W-:Y:S01]  /*95a0*/  IMAD.IADD R7, R0, 0x1, R7 ;  /* 0x0000000100077824 */ /* 0x000fe200078e0207 */
[----:B-1----:R-:W-:-:S04]  /*95b0*/  SEL R4, R4, RZ, P4 ;  /* 0x000000ff04047207 */ /* 0x002fc80002000000 */
[----:B------:R-:W0:Y:S01]  /*95c0*/  SHFL.UP PT, R6, R7, 0x2, RZ ;  /* 0x0440000007067989 */ /* 0x000e2200000e00ff */
[----:B--2---:R-:W-:Y:S02]  /*95d0*/  SEL R5, R5, RZ, P4 ;  /* 0x000000ff05057207 */ /* 0x004fe40002000000 */
[----:B------:R-:W-:-:S05]  /*95e0*/  IADD3 R25, P4, PT, R4, R27, RZ ;  /* 0x0000001b04197210 */ /* 0x000fca0007f9e0ff */
[----:B------:R-:W-:Y:S01]  /*95f0*/  IMAD.X R27, R5, 0x1, R24, P4 ;  /* 0x00000001051b7824 */ /* 0x000fe200020e0618 */
[----:B------:R-:W1:Y:S01]  /*9600*/  SHFL.UP PT, R0, R25, 0x2, RZ ;  /* 0x0440000019007989 */ /* 0x000e6200000e00ff */
[----:B------:R-:W-:-:S03]  /*9610*/  ISETP.NE.U32.AND P4, PT, R25, RZ, PT ;  /* 0x000000ff1900720c */ /* 0x000fc60003f85070 */
[----:B------:R-:W2:Y:S01]  /*9620*/  SHFL.UP PT, R4, R27, 0x2, RZ ;  /* 0x044000001b047989 */ /* 0x000ea200000e00ff */
[----:B------:R-:W-:-:S04]  /*9630*/  ISETP.NE.AND.EX P4, PT, R27, RZ, PT, P4 ;  /* 0x000000ff1b00720c */ /* 0x000fc80003f85340 */
[----:B0-----:R-:W-:Y:S02]  /*9640*/  SEL R6, R6, RZ, !P4 ;  /* 0x000000ff06067207 */ /* 0x001fe40006000000 */
[----:B------:R-:W-:-:S04]  /*9650*/  ISETP.GE.AND P4, PT, R28, 0x2, PT ;  /* 0x000000021c00780c */ /* 0x000fc80003f86270 */
[----:B------:R-:W-:-:S05]  /*9660*/  SEL R6, R6, RZ, P4 ;  /* 0x000000ff06067207 */ /* 0x000fca0002000000 */
[----:B------:R-:W-:Y:S01]  /*9670*/  IMAD.IADD R6, R7, 0x1, R6 ;  /* 0x0000000107067824 */ /* 0x000fe200078e0206 */
[----:B-1----:R-:W-:Y:S02]  /*9680*/  SEL R0, R0, RZ, P4 ;  /* 0x000000ff00007207 */ /* 0x002fe40002000000 */
[----:B--2---:R-:W-:Y:S02]  /*9690*/  SEL R4, R4, RZ, P4 ;  /* 0x000000ff04047207 */ /* 0x004fe40002000000 */
[----:B------:R-:W0:Y:S01]  /*96a0*/  SHFL.UP PT, R5, R6, 0x4, RZ ;  /* 0x0480000006057989 */ /* 0x000e2200000e00ff */
        /* <DEDUP_REMOVED lines=8> */
[----:B------:R-:W-:Y:S02]  /*9730*/  SEL R5, R5, RZ, P4 ;  /* 0x000000ff05057207 */ /* 0x000fe40002000000 */
[----:B-1----:R-:W-:-:S03]  /*9740*/  SEL R0, R0, RZ, P4 ;  /* 0x000000ff00007207 */ /* 0x002fc60002000000 */
[----:B------:R-:W-:Y:S01]  /*9750*/  IMAD.IADD R5, R6, 0x1, R5 ;  /* 0x0000000106057824 */ /* 0x000fe200078e0205 */
[----:B--2---:R-:W-:Y:S02]  /*9760*/  SEL R4, R4, RZ, P4 ;  /* 0x000000ff04047207 */ /* 0x004fe40002000000 */
[----:B------:R-:W-:Y:S02]  /*9770*/  IADD3 R7, P4, PT, R0, R7, RZ ;  /* 0x0000000700077210 */ /* 0x000fe40007f9e0ff */
[----:B------:R-:W0:Y:S03]  /*9780*/  SHFL.UP PT, R6, R5, 0x8, RZ ;  /* 0x0500000005067989 */ /* 0x000e2600000e00ff */
[----:B------:R-:W-:Y:S01]  /*9790*/  IMAD.X R27, R4, 0x1, R25, P4 ;  /* 0x00000001041b7824 */ /* 0x000fe200020e0619 */
[----:B------:R-:W1:Y:S04]  /*97a0*/  SHFL.UP PT, R0, R7, 0x8, RZ ;  /* 0x0500000007007989 */ /* 0x000e6800000e00ff */
[----:B------:R-:W2:Y:S01]  /*97b0*/  SHFL.UP PT, R4, R27, 0x8, RZ ;  /* 0x050000001b047989 */ /* 0x000ea200000e00ff */
[----:B------:R-:W-:-:S04]  /*97c0*/  ISETP.NE.U32.AND P4, PT, R7, RZ, PT ;  /* 0x000000ff0700720c */ /* 0x000fc80003f85070 */
[----:B------:R-:W-:-:S04]  /*97d0*/  ISETP.NE.AND.EX P4, PT, R27, RZ, PT, P4 ;  /* 0x000000ff1b00720c */ /* 0x000fc80003f85340 */
[----:B0-----:R-:W-:Y:S02]  /*97e0*/  SEL R6, R6, RZ, !P4 ;  /* 0x000000ff06067207 */ /* 0x001fe40006000000 */
[----:B------:R-:W-:-:S04]  /*97f0*/  ISETP.GE.AND P4, PT, R28, 0x8, PT ;  /* 0x000000081c00780c */ /* 0x000fc80003f86270 */
[----:B------:R-:W-:Y:S02]  /*9800*/  SEL R6, R6, RZ, P4 ;  /* 0x000000ff06067207 */ /* 0x000fe40002000000 */
[----:B-1----:R-:W-:Y:S02]  /*9810*/  SEL R0, R0, RZ, P4 ;  /* 0x000000ff00007207 */ /* 0x002fe40002000000 */
[----:B--2---:R-:W-:Y:S01]  /*9820*/  SEL R4, R4, RZ, P4 ;  /* 0x000000ff04047207 */ /* 0x004fe20002000000 */
[----:B------:R-:W-:Y:S01]  /*9830*/  IMAD.IADD R6, R5, 0x1, R6 ;  /* 0x0000000105067824 */ /* 0x000fe200078e0206 */
[----:B------:R-:W-:-:S04]  /*9840*/  IADD3 R25, P4, PT, R0, R7, RZ ;  /* 0x0000000700197210 */ /* 0x000fc80007f9e0ff */
[----:B------:R-:W0:Y:S01]  /*9850*/  SHFL.UP PT, R5, R6, 0x10, RZ ;  /* 0x0600000006057989 */ /* 0x000e2200000e00ff */
[----:B------:R-:W-:-:S03]  /*9860*/  IMAD.X R24, R4, 0x1, R27, P4 ;  /* 0x0000000104187824 */ /* 0x000fc600020e061b */
[----:B------:R-:W1:Y:S04]  /*9870*/  SHFL.UP PT, R0, R25, 0x10, RZ ;  /* 0x0600000019007989 */ /* 0x000e6800000e00ff */
[----:B------:R-:W2:Y:S01]  /*9880*/  SHFL.UP PT, R4, R24, 0x10, RZ ;  /* 0x0600000018047989 */ /* 0x000ea200000e00ff */
[----:B------:R-:W-:-:S04]  /*9890*/  ISETP.NE.U32.AND P4, PT, R25, RZ, PT ;  /* 0x000000ff1900720c */ /* 0x000fc80003f85070 */
[----:B------:R-:W-:-:S04]  /*98a0*/  ISETP.NE.AND.EX P4, PT, R24, RZ, PT, P4 ;  /* 0x000000ff1800720c */ /* 0x000fc80003f85340 */
[----:B0-----:R-:W-:Y:S02]  /*98b0*/  SEL R7, R5, RZ, !P4 ;  /* 0x000000ff05077207 */ /* 0x001fe40006000000 */
[----:B------:R-:W-:-:S04]  /*98c0*/  ISETP.GE.AND P4, PT, R28, 0x10, PT ;  /* 0x000000101c00780c */ /* 0x000fc80003f86270 */
[----:B-1----:R-:W-:Y:S02]  /*98d0*/  SEL R0, R0, RZ, P4 ;  /* 0x000000ff00007207 */ /* 0x002fe40002000000 */
[----:B--2---:R-:W-:Y:S02]  /*98e0*/  SEL R5, R4, RZ, P4 ;  /* 0x000000ff04057207 */ /* 0x004fe40002000000 */
[----:B------:R-:W-:Y:S02]  /*98f0*/  SEL R7, R7, RZ, P4 ;  /* 0x000000ff07077207 */ /* 0x000fe40002000000 */
[----:B------:R-:W-:Y:S02]  /*9900*/  ISETP.NE.AND P4, PT, R28, 0x1f, PT ;  /* 0x0000001f1c00780c */ /* 0x000fe40003f85270 */
[----:B------:R-:W-:Y:S01]  /*9910*/  IADD3 R4, P5, PT, R0, R25, RZ ;  /* 0x0000001900047210 */ /* 0x000fe20007fbe0ff */
[----:B------:R-:W-:-:S04]  /*9920*/  IMAD.IADD R33, R6, 0x1, R7 ;  /* 0x0000000106217824 */ /* 0x000fc800078e0207 */
[----:B------:R-:W-:-:S06]  /*9930*/  IMAD.X R5, R5, 0x1, R24, P5 ;  /* 0x0000000105057824 */ /* 0x000fcc00028e0618 */
[----:B------:R-:W-:-:S05]  /*9940*/  @!P4 LEA R40, R9, UR4, 0x4 ;  /* 0x000000040928cc11 */ /* 0x000fca000f8e20ff */
[----:B------:R-:W-:Y:S04]  /*9950*/  @!P4 STS.64 [R40], R4 ;  /* 0x000000042800c388 */ /* 0x000fe80000000a00 */
[----:B------:R-:W-:Y:S01]  /*9960*/  @!P4 STS [R40+0x8], R33 ;  /* 0x000008212800c388 */ /* 0x000fe20000000800 */
[----:B------:R-:W-:Y:S06]  /*9970*/  BAR.SYNC.DEFER_BLOCKING 0x0 ;  /* 0x0000000000007b1d */ /* 0x000fec0000010000 */
[----:B------:R-:W-:Y:S04]  /*9980*/  LDS.64 R34, [UR4+0x10] ;  /* 0x00001004ff227984 */ /* 0x000fe80008000a00 */
[----:B------:R-:W0:Y:S04]  /*9990*/  LDS.64 R36, [UR4] ;  /* 0x00000004ff247984 */ /* 0x000e280008000a00 */
[----:B------:R-:W1:Y:S04]  /*99a0*/  LDS R0, [UR4+0x8] ;  /* 0x00000804ff007984 */ /* 0x000e680008000800 */
[----:B------:R-:W2:Y:S04]  /*99b0*/  LDS R27, [UR4+0x18] ;  /* 0x00001804ff1b7984 */ /* 0x000ea80008000800 */
[----:B------:R-:W3:Y:S04]  /*99c0*/  LDS.64 R24, [UR4+0x20] ;  /* 0x00002004ff187984 */ /* 0x000ee80008000a00 */
[----:B------:R-:W4:Y:S04]  /*99d0*/  LDS R38, [UR4+0x28] ;  /* 0x00002804ff267984 */ /* 0x000f280008000800 */
[----:B------:R-:W5:Y:S04]  /*99e0*/  LDS.64 R6, [UR4+0x30] ;  /* 0x00003004ff067984 */ /* 0x000f680008000a00 */
[----:B------:R-:W-:Y:S01]  /*99f0*/  LDS R40, [UR4+0x58] ;  /* 0x00005804ff287984 */ /* 0x000fe20008000800 */
[----:B0-----:R-:W-:-:S05]  /*9a00*/  IADD3 R41, P4, PT, R36, R34, RZ ;  /* 0x0000002224297210 */ /* 0x001fca0007f9e0ff */
[----:B------:R-:W-:Y:S01]  /*9a10*/  IMAD.X R43, R37, 0x1, R35, P4 ;  /* 0x00000001252b7824 */ /* 0x000fe200020e0623 */
[----:B------:R-:W-:-:S04]  /*9a20*/  ISETP.NE.U32.AND P4, PT, R34, RZ, PT ;  /* 0x000000ff2200720c */ /* 0x000fc80003f85070 */
[----:B------:R-:W-:-:S04]  /*9a30*/  ISETP.NE.AND.EX P4, PT, R35, RZ, PT, P4 ;  /* 0x000000ff2300720c */ /* 0x000fc80003f85340 */
[----:B-1----:R-:W-:Y:S02]  /*9a40*/  SEL R34, R0, RZ, !P4 ;  /* 0x000000ff00227207 */ /* 0x002fe40006000000 */
[----:B------:R-:W-:-:S03]  /*9a50*/  ISETP.NE.AND P4, PT, R9, 0x2, PT ;  /* 0x000000020900780c */ /* 0x000fc60003f85270 */
[----:B--2---:R-:W-:Y:S01]  /*9a60*/  IMAD.IADD R27, R27, 0x1, R34 ;  /* 0x000000011b1b7824 */ /* 0x004fe200078e0222 */
[----:B------:R-:W-:Y:S01]  /*9a70*/  SEL R42, R41, R36, !P4 ;  /* 0x00000024292a7207 */ /* 0x000fe20006000000 */
[----:B------:R-:W-:Y:S01]  /*9a80*/  LDS.64 R34, [UR4+0x40] ;  /* 0x00004004ff227984 */ /* 0x000fe20008000a00 */
[----:B------:R-:W-:Y:S02]  /*9a90*/  SEL R44, R43, R37, !P4 ;  /* 0x000000252b2c7207 */ /* 0x000fe40006000000 */
[----:B------:R-:W-:Y:S01]  /*9aa0*/  SEL R0, R27, R0, !P4 ;  /* 0x000000001b007207 */ /* 0x000fe20006000000 */
[----:B------:R-:W0:Y:S01]  /*9ab0*/  LDS R36, [UR4+0x38] ;  /* 0x00003804ff247984 */ /* 0x000e220008000800 */
[----:B---3--:R-:W-:-:S05]  /*9ac0*/  IADD3 R37, P4, PT, R24, R41, RZ ;  /* 0x0000002918257210 */ /* 0x008fca0007f9e0ff */
[----:B------:R-:W-:Y:S01]  /*9ad0*/  IMAD.X R43, R25, 0x1, R43, P4 ;  /* 0x00000001192b7824 */ /* 0x000fe200020e062b */
[----:B------:R-:W-:-:S04]  /*9ae0*/  ISETP.NE.U32.AND P4, PT, R24, RZ, PT ;  /* 0x000000ff1800720c */ /* 0x000fc80003f85070 */
[----:B------:R-:W-:Y:S02]  /*9af0*/  ISETP.NE.AND.EX P4, PT, R25, RZ, PT, P4 ;  /* 0x000000ff1900720c */ /* 0x000fe40003f85340 */
[----:B------:R-:W-:Y:S02]  /*9b00*/  LDS.64 R24, [UR4+0x50] ;  /* 0x00005004ff187984 */ /* 0x000fe40008000a00 */
[----:B------:R-:W-:Y:S02]  /*9b10*/  SEL R27, R27, RZ, !P4 ;  /* 0x000000ff1b1b7207 */ /* 0x000fe40006000000 */
[----:B------:R-:W-:-:S03]  /*9b20*/  ISETP.NE.AND P4, PT, R9, 0x3, PT ;  /* 0x000000030900780c */ /* 0x000fc60003f85270 */
[----:B----4-:R-:W-:Y:S01]  /*9b30*/  IMAD.IADD R27, R38, 0x1, R27 ;  /* 0x00000001261b7824 */ /* 0x010fe200078e021b */
[----:B------:R-:W-:Y:S01]  /*9b40*/  SEL R42, R37, R42, !P4 ;  /* 0x0000002a252a7207 */ /* 0x000fe20006000000 */
[----:B------:R-:W1:Y:S01]  /*9b50*/  LDS R38, [UR4+0x48] ;  /* 0x00004804ff267984 */ /* 0x000e620008000800 */
[----:B------:R-:W-:Y:S02]  /*9b60*/  SEL R44, R43, R44, !P4 ;  /* 0x0000002c2b2c7207 */ /* 0x000fe40006000000 */
[----:B------:R-:W-:Y:S02]  /*9b70*/  SEL R0, R27, R0, !P4 ;  /* 0x000000001b007207 */ /* 0x000fe40006000000 */
[----:B-----5:R-:W-:-:S05]  /*9b80*/  IADD3 R37, P4, PT, R6, R37, RZ ;  /* 0x0000002506257210 */ /* 0x020fca0007f9e0ff */
[----:B------:R-:W-:Y:S01]  /*9b90*/  IMAD.X R43, R7, 0x1, R43, P4 ;  /* 0x00000001072b7824 */ /* 0x000fe200020e062b */
[----:B------:R-:W-:-:S04]  /*9ba0*/  ISETP.NE.U32.AND P4, PT, R6, RZ, PT ;  /* 0x000000ff0600720c */ /* 0x000fc80003f85070 */
[----:B------:R-:W-:-:S04]  /*9bb0*/  ISETP.NE.AND.EX P4, PT, R7, RZ, PT, P4 ;  /* 0x000000ff0700720c */ /* 0x000fc80003f85340 */
[----:B------:R-:W-:Y:S02]  /*9bc0*/  SEL R27, R27, RZ, !P4 ;  /* 0x000000ff1b1b7207 */ /* 0x000fe40006000000 */
[----:B------:R-:W-:-:S03]  /*9bd0*/  ISETP.NE.AND P4, PT, R9, 0x4, PT ;  /* 0x000000040900780c */ /* 0x000fc60003f85270 */
[----:B0-----:R-:W-:Y:S01]  /*9be0*/  IMAD.IADD R27, R36, 0x1, R27 ;  /* 0x00000001241b7824 */ /* 0x001fe200078e021b */
[----:B------:R-:W-:Y:S02]  /*9bf0*/  SEL R6, R37, R42, !P4 ;  /* 0x0000002a25067207 */ /* 0x000fe40006000000 */
[----:B------:R-:W-:Y:S02]  /*9c00*/  SEL R42, R43, R44, !P4 ;  /* 0x0000002c2b2a7207 */ /* 0x000fe40006000000 */
[----:B------:R-:W-:Y:S02]  /*9c10*/  SEL R0, R27, R0, !P4 ;  /* 0x000000001b007207 */ /* 0x000fe40006000000 */
[C---:B------:R-:W-:Y:S02]  /*9c20*/  IADD3 R7, P4, PT, R34.reuse, R37, RZ ;  /* 0x0000002522077210 */ /* 0x040fe40007f9e0ff */
[----:B------:R-:W0:Y:S03]  /*9c30*/  LDS.64 R36, [UR4+0x60] ;  /* 0x00006004ff247984 */ /* 0x000e260008000a00 */
[----:B------:R-:W-:Y:S01]  /*9c40*/  IMAD.X R43, R35, 0x1, R43, P4 ;  /* 0x00000001232b7824 */ /* 0x000fe200020e062b */
[----:B------:R-:W-:-:S02]  /*9c50*/  ISETP.NE.U32.AND P4, PT, R34, RZ, PT ;  /* 0x000000ff2200720c */ /* 0x000fc40003f85070 */
[----:B------:R-:W2:Y:S02]  /*9c60*/  LDS R34, [UR4+0x68] ;  /* 0x00006804ff227984 */ /* 0x000ea40008000800 */
[----:B------:R-:W-:-:S04]  /*9c70*/  ISETP.NE.AND.EX P4, PT, R35, RZ, PT, P4 ;  /* 0x000000ff2300720c */ /* 0x000fc80003f85340 */
[----:B------:R-:W-:Y:S02]  /*9c80*/  SEL R27, R27, RZ, !P4 ;  /* 0x000000ff1b1b7207 */ /* 0x000fe40006000000 */
[----:B------:R-:W-:-:S03]  /*9c90*/  ISETP.NE.AND P4, PT, R9, 0x5, PT ;  /* 0x000000050900780c */ /* 0x000fc60003f85270 */
[----:B-1----:R-:W-:Y:S01]  /*9ca0*/  IMAD.IADD R27, R38, 0x1, R27 ;  /* 0x00000001261b7824 */ /* 0x002fe200078e021b */
[----:B------:R-:W-:Y:S02]  /*9cb0*/  SEL R38, R7, R6, !P4 ;  /* 0x0000000607267207 */ /* 0x000fe40006000000 */
[----:B------:R-:W-:Y:S02]  /*9cc0*/  SEL R42, R43, R42, !P4 ;  /* 0x0000002a2b2a7207 */ /* 0x000fe40006000000 */
[----:B------:R-:W-:Y:S02]  /*9cd0*/  SEL R0, R27, R0, !P4 ;  /* 0x000000001b007207 */ /* 0x000fe40006000000 */
[C---:B------:R-:W-:Y:S02]  /*9ce0*/  IADD3 R35, P4, PT, R24.reuse, R7, RZ ;  /* 0x0000000718237210 */ /* 0x040fe40007f9e0ff */
[----:B------:R-:W1:Y:S03]  /*9cf0*/  LDS.64 R6, [UR4+0x70] ;  /* 0x00007004ff067984 */ /* 0x000e660008000a00 */
[----:B------:R-:W-:Y:S01]  /*9d00*/  IMAD.X R43, R25, 0x1, R43, P4 ;  /* 0x00000001192b7824 */ /* 0x000fe200020e062b */
[----:B------:R-:W-:-:S04]  /*9d10*/  ISETP.NE.U32.AND P4, PT, R24, RZ, PT ;  /* 0x000000ff1800720c */ /* 0x000fc80003f85070 */
[----:B------:R-:W-:-:S04]  /*9d20*/  ISETP.NE.AND.EX P4, PT, R25, RZ, PT, P4 ;  /* 0x000000ff1900720c */ /* 0x000fc80003f85340 */
[----:B------:R-:W-:Y:S02]  /*9d30*/  SEL R27, R27, RZ, !P4 ;  /* 0x000000ff1b1b7207 */ /* 0x000fe40006000000 */
[----:B------:R-:W-:-:S03]  /*9d40*/  ISETP.NE.AND P4, PT, R9, 0x6, PT ;  /* 0x000000060900780c */ /* 0x000fc60003f85270 */
[----:B------:R-:W-:Y:S01]  /*9d50*/  IMAD.IADD R27, R40, 0x1, R27 ;  /* 0x00000001281b7824 */ /* 0x000fe200078e021b */
[----:B------:R-:W-:Y:S02]  /*9d60*/  SEL R24, R35, R38, !P4 ;  /* 0x0000002623187207 */ /* 0x000fe40006000000 */
[----:B------:R-:W-:Y:S01]  /*9d70*/  SEL R40, R43, R42, !P4 ;  /* 0x0000002a2b287207 */ /* 0x000fe20006000000 */
[----:B------:R-:W3:Y:S01]  /*9d80*/  LDS R38, [UR4+0x78] ;  /* 0x00007804ff267984 */ /* 0x000ee20008000800 */
[----:B------:R-:W-:Y:S02]  /*9d90*/  SEL R0, R27, R0, !P4 ;  /* 0x000000001b007207 */ /* 0x000fe40006000000 */
[----:B0-----:R-:W-:-:S05]  /*9da0*/  IADD3 R35, P4, PT, R36, R35, RZ ;  /* 0x0000002324237210 */ /* 0x001fca0007f9e0ff */
[----:B------:R-:W-:Y:S01]  /*9db0*/  IMAD.X R43, R37, 0x1, R43, P4 ;  /* 0x00000001252b7824 */ /* 0x000fe200020e062b */
[----:B------:R-:W-:-:S04]  /*9dc0*/  ISETP.NE.U32.AND P4, PT, R36, RZ, PT ;  /* 0x000000ff2400720c */ /* 0x000fc80003f85070 */
[----:B------:R-:W-:-:S04]  /*9dd0*/  ISETP.NE.AND.EX P4, PT, R37, RZ, PT, P4 ;  /* 0x000000ff2500720c */ /* 0x000fc80003f85340 */
[----:B------:R-:W-:Y:S02]  /*9de0*/  SEL R27, R27, RZ, !P4 ;  /* 0x000000ff1b1b7207 */ /* 0x000fe40006000000 */
[----:B------:R-:W-:-:S03]  /*9df0*/  ISETP.NE.AND P4, PT, R9, 0x7, PT ;  /* 0x000000070900780c */ /* 0x000fc60003f85270 */
[----:B--2---:R-:W-:Y:S01]  /*9e00*/  IMAD.IADD R25, R34, 0x1, R27 ;  /* 0x0000000122197824 */ /* 0x004fe200078e021b */
[----:B------:R-:W-:Y:S02]  /*9e10*/  SEL R34, R35, R24, !P4 ;  /* 0x0000001823227207 */ /* 0x000fe40006000000 */
[----:B------:R-:W-:Y:S02]  /*9e20*/  SEL R41, R43, R40, !P4 ;  /* 0x000000282b297207 */ /* 0x000fe40006000000 */
[----:B------:R-:W-:Y:S02]  /*9e30*/  SEL R24, R25, R0, !P4 ;  /* 0x0000000019187207 */ /* 0x000fe40006000000 */
[----:B-1----:R-:W-:-:S05]  /*9e40*/  IADD3 R35, P4, PT, R6, R35, RZ ;  /* 0x0000002306237210 */ /* 0x002fca0007f9e0ff */
[----:B------:R-:W-:Y:S01]  /*9e50*/  IMAD.X R36, R7, 0x1, R43, P4 ;  /* 0x0000000107247824 */ /* 0x000fe200020e062b */
[----:B------:R-:W-:-:S04]  /*9e60*/  ISETP.NE.U32.AND P4, PT, R6, RZ, PT ;  /* 0x000000ff0600720c */ /* 0x000fc80003f85070 */
[----:B------:R-:W-:-:S04]  /*9e70*/  ISETP.NE.AND.EX P4, PT, R7, RZ, PT, P4 ;  /* 0x000000ff0700720c */ /* 0x000fc80003f85340 */
[----:B------:R-:W-:Y:S02]  /*9e80*/  SEL R37, R25, RZ, !P4 ;  /* 0x000000ff19257207 */ /* 0x000fe40006000000 */
[----:B------:R-:W-:Y:S01]  /*9e90*/  ISETP.GE.U32.AND P4, PT, R32, 0x20, PT ;  /* 0x000000202000780c */ /* 0x000fe20003f86070 */
[----:B------:R0:W1:Y:S04]  /*9ea0*/  SHFL.UP PT, R27, R4, 0x1, RZ ;  /* 0x04200000041b7989 */ /* 0x00006800000e00ff */
[----:B------:R0:W2:Y:S01]  /*9eb0*/  SHFL.UP PT, R0, R5, 0x1, RZ ;  /* 0x0420000005007989 */ /* 0x0000a200000e00ff */
[----:B---3--:R-:W-:-:S03]  /*9ec0*/  IMAD.IADD R37, R38, 0x1, R37 ;  /* 0x0000000126257824 */ /* 0x008fc600078e0225 */
[----:B------:R0:W3:Y:S04]  /*9ed0*/  SHFL.UP PT, R9, R33, 0x1, RZ ;  /* 0x0420000021097989 */ /* 0x0000e800000e00ff */
[----:B------:R-:W-:Y:S05]  /*9ee0*/  @!P4 BRA `(.L_x_1187) ;  /* 0x00000000002cc947 */ /* 0x000fea0003800000 */
[----:B------:R-:W-:Y:S02]  /*9ef0*/  ISETP.NE.AND P5, PT, R28, RZ, PT ;  /* 0x000000ff1c00720c */ /* 0x000fe40003fa5270 */
[C---:B-1----:R-:W-:Y:S02]  /*9f00*/  ISETP.NE.U32.AND P4, PT, R27.reuse, RZ, PT ;  /* 0x000000ff1b00720c */ /* 0x042fe40003f85070 */
[----:B------:R-:W-:Y:S02]  /*9f10*/  SEL R27, R27, RZ, P5 ;  /* 0x000000ff1b1b7207 */ /* 0x000fe40002800000 */
[C---:B--2---:R-:W-:Y:S02]  /*9f20*/  ISETP.NE.AND.EX P4, PT, R0.reuse, RZ, PT, P4 ;  /* 0x000000ff0000720c */ /* 0x044fe40003f85340 */
[----:B------:R-:W-:Y:S02]  /*9f30*/  SEL R0, R0, RZ, P5 ;  /* 0x000000ff00007207 */ /* 0x000fe40002800000 */
[----:B0-----:R-:W-:-:S02]  /*9f40*/  SEL R4, R24, RZ, !P4 ;  /* 0x000000ff18047207 */ /* 0x001fc40006000000 */
[----:B------:R-:W-:-:S03]  /*9f50*/  IADD3 R27, P4, PT, R27, R34, RZ ;  /* 0x000000221b1b7210 */ /* 0x000fc60007f9e0ff */
[----:B---3--:R-:W-:Y:S02]  /*9f60*/  @P5 IMAD.IADD R24, R9, 0x1, R4 ;  /* 0x0000000109185824 */ /* 0x008fe400078e0204 */
[----:B------:R-:W-:Y:S02]  /*9f70*/  IMAD.X R0, R0, 0x1, R41, P4 ;  /* 0x0000000100007824 */ /* 0x000fe400020e0629 */
[----:B------:R-:W-:Y:S01]  /*9f80*/  IMAD.MOV.U32 R9, RZ, RZ, R24 ;  /* 0x000000ffff097224 */ /* 0x000fe200078e0018 */
[----:B------:R-:W-:Y:S06]  /*9f90*/  BRA `(.L_x_1188) ;  /* 0x0000001000587947 */ /* 0x000fec0003800000 */
.L_x_1187:
[----:B------:R-:W4:Y:S01]  /*9fa0*/  LDC.64 R24, c[0x0][0x3a8] ;  /* 0x0000ea00ff187b82 */ /* 0x000f220000000a00 */
[----:B------:R-:W-:Y:S01]  /*9fb0*/  ISETP.NE.AND P4, PT, R32, RZ, PT ;  /* 0x000000ff2000720c */ /* 0x000fe20003f85270 */
[----:B------:R-:W5:-:S12]  /*9fc0*/  LDCU UR5, c[0x0][0x370] ;  /* 0x00006e00ff0577ac */ /* 0x000f580008000800 */
[----:B------:R-:W-:Y:S01]  /*9fd0*/  @!P4 IMAD.MOV.U32 R6, RZ, RZ, R35 ;  /* 0x000000ffff06c224 */ /* 0x000fe200078e0023 */
[----:B------:R1:W-:Y:S01]  /*9fe0*/  @!P4 STS [UR4+0xd0], R37 ;  /* 0x0000d025ff00c988 */ /* 0x0003e20008000804 */
[----:B------:R-:W-:Y:S02]  /*9ff0*/  @!P4 IMAD.MOV.U32 R7, RZ, RZ, R36 ;  /* 0x000000ffff07c224 */ /* 0x000fe400078e0024 */
[----:B0-----:R-:W-:Y:S02]  /*a000*/  @!P4 IMAD.MOV.U32 R4, RZ, RZ, R37 ;  /* 0x000000ffff04c224 */ /* 0x001fe400078e0025 */
[----:B------:R-:W-:Y:S01]  /*a010*/  @!P4 IMAD.MOV.U32 R5, RZ, RZ, 0x64 ;  /* 0x00000064ff05c424 */ /* 0x000fe200078e00ff */
[----:B------:R0:W-:Y:S01]  /*a020*/  @!P4 STS.64 [UR4+0xc8], R6 ;  /* 0x0000c806ff00c988 */ /* 0x0001e20008000a04 */
[----:B-----5:R-:W-:Y:S01]  /*a030*/  UISETP.GT.U32.AND UP0, UPT, UR5, 0x1f3, UPT ;  /* 0x000001f30500788c */ /* 0x020fe2000bf04070 */
[----:B----4-:R-:W-:-:S05]  /*a040*/  IMAD.WIDE.U32 R24, R39, 0x10, R24 ;  /* 0x0000001027187825 */ /* 0x010fca00078e0018 */
[----:B------:R0:W-:Y:S03]  /*a050*/  @!P4 ST.E.128.STRONG.GPU desc[UR8][R24.64+0x200], R4 ;  /* 0x000200041800c985 */ /* 0x0001e6000c10fd08 */
[----:B-1----:R-:W-:Y:S05]  /*a060*/  BRA.U UP0, `(.L_x_1189) ;  /* 0x0000000100087547 */ /* 0x002fea000b800000 */
[----:B------:R1:W-:Y:S06]  /*a070*/  MEMBAR.SC.CTA ;  /* 0x0000000000007992 */ /* 0x0003ec0000000000 */
[----:B-1----:R-:W-:Y:S05]  /*a080*/  BRA `(.L_x_1190) ;  /* 0x0000000000087947 */ /* 0x002fea0003800000 */
.L_x_1189:
[----:B------:R-:W-:Y:S05]  /*a090*/  NANOSLEEP 0x1c2 ;  /* 0x000001c20000795d */ /* 0x000fea0003800000 */
[----:B------:R-:W-:Y:S01]  /*a0a0*/  NOP ;  /* 0x0000000000007918 */ /* 0x000fe20000000000 */
.L_x_1190:
[----:B0-----:R-:W-:-:S03]  /*a0b0*/  IMAD.WIDE.U32 R4, R32, 0x10, RZ ;  /* 0x0000001020047825 */ /* 0x001fc600078e00ff */
[----:B------:R-:W-:Y:S02]  /*a0c0*/  LOP3.LUT R7, R4, 0xfffffff0, RZ, 0x3c, !PT ;  /* 0xfffffff004077812 */ /* 0x000fe400078e3cff */
[----:B------:R-:W-:Y:S02]  /*a0d0*/  LOP3.LUT R5, RZ, R5, RZ, 0x33, !PT ;  /* 0x00000005ff057212 */ /* 0x000fe400078e33ff */
[----:B------:R-:W-:-:S05]  /*a0e0*/  IADD3 R24, P4, PT, R24, R7, RZ ;  /* 0x0000000718187210 */ /* 0x000fca0007f9e0ff */
[----:B------:R-:W-:-:S08]  /*a0f0*/  IMAD.X R25, R25, 0x1, R5, P4 ;  /* 0x0000000119197824 */ /* 0x000fd000020e0605 */
.L_x_1192:
[----:B------:R-:W4:Y:S01]  /*a100*/  LD.E.128.STRONG.GPU R4, desc[UR8][R24.64+0x200] ;  /* 0x0002000818047980 */ /* 0x000f22000c10fd00 */
[----:B------:R-:W-:Y:S05]  /*a110*/  YIELD ;  /* 0x0000000000007946 */ /* 0x000fea0003800000 */
[----:B------:R-:W-:Y:S01]  /*a120*/  UMOV UR5, 0xffffffff ;  /* 0xffffffff00057882 */ /* 0x000fe20000000000 */
[----:B----4-:R-:W-:Y:S02]  /*a130*/  ISETP.NE.AND P4, PT, R5, 0x63, PT ;  /* 0x000000630500780c */ /* 0x010fe40003f85270 */
[----:B------:R-:W-:Y:S11]  /*a140*/  BRA.DIV UR5, `(.L_x_1191) ;  /* 0x0000003a05d47947 */ /* 0x000ff6000b800000 */
[----:B------:R-:W-:-:S13]  /*a150*/  VOTE.ANY P4, !P4 ;  /* 0x0000000000ff7806 */ /* 0x000fda0006080100 */
.L_x_1345:
[----:B------:R-:W-:Y:S05]  /*a160*/  @P4 BRA `(.L_x_1192) ;  /* 0xfffffffc00e44947 */ /* 0x000fea000383ffff */
[----:B------:R-:W-:Y:S01]  /*a170*/  UMOV UR5, 0xffffffff ;  /* 0xffffffff00057882 */ /* 0x000fe20000000000 */
[----:B------:R-:W-:Y:S01]  /*a180*/  ISETP.NE.AND P4, PT, R5, 0x65, PT ;  /* 0x000000650500780c */ /* 0x000fe20003f85270 */
[----:B------:R-:W-:Y:S02]  /*a190*/  IMAD.MOV.U32 R40, RZ, RZ, R6 ;  /* 0x000000ffff287224 */ /* 0x000fe400078e0006 */
        /* <DEDUP_REMOVED lines=10> */
[----:B------:R0:W4:Y:S04]  /*a240*/  SHFL.DOWN PT, R24, R41, 0x1, R33 ;  /* 0x0820000029187989 */ /* 0x00012800000e0021 */
[----:B------:R0:W0:Y:S02]  /*a250*/  SHFL.DOWN PT, R6, R38, 0x1, R33 ;  /* 0x0820000026067989 */ /* 0x00002400000e0021 */
.L_x_1351:
[----:B------:R-:W-:Y:S01]  /*a260*/  ISETP.GE.AND P5, PT, R28, R33, PT ;  /* 0x000000211c00720c */ /* 0x000fe20003fa6270 */
[----:B------:R-:W-:-:S12]  /*a270*/  UMOV UR5, 0xffffffff ;  /* 0xffffffff00057882 */ /* 0x000fd80000000000 */
[----:B-1----:R-:W-:-:S05]  /*a280*/  @!P5 IADD3 R25, P4, PT, R25, R40, RZ ;  /* 0x000000281919d210 */ /* 0x002fca0007f9e0ff */
[----:B----4-:R-:W-:Y:S01]  /*a290*/  @!P5 IMAD.X R24, R24, 0x1, R41, P4 ;  /* 0x000000011818d824 */ /* 0x010fe200020e0629 */
[----:B------:R-:W-:Y:S01]  /*a2a0*/  @!P5 ISETP.NE.U32.AND P4, PT, R40, RZ, PT ;  /* 0x000000ff2800d20c */ /* 0x000fe20003f85070 */
[----:B0-----:R-:W-:-:S03]  /*a2b0*/  @!P5 IMAD.MOV.U32 R40, RZ, RZ, R25 ;  /* 0x000000ffff28d224 */ /* 0x001fc600078e0019 */
[----:B------:R-:W-:-:S04]  /*a2c0*/  @!P5 ISETP.NE.AND.EX P4, PT, R41, RZ, PT, P4 ;  /* 0x000000ff2900d20c */ /* 0x000fc80003f85340 */
[----:B------:R-:W-:Y:S01]  /*a2d0*/  @!P5 SEL R25, R6, RZ, !P4 ;  /* 0x000000ff0619d207 */ /* 0x000fe20006000000 */
[----:B------:R-:W-:Y:S08]  /*a2e0*/  BRA.DIV UR5, `(.L_x_1194) ;  /* 0x0000003e05007947 */ /* 0x000ff0000b800000 */
.L_x_1354:
[----:B------:R-:W-:Y:S01]  /*a2f0*/  UMOV UR5, 0xffffffff ;  /* 0xffffffff00057882 */ /* 0x000fe20000000000 */
[----:B------:R-:W-:Y:S02]  /*a300*/  @!P5 IMAD.MOV.U32 R41, RZ, RZ, R24 ;  /* 0x000000ffff29d224 */ /* 0x000fe400078e0018 */
[----:B------:R-:W-:Y:S01]  /*a310*/  @!P5 IMAD.IADD R38, R38, 0x1, R25 ;  /* 0x000000012626d824 */ /* 0x000fe200078e0219 */
[----:B------:R-:W-:Y:S06]  /*a320*/  BRA.DIV UR5, `(.L_x_1195) ;  /* 0x0000003e05107947 */ /* 0x000fec000b800000 */
[----:B------:R0:W1:Y:S04]  /*a330*/  SHFL.DOWN PT, R25, R40, 0x2, R33 ;  /* 0x0840000028197989 */ /* 0x00006800000e0021 */
[----:B------:R0:W4:Y:S04]  /*a340*/  SHFL.DOWN PT, R24, R41, 0x2, R33 ;  /* 0x0840000029187989 */ /* 0x00012800000e0021 */
[----:B------:R0:W0:Y:S02]  /*a350*/  SHFL.DOWN PT, R6, R38, 0x2, R33 ;  /* 0x0840000026067989 */ /* 0x00002400000e0021 */
.L_x_1359:
[----:B------:R-:W-:Y:S01]  /*a360*/  VIADD R43, R28, 0x2 ;  /* 0x000000021c2b7836 */ /* 0x000fe20000000000 */
[----:B------:R-:W-:-:S04]  /*a370*/  UMOV UR5, 0xffffffff ;  /* 0xffffffff00057882 */ /* 0x000fc80000000000 */
[----:B------:R-:W-:-:S13]  /*a380*/  ISETP.GT.AND P5, PT, R43, R33, PT ;  /* 0x000000212b00720c */ /* 0x000fda0003fa4270 */
[----:B------:R-:W-:-:S04]  /*a390*/  @!P5 ISETP.NE.U32.AND P4, PT, R40, RZ, PT ;  /* 0x000000ff2800d20c */ /* 0x000fc80003f85070 */
[----:B------:R-:W-:-:S04]  /*a3a0*/  @!P5 ISETP.NE.AND.EX P4, PT, R41, RZ, PT, P4 ;  /* 0x000000ff2900d20c */ /* 0x000fc80003f85340 */
[----:B0-----:R-:W-:Y:S02]  /*a3b0*/  @!P5 SEL R45, R6, RZ, !P4 ;  /* 0x000000ff062dd207 */ /* 0x001fe40006000000 */
[----:B-1----:R-:W-:-:S05]  /*a3c0*/  @!P5 IADD3 R25, P4, PT, R25, R40, RZ ;  /* 0x000000281919d210 */ /* 0x002fca0007f9e0ff */
[----:B----4-:R-:W-:Y:S01]  /*a3d0*/  @!P5 IMAD.X R24, R24, 0x1, R41, P4 ;  /* 0x000000011818d824 */ /* 0x010fe200020e0629 */
[----:B------:R-:W-:Y:S07]  /*a3e0*/  BRA.DIV UR5, `(.L_x_1196) ;  /* 0x0000003e05347947 */ /* 0x000fee000b800000 */
.L_x_1362:
[----:B------:R-:W-:Y:S01]  /*a3f0*/  UMOV UR5, 0xffffffff ;  /* 0xffffffff00057882 */ /* 0x000fe20000000000 */
[----:B------:R-:W-:Y:S02]  /*a400*/  @!P5 IMAD.MOV.U32 R40, RZ, RZ, R25 ;  /* 0x000000ffff28d224 */ /* 0x000fe400078e0019 */
[----:B------:R-:W-:Y:S02]  /*a410*/  @!P5 IMAD.MOV.U32 R41, RZ, RZ, R24 ;  /* 0x000000ffff29d224 */ /* 0x000fe400078e0018 */
[----:B------:R-:W-:Y:S01]  /*a420*/  @!P5 IMAD.IADD R38, R38, 0x1, R45 ;  /* 0x000000012626d824 */ /* 0x000fe200078e022d */
[----:B------:R-:W-:Y:S06]  /*a430*/  BRA.DIV UR5, `(.L_x_1197) ;  /* 0x0000003e05407947 */ /* 0x000fec000b800000 */
[----:B------:R0:W1:Y:S04]  /*a440*/  SHFL.DOWN PT, R25, R40, 0x4, R33 ;  /* 0x0880000028197989 */ /* 0x00006800000e0021 */
[----:B------:R0:W4:Y:S04]  /*a450*/  SHFL.DOWN PT, R24, R41, 0x4, R33 ;  /* 0x0880000029187989 */ /* 0x00012800000e0021 */
[----:B------:R0:W0:Y:S02]  /*a460*/  SHFL.DOWN PT, R6, R38, 0x4, R33 ;  /* 0x0880000026067989 */ /* 0x00002400000e0021 */
.L_x_1367:
        /* <DEDUP_REMOVED lines=9> */
.L_x_1370:
        /* <DEDUP_REMOVED lines=8> */
.L_x_1375:
        /* <DEDUP_REMOVED lines=9> */
.L_x_1378:
        /* <DEDUP_REMOVED lines=8> */
.L_x_1383:
[----:B------:R-:W-:Y:S01]  /*a690*/  VIADD R4, R28, 0x10 ;  /* 0x000000101c047836 */ /* 0x000fe20000000000 */
[----:B------:R-:W5:Y:S01]  /*a6a0*/  LDC.64 R24, c[0x0][0x3a8] ;  /* 0x0000ea00ff187b82 */ /* 0x000f620000000a00 */
[----:B------:R-:W-:Y:S01]  /*a6b0*/  UMOV UR5, 0xffffffff ;  /* 0xffffffff00057882 */ /* 0x000fe20000000000 */
[----:B------:R-:W-:Y:S02]  /*a6c0*/  LOP3.LUT R32, RZ, R32, RZ, 0x33, !PT ;  /* 0x00000020ff207212 */ /* 0x000fe400078e33ff */
[----:B------:R-:W-:-:S13]  /*a6d0*/  ISETP.GT.AND P4, PT, R4, R33, PT ;  /* 0x000000210400720c */ /* 0x000fda0003f84270 */
[----:B-1----:R-:W-:-:S05]  /*a6e0*/  @!P4 IADD3 R47, P5, PT, R47, R40, RZ ;  /* 0x000000282f2fc210 */ /* 0x002fca0007fbe0ff */
[----:B----4-:R-:W-:Y:S01]  /*a6f0*/  @!P4 IMAD.X R46, R46, 0x1, R41, P5 ;  /* 0x000000012e2ec824 */ /* 0x010fe200028e0629 */
[----:B------:R-:W-:Y:S01]  /*a700*/  @!P4 ISETP.NE.U32.AND P5, PT, R40, RZ, PT ;  /* 0x000000ff2800c20c */ /* 0x000fe20003fa5070 */
[----:B0-----:R-:W-:Y:S01]  /*a710*/  @!P4 IMAD.MOV.U32 R40, RZ, RZ, R47 ;  /* 0x000000ffff28c224 */ /* 0x001fe200078e002f */
[----:B-----5:R-:W-:Y:S02]  /*a720*/  IADD3 R24, P6, PT, R24, 0x200, RZ ;  /* 0x0000020018187810 */ /* 0x020fe40007fde0ff */
[----:B------:R-:W-:Y:S01]  /*a730*/  @!P4 ISETP.NE.AND.EX P5, PT, R41, RZ, PT, P5 ;  /* 0x000000ff2900c20c */ /* 0x000fe20003fa5350 */
[----:B------:R-:W-:-:S03]  /*a740*/  @!P4 IMAD.MOV.U32 R41, RZ, RZ, R46 ;  /* 0x000000ffff29c224 */ /* 0x000fc600078e002e */
[----:B------:R-:W-:Y:S02]  /*a750*/  @!P4 SEL R7, R6, RZ, !P5 ;  /* 0x000000ff0607c207 */ /* 0x000fe40006800000 */
[----:B------:R-:W-:-:S03]  /*a760*/  ISETP.NE.AND P5, PT, R5, 0x65, PT ;  /* 0x000000650500780c */ /* 0x000fc60003fa5270 */
[----:B------:R-:W-:Y:S01]  /*a770*/  @!P4 IMAD.IADD R38, R38, 0x1, R7 ;  /* 0x000000012626c824 */ /* 0x000fe200078e0207 */
[----:B------:R-:W-:Y:S09]  /*a780*/  BRA.DIV UR5, `(.L_x_1202) ;  /* 0x0000003e05a87947 */ /* 0x000ff2000b800000 */
.L_x_1386:
[----:B------:R-:W-:Y:S01]  /*a790*/  UMOV UR5, 0xffffffff ;  /* 0xffffffff00057882 */ /* 0x000fe20000000000 */
[----:B------:R-:W-:Y:S02]  /*a7a0*/  IMAD.X R25, RZ, RZ, R25, P6 ;  /* 0x000000ffff197224 */ /* 0x000fe400030e0619 */
[----:B------:R-:W-:Y:S01]  /*a7b0*/  IMAD.IADD R47, R32, 0x1, R39 ;  /* 0x00000001202f7824 */ /* 0x000fe200078e0227 */
[----:B------:R-:W-:Y:S06]  /*a7c0*/  BRA.DIV UR5, `(.L_x_1203) ;  /* 0x0000003e05b87947 */ /* 0x000fec000b800000 */
[----:B------:R-:W-:-:S13]  /*a7d0*/  VOTE.ALL P5, P5 ;  /* 0x0000000000ff7806 */ /* 0x000fda00028a0000 */
.L_x_1389:
[----:B------:R-:W-:Y:S05]  /*a7e0*/  @!P5 BRA `(.L_x_1204) ;  /* 0x0000000400b8d947 */ /* 0x000fea0003800000 */
.L_x_1218:
[----:B------:R-:W-:-:S07]  /*a7f0*/  IMAD.WIDE R32, R47, 0x10, R24 ;  /* 0x000000102f207825 */ /* 0x000fce00078e0218 */
.L_x_1206:
[----:B------:R-:W4:Y:S01]  /*a800*/  LD.E.128.STRONG.GPU R4, desc[UR8][R32.64+-0x200] ;  /* 0xfffe000820047980 */ /* 0x000f22000c10fd00 */
[----:B------:R-:W-:Y:S05]  /*a810*/  YIELD ;  /* 0x0000000000007946 */ /* 0x000fea0003800000 */
[----:B------:R-:W-:Y:S01]  /*a820*/  UMOV UR5, 0xffffffff ;  /* 0xffffffff00057882 */ /* 0x000fe20000000000 */
[----:B----4-:R-:W-:Y:S02]  /*a830*/  ISETP.NE.AND P4, PT, R5, 0x63, PT ;  /* 0x000000630500780c */ /* 0x010fe40003f85270 */
[----:B------:R-:W-:Y:S11]  /*a840*/  BRA.DIV UR5, `(.L_x_1205) ;  /* 0x0000003e05b47947 */ /* 0x000ff6000b800000 */
[----:B------:R-:W-:-:S13]  /*a850*/  VOTE.ANY P4, !P4 ;  /* 0x0000000000ff7806 */ /* 0x000fda0006080100 */
.L_x_1392:
        /* <DEDUP_REMOVED lines=13> */
[----:B------:R0:W4:Y:S04]  /*a930*/  SHFL.DOWN PT, R51, R32, 0x1, R33 ;  /* 0x0820000020337989 */ /* 0x00012800000e0021 */
[----:B------:R0:W0:Y:S02]  /*a940*/  SHFL.DOWN PT, R6, R46, 0x1, R33 ;  /* 0x082000002e067989 */ /* 0x00002400000e0021 */
.L_x_1398:
        /* <DEDUP_REMOVED lines=9> */
.L_x_1401:
[----:B------:R-:W-:Y:S01]  /*a9e0*/  UMOV UR5, 0xffffffff ;  /* 0xffffffff00057882 */ /* 0x000fe20000000000 */
[----:B------:R-:W-:Y:S02]  /*a9f0*/  @!P5 IMAD.MOV.U32 R32, RZ, RZ, R50 ;  /* 0x000000ffff20d224 */ /* 0x000fe400078e0032 */
[----:B------:R-:W-:Y:S01]  /*aa00*/  @!P5 IMAD.IADD R46, R46, 0x1, R51 ;  /* 0x000000012e2ed824 */ /* 0x000fe200078e0233 */
[----:B------:R-:W-:Y:S06]  /*aa10*/  BRA.DIV UR5, `(.L_x_1209) ;  /* 0x0000003e05f07947 */ /* 0x000fec000b800000 */
[----:B------:R0:W1:Y:S04]  /*aa20*/  SHFL.DOWN PT, R48, R49, 0x2, R33 ;  /* 0x0840000031307989 */ /* 0x00006800000e0021 */
[----:B------:R0:W4:Y:S04]  /*aa30*/  SHFL.DOWN PT, R51, R32, 0x2, R33 ;  /* 0x0840000020337989 */ /* 0x00012800000e0021 */
[----:B------:R0:W0:Y:S02]  /*aa40*/  SHFL.DOWN PT, R6, R46, 0x2, R33 ;  /* 0x084000002e067989 */ /* 0x00002400000e0021 */
.L_x_1406:
[----:B------:R-:W-:Y:S01]  /*aa50*/  ISETP.GT.AND P5, PT, R43, R33, PT ;  /* 0x000000212b00720c */ /* 0x000fe20003fa4270 */
        /* <DEDUP_REMOVED lines=8> */
.L_x_1409:
[----:B------:R-:W-:Y:S01]  /*aae0*/  UMOV UR5, 0xffffffff ;  /* 0xffffffff00057882 */ /* 0x000fe20000000000 */
[----:B------:R-:W-:Y:S02]  /*aaf0*/  @!P5 IMAD.MOV.U32 R32, RZ, RZ, R50 ;  /* 0x000000ffff20d224 */ /* 0x000fe400078e0032 */
[----:B------:R-:W-:Y:S01]  /*ab00*/  @!P5 IMAD.IADD R46, R46, 0x1, R51 ;  /* 0x000000012e2ed824 */ /* 0x000fe200078e0233 */
[----:B------:R-:W-:Y:S06]  /*ab10*/  BRA.DIV UR5, `(.L_x_1211) ;  /* 0x0000004205247947 */ /* 0x000fec000b800000 */
[----:B------:R0:W1:Y:S04]  /*ab20*/  SHFL.DOWN PT, R48, R49, 0x4, R33 ;  /* 0x0880000031307989 */ /* 0x00006800000e0021 */
[----:B------:R0:W4:Y:S04]  /*ab30*/  SHFL.DOWN PT, R51, R32, 0x4, R33 ;  /* 0x0880000020337989 */ /* 0x00012800000e0021 */
[----:B------:R0:W0:Y:S02]  /*ab40*/  SHFL.DOWN PT, R6, R46, 0x4, R33 ;  /* 0x088000002e067989 */ /* 0x00002400000e0021 */
.L_x_1414:
        /* <DEDUP_REMOVED lines=9> */
.L_x_1417:
[----:B------:R-:W-:Y:S01]  /*abe0*/  UMOV UR5, 0xffffffff ;  /* 0xffffffff00057882 */ /* 0x000fe20000000000 */
[----:B------:R-:W-:Y:S02]  /*abf0*/  @!P5 IMAD.MOV.U32 R32, RZ, RZ, R50 ;  /* 0x000000ffff20d224 */ /* 0x000fe400078e0032 */
[----:B------:R-:W-:Y:S01]  /*ac00*/  @!P5 IMAD.IADD R46, R46, 0x1, R51 ;  /* 0x000000012e2ed824 */ /* 0x000fe200078e0233 */
[----:B------:R-:W-:Y:S06]  /*ac10*/  BRA.DIV UR5, `(.L_x_1213) ;  /* 0x0000004205587947 */ /* 0x000fec000b800000 */
[----:B------:R0:W1:Y:S04]  /*ac20*/  SHFL.DOWN PT, R48, R49, 0x8, R33 ;  /* 0x0900000031307989 */ /* 0x00006800000e0021 */
[----:B------:R0:W4:Y:S04]  /*ac30*/  SHFL.DOWN PT, R51, R32, 0x8, R33 ;  /* 0x0900000020337989 */ /* 0x00012800000e0021 */
[----:B------:R0:W0:Y:S02]  /*ac40*/  SHFL.DOWN PT, R6, R46, 0x8, R33 ;  /* 0x090000002e067989 */ /* 0x00002400000e0021 */
.L_x_1422:
        /* <DEDUP_REMOVED lines=9> */
.L_x_1425:
[----:B------:R-:W-:Y:S01]  /*ace0*/  UMOV UR5, 0xffffffff ;  /* 0xffffffff00057882 */ /* 0x000fe20000000000 */
[----:B------:R-:W-:Y:S02]  /*acf0*/  @!P5 IMAD.MOV.U32 R32, RZ, RZ, R50 ;  /* 0x000000ffff20d224 */ /* 0x000fe400078e0032 */
[----:B------:R-:W-:Y:S01]  /*ad00*/  @!P5 IMAD.IADD R46, R46, 0x1, R51 ;  /* 0x000000012e2ed824 */ /* 0x000fe200078e0233 */
[----:B------:R-:W-:Y:S06]  /*ad10*/  BRA.DIV UR5, `(.L_x_1215) ;  /* 0x00000042058c7947 */ /* 0x000fec000b800000 */
[----:B------:R0:W1:Y:S01]  /*ad20*/  SHFL.DOWN PT, R48, R49, 0x10, R33 ;  /* 0x0a00000031307989 */ /* 0x00006200000e0021 */
[----:B------:R-:W-:-:S03]  /*ad30*/  VIADD R50, R28, 0x10 ;  /* 0x000000101c327836 */ /* 0x000fc60000000000 */
[----:B------:R0:W4:Y:S04]  /*ad40*/  SHFL.DOWN PT, R51, R32, 0x10, R33 ;  /* 0x0a00000020337989 */ /* 0x00012800000e0021 */
[----:B------:R0:W0:Y:S02]  /*ad50*/  SHFL.DOWN PT, R6, R46, 0x10, R33 ;  /* 0x0a0000002e067989 */ /* 0x00002400000e0021 */
.L_x_1430:
[----:B------:R-:W-:Y:S01]  /*ad60*/  ISETP.GT.AND P5, PT, R50, R33, PT ;  /* 0x000000213200720c */ /* 0x000fe20003fa4270 */
[----:B------:R-:W-:-:S12]  /*ad70*/  UMOV UR5, 0xffffffff ;  /* 0xffffffff00057882 */ /* 0x000fd80000000000 */
[----:B------:R-:W-:-:S04]  /*ad80*/  @!P5 ISETP.NE.U32.AND P4, PT, R49, RZ, PT ;  /* 0x000000ff3100d20c */ /* 0x000fc80003f85070 */
[----:B------:R-:W-:-:S04]  /*ad90*/  @!P5 ISETP.NE.AND.EX P4, PT, R32, RZ, PT, P4 ;  /* 0x000000ff2000d20c */ /* 0x000fc80003f85340 */
[----:B0-----:R-:W-:Y:S02]  /*ada0*/  @!P5 SEL R7, R6, RZ, !P4 ;  /* 0x000000ff0607d207 */ /* 0x001fe40006000000 */
[----:B-1----:R-:W-:-:S03]  /*adb0*/  @!P5 IADD3 R48, P4, PT, R48, R49, RZ ;  /* 0x000000313030d210 */ /* 0x002fc60007f9e0ff */
[----:B------:R-:W-:Y:S02]  /*adc0*/  @!P5 IMAD.IADD R46, R46, 0x1, R7 ;  /* 0x000000012e2ed824 */ /* 0x000fe400078e0207 */
[----:B----4-:R-:W-:Y:S01]  /*add0*/  @!P5 IMAD.X R51, R51, 0x1, R32, P4 ;  /* 0x000000013333d824 */ /* 0x010fe200020e0620 */
[----:B------:R-:W-:Y:S01]  /*ade0*/  ISETP.NE.U32.AND P4, PT, R40, RZ, PT ;  /* 0x000000ff2800720c */ /* 0x000fe20003f85070 */
[----:B------:R-:W-:Y:S02]  /*adf0*/  @!P5 IMAD.MOV.U32 R49, RZ, RZ, R48 ;  /* 0x000000ffff31d224 */ /* 0x000fe400078e0030 */
[----:B------:R-:W-:Y:S01]  /*ae00*/  @!P5 IMAD.MOV.U32 R32, RZ, RZ, R51 ;  /* 0x000000ffff20d224 */ /* 0x000fe200078e0033 */
[----:B------:R-:W-:Y:S02]  /*ae10*/  ISETP.NE.AND.EX P4, PT, R41, RZ, PT, P4 ;  /* 0x000000ff2900720c */ /* 0x000fe40003f85340 */
[----:B------:R-:W-:Y:S02]  /*ae20*/  ISETP.NE.AND P5, PT, R5, 0x65, PT ;  /* 0x000000650500780c */ /* 0x000fe40003fa5270 */
[----:B------:R-:W-:-:S02]  /*ae30*/  SEL R5, R46, RZ, !P4 ;  /* 0x000000ff2e057207 */ /* 0x000fc40006000000 */
[----:B------:R-:W-:Y:S01]  /*ae40*/  IADD3 R40, P6, PT, R40, R49, RZ ;  /* 0x0000003128287210 */ /* 0x000fe20007fde0ff */
[----:B------:R-:W-:-:S12]  /*ae50*/  BRA.DIV UR5, `(.L_x_1216) ;  /* 0x0000004205947947 */ /* 0x000fd8000b800000 */
.L_x_1433:
[----:B------:R-:W-:Y:S01]  /*ae60*/  UMOV UR5, 0xffffffff ;  /* 0xffffffff00057882 */ /* 0x000fe20000000000 */
[----:B------:R-:W-:Y:S02]  /*ae70*/  IMAD.X R41, R41, 0x1, R32, P6 ;  /* 0x0000000129297824 */ /* 0x000fe400030e0620 */
[----:B------:R-:W-:Y:S02]  /*ae80*/  IMAD.IADD R38, R5, 0x1, R38 ;  /* 0x0000000105267824 */ /* 0x000fe400078e0226 */
[----:B------:R-:W-:Y:S01]  /*ae90*/  VIADD R47, R47, 0xffffffe0 ;  /* 0xffffffe02f2f7836 */ /* 0x000fe20000000000 */
[----:B------:R-:W-:Y:S06]  /*aea0*/  BRA.DIV UR5, `(.L_x_1217) ;  /* 0x0000004205a07947 */ /* 0x000fec000b800000 */
[----:B------:R-:W-:-:S13]  /*aeb0*/  VOTE.ALL P5, P5 ;  /* 0x0000000000ff7806 */ /* 0x000fda00028a0000 */
.L_x_1436:
[----:B------:R-:W-:Y:S05]  /*aec0*/  @P5 BRA `(.L_x_1218) ;  /* 0xfffffff800485947 */ /* 0x000fea000383ffff */
.L_x_1204:
[----:B------:R-:W0:Y:S01]  /*aed0*/  S2R R4, SR_TID.X ;  /* 0x0000000000047919 */ /* 0x000e220000002100 */
[----:B------:R-:W-:Y:S01]  /*aee0*/  BSSY.RECONVERGENT B0, `(.L_x_1219) ;  /* 0x0000018000007945 */ /* 0x000fe20003800200 */
[----:B------:R-:W-:Y:S02]  /*aef0*/  IMAD.MOV.U32 R24, RZ, RZ, R40 ;  /* 0x000000ffff187224 */ /* 0x000fe400078e0028 */
[----:B------:R-:W-:Y:S01]  /*af00*/  IMAD.MOV.U32 R25, RZ, RZ, R41 ;  /* 0x000000ffff197224 */ /* 0x000fe200078e0029 */
[----:B0-----:R-:W-:-:S13]  /*af10*/  ISETP.NE.AND P4, PT, R4, RZ, PT ;  /* 0x000000ff0400720c */ /* 0x001fda0003f85270 */
[----:B------:R-:W-:Y:S05]  /*af20*/  @P4 BRA `(.L_x_1220) ;  /* 0x00000000004c4947 */ /* 0x000fea0003800000 */
        /* <DEDUP_REMOVED lines=19> */
.L_x_1220:
[----:B------:R-:W-:Y:S05]  /*b060*/  BSYNC.RECONVERGENT B0 ;  /* 0x0000000000007941 */ /* 0x000fea0003800200 */
.L_x_1219:
[----:B------:R-:W-:-:S13]  /*b070*/  ISETP.NE.AND P4, PT, R28, RZ, PT ;  /* 0x000000ff1c00720c */ /* 0x000fda0003f85270 */
[----:B0-----:R-:W0:Y:S01]  /*b080*/  @!P4 S2R R5, SR_CgaCtaId ;  /* 0x000000000005c919 */ /* 0x001e220000008800 */
[----:B------:R-:W-:Y:S01]  /*b090*/  @!P4 MOV R4, 0x400 ;  /* 0x000004000004c802 */ /* 0x000fe20000000f00 */
[----:B------:R-:W-:Y:S02]  /*b0a0*/  @!P4 IMAD.MOV.U32 R27, RZ, RZ, R24 ;  /* 0x000000ffff1bc224 */ /* 0x000fe400078e0018 */
[----:B--2---:R-:W-:Y:S02]  /*b0b0*/  @!P4 IMAD.MOV.U32 R0, RZ, RZ, R25 ;  /* 0x000000ffff00c224 */ /* 0x004fe400078e0019 */
[----:B---3--:R-:W-:Y:S01]  /*b0c0*/  @!P4 IMAD.MOV.U32 R9, RZ, RZ, R38 ;  /* 0x000000ffff09c224 */ /* 0x008fe200078e0026 */
[----:B0-----:R-:W-:-:S05]  /*b0d0*/  @!P4 LEA R5, R5, R4, 0x18 ;  /* 0x000000040505c211 */ /* 0x001fca00078ec0ff */
[----:B------:R0:W-:Y:S04]  /*b0e0*/  @!P4 STS.64 [R5+0x88], R24 ;  /* 0x000088180500c388 */ /* 0x0001e80000000a00 */
[----:B------:R0:W-:Y:S02]  /*b0f0*/  @!P4 STS [R5+0x90], R38 ;  /* 0x000090260500c388 */ /* 0x0001e40000000800 */
.L_x_1188:
[----:B------:R-:W0:Y:S01]  /*b100*/  S2R R33, SR_TID.X ;  /* 0x0000000000217919 */ /* 0x000e220000002100 */
[----:B------:R-:W-:Y:S01]  /*b110*/  ISETP.NE.AND P4, PT, R8, R10, PT ;  /* 0x0000000a0800720c */ /* 0x000fe20003f85270 */
[----:B------:R-:W-:Y:S05]  /*b120*/  WARPSYNC.ALL ;  /* 0x0000000000007948 */ /* 0x000fea0003800000 */
[----:B------:R-:W-:Y:S06]  /*b130*/  BAR.SYNC.DEFER_BLOCKING 0x0 ;  /* 0x0000000000007b1d */ /* 0x000fec0000010000 */
[----:B------:R-:W-:Y:S01]  /*b140*/  BSSY.RECONVERGENT B0, `(.L_x_1221) ;  /* 0x0000015000007945 */ /* 0x000fe20003800200 */
[----:B0-----:R-:W-:-:S05]  /*b150*/  IMAD R25, R33, 0x9, RZ ;  /* 0x0000000921197824 */ /* 0x001fca00078e02ff */
[----:B------:R-:W-:-:S04]  /*b160*/  ISETP.EQ.U32.AND P5, PT, R26, R25, PT ;  /* 0x000000191a00720c */ /* 0x000fc80003fa2070 */
[----:B------:R-:W-:Y:S02]  /*b170*/  ISETP.EQ.OR.EX P6, PT, R30, RZ, P4, P5 ;  /* 0x000000ff1e00720c */ /* 0x000fe400027c2750 */
[----:B------:R-:W-:Y:S02]  /*b180*/  ISETP.NE.AND P4, PT, R33, RZ, PT ;  /* 0x000000ff2100720c */ /* 0x000fe40003f85270 */
[----:B------:R-:W-:Y:S02]  /*b190*/  ISETP.NE.AND P5, PT, R31, RZ, PT ;  /* 0x000000ff1f00720c */ /* 0x000fe40003fa5270 */
[----:B------:R-:W-:Y:S02]  /*b1a0*/  P2R R7, PR, RZ, 0x40 ;  /* 0x00000040ff077803 */ /* 0x000fe40000000000 */
[----:B------:R-:W-:Y:S02]  /*b1b0*/  SEL R28, RZ, 0x1, !P5 ;  /* 0x00000001ff1c7807 */ /* 0x000fe40006800000 */
[----:B------:R-:W-:-:S05]  /*b1c0*/  SEL R24, RZ, 0x1, !P6 ;  /* 0x00000001ff187807 */ /* 0x000fca0007000000 */
[----:B------:R-:W-:Y:S05]  /*b1d0*/  @!P4 BRA `(.L_x_1222) ;  /* 0x00000000002cc947 */ /* 0x000fea0003800000 */
[----:B------:R-:W0:Y:S01]  /*b1e0*/  S2UR UR6, SR_CgaCtaId ;  /* 0x00000000000679c3 */ /* 0x000e220000008800 */
[----:B------:R-:W-:Y:S01]  /*b1f0*/  UMOV UR5, 0x400 ;  /* 0x0000040000057882 */ /* 0x000fe20000000000 */
[----:B------:R-:W-:-:S04]  /*b200*/  ISETP.NE.U32.AND P4, PT, R27, RZ, PT ;  /* 0x000000ff1b00720c */ /* 0x000fc80003f85070 */
[----:B------:R-:W-:Y:S01]  /*b210*/  ISETP.NE.AND.EX P4, PT, R0, RZ, PT, P4 ;  /* 0x000000ff0000720c */ /* 0x000fe20003f85340 */
[----:B0-----:R-:W-:-:S09]  /*b220*/  ULEA UR5, UR6, UR5, 0x18 ;  /* 0x0000000506057291 */ /* 0x001fd2000f8ec0ff */
[----:B------:R-:W0:Y:S04]  /*b230*/  LDS R6, [UR5+0x90] ;  /* 0x00009005ff067984 */ /* 0x000e280008000800 */
[----:B------:R-:W1:Y:S01]  /*b240*/  LDS.64 R4, [UR5+0x88] ;  /* 0x00008805ff047984 */ /* 0x000e620008000a00 */
[----:B0-----:R-:W-:Y:S02]  /*b250*/  SEL R6, R6, RZ, !P4 ;  /* 0x000000ff06067207 */ /* 0x001fe40006000000 */
[----:B-1----:R-:W-:-:S03]  /*b260*/  IADD3 R27, P4, PT, R4, R27, RZ ;  /* 0x0000001b041b7210 */ /* 0x002fc60007f9e0ff */
[----:B------:R-:W-:Y:S02]  /*b270*/  IMAD.IADD R9, R9, 0x1, R6 ;  /* 0x0000000109097824 */ /* 0x000fe400078e0206 */
[----:B------:R-:W-:-:S08]  /*b280*/  IMAD.X R0, R5, 0x1, R0, P4 ;  /* 0x0000000105007824 */ /* 0x000fd000020e0600 */
.L_x_1222:
[----:B------:R-:W-:Y:S05]  /*b290*/  BSYNC.RECONVERGENT B0 ;  /* 0x0000000000007941 */ /* 0x000fea0003800200 */
.L_x_1221:
[----:B------:R-:W-:Y:S01]  /*b2a0*/  IADD3 R28, P4, P5, R27, R28, R24 ;  /* 0x0000001c1b1c7210 */ /* 0x000fe20007d9e018 */
[C---:B------:R-:W-:Y:S01]  /*b2b0*/  VIADD R5, R25.reuse, 0x3 ;  /* 0x0000000319057836 */ /* 0x040fe20000000000 */
[----:B------:R-:W-:Y:S01]  /*b2c0*/  ISETP.NE.AND P6, PT, R22, R2, PT ;  /* 0x000000021600720c */ /* 0x000fe20003fc5270 */
[----:B------:R-:W0:Y:S01]  /*b2d0*/  S2UR UR5, SR_CgaCtaId ;  /* 0x00000000000579c3 */ /* 0x000e220000008800 */
[----:B------:R-:W-:Y:S01]  /*b2e0*/  IADD3.X R39, PT, PT, R0, RZ, RZ, P4, P5 ;  /* 0x000000ff00277210 */ /* 0x000fe200027ea4ff */
[----:B------:R-:W-:Y:S01]  /*b2f0*/  UMOV UR4, 0x400 ;  /* 0x0000040000047882 */ /* 0x000fe20000000000 */
[----:B------:R-:W-:Y:S01]  /*b300*/  ISETP.EQ.U32.AND P5, PT, R26, R5, PT ;  /* 0x000000051a00720c */ /* 0x000fe20003fa2070 */
[----:B------:R-:W-:Y:S01]  /*b310*/  VIADD R5, R25, 0x7 ;  /* 0x0000000719057836 */ /* 0x000fe20000000000 */
[----:B------:R-:W-:Y:S01]  /*b320*/  ISETP.NE.AND P4, PT, R14, R16, PT ;  /* 0x000000100e00720c */ /* 0x000fe20003f85270 */
[----:B------:R-:W-:Y:S01]  /*b330*/  BSSY.RECONVERGENT B0, `(.L_x_1223) ;  /* 0x000012a000007945 */ /* 0x000fe20003800200 */
[----:B------:R-:W-:-:S02]  /*b340*/  SEL R35, RZ, 0x1, !P2 ;  /* 0x00000001ff237807 */ /* 0x000fc40005000000 */
[----:B------:R-:W-:Y:S02]  /*b350*/  ISETP.EQ.OR.EX P4, PT, R30, RZ, P4, P5 ;  /* 0x000000ff1e00720c */ /* 0x000fe40002782750 */
[----:B------:R-:W-:Y:S02]  /*b360*/  ISETP.EQ.U32.AND P5, PT, R26, R5, PT ;  /* 0x000000051a00720c */ /* 0x000fe40003fa2070 */
[----:B------:R-:W-:Y:S02]  /*b370*/  SEL R5, RZ, 0x1, !P3 ;  /* 0x00000001ff057807 */ /* 0x000fe40005800000 */
[----:B------:R-:W-:Y:S02]  /*b380*/  ISETP.EQ.OR.EX P6, PT, R30, RZ, P6, P5 ;  /* 0x000000ff1e00720c */ /* 0x000fe400037c2750 */
[----:B------:R-:W-:Y:S02]  /*b390*/  ISETP.NE.AND P5, PT, R7, RZ, PT ;  /* 0x000000ff0700720c */ /* 0x000fe40003fa5270 */
[----:B------:R-:W-:-:S02]  /*b3a0*/  SEL R36, RZ, 0x1, !P1 ;  /* 0x00000001ff247807 */ /* 0x000fc40004800000 */
[----:B------:R-:W-:Y:S02]  /*b3b0*/  SEL R4, R9, RZ, !P5 ;  /* 0x000000ff09047207 */ /* 0x000fe40006800000 */
[----:B------:R-:W-:Y:S01]  /*b3c0*/  IADD3 R49, P5, PT, R27, R24, RZ ;  /* 0x000000181b317210 */ /* 0x000fe20007fbe0ff */
[----:B0-----:R-:W-:Y:S01]  /*b3d0*/  ULEA UR4, UR5, UR4, 0x18 ;  /* 0x0000000405047291 */ /* 0x001fe2000f8ec0ff */
[----:B------:R-:W-:Y:S01]  /*b3e0*/  SEL R37, RZ, 0x1, !P0 ;  /* 0x00000001ff257807 */ /* 0x000fe20004000000 */
[----:B------:R-:W-:Y:S01]  /*b3f0*/  IMAD.IADD R11, R11, 0x1, R4 ;  /* 0x000000010b0b7824 */ /* 0x000fe200078e0204 */
[----:B------:R-:W-:Y:S01]  /*b400*/  SEL R44, RZ, 0x1, !P6 ;  /* 0x00000001ff2c7807 */ /* 0x000fe20007000000 */
[----:B------:R-:W-:Y:S01]  /*b410*/  IMAD.X R46, RZ, RZ, R0, P5 ;  /* 0x000000ffff2e7224 */ /* 0x000fe200028e0600 */
[----:B------:R-:W-:Y:S02]  /*b420*/  IADD3 R32, P5, PT, R28, R5, RZ ;  /* 0x000000051c207210 */ /* 0x000fe40007fbe0ff */
[----:B------:R-:W-:-:S02]  /*b430*/  SEL R5, RZ, 0x1, !P4 ;  /* 0x00000001ff057807 */ /* 0x000fc40006000000 */
[----:B------:R-:W-:Y:S01]  /*b440*/  LDS R42, [UR4+0xc0] ;  /* 0x0000c004ff2a7984 */ /* 0x000fe20008000800 */
[----:B------:R-:W-:Y:S01]  /*b450*/  IMAD.X R41, RZ, RZ, R39, P5 ;  /* 0x000000ffff297224 */ /* 0x000fe200028e0627 */
[----:B------:R-:W-:-:S05]  /*b460*/  IADD3 R34, P5, PT, R32, R5, RZ ;  /* 0x0000000520227210 */ /* 0x000fca0007fbe0ff */
[----:B------:R-:W-:Y:S01]  /*b470*/  IMAD.X R43, RZ, RZ, R41, P5 ;  /* 0x000000ffff2b7224 */ /* 0x000fe200028e0629 */
[----:B------:R-:W-:-:S05]  /*b480*/  IADD3 R35, P5, PT, R34, R35, RZ ;  /* 0x0000002322237210 */ /* 0x000fca0007fbe0ff */
[----:B------:R-:W-:Y:S01]  /*b490*/  IMAD.X R38, RZ, RZ, R43, P5 ;  /* 0x000000ffff267224 */ /* 0x000fe200028e062b */
[----:B------:R-:W-:-:S05]  /*b4a0*/  IADD3 R36, P5, PT, R35, R36, RZ ;  /* 0x0000002423247210 */ /* 0x000fca0007fbe0ff */
[----:B------:R-:W-:Y:S01]  /*b4b0*/  IMAD.X R45, RZ, RZ, R38, P5 ;  /* 0x000000ffff2d7224 */ /* 0x000fe200028e0626 */
[----:B------:R-:W-:-:S05]  /*b4c0*/  IADD3 R37, P5, PT, R36, R37, RZ ;  /* 0x0000002524257210 */ /* 0x000fca0007fbe0ff */
[----:B------:R-:W-:Y:S01]  /*b4d0*/  IMAD.X R40, RZ, RZ, R45, P5 ;  /* 0x000000ffff287224 */ /* 0x000fe200028e062d */
[----:B------:R-:W-:-:S04]  /*b4e0*/  ISETP.NE.AND P5, PT, R31, RZ, PT ;  /* 0x000000ff1f00720c */ /* 0x000fc80003fa5270 */
[----:B------:R-:W-:Y:S02]  /*b4f0*/  SEL R4, R11, RZ, !P5 ;  /* 0x000000ff0b047207 */ /* 0x000fe40006800000 */
[----:B------:R-:W-:-:S03]  /*b500*/  IADD3 R47, P5, PT, R37, R44, RZ ;  /* 0x0000002c252f7210 */ /* 0x000fc60007fbe0ff */
[----:B------:R-:W-:Y:S02]  /*b510*/  IMAD.IADD R13, R13, 0x1, R4 ;  /* 0x000000010d0d7824 */ /* 0x000fe400078e0204 */
[----:B------:R-:W-:-:S03]  /*b520*/  IMAD.X R44, RZ, RZ, R40, P5 ;  /* 0x000000ffff2c7224 */ /* 0x000fc600028e0628 */
[----:B------:R-:W-:-:S05]  /*b530*/  SEL R4, R13, RZ, !P3 ;  /* 0x000000ff0d047207 */ /* 0x000fca0005800000 */
[----:B------:R-:W-:Y:S02]  /*b540*/  IMAD.IADD R15, R15, 0x1, R4 ;  /* 0x000000010f0f7824 */ /* 0x000fe400078e0204 */
[----:B------:R-:W0:Y:S03]  /*b550*/  LDS.64 R4, [UR4+0xc8] ;  /* 0x0000c804ff047984 */ /* 0x000e260008000a00 */
[----:B------:R-:W-:-:S05]  /*b560*/  SEL R6, R15, RZ, !P4 ;  /* 0x000000ff0f067207 */ /* 0x000fca0006000000 */
[----:B------:R-:W-:-:S05]  /*b570*/  IMAD.IADD R17, R17, 0x1, R6 ;  /* 0x0000000111117824 */ /* 0x000fca00078e0206 */
[----:B------:R-:W-:-:S05]  /*b580*/  SEL R6, R17, RZ, !P2 ;  /* 0x000000ff11067207 */ /* 0x000fca0005000000 */
[----:B------:R-:W-:Y:S02]  /*b590*/  IMAD.IADD R19, R19, 0x1, R6 ;  /* 0x0000000113137824 */ /* 0x000fe400078e0206 */
[----:B------:R-:W1:Y:S03]  /*b5a0*/  LDS.64 R6, [UR4+0xb8] ;  /* 0x0000b804ff067984 */ /* 0x000e660008000a00 */
[----:B------:R-:W-:-:S05]  /*b5b0*/  SEL R24, R19, RZ, !P1 ;  /* 0x000000ff13187207 */ /* 0x000fca0004800000 */
[----:B------:R-:W-:-:S05]  /*b5c0*/  IMAD.IADD R21, R21, 0x1, R24 ;  /* 0x0000000115157824 */ /* 0x000fca00078e0218 */
[----:B------:R-:W-:-:S05]  /*b5d0*/  SEL R24, R21, RZ, !P0 ;  /* 0x000000ff15187207 */ /* 0x000fca0004000000 */
[----:B------:R-:W-:Y:S01]  /*b5e0*/  IMAD.IADD R23, R23, 0x1, R24 ;  /* 0x0000000117177824 */ /* 0x000fe200078e0218 */
[----:B0-----:R-:W-:-:S04]  /*b5f0*/  ISETP.GE.U32.AND P5, PT, R4, 0x101, PT ;  /* 0x000001010400780c */ /* 0x001fc80003fa6070 */
[----:B------:R-:W-:Y:S02]  /*b600*/  SEL R24, R23, RZ, !P6 ;  /* 0x000000ff17187207 */ /* 0x000fe40007000000 */
[----:B------:R-:W-:-:S03]  /*b610*/  ISETP.GE.AND.EX P5, PT, R5, RZ, PT, P5 ;  /* 0x000000ff0500720c */ /* 0x000fc60003fa6350 */
[----:B------:R-:W-:-:S10]  /*b620*/  IMAD.IADD R3, R3, 0x1, R24 ;  /* 0x0000000103037824 */ /* 0x000fd400078e0218 */
[----:B------:R-:W-:Y:S05]  /*b630*/  @!P5 BRA `(.L_x_1224) ;  /* 0x000000080008d947 */ /* 0x000fea0003800000 */
[----:B------:R-:W-:Y:S01]  /*b640*/  ISETP.NE.U32.AND P5, PT, R26, R25, PT ;  /* 0x000000191a00720c */ /* 0x000fe20003fa5070 */
[----:B------:R-:W-:Y:S01]  /*b650*/  IMAD.MOV.U32 R0, RZ, RZ, 0x9 ;  /* 0x00000009ff007424 */ /* 0x000fe200078e00ff */
[----:B------:R-:W0:Y:S01]  /*b660*/  LDS.64 R24, [UR4+0xa8] ;  /* 0x0000a804ff187984 */ /* 0x000e220008000a00 */
[----:B------:R-:W-:Y:S01]  /*b670*/  ISETP.NE.AND P6, PT, R8, R10, PT ;  /* 0x0000000a0800720c */ /* 0x000fe20003fc5270 */
[----:B------:R-:W2:Y:S01]  /*b680*/  LDCU.128 UR16, c[0x0][0x390] ;  /* 0x00007200ff1077ac */ /* 0x000ea20008000c00 */
[----:B------:R-:W-:Y:S01]  /*b690*/  BSSY.RECONVERGENT B1, `(.L_x_1225) ;  /* 0x000007b000017945 */ /* 0x000fe20003800200 */
[----:B------:R-:W-:Y:S01]  /*b6a0*/  BAR.SYNC.DEFER_BLOCKING 0x0 ;  /* 0x0000000000007b1d */ /* 0x000fe20000010000 */
[----:B------:R-:W-:Y:S02]  /*b6b0*/  ISETP.NE.AND.EX P5, PT, R30, RZ, !P6, P5 ;  /* 0x000000ff1e00720c */ /* 0x000fe400077a5350 */
[----:B------:R-:W-:Y:S01]  /*b6c0*/  ISETP.NE.AND P6, PT, R31, RZ, PT ;  /* 0x000000ff1f00720c */ /* 0x000fe20003fc5270 */
[----:B------:R-:W-:-:S10]  /*b6d0*/  IMAD R31, R33, R0, 0x7 ;  /* 0x00000007211f7424 */ /* 0x000fd400078e0200 */
[--C-:B0-----:R-:W-:Y:S02]  /*b6e0*/  @!P5 IMAD.IADD R27, R27, 0x1, -R24.reuse ;  /* 0x000000011b1bd824 */ /* 0x101fe400078e0a18 */
[--C-:B------:R-:W-:Y:S02]  /*b6f0*/  @P6 IMAD.IADD R49, R49, 0x1, -R24.reuse ;  /* 0x0000000131316824 */ /* 0x100fe400078e0a18 */
[--C-:B------:R-:W-:Y:S01]  /*b700*/  @P3 IMAD.IADD R28, R28, 0x1, -R24.reuse ;  /* 0x000000011c1c3824 */ /* 0x100fe200078e0a18 */
[----:B------:R-:W-:Y:S01]  /*b710*/  @!P5 LEA R27, R27, UR4, 0x3 ;  /* 0x000000041b1bdc11 */ /* 0x000fe2000f8e18ff */
[--C-:B------:R-:W-:Y:S01]  /*b720*/  @P4 IMAD.IADD R32, R32, 0x1, -R24.reuse ;  /* 0x0000000120204824 */ /* 0x100fe200078e0a18 */
[----:B------:R-:W-:Y:S01]  /*b730*/  @P6 LEA R49, R49, UR4, 0x3 ;  /* 0x0000000431316c11 */ /* 0x000fe2000f8e18ff */
[--C-:B------:R-:W-:Y:S01]  /*b740*/  @P2 IMAD.IADD R34, R34, 0x1, -R24.reuse ;  /* 0x0000000122222824 */ /* 0x100fe200078e0a18 */
[----:B------:R-:W-:Y:S01]  /*b750*/  @P3 LEA R28, R28, UR4, 0x3 ;  /* 0x000000041c1c3c11 */ /* 0x000fe2000f8e18ff */
[----:B------:R0:W-:Y:S01]  /*b760*/  @!P5 STS.64 [R27], R8 ;  /* 0x000000081b00d388 */ /* 0x0001e20000000a00 */
[----:B------:R-:W-:Y:S01]  /*b770*/  ISETP.NE.U32.AND P5, PT, R26, R31, PT ;  /* 0x0000001f1a00720c */ /* 0x000fe20003fa5070 */
[----:B------:R-:W-:Y:S01]  /*b780*/  IMAD R31, R33, R0, 0x8 ;  /* 0x00000008211f7424 */ /* 0x000fe200078e0200 */
[----:B------:R-:W-:Y:S01]  /*b790*/  @P4 LEA R32, R32, UR4, 0x3 ;  /* 0x0000000420204c11 */ /* 0x000fe2000f8e18ff */
[----:B------:R0:W-:Y:S01]  /*b7a0*/  @P6 STS.64 [R49], R10 ;  /* 0x0000000a31006388 */ /* 0x0001e20000000a00 */
[----:B------:R-:W-:Y:S01]  /*b7b0*/  ISETP.NE.AND P6, PT, R22, R2, PT ;  /* 0x000000021600720c */ /* 0x000fe20003fc5270 */
[--C-:B------:R-:W-:Y:S01]  /*b7c0*/  @P1 IMAD.IADD R35, R35, 0x1, -R24.reuse ;  /* 0x0000000123231824 */ /* 0x100fe200078e0a18 */
[----:B------:R-:W-:Y:S01]  /*b7d0*/  @P2 LEA R34, R34, UR4, 0x3 ;  /* 0x0000000422222c11 */ /* 0x000fe2000f8e18ff */
[----:B------:R0:W-:Y:S01]  /*b7e0*/  @P3 STS.64 [R28], R12 ;  /* 0x0000000c1c003388 */ /* 0x0001e20000000a00 */
[----:B------:R-:W-:Y:S01]  /*b7f0*/  ISETP.NE.AND.EX P5, PT, R30, RZ, !P6, P5 ;  /* 0x000000ff1e00720c */ /* 0x000fe200077a5350 */
[----:B------:R-:W-:Y:S01]  /*b800*/  @P0 IMAD.IADD R36, R36, 0x1, -R24 ;  /* 0x0000000124240824 */ /* 0x000fe200078e0a18 */
[----:B------:R-:W-:Y:S01]  /*b810*/  ISETP.NE.U32.AND P3, PT, R26, R31, PT ;  /* 0x0000001f1a00720c */ /* 0x000fe20003f65070 */
[----:B------:R0:W-:Y:S01]  /*b820*/  @P4 STS.64 [R32], R14 ;  /* 0x0000000e20004388 */ /* 0x0001e20000000a00 */
[----:B------:R-:W-:-:S02]  /*b830*/  ISETP.NE.AND P6, PT, R2, R29, PT ;  /* 0x0000001d0200720c */ /* 0x000fc40003fc5270 */
[----:B------:R-:W-:Y:S01]  /*b840*/  @P1 LEA R35, R35, UR4, 0x3 ;  /* 0x0000000423231c11 */ /* 0x000fe2000f8e18ff */
[----:B------:R0:W-:Y:S01]  /*b850*/  @P2 STS.64 [R34], R16 ;  /* 0x0000001022002388 */ /* 0x0001e20000000a00 */
[----:B------:R-:W-:Y:S02]  /*b860*/  ISETP.NE.AND.EX P3, PT, R30, RZ, !P6, P3 ;  /* 0x000000ff1e00720c */ /* 0x000fe40007765330 */
[----:B------:R-:W-:Y:S01]  /*b870*/  @P0 LEA R36, R36, UR4, 0x3 ;  /* 0x0000000424240c11 */ /* 0x000fe2000f8e18ff */
[----:B------:R0:W-:Y:S02]  /*b880*/  @P1 STS.64 [R35], R18 ;  /* 0x0000001223001388 */ /* 0x0001e40000000a00 */
[----:B------:R-:W-:Y:S02]  /*b890*/  @!P5 IMAD.IADD R37, R37, 0x1, -R24 ;  /* 0x000000012525d824 */ /* 0x000fe400078e0a18 */
[----:B------:R0:W-:Y:S01]  /*b8a0*/  @P0 STS.64 [R36], R20 ;  /* 0x0000001424000388 */ /* 0x0001e20000000a00 */
[----:B------:R-:W-:-:S02]  /*b8b0*/  ISETP.GT.U32.AND P0, PT, R4, R33, PT ;  /* 0x000000210400720c */ /* 0x000fc40003f04070 */
[----:B------:R-:W-:Y:S02]  /*b8c0*/  @!P5 LEA R37, R37, UR4, 0x3 ;  /* 0x000000042525dc11 */ /* 0x000fe4000f8e18ff */
[----:B------:R-:W-:Y:S01]  /*b8d0*/  ISETP.GT.U32.AND.EX P0, PT, R5, RZ, PT, P0 ;  /* 0x000000ff0500720c */ /* 0x000fe20003f04100 */
[----:B------:R-:W-:Y:S02]  /*b8e0*/  @!P3 IMAD.IADD R47, R47, 0x1, -R24 ;  /* 0x000000012f2fb824 */ /* 0x000fe400078e0a18 */
[----:B------:R0:W-:Y:S03]  /*b8f0*/  @!P5 STS.64 [R37], R22 ;  /* 0x000000162500d388 */ /* 0x0001e60000000a00 */
[----:B------:R-:W-:-:S05]  /*b900*/  @!P3 LEA R47, R47, UR4, 0x3 ;  /* 0x000000042f2fbc11 */ /* 0x000fca000f8e18ff */
[----:B------:R0:W-:Y:S01]  /*b910*/  @!P3 STS.64 [R47], R2 ;  /* 0x000000022f00b388 */ /* 0x0001e20000000a00 */
[----:B------:R-:W-:Y:S06]  /*b920*/  BAR.SYNC.DEFER_BLOCKING 0x0 ;  /* 0x0000000000007b1d */ /* 0x000fec0000010000 */
[----:B--2---:R-:W-:Y:S05]  /*b930*/  @!P0 BRA `(.L_x_1226) ;  /* 0x0000000400408947 */ /* 0x004fea0003800000 */
[----:B0-----:R-:W-:Y:S01]  /*b940*/  IMAD.MOV.U32 R23, RZ, RZ, R33 ;  /* 0x000000ffff177224 */ /* 0x001fe200078e0021 */
[----:B------:R-:W-:Y:S01]  /*b950*/  BSSY.RECONVERGENT B2, `(.L_x_1227) ;  /* 0x000002d000027945 */ /* 0x000fe20003800200 */
[----:B------:R-:W-:-:S03]  /*b960*/  IMAD.MOV.U32 R27, RZ, RZ, RZ ;  /* 0x000000ffff1b7224 */ /* 0x000fc600078e00ff */
        /* <DEDUP_REMOVED lines=9> */
[----:B------:R-:W-:Y:S05]  /*ba00*/  @!P1 BRA `(.L_x_1228) ;  /* 0x0000000000849947 */ /* 0x000fea0003800000 */
        /* <DEDUP_REMOVED lines=16> */
.L_x_1229:
[----:B0-----:R0:W2:Y:S01]  /*bb10*/  LDS.64 R10, [R0] ;  /* 0x00000000000a7984 */ /* 0x0010a20000000a00 */
        /* <DEDUP_REMOVED lines=13> */
[----:B--2---:R0:W-:Y:S04]  /*bbf0*/  STG.E desc[UR8][R2.64], R10 ;  /* 0x0000000a02007986 */ /* 0x0041e8000c101908 */
[----:B------:R0:W-:Y:S05]  /*bc00*/  STG.E desc[UR8][R8.64], R11 ;  /* 0x0000000b08007986 */ /* 0x0001ea000c101908 */
[----:B------:R-:W-:Y:S05]  /*bc10*/  @P1 BRA `(.L_x_1229) ;  /* 0xfffffffc00bc1947 */ /* 0x000fea000383ffff */
.L_x_1228:
[----:B------:R-:W-:Y:S05]  /*bc20*/  BSYNC.RECONVERGENT B2 ;  /* 0x0000000000027941 */ /* 0x000fea0003800200 */
.L_x_1227:
[----:B------:R-:W-:Y:S05]  /*bc30*/  @!P0 BRA `(.L_x_1226) ;  /* 0x0000000000808947 */ /* 0x000fea0003800000 */
.L_x_1230:
[C---:B------:R-:W-:Y:S02]  /*bc40*/  LEA R0, R23.reuse, UR4, 0x3 ;  /* 0x0000000417007c11 */ /* 0x040fe4000f8e18ff */
[----:B0-----:R-:W-:Y:S01]  /*bc50*/  IADD3 R3, P0, PT, R24, R23, RZ ;  /* 0x0000001718037210 */ /* 0x001fe20007f1e0ff */
[----:B------:R-:W-:Y:S02]  /*bc60*/  VIADD R23, R23, 0x400 ;  /* 0x0000040017177836 */ /* 0x000fe40000000000 */
[----:B------:R-:W0:Y:S02]  /*bc70*/  LDS.64 R14, [R0] ;  /* 0x00000000000e7984 */ /* 0x000e240000000a00 */
[----:B------:R-:W-:Y:S02]  /*bc80*/  IMAD.X R2, R25, 0x1, R27, P0 ;  /* 0x0000000119027824 */ /* 0x000fe400000e061b */
[----:B------:R-:W2:Y:S01]  /*bc90*/  LDS.64 R16, [R0+0x800] ;  /* 0x0008000000107984 */ /* 0x000ea20000000a00 */
[----:B------:R-:W-:-:S02]  /*bca0*/  IMAD.SHL.U32 R12, R3, 0x4, RZ ;  /* 0x00000004030c7824 */ /* 0x000fc400078e00ff */
[----:B------:R-:W-:Y:S01]  /*bcb0*/  IMAD.X R8, RZ, RZ, R25, P0 ;  /* 0x000000ffff087224 */ /* 0x000fe200000e0619 */
[----:B------:R-:W3:Y:S01]  /*bcc0*/  LDS.64 R18, [R0+0x1000] ;  /* 0x0010000000127984 */ /* 0x000ee20000000a00 */
[C---:B------:R-:W-:Y:S01]  /*bcd0*/  SHF.L.U64.HI R2, R3.reuse, 0x2, R2 ;  /* 0x0000000203027819 */ /* 0x040fe20000010202 */
[----:B------:R-:W-:Y:S01]  /*bce0*/  IMAD.MOV.U32 R27, RZ, RZ, RZ ;  /* 0x000000ffff1b7224 */ /* 0x000fe200078e00ff */
[C---:B------:R-:W-:Y:S01]  /*bcf0*/  IADD3 R10, P0, PT, R12.reuse, UR16, RZ ;  /* 0x000000100c0a7c10 */ /* 0x040fe2000ff1e0ff */
[----:B------:R-:W4:Y:S01]  /*bd00*/  LDS.64 R20, [R0+0x1800] ;  /* 0x0018000000147984 */ /* 0x000f220000000a00 */
        /* <DEDUP_REMOVED lines=12> */
[----:B--2---:R0:W-:Y:S04]  /*bdd0*/  STG.E desc[UR8][R2.64+0x400], R16 ;  /* 0x0004001002007986 */ /* 0x0041e8000c101908 */
[----:B------:R0:W-:Y:S04]  /*bde0*/  STG.E desc[UR8][R8.64+0x400], R17 ;  /* 0x0004001108007986 */ /* 0x0001e8000c101908 */
[----:B---3--:R0:W-:Y:S04]  /*bdf0*/  STG.E desc[UR8][R2.64+0x800], R18 ;  /* 0x0008001202007986 */ /* 0x0081e8000c101908 */
[----:B------:R0:W-:Y:S04]  /*be00*/  STG.E desc[UR8][R8.64+0x800], R19 ;  /* 0x0008001308007986 */ /* 0x0001e8000c101908 */
[----:B----4-:R0:W-:Y:S04]  /*be10*/  STG.E desc[UR8][R2.64+0xc00], R20 ;  /* 0x000c001402007986 */ /* 0x0101e8000c101908 */
[----:B------:R0:W-:Y:S01]  /*be20*/  STG.E desc[UR8][R8.64+0xc00], R21 ;  /* 0x000c001508007986 */ /* 0x0001e2000c101908 */
[----:B------:R-:W-:Y:S05]  /*be30*/  @P0 BRA `(.L_x_1230) ;  /* 0xfffffffc00800947 */ /* 0x000fea000383ffff */
.L_x_1226:
[----:B------:R-:W-:Y:S05]  /*be40*/  BSYNC.RECONVERGENT B1 ;  /* 0x0000000000017941 */ /* 0x000fea0003800200 */
.L_x_1225:
[----:B------:R-:W-:Y:S05]  /*be50*/  BRA `(.L_x_1231) ;  /* 0x0000000400dc7947 */ /* 0x000fea0003800000 */
.L_x_1224:
[----:B------:R-:W-:Y:S01]  /*be60*/  ISETP.NE.U32.AND P5, PT, R26, R25, PT ;  /* 0x000000191a00720c */ /* 0x000fe20003fa5070 */
[----:B------:R-:W-:Y:S01]  /*be70*/  IMAD.MOV.U32 R48, RZ, RZ, 0x9 ;  /* 0x00000009ff307424 */ /* 0x000fe200078e00ff */
[----:B------:R-:W-:Y:S01]  /*be80*/  ISETP.NE.AND P6, PT, R8, R10, PT ;  /* 0x0000000a0800720c */ /* 0x000fe20003fc5270 */
[----:B------:R-:W-:Y:S01]  /*be90*/  BSSY.RECONVERGENT B1, `(.L_x_1232) ;  /* 0x000000d000017945 */ /* 0x000fe20003800200 */
[----:B------:R-:W-:Y:S01]  /*bea0*/  ISETP.NE.AND.EX P5, PT, R30, RZ, PT, P5 ;  /* 0x000000ff1e00720c */ /* 0x000fe20003fa5350 */
[----:B------:R-:W-:-:S12]  /*beb0*/  IMAD R51, R33, R48, 0x7 ;  /* 0x0000000721337424 */ /* 0x000fd800078e0230 */
[----:B------:R-:W-:Y:S05]  /*bec0*/  @!P6 BRA P5, `(.L_x_1233) ;  /* 0x000000000024e947 */ /* 0x000fea0002800000 */
[----:B------:R-:W0:Y:S01]  /*bed0*/  LDCU.128 UR12, c[0x0][0x390] ;  /* 0x00007200ff0c77ac */ /* 0x000e220008000c00 */
[C---:B------:R-:W-:Y:S01]  /*bee0*/  IMAD.SHL.U32 R24, R27.reuse, 0x4, RZ ;  /* 0x000000041b187824 */ /* 0x040fe200078e00ff */
[----:B------:R-:W-:-:S04]  /*bef0*/  SHF.L.U64.HI R0, R27, 0x2, R0 ;  /* 0x000000021b007819 */ /* 0x000fc80000010200 */
[----:B0-----:R-:W-:-:S04]  /*bf00*/  IADD3 R4, P5, PT, R24, UR12, RZ ;  /* 0x0000000c18047c10 */ /* 0x001fc8000ffbe0ff */
[----:B------:R-:W-:Y:S02]  /*bf10*/  IADD3.X R5, PT, PT, R0, UR13, RZ, P5, !PT ;  /* 0x0000000d00057c10 */ /* 0x000fe4000affe4ff */
[----:B------:R-:W-:-:S03]  /*bf20*/  IADD3 R24, P5, PT, R24, UR14, RZ ;  /* 0x0000000e18187c10 */ /* 0x000fc6000ffbe0ff */
[----:B------:R0:W-:Y:S01]  /*bf30*/  STG.E desc[UR8][R4.64], R8 ;  /* 0x0000000804007986 */ /* 0x0001e2000c101908 */
[----:B------:R-:W-:-:S05]  /*bf40*/  IADD3.X R25, PT, PT, R0, UR15, RZ, P5, !PT ;  /* 0x0000000f00197c10 */ /* 0x000fca000affe4ff */
[----:B------:R0:W-:Y:S04]  /*bf50*/  STG.E desc[UR8][R24.64], R9 ;  /* 0x0000000918007986 */ /* 0x0001e8000c101908 */
.L_x_1233:
[----:B------:R-:W-:Y:S05]  /*bf60*/  BSYNC.RECONVERGENT B1 ;  /* 0x0000000000017941 */ /* 0x000fea0003800200 */
.L_x_1232:
[----:B------:R-:W-:Y:S01]  /*bf70*/  ISETP.NE.AND P6, PT, R31, RZ, PT ;  /* 0x000000ff1f00720c */ /* 0x000fe20003fc5270 */
[----:B------:R-:W-:Y:S01]  /*bf80*/  BSSY.RECONVERGENT B1, `(.L_x_1234) ;  /* 0x000000d000017945 */ /* 0x000fe20003800200 */
[----:B------:R-:W-:Y:S01]  /*bf90*/  ISETP.NE.U32.AND P5, PT, R26, R51, PT ;  /* 0x000000331a00720c */ /* 0x000fe20003fa5070 */
[----:B0-----:R-:W-:-:S10]  /*bfa0*/  IMAD R25, R33, R48, 0x8 ;  /* 0x0000000821197424 */ /* 0x001fd400078e0230 */
[----:B------:R-:W-:Y:S05]  /*bfb0*/  @!P6 BRA `(.L_x_1235) ;  /* 0x000000000024e947 */ /* 0x000fea0003800000 */
        /* <DEDUP_REMOVED lines=9> */
.L_x_1235:
[----:B------:R-:W-:Y:S05]  /*c050*/  BSYNC.RECONVERGENT B1 ;  /* 0x0000000000017941 */ /* 0x000fea0003800200 */
.L_x_1234:
[----:B------:R-:W-:Y:S01]  /*c060*/  BSSY.RECONVERGENT B1, `(.L_x_1236) ;  /* 0x000000c000017945 */ /* 0x000fe20003800200 */
[----:B------:R-:W-:-:S03]  /*c070*/  ISETP.NE.U32.AND P6, PT, R26, R25, PT ;  /* 0x000000191a00720c */ /* 0x000fc60003fc5070 */
[----:B------:R-:W-:Y:S10]  /*c080*/  @!P3 BRA `(.L_x_1237) ;  /* 0x000000000024b947 */ /* 0x000ff40003800000 */
[----:B------:R-:W2:Y:S01]  /*c090*/  LDCU.128 UR12, c[0x0][0x390] ;  /* 0x00007200ff0c77ac */ /* 0x000ea20008000c00 */
[C---:B0-----:R-:W-:Y:S01]  /*c0a0*/  IMAD.SHL.U32 R8, R28.reuse, 0x4, RZ ;  /* 0x000000041c087824 */ /* 0x041fe200078e00ff */
[----:B------:R-:W-:-:S04]  /*c0b0*/  SHF.L.U64.HI R28, R28, 0x2, R39 ;  /* 0x000000021c1c7819 */ /* 0x000fc80000010227 */
[----:B--2---:R-:W-:-:S04]  /*c0c0*/  IADD3 R4, P3, PT, R8, UR12, RZ ;  /* 0x0000000c08047c10 */ /* 0x004fc8000ff7e0ff */
[----:B------:R-:W-:Y:S02]  /*c0d0*/  IADD3.X R5, PT, PT, R28, UR13, RZ, P3, !PT ;  /* 0x0000000d1c057c10 */ /* 0x000fe40009ffe4ff */
[----:B------:R-:W-:-:S03]  /*c0e0*/  IADD3 R8, P3, PT, R8, UR14, RZ ;  /* 0x0000000e08087c10 */ /* 0x000fc6000ff7e0ff */
[----:B------:R2:W-:Y:S01]  /*c0f0*/  STG.E desc[UR8][R4.64], R12 ;  /* 0x0000000c04007986 */ /* 0x0005e2000c101908 */
[----:B------:R-:W-:-:S05]  /*c100*/  IADD3.X R9, PT, PT, R28, UR15, RZ, P3, !PT ;  /* 0x0000000f1c097c10 */ /* 0x000fca0009ffe4ff */
[----:B------:R2:W-:Y:S04]  /*c110*/  STG.E desc[UR8][R8.64], R13 ;  /* 0x0000000d08007986 */ /* 0x0005e8000c101908 */
.L_x_1237:
[----:B------:R-:W-:Y:S05]  /*c120*/  BSYNC.RECONVERGENT B1 ;  /* 0x0000000000017941 */ /* 0x000fea0003800200 */
.L_x_1236:
[----:B------:R-:W-:Y:S04]  /*c130*/  BSSY.RECONVERGENT B1, `(.L_x_1238) ;  /* 0x000000b000017945 */ /* 0x000fe80003800200 */
[----:B------:R-:W-:Y:S05]  /*c140*/  @!P4 BRA `(.L_x_1239) ;  /* 0x000000000024c947 */ /* 0x000fea0003800000 */
[----:B------:R-:W3:Y:S01]  /*c150*/  LDCU.128 UR12, c[0x0][0x390] ;  /* 0x00007200ff0c77ac */ /* 0x000ee20008000c00 */
[C---:B0-2---:R-:W-:Y:S01]  /*c160*/  IMAD.SHL.U32 R8, R32.reuse, 0x4, RZ ;  /* 0x0000000420087824 */ /* 0x045fe200078e00ff */
[----:B------:R-:W-:-:S04]  /*c170*/  SHF.L.U64.HI R32, R32, 0x2, R41 ;  /* 0x0000000220207819 */ /* 0x000fc80000010229 */
[C---:B---3--:R-:W-:Y:S02]  /*c180*/  IADD3 R4, P3, PT, R8.reuse, UR12, RZ ;  /* 0x0000000c08047c10 */ /* 0x048fe4000ff7e0ff */
[----:B------:R-:W-:Y:S02]  /*c190*/  IADD3 R8, P4, PT, R8, UR14, RZ ;  /* 0x0000000e08087c10 */ /* 0x000fe4000ff9e0ff */
[C---:B------:R-:W-:Y:S02]  /*c1a0*/  IADD3.X R5, PT, PT, R32.reuse, UR13, RZ, P3, !PT ;  /* 0x0000000d20057c10 */ /* 0x040fe40009ffe4ff */
[----:B------:R-:W-:-:S03]  /*c1b0*/  IADD3.X R9, PT, PT, R32, UR15, RZ, P4, !PT ;  /* 0x0000000f20097c10 */ /* 0x000fc6000a7fe4ff */
[----:B------:R3:W-:Y:S04]  /*c1c0*/  STG.E desc[UR8][R4.64], R14 ;  /* 0x0000000e04007986 */ /* 0x0007e8000c101908 */
[----:B------:R3:W-:Y:S02]  /*c1d0*/  STG.E desc[UR8][R8.64], R15 ;  /* 0x0000000f08007986 */ /* 0x0007e4000c101908 */
.L_x_1239:
[----:B------:R-:W-:Y:S05]  /*c1e0*/  BSYNC.RECONVERGENT B1 ;  /* 0x0000000000017941 */ /* 0x000fea0003800200 */
.L_x_1238:
[----:B------:R-:W-:Y:S01]  /*c1f0*/  BSSY.RECONVERGENT B1, `(.L_x_1240) ;  /* 0x000000f000017945 */ /* 0x000fe20003800200 */
[----:B------:R-:W-:Y:S02]  /*c200*/  ISETP.NE.AND P4, PT, R22, R2, PT ;  /* 0x000000021600720c */ /* 0x000fe40003f85270 */
[----:B------:R-:W-:Y:S02]  /*c210*/  ISETP.NE.AND P3, PT, R2, R29, PT ;  /* 0x0000001d0200720c */ /* 0x000fe40003f65270 */
[C---:B------:R-:W-:Y:S02]  /*c220*/  ISETP.NE.AND.EX P5, PT, R30.reuse, RZ, PT, P5 ;  /* 0x000000ff1e00720c */ /* 0x040fe40003fa5350 */
[----:B------:R-:W-:Y:S01]  /*c230*/  ISETP.NE.AND.EX P6, PT, R30, RZ, PT, P6 ;  /* 0x000000ff1e00720c */ /* 0x000fe20003fc5360 */
[----:B------:R-:W-:-:S12]  /*c240*/  @!P2 BRA `(.L_x_1241) ;  /* 0x000000000024a947 */ /* 0x000fd80003800000 */
[----:B------:R-:W4:Y:S01]  /*c250*/  LDCU.128 UR12, c[0x0][0x390] ;  /* 0x00007200ff0c77ac */ /* 0x000f220008000c00 */
[C---:B0-23--:R-:W-:Y:S01]  /*c260*/  IMAD.SHL.U32 R8, R34.reuse, 0x4, RZ ;  /* 0x0000000422087824 */ /* 0x04dfe200078e00ff */
[----:B------:R-:W-:-:S04]  /*c270*/  SHF.L.U64.HI R34, R34, 0x2, R43 ;  /* 0x0000000222227819 */ /* 0x000fc8000001022b */
[----:B----4-:R-:W-:-:S04]  /*c280*/  IADD3 R4, P2, PT, R8, UR12, RZ ;  /* 0x0000000c08047c10 */ /* 0x010fc8000ff5e0ff */
[----:B------:R-:W-:Y:S02]  /*c290*/  IADD3.X R5, PT, PT, R34, UR13, RZ, P2, !PT ;  /* 0x0000000d22057c10 */ /* 0x000fe400097fe4ff */
[----:B------:R-:W-:-:S03]  /*c2a0*/  IADD3 R8, P2, PT, R8, UR14, RZ ;  /* 0x0000000e08087c10 */ /* 0x000fc6000ff5e0ff */
[----:B------:R4:W-:Y:S01]  /*c2b0*/  STG.E desc[UR8][R4.64], R16 ;  /* 0x0000001004007986 */ /* 0x0009e2000c101908 */
[----:B------:R-:W-:-:S05]  /*c2c0*/  IADD3.X R9, PT, PT, R34, UR15, RZ, P2, !PT ;  /* 0x0000000f22097c10 */ /* 0x000fca00097fe4ff */
[----:B------:R4:W-:Y:S04]  /*c2d0*/  STG.E desc[UR8][R8.64], R17 ;  /* 0x0000001108007986 */ /* 0x0009e8000c101908 */
.L_x_1241:
[----:B------:R-:W-:Y:S05]  /*c2e0*/  BSYNC.RECONVERGENT B1 ;  /* 0x0000000000017941 */ /* 0x000fea0003800200 */
.L_x_1240:
[----:B------:R-:W-:Y:S04]  /*c2f0*/  BSSY.RECONVERGENT B1, `(.L_x_1242) ;  /* 0x000000b000017945 */ /* 0x000fe80003800200 */
[----:B------:R-:W-:Y:S05]  /*c300*/  @!P1 BRA `(.L_x_1243) ;  /* 0x0000000000249947 */ /* 0x000fea0003800000 */
[----:B------:R-:W5:Y:S01]  /*c310*/  LDCU.128 UR12, c[0x0][0x390] ;  /* 0x00007200ff0c77ac */ /* 0x000f620008000c00 */
[C---:B0-234-:R-:W-:Y:S01]  /*c320*/  IMAD.SHL.U32 R8, R35.reuse, 0x4, RZ ;  /* 0x0000000423087824 */ /* 0x05dfe200078e00ff */
[----:B------:R-:W-:-:S04]  /*c330*/  SHF.L.U64.HI R35, R35, 0x2, R38 ;  /* 0x0000000223237819 */ /* 0x000fc80000010226 */
[C---:B-----5:R-:W-:Y:S02]  /*c340*/  IADD3 R4, P1, PT, R8.reuse, UR12, RZ ;  /* 0x0000000c08047c10 */ /* 0x060fe4000ff3e0ff */
[----:B------:R-:W-:Y:S02]  /*c350*/  IADD3 R8, P2, PT, R8, UR14, RZ ;  /* 0x0000000e08087c10 */ /* 0x000fe4000ff5e0ff */
[C---:B------:R-:W-:Y:S02]  /*c360*/  IADD3.X R5, PT, PT, R35.reuse, UR13, RZ, P1, !PT ;  /* 0x0000000d23057c10 */ /* 0x040fe40008ffe4ff */
[----:B------:R-:W-:-:S03]  /*c370*/  IADD3.X R9, PT, PT, R35, UR15, RZ, P2, !PT ;  /* 0x0000000f23097c10 */ /* 0x000fc600097fe4ff */
[----:B------:R0:W-:Y:S04]  /*c380*/  STG.E desc[UR8][R4.64], R18 ;  /* 0x0000001204007986 */ /* 0x0001e8000c101908 */
[----:B------:R0:W-:Y:S02]  /*c390*/  STG.E desc[UR8][R8.64], R19 ;  /* 0x0000001308007986 */ /* 0x0001e4000c101908 */
.L_x_1243:
[----:B------:R-:W-:Y:S05]  /*c3a0*/  BSYNC.RECONVERGENT B1 ;  /* 0x0000000000017941 */ /* 0x000fea0003800200 */
.L_x_1242:
        /* <DEDUP_REMOVED lines=11> */
.L_x_1245:
[----:B------:R-:W-:Y:S05]  /*c460*/  BSYNC.RECONVERGENT B1 ;  /* 0x0000000000017941 */ /* 0x000fea0003800200 */
.L_x_1244:
[----:B------:R-:W-:Y:S04]  /*c470*/  BSSY.RECONVERGENT B1, `(.L_x_1246) ;  /* 0x000000b000017945 */ /* 0x000fe80003800200 */
[----:B------:R-:W-:Y:S05]  /*c480*/  @!P4 BRA P5, `(.L_x_1247) ;  /* 0x000000000024c947 */ /* 0x000fea0002800000 */
        /* <DEDUP_REMOVED lines=9> */
.L_x_1247:
[----:B------:R-:W-:Y:S05]  /*c520*/  BSYNC.RECONVERGENT B1 ;  /* 0x0000000000017941 */ /* 0x000fea0003800200 */
.L_x_1246:
        /* <DEDUP_REMOVED lines=10> */
.L_x_1231:
[----:B------:R-:W-:Y:S05]  /*c5d0*/  BSYNC.RECONVERGENT B0 ;  /* 0x0000000000007941 */ /* 0x000fea0003800200 */
.L_x_1223:
[----:B------:R-:W-:-:S13]  /*c5e0*/  ISETP.NE.AND P0, PT, R33, 0xff, PT ;  /* 0x000000ff2100780c */ /* 0x000fda0003f05270 */
[----:B------:R-:W-:Y:S05]  /*c5f0*/  @P0 EXIT ;  /* 0x000000000000094d */ /* 0x000fea0003800000 */
[----:B0-234-:R-:W0:Y:S01]  /*c600*/  LDC.64 R8, c[0x0][0x3a0] ;  /* 0x0000e800ff087b82 */ /* 0x01de220000000a00 */
[----:B------:R-:W-:-:S04]  /*c610*/  ISETP.NE.U32.AND P0, PT, R26, 0x900, PT ;  /* 0x000009001a00780c */ /* 0x000fc80003f05070 */
[----:B------:R-:W-:-:S13]  /*c620*/  ISETP.NE.AND.EX P0, PT, R30, RZ, PT, P0 ;  /* 0x000000ff1e00720c */ /* 0x000fda0003f05300 */
[----:B------:R-:W-:Y:S05]  /*c630*/  @P0 BRA `(.L_x_1248) ;  /* 0x00000000002c0947 */ /* 0x000fea0003800000 */
[----:B------:R-:W2:Y:S01]  /*c640*/  LDCU.128 UR4, c[0x0][0x390] ;  /* 0x00007200ff0477ac */ /* 0x000ea20008000c00 */
[C---:B-1----:R-:W-:Y:S01]  /*c650*/  IMAD.SHL.U32 R4, R6.reuse, 0x4, RZ ;  /* 0x0000000406047824 */ /* 0x042fe200078e00ff */
[----:B------:R-:W-:-:S04]  /*c660*/  SHF.L.U64.HI R0, R6, 0x2, R7 ;  /* 0x0000000206007819 */ /* 0x000fc80000010207 */
[C---:B--2---:R-:W-:Y:S02]  /*c670*/  IADD3 R2, P0, PT, R4.reuse, UR4, RZ ;  /* 0x0000000404027c10 */ /* 0x044fe4000ff1e0ff */
[----:B------:R-:W-:Y:S02]  /*c680*/  IADD3 R4, P1, PT, R4, UR6, RZ ;  /* 0x0000000604047c10 */ /* 0x000fe4000ff3e0ff */
[C---:B------:R-:W-:Y:S02]  /*c690*/  IADD3.X R3, PT, PT, R0.reuse, UR5, RZ, P0, !PT ;  /* 0x0000000500037c10 */ /* 0x040fe400087fe4ff */
[----:B------:R-:W-:Y:S02]  /*c6a0*/  IADD3.X R5, PT, PT, R0, UR7, RZ, P1, !PT ;  /* 0x0000000700057c10 */ /* 0x000fe40008ffe4ff */
[----:B------:R-:W-:Y:S01]  /*c6b0*/  IADD3 R6, P0, PT, R6, 0x1, RZ ;  /* 0x0000000106067810 */ /* 0x000fe20007f1e0ff */
[----:B------:R2:W-:Y:S04]  /*c6c0*/  STG.E desc[UR8][R2.64], R29 ;  /* 0x0000001d02007986 */ /* 0x0005e8000c101908 */
[----:B------:R2:W-:Y:S01]  /*c6d0*/  STG.E desc[UR8][R4.64], R42 ;  /* 0x0000002a04007986 */ /* 0x0005e2000c101908 */
[----:B------:R-:W-:-:S07]  /*c6e0*/  IMAD.X R7, RZ, RZ, R7, P0 ;  /* 0x000000ffff077224 */ /* 0x000fce00000e0607 */
.L_x_1248:
[----:B01----:R-:W-:Y:S01]  /*c6f0*/  STG.E.64 desc[UR8][R8.64], R6 ;  /* 0x0000000608007986 */ /* 0x003fe2000c101b08 */
[----:B------:R-:W-:Y:S05]  /*c700*/  EXIT ;  /* 0x000000000000794d */ /* 0x000fea0003800000 */
.L_x_1107:
[----:B------:R-:W-:Y:S01]  /*c710*/  BSSY B0, `(.L_x_1249) ;  /* 0x0000006000007945 */ /* 0x000fe20003800000 */
[----:B------:R-:W-:Y:S01]  /*c720*/  PLOP3.LUT P4, PT, P0, PT, PT, 0x8, 0x80 ;  /* 0x000000000080781c */ /* 0x000fe2000078e170 */
[----:B------:R-:W-:-:S12]  /*c730*/  IMAD.MOV.U32 R34, RZ, RZ, -0x1 ;  /* 0xffffffffff227424 */ /* 0x000fd800078e00ff */
[----:B0-----:R-:W-:Y:S05]  /*c740*/  WARPSYNC.COLLECTIVE R34, `(.L_x_1250) ;  /* 0x0000000022087348 */ /* 0x001fea0003c00000 */
[----:B------:R-:W-:Y:S01]  /*c750*/  VOTE.ANY P4, P4 ;  /* 0x0000000000ff7806 */ /* 0x000fe20002080100 */
[----:B0-----:R-:W-:-:S12]  /*c760*/  ENDCOLLECTIVE ;  /* 0x000000000000791b */ /* 0x001fd80003800000 */
.L_x_1250:
[----:B------:R-:W-:Y:S05]  /*c770*/  BSYNC B0 ;  /* 0x0000000000007941 */ /* 0x000fea0003800000 */
.L_x_1249:
[----:B------:R-:W-:Y:S01]  /*c780*/  PLOP3.LUT P0, PT, P4, PT, PT, 0x80, 0x8 ;  /* 0x000000000008781c */ /* 0x000fe2000270f070 */
[----:B------:R-:W-:-:S12]  /*c790*/  BRA `(.L_x_1251) ;  /* 0xffffff7000787947 */ /* 0x000fd8000383ffff */
.L_x_1109:
[----:B------:R-:W0:Y:S01]  /*c7a0*/  S2R R47, SR_GEMASK ;  /* 0x00000000002f7919 */ /* 0x000e220000003c00 */
[----:B------:R-:W-:Y:S01]  /*c7b0*/  BSSY B0, `(.L_x_1252) ;  /* 0x0000006000007945 */ /* 0x000fe20003800000 */
[----:B------:R-:W-:Y:S01]  /*c7c0*/  PLOP3.LUT P4, PT, P0, PT, PT, 0x8, 0x80 ;  /* 0x000000000080781c */ /* 0x000fe2000078e170 */
[----:B------:R-:W-:-:S12]  /*c7d0*/  IMAD.MOV.U32 R34, RZ, RZ, -0x1 ;  /* 0xffffffffff227424 */ /* 0x000fd800078e00ff */
[----:B0-----:R-:W-:Y:S05]  /*c7e0*/  WARPSYNC.COLLECTIVE R34, `(.L_x_1253) ;  /* 0x0000000022087348 */ /* 0x001fea0003c00000 */
[----:B------:R-:W-:Y:S01]  /*c7f0*/  VOTE.ANY R34, PT, P4 ;  /* 0x0000000000227806 */ /* 0x000fe200020e0100 */
[----:B0-----:R-:W-:Y:S06]  /*c800*/  ENDCOLLECTIVE ;  /* 0x000000000000791b */ /* 0x001fec0003800000 */
.L_x_1253:
[----:B------:R-:W-:Y:S05]  /*c810*/  BSYNC B0 ;  /* 0x0000000000007941 */ /* 0x000fea0003800000 */
.L_x_1252:
[----:B------:R-:W-:Y:S01]  /*c820*/  LOP3.LUT R34, R34, 0x80000000, R47, 0xec, !PT ;  /* 0x8000000022227812 */ /* 0x000fe200078eec2f */
[----:B------:R-:W-:-:S04]  /*c830*/  IMAD.MOV.U32 R4, RZ, RZ, 0x1 ;  /* 0x00000001ff047424 */ /* 0x000fc800078e00ff */
[----:B------:R-:W-:-:S05]  /*c840*/  VIADD R7, R34, 0xffffffff ;  /* 0xffffffff22077836 */ /* 0x000fca0000000000 */
[----:B------:R-:W-:Y:S01]  /*c850*/  LOP3.LUT R31, R34, R7, RZ, 0xc, !PT ;  /* 0x00000007221f7212 */ /* 0x000fe200078e0cff */
[----:B------:R-:W-:Y:S02]  /*c860*/  IMAD.MOV.U32 R7, RZ, RZ, R41 ;  /* 0x000000ffff077224 */ /* 0x000fe400078e0029 */
[----:B------:R-:W-:Y:S01]  /*c870*/  IMAD.MOV.U32 R34, RZ, RZ, -0x1 ;  /* 0xffffffffff227424 */ /* 0x000fe200078e00ff */
[----:B------:R0:W1:Y:S06]  /*c880*/  POPC R33, R31 ;  /* 0x0000001f00217309 */ /* 0x00006c0000000000 */
[----:B01----:R-:W-:Y:S05]  /*c890*/  WARPSYNC.COLLECTIVE R34, `(.L_x_1254) ;  /* 0x0000000022087348 */ /* 0x003fea0003c00000 */
[----:B-1----:R1:W2:Y:S02]  /*c8a0*/  SHFL.DOWN P4, R6, R7, R4, R33 ;  /* 0x0800000407067389 */ /* 0x0022a40000080021 */
[----:B012---:R-:W-:Y:S05]  /*c8b0*/  ENDCOLLECTIVE ;  /* 0x000000000000791b */ /* 0x007fea0003800000 */
.L_x_1254:
[----:B------:R-:W-:Y:S02]  /*c8c0*/  IMAD.MOV.U32 R7, RZ, RZ, R42 ;  /* 0x000000ffff077224 */ /* 0x000fe400078e002a */
[----:B------:R-:W-:-:S07]  /*c8d0*/  IMAD.MOV.U32 R30, RZ, RZ, R6 ;  /* 0x000000ffff1e7224 */ /* 0x000fce00078e0006 */
[----:B------:R-:W-:Y:S05]  /*c8e0*/  WARPSYNC.COLLECTIVE R34, `(.L_x_1255) ;  /* 0x0000000022087348 */ /* 0x000fea0003c00000 */
[----:B------:R0:W1:Y:S02]  /*c8f0*/  SHFL.DOWN P4, R6, R7, R4, R33 ;  /* 0x0800000407067389 */ /* 0x0000640000080021 */
[----:B01----:R-:W-:Y:S05]  /*c900*/  ENDCOLLECTIVE ;  /* 0x000000000000791b */ /* 0x003fea0003800000 */
.L_x_1255:
[----:B------:R-:W-:Y:S02]  /*c910*/  IMAD.MOV.U32 R7, RZ, RZ, R40 ;  /* 0x000000ffff077224 */ /* 0x000fe400078e0028 */
[----:B------:R-:W-:-:S07]  /*c920*/  IMAD.MOV.U32 R31, RZ, RZ, R6 ;  /* 0x000000ffff1f7224 */ /* 0x000fce00078e0006 */
[----:B------:R-:W-:Y:S05]  /*c930*/  WARPSYNC.COLLECTIVE R34, `(.L_x_1256) ;  /* 0x0000000022087348 */ /* 0x000fea0003c00000 */
[----:B------:R0:W1:Y:S02]  /*c940*/  SHFL.DOWN P4, R6, R7, R4, R33 ;  /* 0x0800000407067389 */ /* 0x0000640000080021 */
[----:B01----:R-:W-:Y:S05]  /*c950*/  ENDCOLLECTIVE ;  /* 0x000000000000791b */ /* 0x003fea0003800000 */
.L_x_1256:
[----:B------:R-:W-:Y:S05]  /*c960*/  BRA `(.L_x_1257) ;  /* 0xffffff7000447947 */ /* 0x000fea000383ffff */
.L_x_1110:
[----:B------:R-:W-:Y:S01]  /*c970*/  BSSY B0, `(.L_x_1258) ;  /* 0x0000006000007945 */ /* 0x000fe20003800000 */
[----:B------:R-:W-:Y:S02]  /*c980*/  IMAD.MOV.U32 R4, RZ, RZ, 0x1 ;  /* 0x00000001ff047424 */ /* 0x000fe400078e00ff */
[----:B------:R-:W-:-:S07]  /*c990*/  IMAD.MOV.U32 R34, RZ, RZ, -0x1 ;  /* 0xffffffffff227424 */ /* 0x000fce00078e00ff */
[----:B------:R-:W-:Y:S05]  /*c9a0*/  WARPSYNC.COLLECTIVE R34, `(.L_x_1259) ;  /* 0x0000000022087348 */ /* 0x000fea0003c00000 */
[----:B------:R0:W1:Y:S02]  /*c9b0*/  SHFL.DOWN P4, R6, R7, R4, R33 ;  /* 0x0800000407067389 */ /* 0x0000640000080021 */
[----:B01----:R-:W-:Y:S05]  /*c9c0*/  ENDCOLLECTIVE ;  /* 0x000000000000791b */ /* 0x003fea0003800000 */
.L_x_1259:
[----:B------:R-:W-:Y:S05]  /*c9d0*/  BSYNC B0 ;  /* 0x0000000000007941 */ /* 0x000fea0003800000 */
.L_x_1258:
[----:B------:R-:W-:Y:S05]  /*c9e0*/  BRA `(.L_x_1260) ;  /* 0xffffff7000487947 */ /* 0x000fea000383ffff */
.L_x_1111:
[----:B------:R-:W-:Y:S01]  /*c9f0*/  BSSY B0, `(.L_x_1261) ;  /* 0x0000007000007945 */ /* 0x000fe20003800000 */
[----:B------:R-:W-:Y:S02]  /*ca00*/  IMAD.MOV.U32 R7, RZ, RZ, R41 ;  /* 0x000000ffff077224 */ /* 0x000fe400078e0029 */
[----:B------:R-:W-:Y:S02]  /*ca10*/  IMAD.MOV.U32 R4, RZ, RZ, 0x2 ;  /* 0x00000002ff047424 */ /* 0x000fe400078e00ff */
[----:B------:R-:W-:-:S07]  /*ca20*/  IMAD.MOV.U32 R34, RZ, RZ, -0x1 ;  /* 0xffffffffff227424 */ /* 0x000fce00078e00ff */
[----:B------:R-:W-:Y:S05]  /*ca30*/  WARPSYNC.COLLECTIVE R34, `(.L_x_1262) ;  /* 0x0000000022087348 */ /* 0x000fea0003c00000 */
[----:B------:R0:W1:Y:S02]  /*ca40*/  SHFL.DOWN P4, R6, R7, R4, R33 ;  /* 0x0800000407067389 */ /* 0x0000640000080021 */
[----:B01----:R-:W-:Y:S05]  /*ca50*/  ENDCOLLECTIVE ;  /* 0x000000000000791b */ /* 0x003fea0003800000 */
.L_x_1262:
[----:B------:R-:W-:Y:S05]  /*ca60*/  BSYNC B0 ;  /* 0x0000000000007941 */ /* 0x000fea0003800000 */
.L_x_1261:
[----:B------:R-:W-:Y:S02]  /*ca70*/  IMAD.MOV.U32 R7, RZ, RZ, R42 ;  /* 0x000000ffff077224 */ /* 0x000fe400078e002a */
[----:B------:R-:W-:Y:S02]  /*ca80*/  IMAD.MOV.U32 R4, RZ, RZ, 0x2 ;  /* 0x00000002ff047424 */ /* 0x000fe400078e00ff */
[----:B------:R-:W-:Y:S02]  /*ca90*/  IMAD.MOV.U32 R34, RZ, RZ, -0x1 ;  /* 0xffffffffff227424 */ /* 0x000fe400078e00ff */
[----:B------:R-:W-:-:S07]  /*caa0*/  IMAD.MOV.U32 R30, RZ, RZ, R6 ;  /* 0x000000ffff1e7224 */ /* 0x000fce00078e0006 */
[----:B------:R-:W-:Y:S05]  /*cab0*/  WARPSYNC.COLLECTIVE R34, `(.L_x_1263) ;  /* 0x0000000022087348 */ /* 0x000fea0003c00000 */
[----:B------:R0:W1:Y:S02]  /*cac0*/  SHFL.DOWN P4, R6, R7, R4, R33 ;  /* 0x0800000407067389 */ /* 0x0000640000080021 */
[----:B01----:R-:W-:Y:S05]  /*cad0*/  ENDCOLLECTIVE ;  /* 0x000000000000791b */ /* 0x003fea0003800000 */
.L_x_1263:
[----:B------:R-:W-:Y:S02]  /*cae0*/  IMAD.MOV.U32 R7, RZ, RZ, R40 ;  /* 0x000000ffff077224 */ /* 0x000fe400078e0028 */
[----:B------:R-:W-:-:S07]  /*caf0*/  IMAD.MOV.U32 R31, RZ, RZ, R6 ;  /* 0x000000ffff1f7224 */ /* 0x000fce00078e0006 */
[----:B------:R-:W-:Y:S05]  /*cb00*/  WARPSYNC.COLLECTIVE R34, `(.L_x_1264) ;  /* 0x0000000022087348 */ /* 0x000fea0003c00000 */
[----:B------:R0:W1:Y:S02]  /*cb10*/  SHFL.DOWN P4, R6, R7, R4, R33 ;  /* 0x0800000407067389 */ /* 0x0000640000080021 */
[----:B01----:R-:W-:Y:S05]  /*cb20*/  ENDCOLLECTIVE ;  /* 0x000000000000791b */ /* 0x003fea0003800000 */
.L_x_1264:
[----:B------:R-:W-:Y:S05]  /*cb30*/  BRA `(.L_x_1265) ;  /* 0xffffff7000107947 */ /* 0x000fea000383ffff */
.L_x_1112:
[----:B------:R-:W-:Y:S01]  /*cb40*/  BSSY B0, `(.L_x_1266) ;  /* 0x0000006000007945 */ /* 0x000fe20003800000 */
[----:B------:R-:W-:Y:S02]  /*cb50*/  IMAD.MOV.U32 R4, RZ, RZ, 0x2 ;  /* 0x00000002ff047424 */ /* 0x000fe400078e00ff */
[----:B------:R-:W-:-:S07]  /*cb60*/  IMAD.MOV.U32 R34, RZ, RZ, -0x1 ;  /* 0xffffffffff227424 */ /* 0x000fce00078e00ff */
[----:B0-----:R-:W-:Y:S05]  /*cb70*/  WARPSYNC.COLLECTIVE R34, `(.L_x_1267) ;  /* 0x0000000022087348 */ /* 0x001fea0003c00000 */
[----:B------:R1:W2:Y:S02]  /*cb80*/  SHFL.DOWN P4, R6, R7, R4, R33 ;  /* 0x0800000407067389 */ /* 0x0002a40000080021 */
[----:B012---:R-:W-:Y:S05]  /*cb90*/  ENDCOLLECTIVE ;  /* 0x000000000000791b */ /* 0x007fea0003800000 */
.L_x_1267:
[----:B------:R-:W-:Y:S05]  /*cba0*/  BSYNC B0 ;  /* 0x0000000000007941 */ /* 0x000fea0003800000 */
.L_x_1266:
[----:B------:R-:W-:Y:S05]  /*cbb0*/  BRA `(.L_x_1268) ;  /* 0xffffff7000147947 */ /* 0x000fea000383ffff */
.L_x_1113:
[----:B------:R-:W-:Y:S01]  /*cbc0*/  BSSY B0, `(.L_x_1269) ;  /* 0x0000007000007945 */ /* 0x000fe20003800000 */
[----:B------:R-:W-:Y:S02]  /*cbd0*/  IMAD.MOV.U32 R7, RZ, RZ, R41 ;  /* 0x000000ffff077224 */ /* 0x000fe400078e0029 */
[----:B------:R-:W-:Y:S02]  /*cbe0*/  IMAD.MOV.U32 R4, RZ, RZ, 0x4 ;  /* 0x00000004ff047424 */ /* 0x000fe400078e00ff */
[----:B------:R-:W-:-:S07]  /*cbf0*/  IMAD.MOV.U32 R34, RZ, RZ, -0x1 ;  /* 0xffffffffff227424 */ /* 0x000fce00078e00ff */
[----:B------:R-:W-:Y:S05]  /*cc00*/  WARPSYNC.COLLECTIVE R34, `(.L_x_1270) ;  /* 0x0000000022087348 */ /* 0x000fea0003c00000 */
[----:B------:R0:W1:Y:S02]  /*cc10*/  SHFL.DOWN P4, R6, R7, R4, R33 ;  /* 0x0800000407067389 */ /* 0x0000640000080021 */
[----:B01----:R-:W-:Y:S05]  /*cc20*/  ENDCOLLECTIVE ;  /* 0x000000000000791b */ /* 0x003fea0003800000 */
.L_x_1270:
[----:B------:R-:W-:Y:S05]  /*cc30*/  BSYNC B0 ;  /* 0x0000000000007941 */ /* 0x000fea0003800000 */
.L_x_1269:
[----:B------:R-:W-:Y:S02]  /*cc40*/  IMAD.MOV.U32 R7, RZ, RZ, R42 ;  /* 0x000000ffff077224 */ /* 0x000fe400078e002a */
[----:B------:R-:W-:Y:S02]  /*cc50*/  IMAD.MOV.U32 R4, RZ, RZ, 0x4 ;  /* 0x00000004ff047424 */ /* 0x000fe400078e00ff */
[----:B------:R-:W-:Y:S02]  /*cc60*/  IMAD.MOV.U32 R34, RZ, RZ, -0x1 ;  /* 0xffffffffff227424 */ /* 0x000fe400078e00ff */
[----:B------:R-:W-:-:S07]  /*cc70*/  IMAD.MOV.U32 R30, RZ, RZ, R6 ;  /* 0x000000ffff1e7224 */ /* 0x000fce00078e0006 */
[----:B------:R-:W-:Y:S05]  /*cc80*/  WARPSYNC.COLLECTIVE R34, `(.L_x_1271) ;  /* 0x0000000022087348 */ /* 0x000fea0003c00000 */
[----:B------:R0:W1:Y:S02]  /*cc90*/  SHFL.DOWN P4, R6, R7, R4, R33 ;  /* 0x0800000407067389 */ /* 0x0000640000080021 */
[----:B01----:R-:W-:Y:S05]  /*cca0*/  ENDCOLLECTIVE ;  /* 0x000000000000791b */ /* 0x003fea0003800000 */
.L_x_1271:
[----:B------:R-:W-:Y:S02]  /*ccb0*/  IMAD.MOV.U32 R7, RZ, RZ, R40 ;  /* 0x000000ffff077224 */ /* 0x000fe400078e0028 */
[----:B------:R-:W-:-:S07]  /*ccc0*/  IMAD.MOV.U32 R31, RZ, RZ, R6 ;  /* 0x000000ffff1f7224 */ /* 0x000fce00078e0006 */
[----:B------:R-:W-:Y:S05]  /*ccd0*/  WARPSYNC.COLLECTIVE R34, `(.L_x_1272) ;  /* 0x0000000022087348 */ /* 0x000fea0003c00000 */
[----:B------:R0:W1:Y:S02]  /*cce0*/  SHFL.DOWN P4, R6, R7, R4, R33 ;  /* 0x0800000407067389 */ /* 0x0000640000080021 */
[----:B01----:R-:W-:Y:S05]  /*ccf0*/  ENDCOLLECTIVE ;  /* 0x000000000000791b */ /* 0x003fea0003800000 */
.L_x_1272:
[----:B------:R-:W-:Y:S05]  /*cd00*/  BRA `(.L_x_1273) ;  /* 0xffffff6c00e07947 */ /* 0x000fea000383ffff */
.L_x_1114:
[----:B------:R-:W-:Y:S01]  /*cd10*/  BSSY B0, `(.L_x_1274) ;  /* 0x0000006000007945 */ /* 0x000fe20003800000 */
[----:B------:R-:W-:Y:S02]  /*cd20*/  IMAD.MOV.U32 R4, RZ, RZ, 0x4 ;  /* 0x00000004ff047424 */ /* 0x000fe400078e00ff */
[----:B------:R-:W-:-:S07]  /*cd30*/  IMAD.MOV.U32 R34, RZ, RZ, -0x1 ;  /* 0xffffffffff227424 */ /* 0x000fce00078e00ff */
[----:B0-----:R-:W-:Y:S05]  /*cd40*/  WARPSYNC.COLLECTIVE R34, `(.L_x_1275) ;  /* 0x0000000022087348 */ /* 0x001fea0003c00000 */
[----:B------:R1:W2:Y:S02]  /*cd50*/  SHFL.DOWN P4, R6, R7, R4, R33 ;  /* 0x0800000407067389 */ /* 0x0002a40000080021 */
[----:B012---:R-:W-:Y:S05]  /*cd60*/  ENDCOLLECTIVE ;  /* 0x000000000000791b */ /* 0x007fea0003800000 */
.L_x_1275:
[----:B------:R-:W-:Y:S05]  /*cd70*/  BSYNC B0 ;  /* 0x0000000000007941 */ /* 0x000fea0003800000 */
.L_x_1274:
[----:B------:R-:W-:Y:S05]  /*cd80*/  BRA `(.L_x_1276) ;  /* 0xffffff6c00e47947 */ /* 0x000fea000383ffff */
.L_x_1115:
[----:B------:R-:W-:Y:S01]  /*cd90*/  BSSY B0, `(.L_x_1277) ;  /* 0x0000007000007945 */ /* 0x000fe20003800000 */
[----:B------:R-:W-:Y:S02]  /*cda0*/  IMAD.MOV.U32 R7, RZ, RZ, R41 ;  /* 0x000000ffff077224 */ /* 0x000fe400078e0029 */
[----:B------:R-:W-:Y:S02]  /*cdb0*/  IMAD.MOV.U32 R4, RZ, RZ, 0x8 ;  /* 0x00000008ff047424 */ /* 0x000fe400078e00ff */
[----:B------:R-:W-:-:S07]  /*cdc0*/  IMAD.MOV.U32 R34, RZ, RZ, -0x1 ;  /* 0xffffffffff227424 */ /* 0x000fce00078e00ff */
[----:B------:R-:W-:Y:S05]  /*cdd0*/  WARPSYNC.COLLECTIVE R34, `(.L_x_1278) ;  /* 0x0000000022087348 */ /* 0x000fea0003c00000 */
[----:B------:R0:W1:Y:S02]  /*cde0*/  SHFL.DOWN P4, R6, R7, R4, R33 ;  /* 0x0800000407067389 */ /* 0x0000640000080021 */
[----:B01----:R-:W-:Y:S05]  /*cdf0*/  ENDCOLLECTIVE ;  /* 0x000000000000791b */ /* 0x003fea0003800000 */
.L_x_1278:
[----:B------:R-:W-:Y:S05]  /*ce00*/  BSYNC B0 ;  /* 0x0000000000007941 */ /* 0x000fea0003800000 */
.L_x_1277:
[----:B------:R-:W-:Y:S02]  /*ce10*/  IMAD.MOV.U32 R7, RZ, RZ, R42 ;  /* 0x000000ffff077224 */ /* 0x000fe400078e002a */
[----:B------:R-:W-:Y:S02]  /*ce20*/  IMAD.MOV.U32 R4, RZ, RZ, 0x8 ;  /* 0x00000008ff047424 */ /* 0x000fe400078e00ff */
[----:B------:R-:W-:Y:S02]  /*ce30*/  IMAD.MOV.U32 R34, RZ, RZ, -0x1 ;  /* 0xffffffffff227424 */ /* 0x000fe400078e00ff */
[----:B------:R-:W-:-:S07]  /*ce40*/  IMAD.MOV.U32 R30, RZ, RZ, R6 ;  /* 0x000000ffff1e7224 */ /* 0x000fce00078e0006 */
[----:B------:R-:W-:Y:S05]  /*ce50*/  WARPSYNC.COLLECTIVE R34, `(.L_x_1279) ;  /* 0x0000000022087348 */ /* 0x000fea0003c00000 */
[----:B------:R0:W1:Y:S02]  /*ce60*/  SHFL.DOWN P4, R6, R7, R4, R33 ;  /* 0x0800000407067389 */ /* 0x0000640000080021 */
[----:B01----:R-:W-:Y:S05]  /*ce70*/  ENDCOLLECTIVE ;  /* 0x000000000000791b */ /* 0x003fea0003800000 */
.L_x_1279:
[----:B------:R-:W-:Y:S02]  /*ce80*/  IMAD.MOV.U32 R7, RZ, RZ, R40 ;  /* 0x000000ffff077224 */ /* 0x000fe400078e0028 */
[----:B------:R-:W-:-:S07]  /*ce90*/  IMAD.MOV.U32 R31, RZ, RZ, R6 ;  /* 0x000000ffff1f7224 */ /* 0x000fce00078e0006 */
[----:B------:R-:W-:Y:S05]  /*cea0*/  WARPSYNC.COLLECTIVE R34, `(.L_x_1280) ;  /* 0x0000000022087348 */ /* 0x000fea0003c00000 */
[----:B------:R0:W1:Y:S02]  /*ceb0*/  SHFL.DOWN P4, R6, R7, R4, R33 ;  /* 0x0800000407067389 */ /* 0x0000640000080021 */
[----:B01----:R-:W-:Y:S05]  /*cec0*/  ENDCOLLECTIVE ;  /* 0x000000000000791b */ /* 0x003fea0003800000 */
.L_x_1280:
[----:B------:R-:W-:Y:S05]  /*ced0*/  BRA `(.L_x_1281) ;  /* 0xffffff6c00b07947 */ /* 0x000fea000383ffff */
.L_x_1116:
[----:B------:R-:W-:Y:S01]  /*cee0*/  BSSY B0, `(.L_x_1282) ;  /* 0x0000006000007945 */ /* 0x000fe20003800000 */
[----:B------:R-:W-:Y:S02]  /*cef0*/  IMAD.MOV.U32 R4, RZ, RZ, 0x8 ;  /* 0x00000008ff047424 */ /* 0x000fe400078e00ff */
[----:B------:R-:W-:-:S07]  /*cf00*/  IMAD.MOV.U32 R34, RZ, RZ, -0x1 ;  /* 0xffffffffff227424 */ /* 0x000fce00078e00ff */
[----:B0-----:R-:W-:Y:S05]  /*cf10*/  WARPSYNC.COLLECTIVE R34, `(.L_x_1283) ;  /* 0x0000000022087348 */ /* 0x001fea0003c00000 */
[----:B------:R1:W2:Y:S02]  /*cf20*/  SHFL.DOWN P4, R6, R7, R4, R33 ;  /* 0x0800000407067389 */ /* 0x0002a40000080021 */
[----:B012---:R-:W-:Y:S05]  /*cf30*/  ENDCOLLECTIVE ;  /* 0x000000000000791b */ /* 0x007fea0003800000 */
.L_x_1283:
[----:B------:R-:W-:Y:S05]  /*cf40*/  BSYNC B0 ;  /* 0x0000000000007941 */ /* 0x000fea0003800000 */
.L_x_1282:
[----:B------:R-:W-:Y:S05]  /*cf50*/  BRA `(.L_x_1284) ;  /* 0xffffff6c00b47947 */ /* 0x000fea000383ffff */
.L_x_1117:
[----:B------:R-:W-:Y:S01]  /*cf60*/  BSSY B0, `(.L_x_1285) ;  /* 0x0000007000007945 */ /* 0x000fe20003800000 */
[----:B------:R-:W-:Y:S02]  /*cf70*/  IMAD.MOV.U32 R7, RZ, RZ, R41 ;  /* 0x000000ffff077224 */ /* 0x000fe400078e0029 */
[----:B------:R-:W-:Y:S02]  /*cf80*/  IMAD.MOV.U32 R4, RZ, RZ, 0x10 ;  /* 0x00000010ff047424 */ /* 0x000fe400078e00ff */
[----:B------:R-:W-:-:S07]  /*cf90*/  IMAD.MOV.U32 R34, RZ, RZ, -0x1 ;  /* 0xffffffffff227424 */ /* 0x000fce00078e00ff */
[----:B------:R-:W-:Y:S05]  /*cfa0*/  WARPSYNC.COLLECTIVE R34, `(.L_x_1286) ;  /* 0x0000000022087348 */ /* 0x000fea0003c00000 */
[----:B------:R0:W1:Y:S02]  /*cfb0*/  SHFL.DOWN P4, R6, R7, R4, R33 ;  /* 0x0800000407067389 */ /* 0x0000640000080021 */
[----:B01----:R-:W-:Y:S05]  /*cfc0*/  ENDCOLLECTIVE ;  /* 0x000000000000791b */ /* 0x003fea0003800000 */
.L_x_1286:
[----:B------:R-:W-:Y:S05]  /*cfd0*/  BSYNC B0 ;  /* 0x0000000000007941 */ /* 0x000fea0003800000 */
.L_x_1285:
[----:B------:R-:W-:Y:S02]  /*cfe0*/  IMAD.MOV.U32 R7, RZ, RZ, R42 ;  /* 0x000000ffff077224 */ /* 0x000fe400078e002a */
[----:B------:R-:W-:Y:S02]  /*cff0*/  IMAD.MOV.U32 R4, RZ, RZ, 0x10 ;  /* 0x00000010ff047424 */ /* 0x000fe400078e00ff */
[----:B------:R-:W-:Y:S02]  /*d000*/  IMAD.MOV.U32 R34, RZ, RZ, -0x1 ;  /* 0xffffffffff227424 */ /* 0x000fe400078e00ff */
[----:B------:R-:W-:-:S07]  /*d010*/  IMAD.MOV.U32 R48, RZ, RZ, R6 ;  /* 0x000000ffff307224 */ /* 0x000fce00078e0006 */
[----:B------:R-:W-:Y:S05]  /*d020*/  WARPSYNC.COLLECTIVE R34, `(.L_x_1287) ;  /* 0x0000000022087348 */ /* 0x000fea0003c00000 */
[----:B------:R0:W1:Y:S02]  /*d030*/  SHFL.DOWN P4, R6, R7, R4, R33 ;  /* 0x0800000407067389 */ /* 0x0000640000080021 */
[----:B01----:R-:W-:Y:S05]  /*d040*/  ENDCOLLECTIVE ;  /* 0x000000000000791b */ /* 0x003fea0003800000 */
.L_x_1287:
[----:B------:R-:W-:Y:S02]  /*d050*/  IMAD.MOV.U32 R7, RZ, RZ, R40 ;  /* 0x000000ffff077224 */ /* 0x000fe400078e0028 */
[----:B------:R-:W-:-:S07]  /*d060*/  IMAD.MOV.U32 R49, RZ, RZ, R6 ;  /* 0x000000ffff317224 */ /* 0x000fce00078e0006 */
[----:B------:R-:W-:Y:S05]  /*d070*/  WARPSYNC.COLLECTIVE R34, `(.L_x_1288) ;  /* 0x0000000022087348 */ /* 0x000fea0003c00000 */
[----:B------:R0:W1:Y:S02]  /*d080*/  SHFL.DOWN P4, R6, R7, R4, R33 ;  /* 0x0800000407067389 */ /* 0x0000640000080021 */
[----:B01----:R-:W-:Y:S05]  /*d090*/  ENDCOLLECTIVE ;  /* 0x000000000000791b */ /* 0x003fea0003800000 */
.L_x_1288:
[----:B------:R-:W-:Y:S05]  /*d0a0*/  BRA `(.L_x_1289) ;  /* 0xffffff6c00807947 */ /* 0x000fea000383ffff */
.L_x_1118:
[----:B------:R-:W-:Y:S01]  /*d0b0*/  BSSY B0, `(.L_x_1290) ;  /* 0x0000006000007945 */ /* 0x000fe20003800000 */
[----:B------:R-:W-:Y:S02]  /*d0c0*/  IMAD.MOV.U32 R4, RZ, RZ, 0x10 ;  /* 0x00000010ff047424 */ /* 0x000fe400078e00ff */
[----:B------:R-:W-:-:S07]  /*d0d0*/  IMAD.MOV.U32 R34, RZ, RZ, -0x1 ;  /* 0xffffffffff227424 */ /* 0x000fce00078e00ff */
[----:B0-----:R-:W-:Y:S05]  /*d0e0*/  WARPSYNC.COLLECTIVE R34, `(.L_x_1291) ;  /* 0x0000000022087348 */ /* 0x001fea0003c00000 */
[----:B------:R1:W2:Y:S02]  /*d0f0*/  SHFL.DOWN P4, R6, R7, R4, R33 ;  /* 0x0800000407067389 */ /* 0x0002a40000080021 */
[----:B012---:R-:W-:Y:S05]  /*d100*/  ENDCOLLECTIVE ;  /* 0x000000000000791b */ /* 0x007fea0003800000 */
.L_x_1291:
[----:B------:R-:W-:Y:S05]  /*d110*/  BSYNC B0 ;  /* 0x0000000000007941 */ /* 0x000fea0003800000 */
.L_x_1290:
[----:B------:R-:W-:Y:S05]  /*d120*/  BRA `(.L_x_1292) ;  /* 0xffffff6c00907947 */ /* 0x000fea000383ffff */
.L_x_1119:
[----:B------:R-:W-:Y:S01]  /*d130*/  BSSY B0, `(.L_x_1293) ;  /* 0x0000006000007945 */ /* 0x000fe20003800000 */
[----:B------:R-:W-:Y:S01]  /*d140*/  PLOP3.LUT P5, PT, P0, PT, PT, 0x80, 0x8 ;  /* 0x000000000008781c */ /* 0x000fe200007af070 */
[----:B------:R-:W-:-:S12]  /*d150*/  IMAD.MOV.U32 R34, RZ, RZ, -0x1 ;  /* 0xffffffffff227424 */ /* 0x000fd800078e00ff */
[----:B------:R-:W-:Y:S05]  /*d160*/  WARPSYNC.COLLECTIVE R34, `(.L_x_1294) ;  /* 0x0000000022087348 */ /* 0x000fea0003c00000 */
[----:B------:R-:W-:Y:S01]  /*d170*/  VOTE.ALL P5, P5 ;  /* 0x0000000000ff7806 */ /* 0x000fe200028a0000 */
[----:B------:R-:W-:-:S12]  /*d180*/  ENDCOLLECTIVE ;  /* 0x000000000000791b */ /* 0x000fd80003800000 */
.L_x_1294:
[----:B------:R-:W-:Y:S05]  /*d190*/  BSYNC B0 ;  /* 0x0000000000007941 */ /* 0x000fea0003800000 */
.L_x_1293:
[----:B------:R-:W-:Y:S01]  /*d1a0*/  PLOP3.LUT P0, PT, P5, PT, PT, 0x80, 0x8 ;  /* 0x000000000008781c */ /* 0x000fe20002f0f070 */
[----:B------:R-:W-:-:S12]  /*d1b0*/  BRA `(.L_x_1295) ;  /* 0xffffff6c008c7947 */ /* 0x000fd8000383ffff */
.L_x_1121:
[----:B------:R-:W-:Y:S01]  /*d1c0*/  BSSY B0, `(.L_x_1296) ;  /* 0x0000006000007945 */ /* 0x000fe20003800000 */
[----:B------:R-:W-:Y:S01]  /*d1d0*/  PLOP3.LUT P4, PT, P0, PT, PT, 0x8, 0x80 ;  /* 0x000000000080781c */ /* 0x000fe2000078e170 */
[----:B------:R-:W-:-:S12]  /*d1e0*/  IMAD.MOV.U32 R34, RZ, RZ, -0x1 ;  /* 0xffffffffff227424 */ /* 0x000fd800078e00ff */
[----:B------:R-:W-:Y:S05]  /*d1f0*/  WARPSYNC.COLLECTIVE R34, `(.L_x_1297) ;  /* 0x0000000022087348 */ /* 0x000fea0003c00000 */
[----:B------:R-:W-:Y:S01]  /*d200*/  VOTE.ANY P4, P4 ;  /* 0x0000000000ff7806 */ /* 0x000fe20002080100 */
[----:B------:R-:W-:-:S12]  /*d210*/  ENDCOLLECTIVE ;  /* 0x000000000000791b */ /* 0x000fd80003800000 */
.L_x_1297:
[----:B------:R-:W-:Y:S05]  /*d220*/  BSYNC B0 ;  /* 0x0000000000007941 */ /* 0x000fea0003800000 */
.L_x_1296:
[----:B------:R-:W-:Y:S01]  /*d230*/  PLOP3.LUT P0, PT, P4, PT, PT, 0x80, 0x8 ;  /* 0x000000000008781c */ /* 0x000fe2000270f070 */
[----:B------:R-:W-:-:S12]  /*d240*/  BRA `(.L_x_1298) ;  /* 0xffffff6c00887947 */ /* 0x000fd8000383ffff */
.L_x_1123:
[----:B------:R-:W-:Y:S01]  /*d250*/  BSSY B0, `(.L_x_1299) ;  /* 0x0000006000007945 */ /* 0x000fe20003800000 */
[----:B------:R-:W-:Y:S01]  /*d260*/  PLOP3.LUT P4, PT, P0, PT, PT, 0x8, 0x80 ;  /* 0x000000000080781c */ /* 0x000fe2000078e170 */
[----:B------:R-:W-:-:S12]  /*d270*/  IMAD.MOV.U32 R34, RZ, RZ, -0x1 ;  /* 0xffffffffff227424 */ /* 0x000fd800078e00ff */
[----:B------:R-:W-:Y:S05]  /*d280*/  WARPSYNC.COLLECTIVE R34, `(.L_x_1300) ;  /* 0x0000000022087348 */ /* 0x000fea0003c00000 */
[----:B------:R-:W-:Y:S01]  /*d290*/  VOTE.ANY R34, PT, P4 ;  /* 0x0000000000227806 */ /* 0x000fe200020e0100 */
[----:B------:R-:W-:Y:S06]  /*d2a0*/  ENDCOLLECTIVE ;  /* 0x000000000000791b */ /* 0x000fec0003800000 */
.L_x_1300:
[----:B------:R-:W-:Y:S05]  /*d2b0*/  BSYNC B0 ;  /* 0x0000000000007941 */ /* 0x000fea0003800000 */
.L_x_1299:
        /* <DEDUP_REMOVED lines=10> */
.L_x_1301:
[----:B------:R-:W-:Y:S02]  /*d360*/  IMAD.MOV.U32 R7, RZ, RZ, R51 ;  /* 0x000000ffff077224 */ /* 0x000fe400078e0033 */
[----:B------:R-:W-:-:S07]  /*d370*/  IMAD.MOV.U32 R53, RZ, RZ, R6 ;  /* 0x000000ffff357224 */ /* 0x000fce00078e0006 */
[----:B------:R-:W-:Y:S05]  /*d380*/  WARPSYNC.COLLECTIVE R34, `(.L_x_1302) ;  /* 0x0000000022087348 */ /* 0x000fea0003c00000 */
[----:B------:R0:W1:Y:S02]  /*d390*/  SHFL.DOWN P4, R6, R7, R4, R33 ;  /* 0x0800000407067389 */ /* 0x0000640000080021 */
[----:B01----:R-:W-:Y:S05]  /*d3a0*/  ENDCOLLECTIVE ;  /* 0x000000000000791b */ /* 0x003fea0003800000 */
.L_x_1302:
[----:B------:R-:W-:Y:S02]  /*d3b0*/  IMAD.MOV.U32 R7, RZ, RZ, R48 ;  /* 0x000000ffff077224 */ /* 0x000fe400078e0030 */
[----:B------:R-:W-:-:S07]  /*d3c0*/  IMAD.MOV.U32 R50, RZ, RZ, R6 ;  /* 0x000000ffff327224 */ /* 0x000fce00078e0006 */
[----:B------:R-:W-:Y:S05]  /*d3d0*/  WARPSYNC.COLLECTIVE R34, `(.L_x_1303) ;  /* 0x0000000022087348 */ /* 0x000fea0003c00000 */
[----:B------:R0:W1:Y:S02]  /*d3e0*/  SHFL.DOWN P4, R6, R7, R4, R33 ;  /* 0x0800000407067389 */ /* 0x0000640000080021 */
[----:B01----:R-:W-:Y:S05]  /*d3f0*/  ENDCOLLECTIVE ;  /* 0x000000000000791b */ /* 0x003fea0003800000 */
.L_x_1303:
[----:B------:R-:W-:Y:S01]  /*d400*/  IMAD.MOV.U32 R52, RZ, RZ, R6 ;  /* 0x000000ffff347224 */ /* 0x000fe200078e0006 */
[----:B------:R-:W-:Y:S06]  /*d410*/  BRA `(.L_x_1304) ;  /* 0xffffff6c00507947 */ /* 0x000fec000383ffff */
.L_x_1124:
[----:B------:R-:W-:Y:S01]  /*d420*/  BSSY B0, `(.L_x_1305) ;  /* 0x0000006000007945 */ /* 0x000fe20003800000 */
[----:B------:R-:W-:Y:S02]  /*d430*/  IMAD.MOV.U32 R4, RZ, RZ, 0x1 ;  /* 0x00000001ff047424 */ /* 0x000fe400078e00ff */
[----:B------:R-:W-:-:S07]  /*d440*/  IMAD.MOV.U32 R34, RZ, RZ, -0x1 ;  /* 0xffffffffff227424 */ /* 0x000fce00078e00ff */
[----:B--23--:R-:W-:Y:S05]  /*d450*/  WARPSYNC.COLLECTIVE R34, `(.L_x_1306) ;  /* 0x0000000022087348 */ /* 0x00cfea0003c00000 */
[----:B------:R0:W1:Y:S02]  /*d460*/  SHFL.DOWN P4, R6, R7, R4, R33 ;  /* 0x0800000407067389 */ /* 0x0000640000080021 */
[----:B0123--:R-:W-:Y:S05]  /*d470*/  ENDCOLLECTIVE ;  /* 0x000000000000791b */ /* 0x00ffea0003800000 */
.L_x_1306:
[----:B------:R-:W-:Y:S05]  /*d480*/  BSYNC B0 ;  /* 0x0000000000007941 */ /* 0x000fea0003800000 */
.L_x_1305:
[----:B------:R-:W-:Y:S05]  /*d490*/  BRA `(.L_x_1307) ;  /* 0xffffff6c00487947 */ /* 0x000fea000383ffff */
.L_x_1125:
[----:B------:R-:W-:Y:S01]  /*d4a0*/  BSSY B0, `(.L_x_1308) ;  /* 0x0000007000007945 */ /* 0x000fe20003800000 */
[----:B------:R-:W-:Y:S02]  /*d4b0*/  IMAD.MOV.U32 R7, RZ, RZ, R32 ;  /* 0x000000ffff077224 */ /* 0x000fe400078e0020 */
[----:B------:R-:W-:Y:S02]  /*d4c0*/  IMAD.MOV.U32 R4, RZ, RZ, 0x2 ;  /* 0x00000002ff047424 */ /* 0x000fe400078e00ff */
[----:B------:R-:W-:-:S07]  /*d4d0*/  IMAD.MOV.U32 R34, RZ, RZ, -0x1 ;  /* 0xffffffffff227424 */ /* 0x000fce00078e00ff */
[----:B------:R-:W-:Y:S05]  /*d4e0*/  WARPSYNC.COLLECTIVE R34, `(.L_x_1309) ;  /* 0x0000000022087348 */ /* 0x000fea0003c00000 */
[----:B------:R0:W1:Y:S02]  /*d4f0*/  SHFL.DOWN P4, R6, R7, R4, R33 ;  /* 0x0800000407067389 */ /* 0x0000640000080021 */
[----:B01----:R-:W-:Y:S05]  /*d500*/  ENDCOLLECTIVE ;  /* 0x000000000000791b */ /* 0x003fea0003800000 */
.L_x_1309:
[----:B------:R-:W-:Y:S05]  /*d510*/  BSYNC B0 ;  /* 0x0000000000007941 */ /* 0x000fea0003800000 */
.L_x_1308:
[----:B------:R-:W-:Y:S02]  /*d520*/  IMAD.MOV.U32 R7, RZ, RZ, R51 ;  /* 0x000000ffff077224 */ /* 0x000fe400078e0033 */
[----:B------:R-:W-:Y:S02]  /*d530*/  IMAD.MOV.U32 R4, RZ, RZ, 0x2 ;  /* 0x00000002ff047424 */ /* 0x000fe400078e00ff */
[----:B------:R-:W-:Y:S02]  /*d540*/  IMAD.MOV.U32 R34, RZ, RZ, -0x1 ;  /* 0xffffffffff227424 */ /* 0x000fe400078e00ff */
[----:B------:R-:W-:-:S07]  /*d550*/  IMAD.MOV.U32 R53, RZ, RZ, R6 ;  /* 0x000000ffff357224 */ /* 0x000fce00078e0006 */
[----:B------:R-:W-:Y:S05]  /*d560*/  WARPSYNC.COLLECTIVE R34, `(.L_x_1310) ;  /* 0x0000000022087348 */ /* 0x000fea0003c00000 */
[----:B------:R0:W1:Y:S02]  /*d570*/  SHFL.DOWN P4, R6, R7, R4, R33 ;  /* 0x0800000407067389 */ /* 0x0000640000080021 */
[----:B01----:R-:W-:Y:S05]  /*d580*/  ENDCOLLECTIVE ;  /* 0x000000000000791b */ /* 0x003fea0003800000 */
.L_x_1310:
[----:B------:R-:W-:Y:S02]  /*d590*/  IMAD.MOV.U32 R7, RZ, RZ, R48 ;  /* 0x000000ffff077224 */ /* 0x000fe400078e0030 */
[----:B------:R-:W-:-:S07]  /*d5a0*/  IMAD.MOV.U32 R50, RZ, RZ, R6 ;  /* 0x000000ffff327224 */ /* 0x000fce00078e0006 */
[----:B------:R-:W-:Y:S05]  /*d5b0*/  WARPSYNC.COLLECTIVE R34, `(.L_x_1311) ;  /* 0x0000000022087348 */ /* 0x000fea0003c00000 */
[----:B------:R0:W1:Y:S02]  /*d5c0*/  SHFL.DOWN P4, R6, R7, R4, R33 ;  /* 0x0800000407067389 */ /* 0x0000640000080021 */
[----:B01----:R-:W-:Y:S05]  /*d5d0*/  ENDCOLLECTIVE ;  /* 0x000000000000791b */ /* 0x003fea0003800000 */
.L_x_1311:
[----:B------:R-:W-:Y:S01]  /*d5e0*/  IMAD.MOV.U32 R52, RZ, RZ, R6 ;  /* 0x000000ffff347224 */ /* 0x000fe200078e0006 */
[----:B------:R-:W-:Y:S06]  /*d5f0*/  BRA `(.L_x_1312) ;  /* 0xffffff6c00187947 */ /* 0x000fec000383ffff */
.L_x_1126:
[----:B------:R-:W-:Y:S01]  /*d600*/  BSSY B0, `(.L_x_1313) ;  /* 0x0000006000007945 */ /* 0x000fe20003800000 */
[----:B------:R-:W-:Y:S02]  /*d610*/  IMAD.MOV.U32 R4, RZ, RZ, 0x2 ;  /* 0x00000002ff047424 */ /* 0x000fe400078e00ff */
[----:B------:R-:W-:-:S07]  /*d620*/  IMAD.MOV.U32 R34, RZ, RZ, -0x1 ;  /* 0xffffffffff227424 */ /* 0x000fce00078e00ff */
[----:B--23--:R-:W-:Y:S05]  /*d630*/  WARPSYNC.COLLECTIVE R34, `(.L_x_1314) ;  /* 0x0000000022087348 */ /* 0x00cfea0003c00000 */
[----:B------:R0:W1:Y:S02]  /*d640*/  SHFL.DOWN P4, R6, R7, R4, R33 ;  /* 0x0800000407067389 */ /* 0x0000640000080021 */
[----:B0123--:R-:W-:Y:S05]  /*d650*/  ENDCOLLECTIVE ;  /* 0x000000000000791b */ /* 0x00ffea0003800000 */
.L_x_1314:
[----:B------:R-:W-:Y:S05]  /*d660*/  BSYNC B0 ;  /* 0x0000000000007941 */ /* 0x000fea0003800000 */
.L_x_1313:
[----:B------:R-:W-:Y:S05]  /*d670*/  BRA `(.L_x_1315) ;  /* 0xffffff6c00107947 */ /* 0x000fea000383ffff */
.L_x_1127:
[----:B------:R-:W-:Y:S01]  /*d680*/  BSSY B0, `(.L_x_1316) ;  /* 0x0000007000007945 */ /* 0x000fe20003800000 */
[----:B------:R-:W-:Y:S02]  /*d690*/  IMAD.MOV.U32 R7, RZ, RZ, R32 ;  /* 0x000000ffff077224 */ /* 0x000fe400078e0020 */
[----:B------:R-:W-:Y:S02]  /*d6a0*/  IMAD.MOV.U32 R4, RZ, RZ, 0x4 ;  /* 0x00000004ff047424 */ /* 0x000fe400078e00ff */
[----:B------:R-:W-:-:S07]  /*d6b0*/  IMAD.MOV.U32 R34, RZ, RZ, -0x1 ;  /* 0xffffffffff227424 */ /* 0x000fce00078e00ff */
[----:B------:R-:W-:Y:S05]  /*d6c0*/  WARPSYNC.COLLECTIVE R34, `(.L_x_1317) ;  /* 0x0000000022087348 */ /* 0x000fea0003c00000 */
[----:B------:R0:W1:Y:S02]  /*d6d0*/  SHFL.DOWN P4, R6, R7, R4, R33 ;  /* 0x0800000407067389 */ /* 0x0000640000080021 */
[----:B01----:R-:W-:Y:S05]  /*d6e0*/  ENDCOLLECTIVE ;  /* 0x000000000000791b */ /* 0x003fea0003800000 */
.L_x_1317:
[----:B------:R-:W-:Y:S05]  /*d6f0*/  BSYNC B0 ;  /* 0x0000000000007941 */ /* 0x000fea0003800000 */
.L_x_1316:
[----:B------:R-:W-:Y:S02]  /*d700*/  IMAD.MOV.U32 R7, RZ, RZ, R51 ;  /* 0x000000ffff077224 */ /* 0x000fe400078e0033 */
[----:B------:R-:W-:Y:S02]  /*d710*/  IMAD.MOV.U32 R4, RZ, RZ, 0x4 ;  /* 0x00000004ff047424 */ /* 0x000fe400078e00ff */
[----:B------:R-:W-:Y:S02]  /*d720*/  IMAD.MOV.U32 R34, RZ, RZ, -0x1 ;  /* 0xffffffffff227424 */ /* 0x000fe400078e00ff */
[----:B------:R-:W-:-:S07]  /*d730*/  IMAD.MOV.U32 R53, RZ, RZ, R6 ;  /* 0x000000ffff357224 */ /* 0x000fce00078e0006 */
[----:B------:R-:W-:Y:S05]  /*d740*/  WARPSYNC.COLLECTIVE R34, `(.L_x_1318) ;  /* 0x0000000022087348 */ /* 0x000fea0003c00000 */
[----:B------:R0:W1:Y:S02]  /*d750*/  SHFL.DOWN P4, R6, R7, R4, R33 ;  /* 0x0800000407067389 */ /* 0x0000640000080021 */
[----:B01----:R-:W-:Y:S05]  /*d760*/  ENDCOLLECTIVE ;  /* 0x000000000000791b */ /* 0x003fea0003800000 */
.L_x_1318:
[----:B------:R-:W-:Y:S02]  /*d770*/  IMAD.MOV.U32 R7, RZ, RZ, R48 ;  /* 0x000000ffff077224 */ /* 0x000fe400078e0030 */
[----:B------:R-:W-:-:S07]  /*d780*/  IMAD.MOV.U32 R50, RZ, RZ, R6 ;  /* 0x000000ffff327224 */ /* 0x000fce00078e0006 */
[----:B------:R-:W-:Y:S05]  /*d790*/  WARPSYNC.COLLECTIVE R34, `(.L_x_1319) ;  /* 0x0000000022087348 */ /* 0x000fea0003c00000 */
[----:B------:R0:W1:Y:S02]  /*d7a0*/  SHFL.DOWN P4, R6, R7, R4, R33 ;  /* 0x0800000407067389 */ /* 0x0000640000080021 */
[----:B01----:R-:W-:Y:S05]  /*d7b0*/  ENDCOLLECTIVE ;  /* 0x000000000000791b */ /* 0x003fea0003800000 */
.L_x_1319:
[----:B------:R-:W-:Y:S01]  /*d7c0*/  IMAD.MOV.U32 R52, RZ, RZ, R6 ;  /* 0x000000ffff347224 */ /* 0x000fe200078e0006 */
[----:B------:R-:W-:Y:S06]  /*d7d0*/  BRA `(.L_x_1320) ;  /* 0xffffff6800e07947 */ /* 0x000fec000383ffff */
.L_x_1128:
[----:B------:R-:W-:Y:S01]  /*d7e0*/  BSSY B0, `(.L_x_1321) ;  /* 0x0000006000007945 */ /* 0x000fe20003800000 */
[----:B------:R-:W-:Y:S02]  /*d7f0*/  IMAD.MOV.U32 R4, RZ, RZ, 0x4 ;  /* 0x00000004ff047424 */ /* 0x000fe400078e00ff */
[----:B------:R-:W-:-:S07]  /*d800*/  IMAD.MOV.U32 R34, RZ, RZ, -0x1 ;  /* 0xffffffffff227424 */ /* 0x000fce00078e00ff */
[----:B--23--:R-:W-:Y:S05]  /*d810*/  WARPSYNC.COLLECTIVE R34, `(.L_x_1322) ;  /* 0x0000000022087348 */ /* 0x00cfea0003c00000 */
[----:B------:R0:W1:Y:S02]  /*d820*/  SHFL.DOWN P4, R6, R7, R4, R33 ;  /* 0x0800000407067389 */ /* 0x0000640000080021 */
[----:B0123--:R-:W-:Y:S05]  /*d830*/  ENDCOLLECTIVE ;  /* 0x000000000000791b */ /* 0x00ffea0003800000 */
.L_x_1322:
[----:B------:R-:W-:Y:S05]  /*d840*/  BSYNC B0 ;  /* 0x0000000000007941 */ /* 0x000fea0003800000 */
.L_x_1321:
[----:B------:R-:W-:Y:S05]  /*d850*/  BRA `(.L_x_1323) ;  /* 0xffffff6800d87947 */ /* 0x000fea000383ffff */
.L_x_1129:
[----:B------:R-:W-:Y:S01]  /*d860*/  BSSY B0, `(.L_x_1324) ;  /* 0x0000007000007945 */ /* 0x000fe20003800000 */
[----:B------:R-:W-:Y:S02]  /*d870*/  IMAD.MOV.U32 R7, RZ, RZ, R32 ;  /* 0x000000ffff077224 */ /* 0x000fe400078e0020 */
[----:B------:R-:W-:Y:S02]  /*d880*/  IMAD.MOV.U32 R4, RZ, RZ, 0x8 ;  /* 0x00000008ff047424 */ /* 0x000fe400078e00ff */
[----:B------:R-:W-:-:S07]  /*d890*/  IMAD.MOV.U32 R34, RZ, RZ, -0x1 ;  /* 0xffffffffff227424 */ /* 0x000fce00078e00ff */
[----:B------:R-:W-:Y:S05]  /*d8a0*/  WARPSYNC.COLLECTIVE R34, `(.L_x_1325) ;  /* 0x0000000022087348 */ /* 0x000fea0003c00000 */
[----:B------:R0:W1:Y:S02]  /*d8b0*/  SHFL.DOWN P4, R6, R7, R4, R33 ;  /* 0x0800000407067389 */ /* 0x0000640000080021 */
[----:B01----:R-:W-:Y:S05]  /*d8c0*/  ENDCOLLECTIVE ;  /* 0x000000000000791b */ /* 0x003fea0003800000 */
.L_x_1325:
[----:B------:R-:W-:Y:S05]  /*d8d0*/  BSYNC B0 ;  /* 0x0000000000007941 */ /* 0x000fea0003800000 */
.L_x_1324:
[----:B------:R-:W-:Y:S02]  /*d8e0*/  IMAD.MOV.U32 R7, RZ, RZ, R51 ;  /* 0x000000ffff077224 */ /* 0x000fe400078e0033 */
[----:B------:R-:W-:Y:S02]  /*d8f0*/  IMAD.MOV.U32 R4, RZ, RZ, 0x8 ;  /* 0x00000008ff047424 */ /* 0x000fe400078e00ff */
[----:B------:R-:W-:Y:S02]  /*d900*/  IMAD.MOV.U32 R34, RZ, RZ, -0x1 ;  /* 0xffffffffff227424 */ /* 0x000fe400078e00ff */
[----:B------:R-:W-:-:S07]  /*d910*/  IMAD.MOV.U32 R53, RZ, RZ, R6 ;  /* 0x000000ffff357224 */ /* 0x000fce00078e0006 */
[----:B------:R-:W-:Y:S05]  /*d920*/  WARPSYNC.COLLECTIVE R34, `(.L_x_1326) ;  /* 0x0000000022087348 */ /* 0x000fea0003c00000 */
[----:B------:R0:W1:Y:S02]  /*d930*/  SHFL.DOWN P4, R6, R7, R4, R33 ;  /* 0x0800000407067389 */ /* 0x0000640000080021 */
[----:B01----:R-:W-:Y:S05]  /*d940*/  ENDCOLLECTIVE ;  /* 0x000000000000791b */ /* 0x003fea0003800000 */
.L_x_1326:
[----:B------:R-:W-:Y:S02]  /*d950*/  IMAD.MOV.U32 R7, RZ, RZ, R48 ;  /* 0x000000ffff077224 */ /* 0x000fe400078e0030 */
[----:B------:R-:W-:-:S07]  /*d960*/  IMAD.MOV.U32 R50, RZ, RZ, R6 ;  /* 0x000000ffff327224 */ /* 0x000fce00078e0006 */
[----:B------:R-:W-:Y:S05]  /*d970*/  WARPSYNC.COLLECTIVE R34, `(.L_x_1327) ;  /* 0x0000000022087348 */ /* 0x000fea0003c00000 */
[----:B------:R0:W1:Y:S02]  /*d980*/  SHFL.DOWN P4, R6, R7, R4, R33 ;  /* 0x0800000407067389 */ /* 0x0000640000080021 */
[----:B01----:R-:W-:Y:S05]  /*d990*/  ENDCOLLECTIVE ;  /* 0x000000000000791b */ /* 0x003fea0003800000 */
.L_x_1327:
[----:B------:R-:W-:Y:S01]  /*d9a0*/  IMAD.MOV.U32 R52, RZ, RZ, R6 ;  /* 0x000000ffff347224 */ /* 0x000fe200078e0006 */
[----:B------:R-:W-:Y:S06]  /*d9b0*/  BRA `(.L_x_1328) ;  /* 0xffffff6800a87947 */ /* 0x000fec000383ffff */
.L_x_1130:
[----:B------:R-:W-:Y:S01]  /*d9c0*/  BSSY B0, `(.L_x_1329) ;  /* 0x0000006000007945 */ /* 0x000fe20003800000 */
[----:B------:R-:W-:Y:S02]  /*d9d0*/  IMAD.MOV.U32 R4, RZ, RZ, 0x8 ;  /* 0x00000008ff047424 */ /* 0x000fe400078e00ff */
[----:B------:R-:W-:-:S07]  /*d9e0*/  IMAD.MOV.U32 R34, RZ, RZ, -0x1 ;  /* 0xffffffffff227424 */ /* 0x000fce00078e00ff */
[----:B--23--:R-:W-:Y:S05]  /*d9f0*/  WARPSYNC.COLLECTIVE R34, `(.L_x_1330) ;  /* 0x0000000022087348 */ /* 0x00cfea0003c00000 */
[----:B------:R0:W1:Y:S02]  /*da00*/  SHFL.DOWN P4, R6, R7, R4, R33 ;  /* 0x0800000407067389 */ /* 0x0000640000080021 */
[----:B0123--:R-:W-:Y:S05]  /*da10*/  ENDCOLLECTIVE ;  /* 0x000000000000791b */ /* 0x00ffea0003800000 */
.L_x_1330:
[----:B------:R-:W-:Y:S05]  /*da20*/  BSYNC B0 ;  /* 0x0000000000007941 */ /* 0x000fea0003800000 */
.L_x_1329:
[----:B------:R-:W-:Y:S05]  /*da30*/  BRA `(.L_x_1331) ;  /* 0xffffff6800a07947 */ /* 0x000fea000383ffff */
.L_x_1131:
[----:B------:R-:W-:Y:S01]  /*da40*/  BSSY B0, `(.L_x_1332) ;  /* 0x0000007000007945 */ /* 0x000fe20003800000 */
[----:B------:R-:W-:Y:S02]  /*da50*/  IMAD.MOV.U32 R7, RZ, RZ, R32 ;  /* 0x000000ffff077224 */ /* 0x000fe400078e0020 */
[----:B------:R-:W-:Y:S02]  /*da60*/  IMAD.MOV.U32 R4, RZ, RZ, 0x10 ;  /* 0x00000010ff047424 */ /* 0x000fe400078e00ff */
[----:B------:R-:W-:-:S07]  /*da70*/  IMAD.MOV.U32 R34, RZ, RZ, -0x1 ;  /* 0xffffffffff227424 */ /* 0x000fce00078e00ff */
[----:B------:R-:W-:Y:S05]  /*da80*/  WARPSYNC.COLLECTIVE R34, `(.L_x_1333) ;  /* 0x0000000022087348 */ /* 0x000fea0003c00000 */
[----:B------:R0:W1:Y:S02]  /*da90*/  SHFL.DOWN P4, R6, R7, R4, R33 ;  /* 0x0800000407067389 */ /* 0x0000640000080021 */
[----:B01----:R-:W-:Y:S05]  /*daa0*/  ENDCOLLECTIVE ;  /* 0x000000000000791b */ /* 0x003fea0003800000 */
.L_x_1333:
[----:B------:R-:W-:Y:S05]  /*dab0*/  BSYNC B0 ;  /* 0x0000000000007941 */ /* 0x000fea0003800000 */
.L_x_1332:
[----:B------:R-:W-:Y:S02]  /*dac0*/  IMAD.MOV.U32 R7, RZ, RZ, R51 ;  /* 0x000000ffff077224 */ /* 0x000fe400078e0033 */
[----:B------:R-:W-:Y:S02]  /*dad0*/  IMAD.MOV.U32 R4, RZ, RZ, 0x10 ;  /* 0x00000010ff047424 */ /* 0x000fe400078e00ff */
[----:B------:R-:W-:Y:S02]  /*dae0*/  IMAD.MOV.U32 R34, RZ, RZ, -0x1 ;  /* 0xffffffffff227424 */ /* 0x000fe400078e00ff */
[----:B------:R-:W-:-:S07]  /*daf0*/  IMAD.MOV.U32 R53, RZ, RZ, R6 ;  /* 0x000000ffff357224 */ /* 0x000fce00078e0006 */
[----:B------:R-:W-:Y:S05]  /*db00*/  WARPSYNC.COLLECTIVE R34, `(.L_x_1334) ;  /* 0x0000000022087348 */ /* 0x000fea0003c00000 */
[----:B------:R0:W1:Y:S02]  /*db10*/  SHFL.DOWN P4, R6, R7, R4, R33 ;  /* 0x0800000407067389 */ /* 0x0000640000080021 */
[----:B01----:R-:W-:Y:S05]  /*db20*/  ENDCOLLECTIVE ;  /* 0x000000000000791b */ /* 0x003fea0003800000 */
.L_x_1334:
[----:B------:R-:W-:Y:S02]  /*db30*/  IMAD.MOV.U32 R7, RZ, RZ, R48 ;  /* 0x000000ffff077224 */ /* 0x000fe400078e0030 */
[----:B------:R-:W-:-:S07]  /*db40*/  IMAD.MOV.U32 R50, RZ, RZ, R6 ;  /* 0x000000ffff327224 */ /* 0x000fce00078e0006 */
[----:B------:R-:W-:Y:S05]  /*db50*/  WARPSYNC.COLLECTIVE R34, `(.L_x_1335) ;  /* 0x0000000022087348 */ /* 0x000fea0003c00000 */
[----:B------:R0:W1:Y:S02]  /*db60*/  SHFL.DOWN P4, R6, R7, R4, R33 ;  /* 0x0800000407067389 */ /* 0x0000640000080021 */
[----:B01----:R-:W-:Y:S05]  /*db70*/  ENDCOLLECTIVE ;  /* 0x000000000000791b */ /* 0x003fea0003800000 */
.L_x_1335:
[----:B------:R-:W-:Y:S05]  /*db80*/  BRA `(.L_x_1336) ;  /* 0xffffff6800747947 */ /* 0x000fea000383ffff */
.L_x_1132:
[----:B------:R-:W-:Y:S01]  /*db90*/  BSSY B0, `(.L_x_1337) ;  /* 0x0000006000007945 */ /* 0x000fe20003800000 */
[----:B------:R-:W-:Y:S02]  /*dba0*/  IMAD.MOV.U32 R4, RZ, RZ, 0x10 ;  /* 0x00000010ff047424 */ /* 0x000fe400078e00ff */
[----:B------:R-:W-:-:S07]  /*dbb0*/  IMAD.MOV.U32 R34, RZ, RZ, -0x1 ;  /* 0xffffffffff227424 */ /* 0x000fce00078e00ff */
[----:B------:R-:W-:Y:S05]  /*dbc0*/  WARPSYNC.COLLECTIVE R34, `(.L_x_1338) ;  /* 0x0000000022087348 */ /* 0x000fea0003c00000 */
[----:B------:R0:W1:Y:S02]  /*dbd0*/  SHFL.DOWN P4, R6, R7, R4, R33 ;  /* 0x0800000407067389 */ /* 0x0000640000080021 */
[----:B01----:R-:W-:Y:S05]  /*dbe0*/  ENDCOLLECTIVE ;  /* 0x000000000000791b */ /* 0x003fea0003800000 */
.L_x_1338:
[----:B------:R-:W-:Y:S05]  /*dbf0*/  BSYNC B0 ;  /* 0x0000000000007941 */ /* 0x000fea0003800000 */
.L_x_1337:
[----:B------:R-:W-:Y:S05]  /*dc00*/  BRA `(.L_x_1339) ;  /* 0xffffff6800947947 */ /* 0x000fea000383ffff */
.L_x_1133:
[----:B------:R-:W-:Y:S01]  /*dc10*/  BSSY B0, `(.L_x_1340) ;  /* 0x0000006000007945 */ /* 0x000fe20003800000 */
[----:B------:R-:W-:Y:S01]  /*dc20*/  PLOP3.LUT P5, PT, P0, PT, PT, 0x80, 0x8 ;  /* 0x000000000008781c */ /* 0x000fe200007af070 */
[----:B------:R-:W-:-:S12]  /*dc30*/  IMAD.MOV.U32 R34, RZ, RZ, -0x1 ;  /* 0xffffffffff227424 */ /* 0x000fd800078e00ff */
[----:B------:R-:W-:Y:S05]  /*dc40*/  WARPSYNC.COLLECTIVE R34, `(.L_x_1341) ;  /* 0x0000000022087348 */ /* 0x000fea0003c00000 */
[----:B------:R-:W-:Y:S01]  /*dc50*/  VOTE.ALL P5, P5 ;  /* 0x0000000000ff7806 */ /* 0x000fe200028a0000 */
[----:B------:R-:W-:-:S12]  /*dc60*/  ENDCOLLECTIVE ;  /* 0x000000000000791b */ /* 0x000fd80003800000 */
.L_x_1341:
[----:B------:R-:W-:Y:S05]  /*dc70*/  BSYNC B0 ;  /* 0x0000000000007941 */ /* 0x000fea0003800000 */
.L_x_1340:
[----:B------:R-:W-:Y:S01]  /*dc80*/  PLOP3.LUT P0, PT, P5, PT, PT, 0x80, 0x8 ;  /* 0x000000000008781c */ /* 0x000fe20002f0f070 */
[----:B------:R-:W-:-:S12]  /*dc90*/  BRA `(.L_x_1342) ;  /* 0xffffff6800887947 */ /* 0x000fd8000383ffff */
.L_x_1191:
[----:B------:R-:W-:Y:S01]  /*dca0*/  BSSY B0, `(.L_x_1343) ;  /* 0x0000006000007945 */ /* 0x000fe20003800000 */
[----:B------:R-:W-:Y:S01]  /*dcb0*/  PLOP3.LUT P4, PT, P4, PT, PT, 0x8, 0x80 ;  /* 0x000000000080781c */ /* 0x000fe2000278e170 */
[----:B------:R-:W-:-:S12]  /*dcc0*/  IMAD.MOV.U32 R34, RZ, RZ, -0x1 ;  /* 0xffffffffff227424 */ /* 0x000fd800078e00ff */
[----:B--23--:R-:W-:Y:S05]  /*dcd0*/  WARPSYNC.COLLECTIVE R34, `(.L_x_1344) ;  /* 0x0000000022087348 */ /* 0x00cfea0003c00000 */
[----:B------:R-:W-:Y:S01]  /*dce0*/  VOTE.ANY P4, P4 ;  /* 0x0000000000ff7806 */ /* 0x000fe20002080100 */
[----:B--23--:R-:W-:-:S12]  /*dcf0*/  ENDCOLLECTIVE ;  /* 0x000000000000791b */ /* 0x00cfd80003800000 */
.L_x_1344:
[----:B------:R-:W-:Y:S05]  /*dd00*/  BSYNC B0 ;  /* 0x0000000000007941 */ /* 0x000fea0003800000 */
.L_x_1343:
[----:B------:R-:W-:Y:S05]  /*dd10*/  BRA `(.L_x_1345) ;  /* 0xffffffc400107947 */ /* 0x000fea000383ffff */
.L_x_1193:
[----:B------:R-:W0:Y:S01]  /*dd20*/  S2R R42, SR_GEMASK ;  /* 0x00000000002a7919 */ /* 0x000e220000003c00 */
[----:B------:R-:W-:Y:S01]  /*dd30*/  BSSY B0, `(.L_x_1346) ;  /* 0x0000006000007945 */ /* 0x000fe20003800000 */
[----:B------:R-:W-:Y:S01]  /*dd40*/  PLOP3.LUT P4, PT, P4, PT, PT, 0x8, 0x80 ;  /* 0x000000000080781c */ /* 0x000fe2000278e170 */
[----:B------:R-:W-:-:S12]  /*dd50*/  IMAD.MOV.U32 R34, RZ, RZ, -0x1 ;  /* 0xffffffffff227424 */ /* 0x000fd800078e00ff */
[----:B0-23--:R-:W-:Y:S05]  /*dd60*/  WARPSYNC.COLLECTIVE R34, `(.L_x_1347) ;  /* 0x0000000022087348 */ /* 0x00dfea0003c00000 */
[----:B------:R-:W-:Y:S01]  /*dd70*/  VOTE.ANY R34, PT, P4 ;  /* 0x0000000000227806 */ /* 0x000fe200020e0100 */
[----:B0-23--:R-:W-:Y:S06]  /*dd80*/  ENDCOLLECTIVE ;  /* 0x000000000000791b */ /* 0x00dfec0003800000 */
.L_x_1347:
[----:B------:R-:W-:Y:S05]  /*dd90*/  BSYNC B0 ;  /* 0x0000000000007941 */ /* 0x000fea0003800000 */
.L_x_1346:
        /* <DEDUP_REMOVED lines=10> */
.L_x_1348:
[----:B------:R-:W-:Y:S02]  /*de40*/  IMAD.MOV.U32 R7, RZ, RZ, R41 ;  /* 0x000000ffff077224 */ /* 0x000fe400078e0029 */
[----:B------:R-:W-:-:S07]  /*de50*/  IMAD.MOV.U32 R25, RZ, RZ, R6 ;  /* 0x000000ffff197224 */ /* 0x000fce00078e0006 */
[----:B------:R-:W-:Y:S05]  /*de60*/  WARPSYNC.COLLECTIVE R34, `(.L_x_1349) ;  /* 0x0000000022087348 */ /* 0x000fea0003c00000 */
[----:B------:R0:W1:Y:S02]  /*de70*/  SHFL.DOWN P4, R6, R7, R4, R33 ;  /* 0x0800000407067389 */ /* 0x0000640000080021 */
[----:B01----:R-:W-:Y:S05]  /*de80*/  ENDCOLLECTIVE ;  /* 0x000000000000791b */ /* 0x003fea0003800000 */
.L_x_1349:
[----:B------:R-:W-:Y:S02]  /*de90*/  IMAD.MOV.U32 R7, RZ, RZ, R38 ;  /* 0x000000ffff077224 */ /* 0x000fe400078e0026 */
[----:B------:R-:W-:-:S07]  /*dea0*/  IMAD.MOV.U32 R24, RZ, RZ, R6 ;  /* 0x000000ffff187224 */ /* 0x000fce00078e0006 */
[----:B------:R-:W-:Y:S05]  /*deb0*/  WARPSYNC.COLLECTIVE R34, `(.L_x_1350) ;  /* 0x0000000022087348 */ /* 0x000fea0003c00000 */
[----:B------:R0:W1:Y:S02]  /*dec0*/  SHFL.DOWN P4, R6, R7, R4, R33 ;  /* 0x0800000407067389 */ /* 0x0000640000080021 */
[----:B01----:R-:W-:Y:S05]  /*ded0*/  ENDCOLLECTIVE ;  /* 0x000000000000791b */ /* 0x003fea0003800000 */
.L_x_1350:
[----:B------:R-:W-:Y:S05]  /*dee0*/  BRA `(.L_x_1351) ;  /* 0xffffffc000dc7947 */ /* 0x000fea000383ffff */
.L_x_1194:
[----:B------:R-:W-:Y:S01]  /*def0*/  BSSY B0, `(.L_x_1352) ;  /* 0x0000006000007945 */ /* 0x000fe20003800000 */
[----:B------:R-:W-:Y:S02]  /*df00*/  IMAD.MOV.U32 R4, RZ, RZ, 0x1 ;  /* 0x00000001ff047424 */ /* 0x000fe400078e00ff */
[----:B------:R-:W-:-:S07]  /*df10*/  IMAD.MOV.U32 R34, RZ, RZ, -0x1 ;  /* 0xffffffffff227424 */ /* 0x000fce00078e00ff */
[----:B--23--:R-:W-:Y:S05]  /*df20*/  WARPSYNC.COLLECTIVE R34, `(.L_x_1353) ;  /* 0x0000000022087348 */ /* 0x00cfea0003c00000 */
[----:B------:R0:W1:Y:S02]  /*df30*/  SHFL.DOWN P4, R6, R7, R4, R33 ;  /* 0x0800000407067389 */ /* 0x0000640000080021 */
[----:B0123--:R-:W-:Y:S05]  /*df40*/  ENDCOLLECTIVE ;  /* 0x000000000000791b */ /* 0x00ffea0003800000 */
.L_x_1353:
[----:B------:R-:W-:Y:S05]  /*df50*/  BSYNC B0 ;  /* 0x0000000000007941 */ /* 0x000fea0003800000 */
.L_x_1352:
[----:B------:R-:W-:Y:S05]  /*df60*/  BRA `(.L_x_1354) ;  /* 0xffffffc000e07947 */ /* 0x000fea000383ffff */
.L_x_1195:
[----:B------:R-:W-:Y:S01]  /*df70*/  BSSY B0, `(.L_x_1355) ;  /* 0x0000007000007945 */ /* 0x000fe20003800000 */
[----:B------:R-:W-:Y:S02]  /*df80*/  IMAD.MOV.U32 R7, RZ, RZ, R40 ;  /* 0x000000ffff077224 */ /* 0x000fe400078e0028 */
[----:B------:R-:W-:Y:S02]  /*df90*/  IMAD.MOV.U32 R4, RZ, RZ, 0x2 ;  /* 0x00000002ff047424 */ /* 0x000fe400078e00ff */
[----:B------:R-:W-:-:S07]  /*dfa0*/  IMAD.MOV.U32 R34, RZ, RZ, -0x1 ;  /* 0xffffffffff227424 */ /* 0x000fce00078e00ff */
[----:B--23--:R-:W-:Y:S05]  /*dfb0*/  WARPSYNC.COLLECTIVE R34, `(.L_x_1356) ;  /* 0x0000000022087348 */ /* 0x00cfea0003c00000 */
[----:B------:R0:W1:Y:S02]  /*dfc0*/  SHFL.DOWN P4, R6, R7, R4, R33 ;  /* 0x0800000407067389 */ /* 0x0000640000080021 */
[----:B0123--:R-:W-:Y:S05]  /*dfd0*/  ENDCOLLECTIVE ;  /* 0x000000000000791b */ /* 0x00ffea0003800000 */
.L_x_1356:
[----:B------:R-:W-:Y:S05]  /*dfe0*/  BSYNC B0 ;  /* 0x0000000000007941 */ /* 0x000fea0003800000 */
.L_x_1355:
[----:B------:R-:W-:Y:S02]  /*dff0*/  IMAD.MOV.U32 R7, RZ, RZ, R41 ;  /* 0x000000ffff077224 */ /* 0x000fe400078e0029 */
[----:B------:R-:W-:Y:S02]  /*e000*/  IMAD.MOV.U32 R4, RZ, RZ, 0x2 ;  /* 0x00000002ff047424 */ /* 0x000fe400078e00ff */
[----:B------:R-:W-:Y:S02]  /*e010*/  IMAD.MOV.U32 R34, RZ, RZ, -0x1 ;  /* 0xffffffffff227424 */ /* 0x000fe400078e00ff */
[----:B------:R-:W-:-:S07]  /*e020*/  IMAD.MOV.U32 R25, RZ, RZ, R6 ;  /* 0x000000ffff197224 */ /* 0x000fce00078e0006 */
[----:B------:R-:W-:Y:S05]  /*e030*/  WARPSYNC.COLLECTIVE R34, `(.L_x_1357) ;  /* 0x0000000022087348 */ /* 0x000fea0003c00000 */
[----:B------:R0:W1:Y:S02]  /*e040*/  SHFL.DOWN P4, R6, R7, R4, R33 ;  /* 0x0800000407067389 */ /* 0x0000640000080021 */
[----:B01----:R-:W-:Y:S05]  /*e050*/  ENDCOLLECTIVE ;  /* 0x000000000000791b */ /* 0x003fea0003800000 */
.L_x_1357:
[----:B------:R-:W-:Y:S02]  /*e060*/  IMAD.MOV.U32 R7, RZ, RZ, R38 ;  /* 0x000000ffff077224 */ /* 0x000fe400078e0026 */
[----:B------:R-:W-:-:S07]  /*e070*/  IMAD.MOV.U32 R24, RZ, RZ, R6 ;  /* 0x000000ffff187224 */ /* 0x000fce00078e0006 */
[----:B------:R-:W-:Y:S05]  /*e080*/  WARPSYNC.COLLECTIVE R34, `(.L_x_1358) ;  /* 0x0000000022087348 */ /* 0x000fea0003c00000 */
[----:B------:R0:W1:Y:S02]  /*e090*/  SHFL.DOWN P4, R6, R7, R4, R33 ;  /* 0x0800000407067389 */ /* 0x0000640000080021 */
[----:B01----:R-:W-:Y:S05]  /*e0a0*/  ENDCOLLECTIVE ;  /* 0x000000000000791b */ /* 0x003fea0003800000 */
.L_x_1358:
[----:B------:R-:W-:Y:S05]  /*e0b0*/  BRA `(.L_x_1359) ;  /* 0xffffffc000a87947 */ /* 0x000fea000383ffff */
.L_x_1196:
[----:B------:R-:W-:Y:S01]  /*e0c0*/  BSSY B0, `(.L_x_1360) ;  /* 0x0000006000007945 */ /* 0x000fe20003800000 */
[----:B------:R-:W-:Y:S02]  /*e0d0*/  IMAD.MOV.U32 R4, RZ, RZ, 0x2 ;  /* 0x00000002ff047424 */ /* 0x000fe400078e00ff */
[----:B------:R-:W-:-:S07]  /*e0e0*/  IMAD.MOV.U32 R34, RZ, RZ, -0x1 ;  /* 0xffffffffff227424 */ /* 0x000fce00078e00ff */
[----:B--23--:R-:W-:Y:S05]  /*e0f0*/  WARPSYNC.COLLECTIVE R34, `(.L_x_1361) ;  /* 0x0000000022087348 */ /* 0x00cfea0003c00000 */
[----:B------:R0:W1:Y:S02]  /*e100*/  SHFL.DOWN P4, R6, R7, R4, R33 ;  /* 0x0800000407067389 */ /* 0x0000640000080021 */
[----:B0123--:R-:W-:Y:S05]  /*e110*/  ENDCOLLECTIVE ;  /* 0x000000000000791b */ /* 0x00ffea0003800000 */
.L_x_1361:
[----:B------:R-:W-:Y:S05]  /*e120*/  BSYNC B0 ;  /* 0x0000000000007941 */ /* 0x000fea0003800000 */
.L_x_1360:
[----:B------:R-:W-:Y:S05]  /*e130*/  BRA `(.L_x_1362) ;  /* 0xffffffc000ac7947 */ /* 0x000fea000383ffff */
.L_x_1197:
[----:B------:R-:W-:Y:S01]  /*e140*/  BSSY B0, `(.L_x_1363) ;  /* 0x0000007000007945 */ /* 0x000fe20003800000 */
[----:B------:R-:W-:Y:S02]  /*e150*/  IMAD.MOV.U32 R7, RZ, RZ, R40 ;  /* 0x000000ffff077224 */ /* 0x000fe400078e0028 */
[----:B------:R-:W-:Y:S02]  /*e160*/  IMAD.MOV.U32 R4, RZ, RZ, 0x4 ;  /* 0x00000004ff047424 */ /* 0x000fe400078e00ff */
[----:B------:R-:W-:-:S07]  /*e170*/  IMAD.MOV.U32 R34, RZ, RZ, -0x1 ;  /* 0xffffffffff227424 */ /* 0x000fce00078e00ff */
[----:B--23--:R-:W-:Y:S05]  /*e180*/  WARPSYNC.COLLECTIVE R34, `(.L_x_1364) ;  /* 0x0000000022087348 */ /* 0x00cfea0003c00000 */
[----:B------:R0:W1:Y:S02]  /*e190*/  SHFL.DOWN P4, R6, R7, R4, R33 ;  /* 0x0800000407067389 */ /* 0x0000640000080021 */
[----:B0123--:R-:W-:Y:S05]  /*e1a0*/  ENDCOLLECTIVE ;  /* 0x000000000000791b */ /* 0x00ffea0003800000 */
.L_x_1364:
[----:B------:R-:W-:Y:S05]  /*e1b0*/  BSYNC B0 ;  /* 0x0000000000007941 */ /* 0x000fea0003800000 */
.L_x_1363:
[----:B------:R-:W-:Y:S02]  /*e1c0*/  IMAD.MOV.U32 R7, RZ, RZ, R41 ;  /* 0x000000ffff077224 */ /* 0x000fe400078e0029 */
[----:B------:R-:W-:Y:S02]  /*e1d0*/  IMAD.MOV.U32 R4, RZ, RZ, 0x4 ;  /* 0x00000004ff047424 */ /* 0x000fe400078e00ff */
[----:B------:R-:W-:Y:S02]  /*e1e0*/  IMAD.MOV.U32 R34, RZ, RZ, -0x1 ;  /* 0xffffffffff227424 */ /* 0x000fe400078e00ff */
[----:B------:R-:W-:-:S07]  /*e1f0*/  IMAD.MOV.U32 R25, RZ, RZ, R6 ;  /* 0x000000ffff197224 */ /* 0x000fce00078e0006 */
[----:B------:R-:W-:Y:S05]  /*e200*/  WARPSYNC.COLLECTIVE R34, `(.L_x_1365) ;  /* 0x0000000022087348 */ /* 0x000fea0003c00000 */
[----:B------:R0:W1:Y:S02]  /*e210*/  SHFL.DOWN P4, R6, R7, R4, R33 ;  /* 0x0800000407067389 */ /* 0x0000640000080021 */
[----:B01----:R-:W-:Y:S05]  /*e220*/  ENDCOLLECTIVE ;  /* 0x000000000000791b */ /* 0x003fea0003800000 */
.L_x_1365:
[----:B------:R-:W-:Y:S02]  /*e230*/  IMAD.MOV.U32 R7, RZ, RZ, R38 ;  /* 0x000000ffff077224 */ /* 0x000fe400078e0026 */
[----:B------:R-:W-:-:S07]  /*e240*/  IMAD.MOV.U32 R24, RZ, RZ, R6 ;  /* 0x000000ffff187224 */ /* 0x000fce00078e0006 */
[----:B------:R-:W-:Y:S05]  /*e250*/  WARPSYNC.COLLECTIVE R34, `(.L_x_1366) ;  /* 0x0000000022087348 */ /* 0x000fea0003c00000 */
[----:B------:R0:W1:Y:S02]  /*e260*/  SHFL.DOWN P4, R6, R7, R4, R33 ;  /* 0x0800000407067389 */ /* 0x0000640000080021 */
[----:B01----:R-:W-:Y:S05]  /*e270*/  ENDCOLLECTIVE ;  /* 0x000000000000791b */ /* 0x003fea0003800000 */
.L_x_1366:
[----:B------:R-:W-:Y:S05]  /*e280*/  BRA `(.L_x_1367) ;  /* 0xffffffc000787947 */ /* 0x000fea000383ffff */
.L_x_1198:
[----:B------:R-:W-:Y:S01]  /*e290*/  BSSY B0, `(.L_x_1368) ;  /* 0x0000006000007945 */ /* 0x000fe20003800000 */
[----:B------:R-:W-:Y:S02]  /*e2a0*/  IMAD.MOV.U32 R4, RZ, RZ, 0x4 ;  /* 0x00000004ff047424 */ /* 0x000fe400078e00ff */
[----:B------:R-:W-:-:S07]  /*e2b0*/  IMAD.MOV.U32 R34, RZ, RZ, -0x1 ;  /* 0xffffffffff227424 */ /* 0x000fce00078e00ff */
[----:B--23--:R-:W-:Y:S05]  /*e2c0*/  WARPSYNC.COLLECTIVE R34, `(.L_x_1369) ;  /* 0x0000000022087348 */ /* 0x00cfea0003c00000 */
[----:B------:R0:W1:Y:S02]  /*e2d0*/  SHFL.DOWN P4, R6, R7, R4, R33 ;  /* 0x0800000407067389 */ /* 0x0000640000080021 */
[----:B0123--:R-:W-:Y:S05]  /*e2e0*/  ENDCOLLECTIVE ;  /* 0x000000000000791b */ /* 0x00ffea0003800000 */
.L_x_1369:
[----:B------:R-:W-:Y:S05]  /*e2f0*/  BSYNC B0 ;  /* 0x0000000000007941 */ /* 0x000fea0003800000 */
.L_x_1368:
[----:B------:R-:W-:Y:S05]  /*e300*/  BRA `(.L_x_1370) ;  /* 0xffffffc0007c7947 */ /* 0x000fea000383ffff */
.L_x_1199:
[----:B------:R-:W-:Y:S01]  /*e310*/  BSSY B0, `(.L_x_1371) ;  /* 0x0000007000007945 */ /* 0x000fe20003800000 */
[----:B------:R-:W-:Y:S02]  /*e320*/  IMAD.MOV.U32 R7, RZ, RZ, R40 ;  /* 0x000000ffff077224 */ /* 0x000fe400078e0028 */
[----:B------:R-:W-:Y:S02]  /*e330*/  IMAD.MOV.U32 R4, RZ, RZ, 0x8 ;  /* 0x00000008ff047424 */ /* 0x000fe400078e00ff */
[----:B------:R-:W-:-:S07]  /*e340*/  IMAD.MOV.U32 R34, RZ, RZ, -0x1 ;  /* 0xffffffffff227424 */ /* 0x000fce00078e00ff */
[----:B--23--:R-:W-:Y:S05]  /*e350*/  WARPSYNC.COLLECTIVE R34, `(.L_x_1372) ;  /* 0x0000000022087348 */ /* 0x00cfea0003c00000 */
[----:B------:R0:W1:Y:S02]  /*e360*/  SHFL.DOWN P4, R6, R7, R4, R33 ;  /* 0x0800000407067389 */ /* 0x0000640000080021 */
[----:B0123--:R-:W-:Y:S05]  /*e370*/  ENDCOLLECTIVE ;  /* 0x000000000000791b */ /* 0x00ffea0003800000 */
.L_x_1372:
[----:B------:R-:W-:Y:S05]  /*e380*/  BSYNC B0 ;  /* 0x0000000000007941 */ /* 0x000fea0003800000 */
.L_x_1371:
[----:B------:R-:W-:Y:S02]  /*e390*/  IMAD.MOV.U32 R7, RZ, RZ, R41 ;  /* 0x000000ffff077224 */ /* 0x000fe400078e0029 */
[----:B------:R-:W-:Y:S02]  /*e3a0*/  IMAD.MOV.U32 R4, RZ, RZ, 0x8 ;  /* 0x00000008ff047424 */ /* 0x000fe400078e00ff */
[----:B------:R-:W-:Y:S02]  /*e3b0*/  IMAD.MOV.U32 R34, RZ, RZ, -0x1 ;  /* 0xffffffffff227424 */ /* 0x000fe400078e00ff */
[----:B------:R-:W-:-:S07]  /*e3c0*/  IMAD.MOV.U32 R25, RZ, RZ, R6 ;  /* 0x000000ffff197224 */ /* 0x000fce00078e0006 */
[----:B------:R-:W-:Y:S05]  /*e3d0*/  WARPSYNC.COLLECTIVE R34, `(.L_x_1373) ;  /* 0x0000000022087348 */ /* 0x000fea0003c00000 */
[----:B------:R0:W1:Y:S02]  /*e3e0*/  SHFL.DOWN P4, R6, R7, R4, R33 ;  /* 0x0800000407067389 */ /* 0x0000640000080021 */
[----:B01----:R-:W-:Y:S05]  /*e3f0*/  ENDCOLLECTIVE ;  /* 0x000000000000791b */ /* 0x003fea0003800000 */
.L_x_1373:
[----:B------:R-:W-:Y:S02]  /*e400*/  IMAD.MOV.U32 R7, RZ, RZ, R38 ;  /* 0x000000ffff077224 */ /* 0x000fe400078e0026 */
[----:B------:R-:W-:-:S07]  /*e410*/  IMAD.MOV.U32 R24, RZ, RZ, R6 ;  /* 0x000000ffff187224 */ /* 0x000fce00078e0006 */
[----:B------:R-:W-:Y:S05]  /*e420*/  WARPSYNC.COLLECTIVE R34, `(.L_x_1374) ;  /* 0x0000000022087348 */ /* 0x000fea0003c00000 */
[----:B------:R0:W1:Y:S02]  /*e430*/  SHFL.DOWN P4, R6, R7, R4, R33 ;  /* 0x0800000407067389 */ /* 0x0000640000080021 */
[----:B01----:R-:W-:Y:S05]  /*e440*/  ENDCOLLECTIVE ;  /* 0x000000000000791b */ /* 0x003fea0003800000 */
.L_x_1374:
[----:B------:R-:W-:Y:S05]  /*e450*/  BRA `(.L_x_1375) ;  /* 0xffffffc000487947 */ /* 0x000fea000383ffff */
.L_x_1200:
[----:B------:R-:W-:Y:S01]  /*e460*/  BSSY B0, `(.L_x_1376) ;  /* 0x0000006000007945 */ /* 0x000fe20003800000 */
[----:B------:R-:W-:Y:S02]  /*e470*/  IMAD.MOV.U32 R4, RZ, RZ, 0x8 ;  /* 0x00000008ff047424 */ /* 0x000fe400078e00ff */
[----:B------:R-:W-:-:S07]  /*e480*/  IMAD.MOV.U32 R34, RZ, RZ, -0x1 ;  /* 0xffffffffff227424 */ /* 0x000fce00078e00ff */
[----:B--23--:R-:W-:Y:S05]  /*e490*/  WARPSYNC.COLLECTIVE R34, `(.L_x_1377) ;  /* 0x0000000022087348 */ /* 0x00cfea0003c00000 */
[----:B------:R0:W1:Y:S02]  /*e4a0*/  SHFL.DOWN P4, R6, R7, R4, R33 ;  /* 0x0800000407067389 */ /* 0x0000640000080021 */
[----:B0123--:R-:W-:Y:S05]  /*e4b0*/  ENDCOLLECTIVE ;  /* 0x000000000000791b */ /* 0x00ffea0003800000 */
.L_x_1377:
[----:B------:R-:W-:Y:S05]  /*e4c0*/  BSYNC B0 ;  /* 0x0000000000007941 */ /* 0x000fea0003800000 */
.L_x_1376:
[----:B------:R-:W-:Y:S05]  /*e4d0*/  BRA `(.L_x_1378) ;  /* 0xffffffc0004c7947 */ /* 0x000fea000383ffff */
.L_x_1201:
[----:B------:R-:W-:Y:S01]  /*e4e0*/  BSSY B0, `(.L_x_1379) ;  /* 0x0000007000007945 */ /* 0x000fe20003800000 */
[----:B------:R-:W-:Y:S02]  /*e4f0*/  IMAD.MOV.U32 R7, RZ, RZ, R40 ;  /* 0x000000ffff077224 */ /* 0x000fe400078e0028 */
[----:B------:R-:W-:Y:S02]  /*e500*/  IMAD.MOV.U32 R4, RZ, RZ, 0x10 ;  /* 0x00000010ff047424 */ /* 0x000fe400078e00ff */
[----:B------:R-:W-:-:S07]  /*e510*/  IMAD.MOV.U32 R34, RZ, RZ, -0x1 ;  /* 0xffffffffff227424 */ /* 0x000fce00078e00ff */
[----:B--23--:R-:W-:Y:S05]  /*e520*/  WARPSYNC.COLLECTIVE R34, `(.L_x_1380) ;  /* 0x0000000022087348 */ /* 0x00cfea0003c00000 */
[----:B------:R0:W1:Y:S02]  /*e530*/  SHFL.DOWN P4, R6, R7, R4, R33 ;  /* 0x0800000407067389 */ /* 0x0000640000080021 */
[----:B0123--:R-:W-:Y:S05]  /*e540*/  ENDCOLLECTIVE ;  /* 0x000000000000791b */ /* 0x00ffea0003800000 */
.L_x_1380:
[----:B------:R-:W-:Y:S05]  /*e550*/  BSYNC B0 ;  /* 0x0000000000007941 */ /* 0x000fea0003800000 */
.L_x_1379:
[----:B------:R-:W-:Y:S02]  /*e560*/  IMAD.MOV.U32 R7, RZ, RZ, R41 ;  /* 0x000000ffff077224 */ /* 0x000fe400078e0029 */
[----:B------:R-:W-:Y:S02]  /*e570*/  IMAD.MOV.U32 R4, RZ, RZ, 0x10 ;  /* 0x00000010ff047424 */ /* 0x000fe400078e00ff */
[----:B------:R-:W-:Y:S02]  /*e580*/  IMAD.MOV.U32 R34, RZ, RZ, -0x1 ;  /* 0xffffffffff227424 */ /* 0x000fe400078e00ff */
[----:B------:R-:W-:-:S07]  /*e590*/  IMAD.MOV.U32 R47, RZ, RZ, R6 ;  /* 0x000000ffff2f7224 */ /* 0x000fce00078e0006 */
[----:B------:R-:W-:Y:S05]  /*e5a0*/  WARPSYNC.COLLECTIVE R34, `(.L_x_1381) ;  /* 0x0000000022087348 */ /* 0x000fea0003c00000 */
[----:B------:R0:W1:Y:S02]  /*e5b0*/  SHFL.DOWN P4, R6, R7, R4, R33 ;  /* 0x0800000407067389 */ /* 0x0000640000080021 */
[----:B01----:R-:W-:Y:S05]  /*e5c0*/  ENDCOLLECTIVE ;  /* 0x000000000000791b */ /* 0x003fea0003800000 */
.L_x_1381:
[----:B------:R-:W-:Y:S02]  /*e5d0*/  IMAD.MOV.U32 R7, RZ, RZ, R38 ;  /* 0x000000ffff077224 */ /* 0x000fe400078e0026 */
[----:B------:R-:W-:-:S07]  /*e5e0*/  IMAD.MOV.U32 R46, RZ, RZ, R6 ;  /* 0x000000ffff2e7224 */ /* 0x000fce00078e0006 */
[----:B------:R-:W-:Y:S05]  /*e5f0*/  WARPSYNC.COLLECTIVE R34, `(.L_x_1382) ;  /* 0x0000000022087348 */ /* 0x000fea0003c00000 */
[----:B------:R0:W1:Y:S02]  /*e600*/  SHFL.DOWN P4, R6, R7, R4, R33 ;  /* 0x0800000407067389 */ /* 0x0000640000080021 */
[----:B01----:R-:W-:Y:S05]  /*e610*/  ENDCOLLECTIVE ;  /* 0x000000000000791b */ /* 0x003fea0003800000 */
.L_x_1382:
[----:B------:R-:W-:Y:S05]  /*e620*/  BRA `(.L_x_1383) ;  /* 0xffffffc000187947 */ /* 0x000fea000383ffff */
.L_x_1202:
[----:B------:R-:W-:Y:S01]  /*e630*/  BSSY B0, `(.L_x_1384) ;  /* 0x0000006000007945 */ /* 0x000fe20003800000 */
[----:B------:R-:W-:Y:S02]  /*e640*/  IMAD.MOV.U32 R4, RZ, RZ, 0x10 ;  /* 0x00000010ff047424 */ /* 0x000fe400078e00ff */
[----:B------:R-:W-:-:S07]  /*e650*/  IMAD.MOV.U32 R34, RZ, RZ, -0x1 ;  /* 0xffffffffff227424 */ /* 0x000fce00078e00ff */
[----:B--23--:R-:W-:Y:S05]  /*e660*/  WARPSYNC.COLLECTIVE R34, `(.L_x_1385) ;  /* 0x0000000022087348 */ /* 0x00cfea0003c00000 */
[----:B------:R0:W1:Y:S02]  /*e670*/  SHFL.DOWN P4, R6, R7, R4, R33 ;  /* 0x0800000407067389 */ /* 0x0000640000080021 */
[----:B0123--:R-:W-:Y:S05]  /*e680*/  ENDCOLLECTIVE ;  /* 0x000000000000791b */ /* 0x00ffea0003800000 */
.L_x_1385:
[----:B------:R-:W-:Y:S05]  /*e690*/  BSYNC B0 ;  /* 0x0000000000007941 */ /* 0x000fea0003800000 */
.L_x_1384:
[----:B------:R-:W-:Y:S05]  /*e6a0*/  BRA `(.L_x_1386) ;  /* 0xffffffc000387947 */ /* 0x000fea000383ffff */
.L_x_1203:
[----:B------:R-:W-:Y:S01]  /*e6b0*/  BSSY B0, `(.L_x_1387) ;  /* 0x0000005000007945 */ /* 0x000fe20003800000 */
[----:B------:R-:W-:-:S07]  /*e6c0*/  IMAD.MOV.U32 R34, RZ, RZ, -0x1 ;  /* 0xffffffffff227424 */ /* 0x000fce00078e00ff */
[----:B--23--:R-:W-:Y:S05]  /*e6d0*/  WARPSYNC.COLLECTIVE R34, `(.L_x_1388) ;  /* 0x0000000022087348 */ /* 0x00cfea0003c00000 */
[----:B------:R-:W-:Y:S01]  /*e6e0*/  VOTE.ALL P5, P5 ;  /* 0x0000000000ff7806 */ /* 0x000fe200028a0000 */
[----:B--23--:R-:W-:-:S12]  /*e6f0*/  ENDCOLLECTIVE ;  /* 0x000000000000791b */ /* 0x00cfd80003800000 */
.L_x_1388:
[----:B------:R-:W-:Y:S05]  /*e700*/  BSYNC B0 ;  /* 0x0000000000007941 */ /* 0x000fea0003800000 */
.L_x_1387:
[----:B------:R-:W-:Y:S05]  /*e710*/  BRA `(.L_x_1389) ;  /* 0xffffffc000307947 */ /* 0x000fea000383ffff */
.L_x_1205:
[----:B------:R-:W-:Y:S01]  /*e720*/  BSSY B0, `(.L_x_1390) ;  /* 0x0000006000007945 */ /* 0x000fe20003800000 */
[----:B------:R-:W-:Y:S01]  /*e730*/  PLOP3.LUT P4, PT, P4, PT, PT, 0x8, 0x80 ;  /* 0x000000000080781c */ /* 0x000fe2000278e170 */
[----:B------:R-:W-:-:S12]  /*e740*/  IMAD.MOV.U32 R34, RZ, RZ, -0x1 ;  /* 0xffffffffff227424 */ /* 0x000fd800078e00ff */
[----:B--23--:R-:W-:Y:S05]  /*e750*/  WARPSYNC.COLLECTIVE R34, `(.L_x_1391) ;  /* 0x0000000022087348 */ /* 0x00cfea0003c00000 */
[----:B------:R-:W-:Y:S01]  /*e760*/  VOTE.ANY P4, P4 ;  /* 0x0000000000ff7806 */ /* 0x000fe20002080100 */
[----:B--23--:R-:W-:-:S12]  /*e770*/  ENDCOLLECTIVE ;  /* 0x000000000000791b */ /* 0x00cfd80003800000 */
.L_x_1391:
[----:B------:R-:W-:Y:S05]  /*e780*/  BSYNC B0 ;  /* 0x0000000000007941 */ /* 0x000fea0003800000 */
.L_x_1390:
[----:B------:R-:W-:Y:S05]  /*e790*/  BRA `(.L_x_1392) ;  /* 0xffffffc000307947 */ /* 0x000fea000383ffff */
.L_x_1207:
[----:B------:R-:W-:Y:S01]  /*e7a0*/  BSSY B0, `(.L_x_1393) ;  /* 0x0000006000007945 */ /* 0x000fe20003800000 */
[----:B------:R-:W-:Y:S01]  /*e7b0*/  PLOP3.LUT P4, PT, P4, PT, PT, 0x8, 0x80 ;  /* 0x000000000080781c */ /* 0x000fe2000278e170 */
[----:B------:R-:W-:-:S12]  /*e7c0*/  IMAD.MOV.U32 R34, RZ, RZ, -0x1 ;  /* 0xffffffffff227424 */ /* 0x000fd800078e00ff */
[----:B--23--:R-:W-:Y:S05]  /*e7d0*/  WARPSYNC.COLLECTIVE R34, `(.L_x_1394) ;  /* 0x0000000022087348 */ /* 0x00cfea0003c00000 */
[----:B------:R-:W-:Y:S01]  /*e7e0*/  VOTE.ANY R34, PT, P4 ;  /* 0x0000000000227806 */ /* 0x000fe200020e0100 */
[----:B--23--:R-:W-:Y:S06]  /*e7f0*/  ENDCOLLECTIVE ;  /* 0x000000000000791b */ /* 0x00cfec0003800000 */
.L_x_1394:
[----:B------:R-:W-:Y:S05]  /*e800*/  BSYNC B0 ;  /* 0x0000000000007941 */ /* 0x000fea0003800000 */
.L_x_1393:
        /* <DEDUP_REMOVED lines=10> */
.L_x_1395:
[----:B------:R-:W-:Y:S02]  /*e8b0*/  IMAD.MOV.U32 R7, RZ, RZ, R32 ;  /* 0x000000ffff077224 */ /* 0x000fe400078e0020 */
[----:B------:R-:W-:-:S07]  /*e8c0*/  IMAD.MOV.U32 R48, RZ, RZ, R6 ;  /* 0x000000ffff307224 */ /* 0x000fce00078e0006 */
[----:B------:R-:W-:Y:S05]  /*e8d0*/  WARPSYNC.COLLECTIVE R34, `(.L_x_1396) ;  /* 0x0000000022087348 */ /* 0x000fea0003c00000 */
[----:B------:R0:W1:Y:S02]  /*e8e0*/  SHFL.DOWN P4, R6, R7, R4, R33 ;  /* 0x0800000407067389 */ /* 0x0000640000080021 */
[----:B01----:R-:W-:Y:S05]  /*e8f0*/  ENDCOLLECTIVE ;  /* 0x000000000000791b */ /* 0x003fea0003800000 */
.L_x_1396:
[----:B------:R-:W-:Y:S02]  /*e900*/  IMAD.MOV.U32 R7, RZ, RZ, R46 ;  /* 0x000000ffff077224 */ /* 0x000fe400078e002e */
[----:B------:R-:W-:-:S07]  /*e910*/  IMAD.MOV.U32 R51, RZ, RZ, R6 ;  /* 0x000000ffff337224 */ /* 0x000fce00078e0006 */
[----:B------:R-:W-:Y:S05]  /*e920*/  WARPSYNC.COLLECTIVE R34, `(.L_x_1397) ;  /* 0x0000000022087348 */ /* 0x000fea0003c00000 */
[----:B------:R0:W1:Y:S02]  /*e930*/  SHFL.DOWN P4, R6, R7, R4, R33 ;  /* 0x0800000407067389 */ /* 0x0000640000080021 */
[----:B01----:R-:W-:Y:S05]  /*e940*/  ENDCOLLECTIVE ;  /* 0x000000000000791b */ /* 0x003fea0003800000 */
.L_x_1397:
[----:B------:R-:W-:Y:S05]  /*e950*/  BRA `(.L_x_1398) ;  /* 0xffffffbc00fc7947 */ /* 0x000fea000383ffff */
.L_x_1208:
[----:B------:R-:W-:Y:S01]  /*e960*/  BSSY B0, `(.L_x_1399) ;  /* 0x0000006000007945 */ /* 0x000fe20003800000 */
[----:B------:R-:W-:Y:S02]  /*e970*/  IMAD.MOV.U32 R4, RZ, RZ, 0x1 ;  /* 0x00000001ff047424 */ /* 0x000fe400078e00ff */
[----:B------:R-:W-:-:S07]  /*e980*/  IMAD.MOV.U32 R34, RZ, RZ, -0x1 ;  /* 0xffffffffff227424 */ /* 0x000fce00078e00ff */
[----:B--23--:R-:W-:Y:S05]  /*e990*/  WARPSYNC.COLLECTIVE R34, `(.L_x_1400) ;  /* 0x0000000022087348 */ /* 0x00cfea0003c00000 */
[----:B------:R0:W1:Y:S02]  /*e9a0*/  SHFL.DOWN P4, R6, R7, R4, R33 ;  /* 0x0800000407067389 */ /* 0x0000640000080021 */
[----:B0123--:R-:W-:Y:S05]  /*e9b0*/  ENDCOLLECTIVE ;  /* 0x000000000000791b */ /* 0x00ffea0003800000 */
.L_x_1400:
[----:B------:R-:W-:Y:S05]  /*e9c0*/  BSYNC B0 ;  /* 0x0000000000007941 */ /* 0x000fea0003800000 */
.L_x_1399:
[----:B------:R-:W-:Y:S05]  /*e9d0*/  BRA `(.L_x_1401) ;  /* 0xffffffc000007947 */ /* 0x000fea000383ffff */
.L_x_1209:
[----:B------:R-:W-:Y:S01]  /*e9e0*/  BSSY B0, `(.L_x_1402) ;  /* 0x0000007000007945 */ /* 0x000fe20003800000 */
[----:B------:R-:W-:Y:S02]  /*e9f0*/  IMAD.MOV.U32 R7, RZ, RZ, R49 ;  /* 0x000000ffff077224 */ /* 0x000fe400078e0031 */
[----:B------:R-:W-:Y:S02]  /*ea00*/  IMAD.MOV.U32 R4, RZ, RZ, 0x2 ;  /* 0x00000002ff047424 */ /* 0x000fe400078e00ff */
[----:B------:R-:W-:-:S07]  /*ea10*/  IMAD.MOV.U32 R34, RZ, RZ, -0x1 ;  /* 0xffffffffff227424 */ /* 0x000fce00078e00ff */
[----:B--23--:R-:W-:Y:S05]  /*ea20*/  WARPSYNC.COLLECTIVE R34, `(.L_x_1403) ;  /* 0x0000000022087348 */ /* 0x00cfea0003c00000 */
[----:B------:R0:W1:Y:S02]  /*ea30*/  SHFL.DOWN P4, R6, R7, R4, R33 ;  /* 0x0800000407067389 */ /* 0x0000640000080021 */
[----:B0123--:R-:W-:Y:S05]  /*ea40*/  ENDCOLLECTIVE ;  /* 0x000000000000791b */ /* 0x00ffea0003800000 */
.L_x_1403:
[----:B------:R-:W-:Y:S05]  /*ea50*/  BSYNC B0 ;  /* 0x0000000000007941 */ /* 0x000fea0003800000 */
.L_x_1402:
[----:B------:R-:W-:Y:S02]  /*ea60*/  IMAD.MOV.U32 R7, RZ, RZ, R32 ;  /* 0x000000ffff077224 */ /* 0x000fe400078e0020 */
[----:B------:R-:W-:Y:S02]  /*ea70*/  IMAD.MOV.U32 R4, RZ, RZ, 0x2 ;  /* 0x00000002ff047424 */ /* 0x000fe400078e00ff */
[----:B------:R-:W-:Y:S02]  /*ea80*/  IMAD.MOV.U32 R34, RZ, RZ, -0x1 ;  /* 0xffffffffff227424 */ /* 0x000fe400078e00ff */
[----:B------:R-:W-:-:S07]  /*ea90*/  IMAD.MOV.U32 R48, RZ, RZ, R6 ;  /* 0x000000ffff307224 */ /* 0x000fce00078e0006 */
[----:B------:R-:W-:Y:S05]  /*eaa0*/  WARPSYNC.COLLECTIVE R34, `(.L_x_1404) ;  /* 0x0000000022087348 */ /* 0x000fea0003c00000 */
[----:B------:R0:W1:Y:S02]  /*eab0*/  SHFL.DOWN P4, R6, R7, R4, R33 ;  /* 0x0800000407067389 */ /* 0x0000640000080021 */
[----:B01----:R-:W-:Y:S05]  /*eac0*/  ENDCOLLECTIVE ;  /* 0x000000000000791b */ /* 0x003fea0003800000 */
.L_x_1404:
[----:B------:R-:W-:Y:S02]  /*ead0*/  IMAD.MOV.U32 R7, RZ, RZ, R46 ;  /* 0x000000ffff077224 */ /* 0x000fe400078e002e */
[----:B------:R-:W-:-:S07]  /*eae0*/  IMAD.MOV.U32 R51, RZ, RZ, R6 ;  /* 0x000000ffff337224 */ /* 0x000fce00078e0006 */
[----:B------:R-:W-:Y:S05]  /*eaf0*/  WARPSYNC.COLLECTIVE R34, `(.L_x_1405) ;  /* 0x0000000022087348 */ /* 0x000fea0003c00000 */
[----:B------:R0:W1:Y:S02]  /*eb00*/  SHFL.DOWN P4, R6, R7, R4, R33 ;  /* 0x0800000407067389 */ /* 0x0000640000080021 */
[----:B01----:R-:W-:Y:S05]  /*eb10*/  ENDCOLLECTIVE ;  /* 0x000000000000791b */ /* 0x003fea0003800000 */
.L_x_1405:
[----:B------:R-:W-:Y:S05]  /*eb20*/  BRA `(.L_x_1406) ;  /* 0xffffffbc00c87947 */ /* 0x000fea000383ffff */
.L_x_1210:
[----:B------:R-:W-:Y:S01]  /*eb30*/  BSSY B0, `(.L_x_1407) ;  /* 0x0000006000007945 */ /* 0x000fe20003800000 */
[----:B------:R-:W-:Y:S02]  /*eb40*/  IMAD.MOV.U32 R4, RZ, RZ, 0x2 ;  /* 0x00000002ff047424 */ /* 0x000fe400078e00ff */
[----:B------:R-:W-:-:S07]  /*eb50*/  IMAD.MOV.U32 R34, RZ, RZ, -0x1 ;  /* 0xffffffffff227424 */ /* 0x000fce00078e00ff */
[----:B--23--:R-:W-:Y:S05]  /*eb60*/  WARPSYNC.COLLECTIVE R34, `(.L_x_1408) ;  /* 0x0000000022087348 */ /* 0x00cfea0003c00000 */
[----:B------:R0:W1:Y:S02]  /*eb70*/  SHFL.DOWN P4, R6, R7, R4, R33 ;  /* 0x0800000407067389 */ /* 0x0000640000080021 */
[----:B0123--:R-:W-:Y:S05]  /*eb80*/  ENDCOLLECTIVE ;  /* 0x000000000000791b */ /* 0x00ffea0003800000 */
.L_x_1408:
[----:B------:R-:W-:Y:S05]  /*eb90*/  BSYNC B0 ;  /* 0x0000000000007941 */ /* 0x000fea0003800000 */
.L_x_1407:
[----:B------:R-:W-:Y:S05]  /*eba0*/  BRA `(.L_x_1409) ;  /* 0xffffffbc00cc7947 */ /* 0x000fea000383ffff */
.L_x_1211:
[----:B------:R-:W-:Y:S01]  /*ebb0*/  BSSY B0, `(.L_x_1410) ;  /* 0x0000007000007945 */ /* 0x000fe20003800000 */
[----:B------:R-:W-:Y:S02]  /*ebc0*/  IMAD.MOV.U32 R7, RZ, RZ, R49 ;  /* 0x000000ffff077224 */ /* 0x000fe400078e0031 */
[----:B------:R-:W-:Y:S02]  /*ebd0*/  IMAD.MOV.U32 R4, RZ, RZ, 0x4 ;  /* 0x00000004ff047424 */ /* 0x000fe400078e00ff */
[----:B------:R-:W-:-:S07]  /*ebe0*/  IMAD.MOV.U32 R34, RZ, RZ, -0x1 ;  /* 0xffffffffff227424 */ /* 0x000fce00078e00ff */
[----:B--23--:R-:W-:Y:S05]  /*ebf0*/  WARPSYNC.COLLECTIVE R34, `(.L_x_1411) ;  /* 0x0000000022087348 */ /* 0x00cfea0003c00000 */
[----:B------:R0:W1:Y:S02]  /*ec00*/  SHFL.DOWN P4, R6, R7, R4, R33 ;  /* 0x0800000407067389 */ /* 0x0000640000080021 */
[----:B0123--:R-:W-:Y:S05]  /*ec10*/  ENDCOLLECTIVE ;  /* 0x000000000000791b */ /* 0x00ffea0003800000 */
.L_x_1411:
[----:B------:R-:W-:Y:S05]  /*ec20*/  BSYNC B0 ;  /* 0x0000000000007941 */ /* 0x000fea0003800000 */
.L_x_1410:
[----:B------:R-:W-:Y:S02]  /*ec30*/  IMAD.MOV.U32 R7, RZ, RZ, R32 ;  /* 0x000000ffff077224 */ /* 0x000fe400078e0020 */
[----:B------:R-:W-:Y:S02]  /*ec40*/  IMAD.MOV.U32 R4, RZ, RZ, 0x4 ;  /* 0x00000004ff047424 */ /* 0x000fe400078e00ff */
[----:B------:R-:W-:Y:S02]  /*ec50*/  IMAD.MOV.U32 R34, RZ, RZ, -0x1 ;  /* 0xffffffffff227424 */ /* 0x000fe400078e00ff */
[----:B------:R-:W-:-:S07]  /*ec60*/  IMAD.MOV.U32 R48, RZ, RZ, R6 ;  /* 0x000000ffff307224 */ /* 0x000fce00078e0006 */
[----:B------:R-:W-:Y:S05]  /*ec70*/  WARPSYNC.COLLECTIVE R34, `(.L_x_1412) ;  /* 0x0000000022087348 */ /* 0x000fea0003c00000 */
[----:B------:R0:W1:Y:S02]  /*ec80*/  SHFL.DOWN P4, R6, R7, R4, R33 ;  /* 0x0800000407067389 */ /* 0x0000640000080021 */
[----:B01----:R-:W-:Y:S05]  /*ec90*/  ENDCOLLECTIVE ;  /* 0x000000000000791b */ /* 0x003fea0003800000 */
.L_x_1412:
[----:B------:R-:W-:Y:S02]  /*eca0*/  IMAD.MOV.U32 R7, RZ, RZ, R46 ;  /* 0x000000ffff077224 */ /* 0x000fe400078e002e */
[----:B------:R-:W-:-:S07]  /*ecb0*/  IMAD.MOV.U32 R51, RZ, RZ, R6 ;  /* 0x000000ffff337224 */ /* 0x000fce00078e0006 */
[----:B------:R-:W-:Y:S05]  /*ecc0*/  WARPSYNC.COLLECTIVE R34, `(.L_x_1413) ;  /* 0x0000000022087348 */ /* 0x000fea0003c00000 */
[----:B------:R0:W1:Y:S02]  /*ecd0*/  SHFL.DOWN P4, R6, R7, R4, R33 ;  /* 0x0800000407067389 */ /* 0x0000640000080021 */
[----:B01----:R-:W-:Y:S05]  /*ece0*/  ENDCOLLECTIVE ;  /* 0x000000000000791b */ /* 0x003fea0003800000 */
.L_x_1413:
[----:B------:R-:W-:Y:S05]  /*ecf0*/  BRA `(.L_x_1414) ;  /* 0xffffffbc00947947 */ /* 0x000fea000383ffff */
.L_x_1212:
[----:B------:R-:W-:Y:S01]  /*ed00*/  BSSY B0, `(.L_x_1415) ;  /* 0x0000006000007945 */ /* 0x000fe20003800000 */
[----:B------:R-:W-:Y:S02]  /*ed10*/  IMAD.MOV.U32 R4, RZ, RZ, 0x4 ;  /* 0x00000004ff047424 */ /* 0x000fe400078e00ff */
[----:B------:R-:W-:-:S07]  /*ed20*/  IMAD.MOV.U32 R34, RZ, RZ, -0x1 ;  /* 0xffffffffff227424 */ /* 0x000fce00078e00ff */
[----:B--23--:R-:W-:Y:S05]  /*ed30*/  WARPSYNC.COLLECTIVE R34, `(.L_x_1416) ;  /* 0x0000000022087348 */ /* 0x00cfea0003c00000 */
[----:B------:R0:W1:Y:S02]  /*ed40*/  SHFL.DOWN P4, R6, R7, R4, R33 ;  /* 0x0800000407067389 */ /* 0x0000640000080021 */
[----:B0123--:R-:W-:Y:S05]  /*ed50*/  ENDCOLLECTIVE ;  /* 0x000000000000791b */ /* 0x00ffea0003800000 */
.L_x_1416:
[----:B------:R-:W-:Y:S05]  /*ed60*/  BSYNC B0 ;  /* 0x0000000000007941 */ /* 0x000fea0003800000 */
.L_x_1415:
[----:B------:R-:W-:Y:S05]  /*ed70*/  BRA `(.L_x_1417) ;  /* 0xffffffbc00987947 */ /* 0x000fea000383ffff */
.L_x_1213:
[----:B------:R-:W-:Y:S01]  /*ed80*/  BSSY B0, `(.L_x_1418) ;  /* 0x0000007000007945 */ /* 0x000fe20003800000 */
[----:B------:R-:W-:Y:S02]  /*ed90*/  IMAD.MOV.U32 R7, RZ, RZ, R49 ;  /* 0x000000ffff077224 */ /* 0x000fe400078e0031 */
[----:B------:R-:W-:Y:S02]  /*eda0*/  IMAD.MOV.U32 R4, RZ, RZ, 0x8 ;  /* 0x00000008ff047424 */ /* 0x000fe400078e00ff */
[----:B------:R-:W-:-:S07]  /*edb0*/  IMAD.MOV.U32 R34, RZ, RZ, -0x1 ;  /* 0xffffffffff227424 */ /* 0x000fce00078e00ff */
[----:B--23--:R-:W-:Y:S05]  /*edc0*/  WARPSYNC.COLLECTIVE R34, `(.L_x_1419) ;  /* 0x0000000022087348 */ /* 0x00cfea0003c00000 */
[----:B------:R0:W1:Y:S02]  /*edd0*/  SHFL.DOWN P4, R6, R7, R4, R33 ;  /* 0x0800000407067389 */ /* 0x0000640000080021 */
[----:B0123--:R-:W-:Y:S05]  /*ede0*/  ENDCOLLECTIVE ;  /* 0x000000000000791b */ /* 0x00ffea0003800000 */
.L_x_1419:
[----:B------:R-:W-:Y:S05]  /*edf0*/  BSYNC B0 ;  /* 0x0000000000007941 */ /* 0x000fea0003800000 */
.L_x_1418:
[----:B------:R-:W-:Y:S02]  /*ee00*/  IMAD.MOV.U32 R7, RZ, RZ, R32 ;  /* 0x000000ffff077224 */ /* 0x000fe400078e0020 */
[----:B------:R-:W-:Y:S02]  /*ee10*/  IMAD.MOV.U32 R4, RZ, RZ, 0x8 ;  /* 0x00000008ff047424 */ /* 0x000fe400078e00ff */
[----:B------:R-:W-:Y:S02]  /*ee20*/  IMAD.MOV.U32 R34, RZ, RZ, -0x1 ;  /* 0xffffffffff227424 */ /* 0x000fe400078e00ff */
[----:B------:R-:W-:-:S07]  /*ee30*/  IMAD.MOV.U32 R48, RZ, RZ, R6 ;  /* 0x000000ffff307224 */ /* 0x000fce00078e0006 */
[----:B------:R-:W-:Y:S05]  /*ee40*/  WARPSYNC.COLLECTIVE R34, `(.L_x_1420) ;  /* 0x0000000022087348 */ /* 0x000fea0003c00000 */
[----:B------:R0:W1:Y:S02]  /*ee50*/  SHFL.DOWN P4, R6, R7, R4, R33 ;  /* 0x0800000407067389 */ /* 0x0000640000080021 */
[----:B01----:R-:W-:Y:S05]  /*ee60*/  ENDCOLLECTIVE ;  /* 0x000000000000791b */ /* 0x003fea0003800000 */
.L_x_1420:
[----:B------:R-:W-:Y:S02]  /*ee70*/  IMAD.MOV.U32 R7, RZ, RZ, R46 ;  /* 0x000000ffff077224 */ /* 0x000fe400078e002e */
[----:B------:R-:W-:-:S07]  /*ee80*/  IMAD.MOV.U32 R51, RZ, RZ, R6 ;  /* 0x000000ffff337224 */ /* 0x000fce00078e0006 */
[----:B------:R-:W-:Y:S05]  /*ee90*/  WARPSYNC.COLLECTIVE R34, `(.L_x_1421) ;  /* 0x0000000022087348 */ /* 0x000fea0003c00000 */
[----:B------:R0:W1:Y:S02]  /*eea0*/  SHFL.DOWN P4, R6, R7, R4, R33 ;  /* 0x0800000407067389 */ /* 0x0000640000080021 */
[----:B01----:R-:W-:Y:S05]  /*eeb0*/  ENDCOLLECTIVE ;  /* 0x000000000000791b */ /* 0x003fea0003800000 */
.L_x_1421:
[----:B------:R-:W-:Y:S05]  /*eec0*/  BRA `(.L_x_1422) ;  /* 0xffffffbc00607947 */ /* 0x000fea000383ffff */
.L_x_1214:
[----:B------:R-:W-:Y:S01]  /*eed0*/  BSSY B0, `(.L_x_1423) ;  /* 0x0000006000007945 */ /* 0x000fe20003800000 */
[----:B------:R-:W-:Y:S02]  /*eee0*/  IMAD.MOV.U32 R4, RZ, RZ, 0x8 ;  /* 0x00000008ff047424 */ /* 0x000fe400078e00ff */
[----:B------:R-:W-:-:S07]  /*eef0*/  IMAD.MOV.U32 R34, RZ, RZ, -0x1 ;  /* 0xffffffffff227424 */ /* 0x000fce00078e00ff */
[----:B--23--:R-:W-:Y:S05]  /*ef00*/  WARPSYNC.COLLECTIVE R34, `(.L_x_1424) ;  /* 0x0000000022087348 */ /* 0x00cfea0003c00000 */
[----:B------:R0:W1:Y:S02]  /*ef10*/  SHFL.DOWN P4, R6, R7, R4, R33 ;  /* 0x0800000407067389 */ /* 0x0000640000080021 */
[----:B0123--:R-:W-:Y:S05]  /*ef20*/  ENDCOLLECTIVE ;  /* 0x000000000000791b */ /* 0x00ffea0003800000 */
.L_x_1424:
[----:B------:R-:W-:Y:S05]  /*ef30*/  BSYNC B0 ;  /* 0x0000000000007941 */ /* 0x000fea0003800000 */
.L_x_1423:
[----:B------:R-:W-:Y:S05]  /*ef40*/  BRA `(.L_x_1425) ;  /* 0xffffffbc00647947 */ /* 0x000fea000383ffff */
.L_x_1215:
[----:B------:R-:W-:Y:S01]  /*ef50*/  BSSY B0, `(.L_x_1426) ;  /* 0x0000007000007945 */ /* 0x000fe20003800000 */
[----:B------:R-:W-:Y:S02]  /*ef60*/  IMAD.MOV.U32 R7, RZ, RZ, R49 ;  /* 0x000000ffff077224 */ /* 0x000fe400078e0031 */
[----:B------:R-:W-:Y:S02]  /*ef70*/  IMAD.MOV.U32 R4, RZ, RZ, 0x10 ;  /* 0x00000010ff047424 */ /* 0x000fe400078e00ff */
[----:B------:R-:W-:-:S07]  /*ef80*/  IMAD.MOV.U32 R34, RZ, RZ, -0x1 ;  /* 0xffffffffff227424 */ /* 0x000fce00078e00ff */
[----:B--23--:R-:W-:Y:S05]  /*ef90*/  WARPSYNC.COLLECTIVE R34, `(.L_x_1427) ;  /* 0x0000000022087348 */ /* 0x00cfea0003c00000 */
[----:B------:R0:W1:Y:S02]  /*efa0*/  SHFL.DOWN P4, R6, R7, R4, R33 ;  /* 0x0800000407067389 */ /* 0x0000640000080021 */
[----:B0123--:R-:W-:Y:S05]  /*efb0*/  ENDCOLLECTIVE ;  /* 0x000000000000791b */ /* 0x00ffea0003800000 */
.L_x_1427:
[----:B------:R-:W-:Y:S05]  /*efc0*/  BSYNC B0 ;  /* 0x0000000000007941 */ /* 0x000fea0003800000 */
.L_x_1426:
[----:B------:R-:W-:Y:S02]  /*efd0*/  IMAD.MOV.U32 R7, RZ, RZ, R32 ;  /* 0x000000ffff077224 */ /* 0x000fe400078e0020 */
[----:B------:R-:W-:Y:S02]  /*efe0*/  IMAD.MOV.U32 R4, RZ, RZ, 0x10 ;  /* 0x00000010ff047424 */ /* 0x000fe400078e00ff */
[----:B------:R-:W-:Y:S02]  /*eff0*/  IMAD.MOV.U32 R34, RZ, RZ, -0x1 ;  /* 0xffffffffff227424 */ /* 0x000fe400078e00ff */
[----:B------:R-:W-:Y:S02]  /*f000*/  IMAD.MOV.U32 R48, RZ, RZ, R6 ;  /* 0x000000ffff307224 */ /* 0x000fe400078e0006 */
[----:B------:R-:W-:-:S07]  /*f010*/  VIADD R50, R28, 0x10 ;  /* 0x000000101c327836 */ /* 0x000fce0000000000 */
[----:B------:R-:W-:Y:S05]  /*f020*/  WARPSYNC.COLLECTIVE R34, `(.L_x_1428) ;  /* 0x0000000022087348 */ /* 0x000fea0003c00000 */
[----:B------:R0:W1:Y:S02]  /*f030*/  SHFL.DOWN P4, R6, R7, R4, R33 ;  /* 0x0800000407067389 */ /* 0x0000640000080021 */
[----:B01----:R-:W-:Y:S05]  /*f040*/  ENDCOLLECTIVE ;  /* 0x000000000000791b */ /* 0x003fea0003800000 */
.L_x_1428:
[----:B------:R-:W-:Y:S02]  /*f050*/  IMAD.MOV.U32 R7, RZ, RZ, R46 ;  /* 0x000000ffff077224 */ /* 0x000fe400078e002e */
[----:B------:R-:W-:-:S07]  /*f060*/  IMAD.MOV.U32 R51, RZ, RZ, R6 ;  /* 0x000000ffff337224 */ /* 0x000fce00078e0006 */
[----:B------:R-:W-:Y:S05]  /*f070*/  WARPSYNC.COLLECTIVE R34, `(.L_x_1429) ;  /* 0x0000000022087348 */ /* 0x000fea0003c00000 */
[----:B------:R0:W1:Y:S02]  /*f080*/  SHFL.DOWN P4, R6, R7, R4, R33 ;  /* 0x0800000407067389 */ /* 0x0000640000080021 */
[----:B01----:R-:W-:Y:S05]  /*f090*/  ENDCOLLECTIVE ;  /* 0x000000000000791b */ /* 0x003fea0003800000 */
.L_x_1429:
[----:B------:R-:W-:Y:S05]  /*f0a0*/  BRA `(.L_x_1430) ;  /* 0xffffffbc002c7947 */ /* 0x000fea000383ffff */
.L_x_1216:
[----:B------:R-:W-:Y:S01]  /*f0b0*/  BSSY B0, `(.L_x_1431) ;  /* 0x0000006000007945 */ /* 0x000fe20003800000 */
[----:B------:R-:W-:Y:S02]  /*f0c0*/  IMAD.MOV.U32 R4, RZ, RZ, 0x10 ;  /* 0x00000010ff047424 */ /* 0x000fe400078e00ff */
[----:B------:R-:W-:-:S07]  /*f0d0*/  IMAD.MOV.U32 R34, RZ, RZ, -0x1 ;  /* 0xffffffffff227424 */ /* 0x000fce00078e00ff */
[----:B--23--:R-:W-:Y:S05]  /*f0e0*/  WARPSYNC.COLLECTIVE R34, `(.L_x_1432) ;  /* 0x0000000022087348 */ /* 0x00cfea0003c00000 */
[----:B------:R0:W1:Y:S02]  /*f0f0*/  SHFL.DOWN P4, R6, R7, R4, R33 ;  /* 0x0800000407067389 */ /* 0x0000640000080021 */
[----:B0123--:R-:W-:Y:S05]  /*f100*/  ENDCOLLECTIVE ;  /* 0x000000000000791b */ /* 0x00ffea0003800000 */
.L_x_1432:
[----:B------:R-:W-:Y:S05]  /*f110*/  BSYNC B0 ;  /* 0x0000000000007941 */ /* 0x000fea0003800000 */
.L_x_1431:
[----:B------:R-:W-:Y:S05]  /*f120*/  BRA `(.L_x_1433) ;  /* 0xffffffbc004c7947 */ /* 0x000fea000383ffff */
.L_x_1217:
[----:B------:R-:W-:Y:S01]  /*f130*/  BSSY B0, `(.L_x_1434) ;  /* 0x0000005000007945 */ /* 0x000fe20003800000 */
[----:B------:R-:W-:-:S07]  /*f140*/  IMAD.MOV.U32 R34, RZ, RZ, -0x1 ;  /* 0xffffffffff227424 */ /* 0x000fce00078e00ff */
[----:B--23--:R-:W-:Y:S05]  /*f150*/  WARPSYNC.COLLECTIVE R34, `(.L_x_1435) ;  /* 0x0000000022087348 */ /* 0x00cfea0003c00000 */
[----:B------:R-:W-:Y:S01]  /*f160*/  VOTE.ALL P5, P5 ;  /* 0x0000000000ff7806 */ /* 0x000fe200028a0000 */
[----:B--23--:R-:W-:-:S12]  /*f170*/  ENDCOLLECTIVE ;  /* 0x000000000000791b */ /* 0x00cfd80003800000 */
.L_x_1435:
[----:B------:R-:W-:Y:S05]  /*f180*/  BSYNC B0 ;  /* 0x0000000000007941 */ /* 0x000fea0003800000 */
.L_x_1434:
[----:B------:R-:W-:Y:S05]  /*f190*/  BRA `(.L_x_1436) ;  /* 0xffffffbc00487947 */ /* 0x000fea000383ffff */
.L_x_1437:
        /* <DEDUP_REMOVED lines=14> */
.L_x_1759:


//--------------------- .text._ZN6thrust24THRUST_300001_SM_1000_NS8cuda_cub4core6detail13_kernel_agentINS1_15__reduce_by_key9InitAgentIN3cub18CUB_300001_SM_100024ReduceByKeyScanTileStateIjlLb1EEElPlEEJSA_lSB_EEEvDpT0_ --------------------------
	.section	.text._ZN6thrust24THRUST_300001_SM_1000_NS8cuda_cub4core6detail13_kernel_agentINS1_15__reduce_by_key9InitAgentIN3cub18CUB_300001_SM_100024ReduceByKeyScanTileStateIjlLb1EEElPlEEJSA_lSB_EEEvDpT0_,"ax",@progbits
	.align	128
        .global         _ZN6thrust24THRUST_300001_SM_1000_NS8cuda_cub4core6detail13_kernel_agentINS1_15__reduce_by_key9InitAgentIN3cub18CUB_300001_SM_100024ReduceByKeyScanTileStateIjlLb1EEElPlEEJSA_lSB_EEEvDpT0_
        .type           _ZN6thrust24THRUST_300001_SM_1000_NS8cuda_cub4core6detail13_kernel_agentINS1_15__reduce_by_key9InitAgentIN3cub18CUB_300001_SM_100024ReduceByKeyScanTileStateIjlLb1EEElPlEEJSA_lSB_EEEvDpT0_,@function
        .size           _ZN6thrust24THRUST_300001_SM_1000_NS8cuda_cub4core6detail13_kernel_agentINS1_15__reduce_by_key9InitAgentIN3cub18CUB_300001_SM_100024ReduceByKeyScanTileStateIjlLb1EEElPlEEJSA_lSB_EEEvDpT0_,(.L_x_1760 - _ZN6thrust24THRUST_300001_SM_1000_NS8cuda_cub4core6detail13_kernel_agentINS1_15__reduce_by_key9InitAgentIN3cub18CUB_300001_SM_100024ReduceByKeyScanTileStateIjlLb1EEElPlEEJSA_lSB_EEEvDpT0_)
        .other          _ZN6thrust24THRUST_300001_SM_1000_NS8cuda_cub4core6detail13_kernel_agentINS1_15__reduce_by_key9InitAgentIN3cub18CUB_300001_SM_100024ReduceByKeyScanTileStateIjlLb1EEElPlEEJSA_lSB_EEEvDpT0_,@"STO_CUDA_ENTRY STV_DEFAULT"
_ZN6thrust24THRUST_300001_SM_1000_NS8cuda_cub4core6detail13_kernel_agentINS1_15__reduce_by_key9InitAgentIN3cub18CUB_300001_SM_100024ReduceByKeyScanTileStateIjlLb1EEElPlEEJSA_lSB_EEEvDpT0_:
.text._ZN6thrust24THRUST_300001_SM_1000_NS8cuda_cub4core6detail13_kernel_agentINS1_15__reduce_by_key9InitAgentIN3cub18CUB_300001_SM_100024ReduceByKeyScanTileStateIjlLb1EEElPlEEJSA_lSB_EEEvDpT0_:
[----:B------:R-:W-:Y:S01]  /*0000*/  LDC R1, c[0x0][0x37c] ;  /* 0x0000df00ff017b82 */ /* 0x000fe20000000800 */
[----:B------:R-:W0:Y:S07]  /*0010*/  S2R R0, SR_TID.X ;  /* 0x0000000000007919 */ /* 0x000e2e0000002100 */
[----:B------:R-:W1:Y:S01]  /*0020*/  S2UR UR6, SR_CTAID.X ;  /* 0x00000000000679c3 */ /* 0x000e620000002500 */
[----:B------:R-:W2:Y:S01]  /*0030*/  LDCU UR4, c[0x0][0x388] ;  /* 0x00007100ff0477ac */ /* 0x000ea20008000800 */
[----:B------:R-:W-:-:S06]  /*0040*/  CS2R R10, SRZ ;  /* 0x00000000000a7805 */ /* 0x000fcc000001ff00 */
[----:B------:R-:W1:Y:S01]  /*0050*/  LDC R7, c[0x0][0x360] ;  /* 0x0000d800ff077b82 */ /* 0x000e620000000800 */
[C---:B0-----:R-:W-:Y:S01]  /*0060*/  ISETP.GT.U32.AND P0, PT, R0.reuse, 0x1f, PT ;  /* 0x0000001f0000780c */ /* 0x041fe20003f04070 */
[----:B-1----:R-:W-:Y:S01]  /*0070*/  IMAD R7, R7, UR6, R0 ;  /* 0x0000000607077c24 */ /* 0x002fe2000f8e0200 */
[----:B------:R-:W-:Y:S02]  /*0080*/  LOP3.LUT P2, RZ, R0, UR6, RZ, 0xfc, !PT ;  /* 0x0000000600ff7c12 */ /* 0x000fe4000f84fcff */
[----:B------:R-:W-:Y:S02]  /*0090*/  ISETP.NE.OR P0, PT, RZ, UR6, P0 ;  /* 0x00000006ff007c0c */ /* 0x000fe40008705670 */
[----:B--2---:R-:W-:Y:S01]  /*00a0*/  ISETP.GE.AND P1, PT, R7, UR4, PT ;  /* 0x0000000407007c0c */ /* 0x004fe2000bf26270 */
[----:B------:R-:W0:Y:S10]  /*00b0*/  LDCU.64 UR4, c[0x0][0x358] ;  /* 0x00006b00ff0477ac */ /* 0x000e340008000a00 */
[----:B------:R-:W1:Y:S02]  /*00c0*/  @!P0 LDC.64 R4, c[0x0][0x380] ;  /* 0x0000e000ff048b82 */ /* 0x000e640000000a00 */
[----:B------:R-:W-:-:S02]  /*00d0*/  @!P1 IMAD.MOV.U32 R8, RZ, RZ, 0x0 ;  /* 0x00000000ff089424 */ /* 0x000fc400078e00ff */
[----:B------:R-:W-:-:S04]  /*00e0*/  @!P1 IMAD.MOV.U32 R9, RZ, RZ, 0x63 ;  /* 0x00000063ff099424 */ /* 0x000fc800078e00ff */
[----:B------:R-:W2:Y:S01]  /*00f0*/  @!P1 LDC.64 R2, c[0x0][0x380] ;  /* 0x0000e000ff029b82 */ /* 0x000ea20000000a00 */
[----:B-1----:R-:W-:-:S04]  /*0100*/  @!P0 IMAD.WIDE.U32 R4, R0, 0x10, R4 ;  /* 0x0000001000048825 */ /* 0x002fc800078e0004 */
[----:B--2---:R-:W-:-:S05]  /*0110*/  @!P1 IMAD.WIDE R2, R7, 0x10, R2 ;  /* 0x0000001007029825 */ /* 0x004fca00078e0202 */
[----:B0-----:R0:W-:Y:S04]  /*0120*/  @!P1 STG.E.128 desc[UR4][R2.64+0x200], R8 ;  /* 0x0002000802009986 */ /* 0x0011e8000c101d04 */
[----:B------:R0:W-:Y:S01]  /*0130*/  @!P0 STG.E.128 desc[UR4][R4.64], RZ ;  /* 0x000000ff04008986 */ /* 0x0001e2000c101d04 */
[----:B------:R-:W-:Y:S05]  /*0140*/  @P2 EXIT ;  /* 0x000000000000294d */ /* 0x000fea0003800000 */
[----:B0-----:R-:W0:Y:S02]  /*0150*/  LDC.64 R2, c[0x0][0x390] ;  /* 0x0000e400ff027b82 */ /* 0x001e240000000a00 */
[----:B0-----:R-:W-:Y:S01]  /*0160*/  STG.E.64 desc[UR4][R2.64], RZ ;  /* 0x000000ff02007986 */ /* 0x001fe2000c101b04 */
[----:B------:R-:W-:Y:S05]  /*0170*/  EXIT ;  /* 0x000000000000794d */ /* 0x000fea0003800000 */
.L_x_1438:
        /* <DEDUP_REMOVED lines=16> */
.L_x_1760:


//--------------------- .text._ZN6thrust24THRUST_300001_SM_1000_NS8cuda_cub4core6detail13_kernel_agentINS1_15__reduce_by_key16ReduceByKeyAgentINS0_6detail15normal_iteratorINS0_10device_ptrIjEEEESB_SB_SB_N4cuda3std3__48equal_toIjEENSE_4plusIjEEPiiEEJSB_SB_SB_SB_SJ_N3cub18CUB_300001_SM_100024ReduceByKeyScanTileStateIjiLb1EEESG_SI_iiEEEvDpT0_ --------------------------
	.section	.text._ZN6thrust24THRUST_300001_SM_1000_NS8cuda_cub4core6detail13_kernel_agentINS1_15__reduce_by_key16ReduceByKeyAgentINS0_6detail15normal_iteratorINS0_10device_ptrIjEEEESB_SB_SB_N4cuda3std3__48equal_toIjEENSE_4plusIjEEPiiEEJSB_SB_SB_SB_SJ_N3cub18CUB_300001_SM_100024ReduceByKeyScanTileStateIjiLb1EEESG_SI_iiEEEvDpT0_,"ax",@progbits
	.align	128
        .global         _ZN6thrust24THRUST_300001_SM_1000_NS8cuda_cub4core6detail13_kernel_agentINS1_15__reduce_by_key16ReduceByKeyAgentINS0_6detail15normal_iteratorINS0_10device_ptrIjEEEESB_SB_SB_N4cuda3std3__48equal_toIjEENSE_4plusIjEEPiiEEJSB_SB_SB_SB_SJ_N3cub18CUB_300001_SM_100024ReduceByKeyScanTileStateIjiLb1EEESG_SI_iiEEEvDpT0_
        .type           _ZN6thrust24THRUST_300001_SM_1000_NS8cuda_cub4core6detail13_kernel_agentINS1_15__reduce_by_key16ReduceByKeyAgentINS0_6detail15normal_iteratorINS0_10device_ptrIjEEEESB_SB_SB_N4cuda3std3__48equal_toIjEENSE_4plusIjEEPiiEEJSB_SB_SB_SB_SJ_N3cub18CUB_300001_SM_100024ReduceByKeyScanTileStateIjiLb1EEESG_SI_iiEEEvDpT0_,@function
        .size           _ZN6thrust24THRUST_300001_SM_1000_NS8cuda_cub4core6detail13_kernel_agentINS1_15__reduce_by_key16ReduceByKeyAgentINS0_6detail15normal_iteratorINS0_10device_ptrIjEEEESB_SB_SB_N4cuda3std3__48equal_toIjEENSE_4plusIjEEPiiEEJSB_SB_SB_SB_SJ_N3cub18CUB_300001_SM_100024ReduceByKeyScanTileStateIjiLb1EEESG_SI_iiEEEvDpT0_,(.L_x_1761 - _ZN6thrust24THRUST_300001_SM_1000_NS8cuda_cub4core6detail13_kernel_agentINS1_15__reduce_by_key16ReduceByKeyAgentINS0_6detail15normal_iteratorINS0_10device_ptrIjEEEESB_SB_SB_N4cuda3std3__48equal_toIjEENSE_4plusIjEEPiiEEJSB_SB_SB_SB_SJ_N3cub18CUB_300001_SM_100024ReduceByKeyScanTileStateIjiLb1EEESG_SI_iiEEEvDpT0_)
        .other          _ZN6thrust24THRUST_300001_SM_1000_NS8cuda_cub4core6detail13_kernel_agentINS1_15__reduce_by_key16ReduceByKeyAgentINS0_6detail15normal_iteratorINS0_10device_ptrIjEEEESB_SB_SB_N4cuda3std3__48equal_toIjEENSE_4plusIjEEPiiEEJSB_SB_SB_SB_SJ_N3cub18CUB_300001_SM_100024ReduceByKeyScanTileStateIjiLb1EEESG_SI_iiEEEvDpT0_,@"STO_CUDA_ENTRY STV_DEFAULT"
_ZN6thrust24THRUST_300001_SM_1000_NS8cuda_cub4core6detail13_kernel_agentINS1_15__reduce_by_key16ReduceByKeyAgentINS0_6detail15normal_iteratorINS0_10device_ptrIjEEEESB_SB_SB_N4cuda3std3__48equal_toIjEENSE_4plusIjEEPiiEEJSB_SB_SB_SB_SJ_N3cub18CUB_300001_SM_100024ReduceByKeyScanTileStateIjiLb1EEESG_SI_iiEEEvDpT0_:
.text._ZN6thrust24THRUST_300001_SM_1000_NS8cuda_cub4core6detail13_kernel_agentINS1_15__reduce_by_key16ReduceByKeyAgentINS0_6detail15normal_iteratorINS0_10device_ptrIjEEEESB_SB_SB_N4cuda3std3__48equal_toIjEENSE_4plusIjEEPiiEEJSB_SB_SB_SB_SJ_N3cub18CUB_300001_SM_100024ReduceByKeyScanTileStateIjiLb1EEESG_SI_iiEEEvDpT0_:
[----:B------:R-:W-:Y:S01]  /*0000*/  LDC R1, c[0x0][0x37c] ;  /* 0x0000df00ff017b82 */ /* 0x000fe20000000800 */
[----:B------:R-:W0:Y:S01]  /*0010*/  S2R R39, SR_CTAID.X ;  /* 0x0000000000277919 */ /* 0x000e220000002500 */
[----:B------:R-:W1:Y:S01]  /*0020*/  LDCU UR4, c[0x0][0x3b4] ;  /* 0x00007680ff0477ac */ /* 0x000e620008000800 */
[----:B------:R-:W2:Y:S01]  /*0030*/  LDCU.64 UR12, c[0x0][0x358] ;  /* 0x00006b00ff0c77ac */ /* 0x000ea20008000a00 */
[----:B0-----:R-:W-:-:S05]  /*0040*/  IMAD R4, R39, 0x900, RZ ;  /* 0x0000090027047824 */ /* 0x001fca00078e02ff */
[----:B-1----:R-:W-:-:S04]  /*0050*/  IADD3 R38, PT, PT, -R4, UR4, RZ ;  /* 0x0000000404267c10 */ /* 0x002fc8000fffe1ff */
[----:B------:R-:W-:-:S13]  /*0060*/  ISETP.GE.AND P0, PT, R38, 0x901, PT ;  /* 0x000009012600780c */ /* 0x000fda0003f06270 */
[----:B--2---:R-:W-:Y:S05]  /*0070*/  @!P0 BRA `(.L_x_1439) ;  /* 0x0000005000a08947 */ /* 0x004fea0003800000 */
[----:B------:R-:W-:-:S13]  /*0080*/  ISETP.NE.AND P0, PT, R39, RZ, PT ;  /* 0x000000ff2700720c */ /* 0x000fda0003f05270 */
[----:B------:R-:W-:Y:S05]  /*0090*/  @P0 BRA `(.L_x_1440) ;  /* 0x00000020009c0947 */ /* 0x000fea0003800000 */
[----:B------:R-:W0:Y:S01]  /*00a0*/  S2R R16, SR_TID.X ;  /* 0x0000000000107919 */ /* 0x000e220000002100 */
[----:B------:R-:W1:Y:S08]  /*00b0*/  LDC.64 R2, c[0x0][0x380] ;  /* 0x0000e000ff027b82 */ /* 0x000e700000000a00 */
[----:B------:R-:W2:Y:S01]  /*00c0*/  LDC.64 R6, c[0x0][0x388] ;  /* 0x0000e200ff067b82 */ /* 0x000ea20000000a00 */
[----:B0-----:R-:W-:-:S02]  /*00d0*/  LOP3.LUT R5, R16, 0x1f, RZ, 0xc0, !PT ;  /* 0x0000001f10057812 */ /* 0x001fc400078ec0ff */
[----:B------:R-:W-:-:S03]  /*00e0*/  LOP3.LUT R0, R16, 0x3e0, RZ, 0xc0, !PT ;  /* 0x000003e010007812 */ /* 0x000fc600078ec0ff */
[----:B------:R-:W-:-:S04]  /*00f0*/  IMAD.IADD R5, R4, 0x1, R5 ;  /* 0x0000000104057824 */ /* 0x000fc800078e0205 */
[----:B------:R-:W-:-:S04]  /*0100*/  IMAD R5, R0, 0x9, R5 ;  /* 0x0000000900057824 */ /* 0x000fc800078e0205 */
[----:B-1----:R-:W-:-:S05]  /*0110*/  IMAD.WIDE.U32 R2, R5, 0x4, R2 ;  /* 0x0000000405027825 */ /* 0x002fca00078e0002 */
[----:B------:R-:W3:Y:S04]  /*0120*/  LDG.E.CONSTANT R0, desc[UR12][R2.64] ;  /* 0x0000000c02007981 */ /* 0x000ee8000c1e9900 */
[----:B------:R-:W4:Y:S04]  /*0130*/  LDG.E.CONSTANT R4, desc[UR12][R2.64+0x80] ;  /* 0x0000800c02047981 */ /* 0x000f28000c1e9900 */
[----:B------:R-:W5:Y:S04]  /*0140*/  LDG.E.CONSTANT R9, desc[UR12][R2.64+0x100] ;  /* 0x0001000c02097981 */ /* 0x000f68000c1e9900 */
[----:B------:R-:W5:Y:S04]  /*0150*/  LDG.E.CONSTANT R10, desc[UR12][R2.64+0x180] ;  /* 0x0001800c020a7981 */ /* 0x000f68000c1e9900 */
[----:B------:R-:W5:Y:S04]  /*0160*/  LDG.E.CONSTANT R11, desc[UR12][R2.64+0x200] ;  /* 0x0002000c020b7981 */ /* 0x000f68000c1e9900 */
[----:B------:R-:W5:Y:S04]  /*0170*/  LDG.E.CONSTANT R12, desc[UR12][R2.64+0x280] ;  /* 0x0002800c020c7981 */ /* 0x000f68000c1e9900 */
[----:B------:R-:W5:Y:S04]  /*0180*/  LDG.E.CONSTANT R13, desc[UR12][R2.64+0x300] ;  /* 0x0003000c020d7981 */ /* 0x000f68000c1e9900 */
[----:B------:R-:W5:Y:S04]  /*0190*/  LDG.E.CONSTANT R14, desc[UR12][R2.64+0x380] ;  /* 0x0003800c020e7981 */ /* 0x000f68000c1e9900 */
[----:B------:R0:W5:Y:S01]  /*01a0*/  LDG.E.CONSTANT R15, desc[UR12][R2.64+0x400] ;  /* 0x0004000c020f7981 */ /* 0x000162000c1e9900 */
[----:B--2---:R-:W-:-:S05]  /*01b0*/  IMAD.WIDE.U32 R6, R5, 0x4, R6 ;  /* 0x0000000405067825 */ /* 0x004fca00078e0006 */
[----:B------:R-:W2:Y:S04]  /*01c0*/  LDG.E.CONSTANT R19, desc[UR12][R6.64] ;  /* 0x0000000c06137981 */ /* 0x000ea8000c1e9900 */
[----:B------:R-:W2:Y:S04]  /*01d0*/  LDG.E.CONSTANT R21, desc[UR12][R6.64+0x80] ;  /* 0x0000800c06157981 */ /* 0x000ea8000c1e9900 */
[----:B------:R-:W2:Y:S04]  /*01e0*/  LDG.E.CONSTANT R23, desc[UR12][R6.64+0x100] ;  /* 0x0001000c06177981 */ /* 0x000ea8000c1e9900 */
[----:B------:R-:W2:Y:S04]  /*01f0*/  LDG.E.CONSTANT R25, desc[UR12][R6.64+0x180] ;  /* 0x0001800c06197981 */ /* 0x000ea8000c1e9900 */
[----:B------:R-:W2:Y:S04]  /*0200*/  LDG.E.CONSTANT R27, desc[UR12][R6.64+0x200] ;  /* 0x0002000c061b7981 */ /* 0x000ea8000c1e9900 */
[----:B------:R-:W2:Y:S04]  /*0210*/  LDG.E.CONSTANT R33, desc[UR12][R6.64+0x280] ;  /* 0x0002800c06217981 */ /* 0x000ea8000c1e9900 */
[----:B------:R-:W2:Y:S04]  /*0220*/  LDG.E.CONSTANT R35, desc[UR12][R6.64+0x300] ;  /* 0x0003000c06237981 */ /* 0x000ea8000c1e9900 */
[----:B------:R-:W2:Y:S04]  /*0230*/  LDG.E.CONSTANT R37, desc[UR12][R6.64+0x380] ;  /* 0x0003800c06257981 */ /* 0x000ea8000c1e9900 */
[----:B------:R1:W2:Y:S01]  /*0240*/  LDG.E.CONSTANT R39, desc[UR12][R6.64+0x400] ;  /* 0x0004000c06277981 */ /* 0x0002a2000c1e9900 */
[----:B------:R-:W0:Y:S01]  /*0250*/  S2UR UR5, SR_CgaCtaId ;  /* 0x00000000000579c3 */ /* 0x000e220000008800 */
[----:B------:R-:W-:Y:S01]  /*0260*/  SHF.R.U32.HI R8, RZ, 0x5, R16 ;  /* 0x00000005ff087819 */ /* 0x000fe20000011610 */
[----:B------:R-:W-:Y:S01]  /*0270*/  UMOV UR4, 0x400 ;  /* 0x0000040000047882 */ /* 0x000fe20000000000 */
[----:B------:R-:W1:Y:S01]  /*0280*/  S2R R5, SR_LANEID ;  /* 0x0000000000057919 */ /* 0x000e620000000000 */
[----:B------:R-:W-:Y:S01]  /*0290*/  ISETP.NE.AND P1, PT, R16, RZ, PT ;  /* 0x000000ff1000720c */ /* 0x000fe20003f25270 */
[----:B0-----:R-:W-:Y:S01]  /*02a0*/  ULEA UR4, UR5, UR4, 0x18 ;  /* 0x0000000405047291 */ /* 0x001fe2000f8ec0ff */
[----:B-1----:R-:W-:-:S05]  /*02b0*/  IMAD R2, R8, 0x120, R5 ;  /* 0x0000012008027824 */ /* 0x002fca00078e0205 */
[----:B------:R-:W-:-:S05]  /*02c0*/  LEA R2, R2, UR4, 0x2 ;  /* 0x0000000402027c11 */ /* 0x000fca000f8e10ff */
[----:B------:R-:W-:Y:S01]  /*02d0*/  IMAD R17, R5, 0x20, R2 ;  /* 0x0000002005117824 */ /* 0x000fe200078e0202 */
[----:B---3--:R0:W-:Y:S04]  /*02e0*/  STS [R2], R0 ;  /* 0x0000000002007388 */ /* 0x0081e80000000800 */
[----:B----4-:R-:W-:Y:S04]  /*02f0*/  STS [R2+0x80], R4 ;  /* 0x0000800402007388 */ /* 0x010fe80000000800 */
[----:B-----5:R-:W-:Y:S01]  /*0300*/  STS [R2+0x100], R9 ;  /* 0x0001000902007388 */ /* 0x020fe20000000800 */
[----:B0-----:R-:W-:-:S03]  /*0310*/  IMAD.MOV.U32 R0, RZ, RZ, RZ ;  /* 0x000000ffff007224 */ /* 0x001fc600078e00ff */
[----:B------:R0:W-:Y:S04]  /*0320*/  STS [R2+0x180], R10 ;  /* 0x0001800a02007388 */ /* 0x0001e80000000800 */
[----:B------:R-:W-:Y:S04]  /*0330*/  STS [R2+0x200], R11 ;  /* 0x0002000b02007388 */ /* 0x000fe80000000800 */
[----:B------:R-:W-:Y:S01]  /*0340*/  STS [R2+0x280], R12 ;  /* 0x0002800c02007388 */ /* 0x000fe20000000800 */
[----:B0-----:R-:W-:-:S03]  /*0350*/  LEA R10, R16, UR4, 0x2 ;  /* 0x00000004100a7c11 */ /* 0x001fc6000f8e10ff */
        /* <DEDUP_REMOVED lines=8> */
[----:B------:R-:W3:Y:S04]  /*03e0*/  LDS R30, [R17+0xc] ;  /* 0x00000c00111e7984 */ /* 0x000ee80000000800 */
[----:B------:R-:W-:Y:S04]  /*03f0*/  LDS R32, [R17+0x10] ;  /* 0x0000100011207984 */ /* 0x000fe80000000800 */
[----:B------:R-:W-:Y:S04]  /*0400*/  LDS R34, [R17+0x14] ;  /* 0x0000140011227984 */ /* 0x000fe80000000800 */
[----:B------:R-:W4:Y:S04]  /*0410*/  LDS R36, [R17+0x18] ;  /* 0x0000180011247984 */ /* 0x000f280000000800 */
[----:B------:R-:W5:Y:S01]  /*0420*/  LDS R38, [R17+0x1c] ;  /* 0x00001c0011267984 */ /* 0x000f620000000800 */
[----:B------:R-:W-:Y:S01]  /*0430*/  BAR.SYNC.DEFER_BLOCKING 0x0 ;  /* 0x0000000000007b1d */ /* 0x000fe20000010000 */
[----:B0-----:R-:W-:-:S02]  /*0440*/  ISETP.NE.AND P3, PT, R4, R6, PT ;  /* 0x000000060400720c */ /* 0x001fc40003f65270 */
[----:B-1----:R-:W-:Y:S02]  /*0450*/  ISETP.NE.AND P2, PT, R6, R28, PT ;  /* 0x0000001c0600720c */ /* 0x002fe40003f45270 */
[----:B---3--:R-:W-:Y:S01]  /*0460*/  ISETP.NE.AND P6, PT, R28, R30, PT ;  /* 0x0000001e1c00720c */ /* 0x008fe20003fc5270 */
[----:B--2---:R-:W-:Y:S03]  /*0470*/  STS [R2], R19 ;  /* 0x0000001302007388 */ /* 0x004fe60000000800 */
[----:B------:R-:W-:Y:S01]  /*0480*/  P2R R45, PR, RZ, 0x40 ;  /* 0x00000040ff2d7803 */ /* 0x000fe20000000000 */
[----:B------:R-:W-:Y:S04]  /*0490*/  STS [R2+0x80], R21 ;  /* 0x0000801502007388 */ /* 0x000fe80000000800 */
[----:B------:R-:W-:Y:S01]  /*04a0*/  STS [R2+0x100], R23 ;  /* 0x0001001702007388 */ /* 0x000fe20000000800 */
[----:B----4-:R-:W-:-:S03]  /*04b0*/  ISETP.NE.AND P5, PT, R34, R36, PT ;  /* 0x000000242200720c */ /* 0x010fc60003fa5270 */
[----:B------:R-:W-:Y:S01]  /*04c0*/  STS [R2+0x180], R25 ;  /* 0x0001801902007388 */ /* 0x000fe20000000800 */
[----:B-----5:R-:W-:-:S03]  /*04d0*/  ISETP.NE.AND P4, PT, R36, R38, PT ;  /* 0x000000262400720c */ /* 0x020fc60003f85270 */
[----:B------:R-:W-:Y:S04]  /*04e0*/  STS [R2+0x200], R27 ;  /* 0x0002001b02007388 */ /* 0x000fe80000000800 */
[----:B------:R-:W-:Y:S04]  /*04f0*/  STS [R2+0x280], R33 ;  /* 0x0002802102007388 */ /* 0x000fe80000000800 */
[----:B------:R-:W-:Y:S04]  /*0500*/  STS [R2+0x300], R35 ;  /* 0x0003002302007388 */ /* 0x000fe80000000800 */
[----:B------:R-:W-:Y:S04]  /*0510*/  STS [R2+0x380], R37 ;  /* 0x0003802502007388 */ /* 0x000fe80000000800 */
[----:B------:R-:W-:Y:S01]  /*0520*/  STS [R2+0x400], R39 ;  /* 0x0004002702007388 */ /* 0x000fe20000000800 */
[----:B------:R-:W-:-:S03]  /*0530*/  NOP ;  /* 0x0000000000007918 */ /* 0x000fc60000000000 */
[----:B------:R-:W0:Y:S04]  /*0540*/  LDS R47, [R17] ;  /* 0x00000000112f7984 */ /* 0x000e280000000800 */
[----:B------:R-:W1:Y:S04]  /*0550*/  LDS R7, [R17+0x4] ;  /* 0x0000040011077984 */ /* 0x000e680000000800 */
[----:B------:R-:W2:Y:S04]  /*0560*/  LDS R29, [R17+0x8] ;  /* 0x00000800111d7984 */ /* 0x000ea80000000800 */
[----:B------:R-:W3:Y:S04]  /*0570*/  LDS R31, [R17+0xc] ;  /* 0x00000c00111f7984 */ /* 0x000ee80000000800 */
[----:B------:R-:W-:Y:S04]  /*0580*/  LDS R33, [R17+0x10] ;  /* 0x0000100011217984 */ /* 0x000fe80000000800 */
[----:B------:R-:W-:Y:S04]  /*0590*/  LDS R35, [R17+0x14] ;  /* 0x0000140011237984 */ /* 0x000fe80000000800 */
[----:B------:R-:W-:Y:S04]  /*05a0*/  LDS R37, [R17+0x18] ;  /* 0x0000180011257984 */ /* 0x000fe80000000800 */
[----:B------:R-:W-:Y:S04]  /*05b0*/  LDS R44, [R17+0x1c] ;  /* 0x00001c00112c7984 */ /* 0x000fe80000000800 */
[----:B------:R-:W-:Y:S01]  /*05c0*/  LDS R9, [R17+0x20] ;  /* 0x0000200011097984 */ /* 0x000fe20000000800 */
[----:B------:R-:W-:Y:S01]  /*05d0*/  BAR.SYNC.DEFER_BLOCKING 0x0 ;  /* 0x0000000000007b1d */ /* 0x000fe20000010000 */
[----:B0-----:R-:W-:-:S05]  /*05e0*/  SEL R2, R47, RZ, !P3 ;  /* 0x000000ff2f027207 */ /* 0x001fca0005800000 */
[----:B-1----:R-:W-:-:S05]  /*05f0*/  IMAD.IADD R12, R7, 0x1, R2 ;  /* 0x00000001070c7824 */ /* 0x002fca00078e0202 */
[----:B------:R-:W-:-:S05]  /*0600*/  SEL R12, R12, RZ, !P2 ;  /* 0x000000ff0c0c7207 */ /* 0x000fca0005000000 */
[----:B--2---:R-:W-:Y:S01]  /*0610*/  IMAD.IADD R12, R29, 0x1, R12 ;  /* 0x000000011d0c7824 */ /* 0x004fe200078e020c */
[----:B------:R-:W-:Y:S04]  /*0620*/  STS [R10+0x47c], R3 ;  /* 0x00047c030a007388 */ /* 0x000fe80000000800 */
[----:B------:R-:W-:Y:S01]  /*0630*/  SEL R12, R12, RZ, !P6 ;  /* 0x000000ff0c0c7207 */ /* 0x000fe20007000000 */
[----:B------:R-:W-:Y:S04]  /*0640*/  BAR.SYNC.DEFER_BLOCKING 0x0 ;  /* 0x0000000000007b1d */ /* 0x000fe80000010000 */
[----:B---3--:R-:W-:-:S02]  /*0650*/  IMAD.IADD R12, R31, 0x1, R12 ;  /* 0x000000011f0c7824 */ /* 0x008fc400078e020c */
[----:B------:R-:W0:Y:S02]  /*0660*/  @P1 LDS R40, [R10+0x478] ;  /* 0x000478000a281984 */ /* 0x000e240000000800 */
[----:B0-----:R-:W-:-:S04]  /*0670*/  @P1 ISETP.NE.AND P0, PT, R40, R4, PT ;  /* 0x000000042800120c */ /* 0x001fc80003f05270 */
[----:B------:R-:W-:Y:S02]  /*0680*/  @P1 SEL R0, RZ, 0x1, !P0 ;  /* 0x00000001ff001807 */ /* 0x000fe40004000000 */
[----:B------:R-:W-:Y:S02]  /*0690*/  ISETP.NE.AND P1, PT, R32, R34, PT ;  /* 0x000000222000720c */ /* 0x000fe40003f25270 */
[----:B------:R-:W-:Y:S01]  /*06a0*/  ISETP.NE.AND P0, PT, R38, R3, PT ;  /* 0x000000032600720c */ /* 0x000fe20003f05270 */
[----:B------:R-:W-:Y:S01]  /*06b0*/  VIADD R11, R0, 0x1 ;  /* 0x00000001000b7836 */ /* 0x000fe20000000000 */
[----:B------:R-:W-:Y:S01]  /*06c0*/  P2R R46, PR, RZ, 0x2 ;  /* 0x00000002ff2e7803 */ /* 0x000fe20000000000 */
[----:B------:R-:W-:-:S04]  /*06d0*/  @!P3 IMAD.MOV R11, RZ, RZ, R0 ;  /* 0x000000ffff0bb224 */ /* 0x000fc800078e0200 */
[----:B------:R-:W-:Y:S02]  /*06e0*/  VIADD R2, R11, 0x1 ;  /* 0x000000010b027836 */ /* 0x000fe40000000000 */
[----:B------:R-:W-:Y:S01]  /*06f0*/  @!P2 IMAD.MOV R2, RZ, RZ, R11 ;  /* 0x000000ffff02a224 */ /* 0x000fe200078e020b */
[----:B------:R-:W-:-:S03]  /*0700*/  ISETP.NE.AND P2, PT, R30, R32, PT ;  /* 0x000000201e00720c */ /* 0x000fc60003f45270 */
[----:B------:R-:W-:Y:S01]  /*0710*/  VIADD R39, R2, 0x1 ;  /* 0x0000000102277836 */ /* 0x000fe20000000000 */
[----:B------:R-:W-:Y:S01]  /*0720*/  SEL R12, R12, RZ, !P2 ;  /* 0x000000ff0c0c7207 */ /* 0x000fe20005000000 */
[----:B------:R-:W-:Y:S01]  /*0730*/  @!P6 IMAD.MOV R39, RZ, RZ, R2 ;  /* 0x000000ffff27e224 */ /* 0x000fe200078e0202 */
[----:B------:R-:W-:-:S03]  /*0740*/  P2R R26, PR, RZ, 0x4 ;  /* 0x00000004ff1a7803 */ /* 0x000fc60000000000 */
[----:B------:R-:W-:Y:S02]  /*0750*/  IMAD.IADD R12, R33, 0x1, R12 ;  /* 0x00000001210c7824 */ /* 0x000fe400078e020c */
[----:B------:R-:W-:Y:S02]  /*0760*/  VIADD R10, R39, 0x1 ;  /* 0x00000001270a7836 */ /* 0x000fe40000000000 */
[----:B------:R-:W-:Y:S01]  /*0770*/  @!P2 IMAD.MOV R10, RZ, RZ, R39 ;  /* 0x000000ffff0aa224 */ /* 0x000fe200078e0227 */
[----:B------:R-:W-:-:S03]  /*0780*/  SEL R12, R12, RZ, !P1 ;  /* 0x000000ff0c0c7207 */ /* 0x000fc60004800000 */
[----:B------:R-:W-:Y:S02]  /*0790*/  VIADD R11, R10, 0x1 ;  /* 0x000000010a0b7836 */ /* 0x000fe40000000000 */
[----:B------:R-:W-:Y:S02]  /*07a0*/  IMAD.IADD R12, R35, 0x1, R12 ;  /* 0x00000001230c7824 */ /* 0x000fe400078e020c */
[----:B------:R-:W-:Y:S01]  /*07b0*/  @!P1 IMAD.MOV R11, RZ, RZ, R10 ;  /* 0x000000ffff0b9224 */ /* 0x000fe200078e020a */
[----:B------:R-:W-:Y:S02]  /*07c0*/  ISETP.NE.AND P1, PT, R6, R28, PT ;  /* 0x0000001c0600720c */ /* 0x000fe40003f25270 */
[----:B------:R-:W-:Y:S01]  /*07d0*/  SEL R12, R12, RZ, !P5 ;  /* 0x000000ff0c0c7207 */ /* 0x000fe20006800000 */
[----:B------:R-:W-:Y:S02]  /*07e0*/  VIADD R42, R11, 0x1 ;  /* 0x000000010b2a7836 */ /* 0x000fe40000000000 */
[----:B------:R-:W-:-:S02]  /*07f0*/  @!P5 IMAD.MOV R42, RZ, RZ, R11 ;  /* 0x000000ffff2ad224 */ /* 0x000fc400078e020b */
[----:B------:R-:W-:Y:S02]  /*0800*/  IMAD.IADD R12, R37, 0x1, R12 ;  /* 0x00000001250c7824 */ /* 0x000fe400078e020c */
[----:B------:R-:W-:Y:S02]  /*0810*/  VIADD R43, R42, 0x1 ;  /* 0x000000012a2b7836 */ /* 0x000fe40000000000 */
[----:B------:R-:W-:Y:S01]  /*0820*/  @!P4 IMAD.MOV R43, RZ, RZ, R42 ;  /* 0x000000ffff2bc224 */ /* 0x000fe200078e022a */
[----:B------:R-:W-:-:S03]  /*0830*/  SEL R11, R12, RZ, !P4 ;  /* 0x000000ff0c0b7207 */ /* 0x000fc60006000000 */
[----:B------:R-:W-:Y:S02]  /*0840*/  VIADD R10, R43, 0x1 ;  /* 0x000000012b0a7836 */ /* 0x000fe40000000000 */
[----:B------:R-:W-:Y:S02]  /*0850*/  IMAD.IADD R11, R44, 0x1, R11 ;  /* 0x000000012c0b7824 */ /* 0x000fe400078e020b */
[----:B------:R-:W-:-:S03]  /*0860*/  @!P0 IMAD.MOV R10, RZ, RZ, R43 ;  /* 0x000000ffff0a8224 */ /* 0x000fc600078e022b */
[----:B------:R-:W-:Y:S02]  /*0870*/  SEL R12, R11, RZ, !P0 ;  /* 0x000000ff0b0c7207 */ /* 0x000fe40004000000 */
[----:B------:R-:W-:-:S03]  /*0880*/  ISETP.NE.AND P0, PT, R10, RZ, PT ;  /* 0x000000ff0a00720c */ /* 0x000fc60003f05270 */
[----:B------:R-:W-:-:S05]  /*0890*/  IMAD.IADD R9, R9, 0x1, R12 ;  /* 0x0000000109097824 */ /* 0x000fca00078e020c */
[----:B------:R-:W0:Y:S02]  /*08a0*/  SHFL.UP PT, R11, R9, 0x1, RZ ;  /* 0x04200000090b7989 */ /* 0x000e2400000e00ff */
[----:B0-----:R-:W-:Y:S02]  /*08b0*/  SEL R12, R11, RZ, !P0 ;  /* 0x000000ff0b0c7207 */ /* 0x001fe40004000000 */
[----:B------:R-:W0:Y:S01]  /*08c0*/  SHFL.UP PT, R11, R10, 0x1, RZ ;  /* 0x042000000a0b7989 */ /* 0x000e2200000e00ff */
[----:B------:R-:W-:-:S04]  /*08d0*/  ISETP.GE.AND P0, PT, R5, 0x1, PT ;  /* 0x000000010500780c */ /* 0x000fc80003f06270 */
[----:B------:R-:W-:-:S05]  /*08e0*/  SEL R12, R12, RZ, P0 ;  /* 0x000000ff0c0c7207 */ /* 0x000fca0000000000 */
[----:B------:R-:W-:-:S05]  /*08f0*/  IMAD.IADD R12, R9, 0x1, R12 ;  /* 0x00000001090c7824 */ /* 0x000fca00078e020c */
[----:B------:R-:W1:Y:S01]  /*0900*/  SHFL.UP PT, R13, R12, 0x2, RZ ;  /* 0x044000000c0d7989 */ /* 0x000e6200000e00ff */
[----:B0-----:R-:W-:-:S05]  /*0910*/  SEL R11, R11, RZ, P0 ;  /* 0x000000ff0b0b7207 */ /* 0x001fca0000000000 */
[----:B------:R-:W-:-:S05]  /*0920*/  IMAD.IADD R11, R11, 0x1, R10 ;  /* 0x000000010b0b7824 */ /* 0x000fca00078e020a */
[----:B------:R-:W0:Y:S01]  /*0930*/  SHFL.UP PT, R9, R11, 0x2, RZ ;  /* 0x044000000b097989 */ /* 0x000e2200000e00ff */
[----:B------:R-:W-:-:S04]  /*0940*/  ISETP.NE.AND P0, PT, R11, RZ, PT ;  /* 0x000000ff0b00720c */ /* 0x000fc80003f05270 */
[----:B-1----:R-:W-:Y:S02]  /*0950*/  SEL R13, R13, RZ, !P0 ;  /* 0x000000ff0d0d7207 */ /* 0x002fe40004000000 */
[----:B------:R-:W-:-:S04]  /*0960*/  ISETP.GE.AND P0, PT, R5, 0x2, PT ;  /* 0x000000020500780c */ /* 0x000fc80003f06270 */
[----:B------:R-:W-:-:S05]  /*0970*/  SEL R13, R13, RZ, P0 ;  /* 0x000000ff0d0d7207 */ /* 0x000fca0000000000 */
[----:B------:R-:W-:Y:S01]  /*0980*/  IMAD.IADD R13, R12, 0x1, R13 ;  /* 0x000000010c0d7824 */ /* 0x000fe200078e020d */
[----:B0-----:R-:W-:-:S04]  /*0990*/  SEL R10, R9, RZ, P0 ;  /* 0x000000ff090a7207 */ /* 0x001fc80000000000 */
[----:B------:R-:W0:Y:S01]  /*09a0*/  SHFL.UP PT, R9, R13, 0x4, RZ ;  /* 0x048000000d097989 */ /* 0x000e2200000e00ff */
[----:B------:R-:W-:-:S05]  /*09b0*/  IMAD.IADD R10, R11, 0x1, R10 ;  /* 0x000000010b0a7824 */ /* 0x000fca00078e020a */
[----:B------:R-:W-:-:S04]  /*09c0*/  ISETP.NE.AND P0, PT, R10, RZ, PT ;  /* 0x000000ff0a00720c */ /* 0x000fc80003f05270 */
        /* <DEDUP_REMOVED lines=8> */
[----:B------:R-:W-:-:S04]  /*0a50*/  ISETP.NE.AND P0, PT, R9, RZ, PT ;  /* 0x000000ff0900720c */ /* 0x000fc80003f05270 */
[----:B-1----:R-:W-:Y:S02]  /*0a60*/  SEL R13, R11, RZ, !P0 ;  /* 0x000000ff0b0d7207 */ /* 0x002fe40004000000 */
[----:B------:R-:W0:Y:S01]  /*0a70*/  SHFL.UP PT, R11, R9, 0x8, RZ ;  /* 0x05000000090b7989 */ /* 0x000e2200000e00ff */
[----:B------:R-:W-:-:S04]  /*0a80*/  ISETP.GE.AND P0, PT, R5, 0x8, PT ;  /* 0x000000080500780c */ /* 0x000fc80003f06270 */
[----:B------:R-:W-:-:S05]  /*0a90*/  SEL R13, R13, RZ, P0 ;  /* 0x000000ff0d0d7207 */ /* 0x000fca0000000000 */
[----:B------:R-:W-:Y:S01]  /*0aa0*/  IMAD.IADD R13, R12, 0x1, R13 ;  /* 0x000000010c0d7824 */ /* 0x000fe200078e020d */
[----:B0-----:R-:W-:-:S04]  /*0ab0*/  SEL R10, R11, RZ, P0 ;  /* 0x000000ff0b0a7207 */ /* 0x001fc80000000000 */
[----:B------:R-:W0:Y:S01]  /*0ac0*/  SHFL.UP PT, R11, R13, 0x10, RZ ;  /* 0x060000000d0b7989 */ /* 0x000e2200000e00ff */
[----:B------:R-:W-:-:S05]  /*0ad0*/  IMAD.IADD R14, R9, 0x1, R10 ;  /* 0x00000001090e7824 */ /* 0x000fca00078e020a */
[----:B------:R-:W1:Y:S01]  /*0ae0*/  SHFL.UP PT, R10, R14, 0x10, RZ ;  /* 0x060000000e0a7989 */ /* 0x000e6200000e00ff */
[----:B------:R-:W-:-:S04]  /*0af0*/  ISETP.NE.AND P0, PT, R14, RZ, PT ;  /* 0x000000ff0e00720c */ /* 0x000fc80003f05270 */
[----:B0-----:R-:W-:Y:S02]  /*0b00*/  SEL R11, R11, RZ, !P0 ;  /* 0x000000ff0b0b7207 */ /* 0x001fe40004000000 */
[----:B------:R-:W-:-:S04]  /*0b10*/  ISETP.GE.AND P0, PT, R5, 0x10, PT ;  /* 0x000000100500780c */ /* 0x000fc80003f06270 */
[----:B-1----:R-:W-:Y:S02]  /*0b20*/  SEL R9, R10, RZ, P0 ;  /* 0x000000ff0a097207 */ /* 0x002fe40000000000 */
[----:B------:R-:W-:Y:S02]  /*0b30*/  SEL R10, R11, RZ, P0 ;  /* 0x000000ff0b0a7207 */ /* 0x000fe40000000000 */
[----:B------:R-:W-:Y:S01]  /*0b40*/  ISETP.NE.AND P0, PT, R5, 0x1f, PT ;  /* 0x0000001f0500780c */ /* 0x000fe20003f05270 */
[----:B------:R-:W-:Y:S02]  /*0b50*/  IMAD.IADD R24, R14, 0x1, R9 ;  /* 0x000000010e187824 */ /* 0x000fe400078e0209 */
[----:B------:R-:W-:-:S10]  /*0b60*/  IMAD.IADD R25, R13, 0x1, R10 ;  /* 0x000000010d197824 */ /* 0x000fd400078e020a */
[----:B------:R-:W-:-:S05]  /*0b70*/  @!P0 LEA R17, R8, UR4, 0x3 ;  /* 0x0000000408118c11 */ /* 0x000fca000f8e18ff */
[----:B------:R-:W-:Y:S01]  /*0b80*/  @!P0 STS.64 [R17], R24 ;  /* 0x0000001811008388 */ /* 0x000fe20000000a00 */
[----:B------:R-:W-:Y:S06]  /*0b90*/  BAR.SYNC.DEFER_BLOCKING 0x0 ;  /* 0x0000000000007b1d */ /* 0x000fec0000010000 */
[----:B------:R-:W-:Y:S04]  /*0ba0*/  SHFL.UP PT, R24, R24, 0x1, RZ ;  /* 0x0420000018187989 */ /* 0x000fe800000e00ff */
[----:B------:R-:W0:Y:S04]  /*0bb0*/  LDS.128 R8, [UR4] ;  /* 0x00000004ff087984 */ /* 0x000e280008000c00 */
[----:B------:R-:W1:Y:S01]  /*0bc0*/  LDS.128 R12, [UR4+0x10] ;  /* 0x00001004ff0c7984 */ /* 0x000e620008000c00 */
[----:B0-----:R-:W-:Y:S01]  /*0bd0*/  ISETP.NE.AND P0, PT, R10, RZ, PT ;  /* 0x000000ff0a00720c */ /* 0x001fe20003f05270 */
[----:B------:R-:W-:-:S03]  /*0be0*/  IMAD.IADD R17, R8, 0x1, R10 ;  /* 0x0000000108117824 */ /* 0x000fc600078e020a */
[----:B------:R-:W-:Y:S02]  /*0bf0*/  SEL R18, R9, RZ, !P0 ;  /* 0x000000ff09127207 */ /* 0x000fe40004000000 */
[----:B-1----:R-:W-:-:S03]  /*0c00*/  ISETP.NE.AND P0, PT, R12, RZ, PT ;  /* 0x000000ff0c00720c */ /* 0x002fc60003f05270 */
[----:B------:R-:W-:Y:S02]  /*0c10*/  IMAD.IADD R18, R11, 0x1, R18 ;  /* 0x000000010b127824 */ /* 0x000fe400078e0212 */
[----:B------:R-:W-:-:S03]  /*0c20*/  IMAD.MOV.U32 R11, RZ, RZ, R16 ;  /* 0x000000ffff0b7224 */ /* 0x000fc600078e0010 */
[----:B------:R-:W-:Y:S02]  /*0c30*/  SEL R20, R18, RZ, !P0 ;  /* 0x000000ff12147207 */ /* 0x000fe40004000000 */
[----:B------:R-:W-:-:S03]  /*0c40*/  SHF.R.U32.HI R27, RZ, 0x5, R11 ;  /* 0x00000005ff1b7819 */ /* 0x000fc6000001160b */
[----:B------:R-:W-:Y:S01]  /*0c50*/  IMAD.IADD R19, R13, 0x1, R20 ;  /* 0x000000010d137824 */ /* 0x000fe200078e0214 */
[----:B------:R-:W-:Y:S01]  /*0c60*/  ISETP.NE.AND P0, PT, R27, 0x2, PT ;  /* 0x000000021b00780c */ /* 0x000fe20003f05270 */
[----:B------:R-:W-:Y:S01]  /*0c70*/  IMAD.IADD R13, R17, 0x1, R12 ;  /* 0x00000001110d7824 */ /* 0x000fe200078e020c */
[----:B------:R-:W-:Y:S02]  /*0c80*/  ISETP.NE.AND P6, PT, R27, 0x6, PT ;  /* 0x000000061b00780c */ /* 0x000fe40003fc5270 */
[----:B------:R-:W-:Y:S02]  /*0c90*/  SEL R16, R17, R8, !P0 ;  /* 0x0000000811107207 */ /* 0x000fe40004000000 */
[----:B------:R-:W-:Y:S02]  /*0ca0*/  SEL R48, R18, R9, !P0 ;  /* 0x0000000912307207 */ /* 0x000fe40004000000 */
[C---:B------:R-:W-:Y:S02]  /*0cb0*/  ISETP.NE.AND P0, PT, R27.reuse, 0x3, PT ;  /* 0x000000031b00780c */ /* 0x040fe40003f05270 */
[----:B------:R-:W-:-:S02]  /*0cc0*/  ISETP.NE.AND P2, PT, R27, 0x7, PT ;  /* 0x000000071b00780c */ /* 0x000fc40003f45270 */
[----:B------:R-:W-:Y:S01]  /*0cd0*/  SEL R9, R13, R16, !P0 ;  /* 0x000000100d097207 */ /* 0x000fe20004000000 */
[C---:B------:R-:W-:Y:S01]  /*0ce0*/  IMAD.IADD R13, R14.reuse, 0x1, R13 ;  /* 0x000000010e0d7824 */ /* 0x040fe200078e020d */
[----:B------:R-:W-:Y:S02]  /*0cf0*/  SEL R48, R19, R48, !P0 ;  /* 0x0000003013307207 */ /* 0x000fe40004000000 */
[----:B------:R-:W-:-:S04]  /*0d00*/  ISETP.NE.AND P0, PT, R14, RZ, PT ;  /* 0x000000ff0e00720c */ /* 0x000fc80003f05270 */
[----:B------:R-:W-:Y:S02]  /*0d10*/  SEL R20, R19, RZ, !P0 ;  /* 0x000000ff13147207 */ /* 0x000fe40004000000 */
[----:B------:R-:W0:Y:S03]  /*0d20*/  LDS.128 R16, [UR4+0x20] ;  /* 0x00002004ff107984 */ /* 0x000e260008000c00 */
[----:B------:R-:W-:Y:S01]  /*0d30*/  IMAD.IADD R15, R15, 0x1, R20 ;  /* 0x000000010f0f7824 */ /* 0x000fe200078e0214 */
[----:B0-----:R-:W-:-:S04]  /*0d40*/  ISETP.NE.AND P0, PT, R16, RZ, PT ;  /* 0x000000ff1000720c */ /* 0x001fc80003f05270 */
[----:B------:R-:W-:Y:S02]  /*0d50*/  SEL R20, R15, RZ, !P0 ;  /* 0x000000ff0f147207 */ /* 0x000fe40004000000 */
[----:B------:R-:W-:-:S03]  /*0d60*/  ISETP.NE.AND P0, PT, R27, 0x4, PT ;  /* 0x000000041b00780c */ /* 0x000fc60003f05270 */
[----:B------:R-:W-:Y:S01]  /*0d70*/  IMAD.IADD R17, R17, 0x1, R20 ;  /* 0x0000000111117824 */ /* 0x000fe200078e0214 */
[----:B------:R-:W-:Y:S02]  /*0d80*/  SEL R48, R15, R48, !P0 ;  /* 0x000000300f307207 */ /* 0x000fe40004000000 */
[C---:B------:R-:W-:Y:S01]  /*0d90*/  SEL R22, R13.reuse, R9, !P0 ;  /* 0x000000090d167207 */ /* 0x040fe20004000000 */
[----:B------:R-:W-:Y:S01]  /*0da0*/  IMAD.IADD R13, R13, 0x1, R16 ;  /* 0x000000010d0d7824 */ /* 0x000fe200078e0210 */
[----:B------:R-:W-:-:S04]  /*0db0*/  ISETP.NE.AND P0, PT, R18, RZ, PT ;  /* 0x000000ff1200720c */ /* 0x000fc80003f05270 */
[----:B------:R-:W-:Y:S02]  /*0dc0*/  SEL R20, R17, RZ, !P0 ;  /* 0x000000ff11147207 */ /* 0x000fe40004000000 */
[----:B------:R-:W-:-:S03]  /*0dd0*/  ISETP.NE.AND P0, PT, R27, 0x5, PT ;  /* 0x000000051b00780c */ /* 0x000fc60003f05270 */
[----:B------:R-:W-:Y:S01]  /*0de0*/  IMAD.IADD R19, R19, 0x1, R20 ;  /* 0x0000000113137824 */ /* 0x000fe200078e0214 */
[----:B------:R-:W-:Y:S02]  /*0df0*/  SEL R9, R13, R22, !P0 ;  /* 0x000000160d097207 */ /* 0x000fe40004000000 */
[----:B------:R-:W0:Y:S01]  /*0e00*/  LDS.128 R20, [UR4+0x30] ;  /* 0x00003004ff147984 */ /* 0x000e220008000c00 */
[----:B------:R-:W-:-:S04]  /*0e10*/  SEL R48, R17, R48, !P0 ;  /* 0x0000003011307207 */ /* 0x000fc80004000000 */
[----:B------:R-:W-:Y:S02]  /*0e20*/  SEL R48, R19, R48, !P6 ;  /* 0x0000003013307207 */ /* 0x000fe40007000000 */
[----:B0-----:R-:W-:-:S04]  /*0e30*/  ISETP.NE.AND P0, PT, R20, RZ, PT ;  /* 0x000000ff1400720c */ /* 0x001fc80003f05270 */
[----:B------:R-:W-:Y:S02]  /*0e40*/  SEL R50, R19, RZ, !P0 ;  /* 0x000000ff13327207 */ /* 0x000fe40004000000 */
[----:B------:R-:W-:-:S03]  /*0e50*/  ISETP.GE.U32.AND P0, PT, R11, 0x20, PT ;  /* 0x000000200b00780c */ /* 0x000fc60003f06070 */
[----:B------:R-:W-:-:S05]  /*0e60*/  IMAD.IADD R21, R21, 0x1, R50 ;  /* 0x0000000115157824 */ /* 0x000fca00078e0232 */
[----:B------:R-:W-:Y:S02]  /*0e70*/  SEL R48, R21, R48, !P2 ;  /* 0x0000003015307207 */ /* 0x000fe40005000000 */
[----:B------:R-:W-:Y:S02]  /*0e80*/  ISETP.NE.AND P2, PT, R5, RZ, PT ;  /* 0x000000ff0500720c */ /* 0x000fe40003f45270 */
[----:B------:R-:W-:Y:S02]  /*0e90*/  SEL R41, R48, RZ, P0 ;  /* 0x000000ff30297207 */ /* 0x000fe40000000000 */
[----:B------:R-:W0:Y:S01]  /*0ea0*/  SHFL.UP PT, R48, R25, 0x1, RZ ;  /* 0x0420000019307989 */ /* 0x000e2200000e00ff */
[----:B------:R-:W-:-:S04]  /*0eb0*/  ISETP.NE.AND P0, PT, R24, RZ, PT ;  /* 0x000000ff1800720c */ /* 0x000fc80003f05270 */
[----:B------:R-:W-:Y:S02]  /*0ec0*/  SEL R15, R41, RZ, !P0 ;  /* 0x000000ff290f7207 */ /* 0x000fe40004000000 */
[----:B------:R-:W-:-:S03]  /*0ed0*/  ISETP.NE.AND P0, PT, R0, RZ, PT ;  /* 0x000000ff0000720c */ /* 0x000fc60003f05270 */
[----:B0-----:R-:W-:Y:S02]  /*0ee0*/  @P2 IMAD.IADD R41, R48, 0x1, R15 ;  /* 0x0000000130292824 */ /* 0x001fe400078e020f */
[----:B------:R-:W-:Y:S01]  /*0ef0*/  IMAD.IADD R15, R18, 0x1, R13 ;  /* 0x00000001120f7824 */ /* 0x000fe200078e020d */
[----:B------:R-:W-:Y:S02]  /*0f00*/  SEL R13, R24, RZ, P2 ;  /* 0x000000ff180d7207 */ /* 0x000fe40001000000 */
[----:B------:R-:W-:Y:S02]  /*0f10*/  SEL R48, R41, RZ, !P0 ;  /* 0x000000ff29307207 */ /* 0x000fe40004000000 */
[----:B------:R-:W-:Y:S02]  /*0f20*/  SEL R9, R15, R9, !P6 ;  /* 0x000000090f097207 */ /* 0x000fe40007000000 */
[----:B------:R-:W-:Y:S01]  /*0f30*/  ISETP.NE.AND P6, PT, R45, RZ, PT ;  /* 0x000000ff2d00720c */ /* 0x000fe20003fc5270 */
[----:B------:R-:W-:Y:S01]  /*0f40*/  IMAD.IADD R5, R47, 0x1, R48 ;  /* 0x000000012f057824 */ /* 0x000fe200078e0230 */
[----:B------:R-:W-:-:S04]  /*0f50*/  ISETP.NE.AND P2, PT, R26, RZ, PT ;  /* 0x000000ff1a00720c */ /* 0x000fc80003f45270 */
[----:B------:R-:W-:-:S05]  /*0f60*/  SEL R48, R5, RZ, !P3 ;  /* 0x000000ff05307207 */ /* 0x000fca0005800000 */
[----:B------:R-:W-:-:S05]  /*0f70*/  IMAD.IADD R7, R7, 0x1, R48 ;  /* 0x0000000107077824 */ /* 0x000fca00078e0230 */
[----:B------:R-:W-:Y:S02]  /*0f80*/  SEL R48, R7, RZ, !P1 ;  /* 0x000000ff07307207 */ /* 0x000fe40004800000 */
[----:B------:R-:W-:-:S03]  /*0f90*/  ISETP.NE.AND P1, PT, R46, RZ, PT ;  /* 0x000000ff2e00720c */ /* 0x000fc60003f25270 */
[----:B------:R-:W-:-:S05]  /*0fa0*/  IMAD.IADD R29, R29, 0x1, R48 ;  /* 0x000000011d1d7824 */ /* 0x000fca00078e0230 */
[----:B------:R-:W-:Y:S02]  /*0fb0*/  SEL R46, R29, RZ, !P6 ;  /* 0x000000ff1d2e7207 */ /* 0x000fe40007000000 */
[----:B------:R-:W-:-:S03]  /*0fc0*/  ISETP.NE.AND P6, PT, R27, 0x7, PT ;  /* 0x000000071b00780c */ /* 0x000fc60003fc5270 */
[----:B------:R-:W-:-:S05]  /*0fd0*/  IMAD.IADD R31, R31, 0x1, R46 ;  /* 0x000000011f1f7824 */ /* 0x000fca00078e022e */
[----:B------:R-:W-:-:S05]  /*0fe0*/  SEL R24, R31, RZ, !P2 ;  /* 0x000000ff1f187207 */ /* 0x000fca0005000000 */
[----:B------:R-:W-:Y:S02]  /*0ff0*/  IMAD.IADD R33, R33, 0x1, R24 ;  /* 0x0000000121217824 */ /* 0x000fe400078e0218 */
[----:B------:R-:W-:Y:S01]  /*1000*/  @!P6 IMAD.IADD R9, R15, 0x1, R20 ;  /* 0x000000010f09e824 */ /* 0x000fe200078e0214 */
[----:B------:R-:W-:Y:S02]  /*1010*/  IADD3 R15, PT, PT, R12, R10, R8 ;  /* 0x0000000a0c0f7210 */ /* 0x000fe40007ffe008 */
[----:B------:R-:W-:Y:S02]  /*1020*/  SEL R24, R33, RZ, !P1 ;  /* 0x000000ff21187207 */ /* 0x000fe40004800000 */
[----:B------:R-:W-:Y:S02]  /*1030*/  IADD3 R15, PT, PT, R16, R14, R15 ;  /* 0x0000000e100f7210 */ /* 0x000fe40007ffe00f */
[----:B------:R-:W-:Y:S01]  /*1040*/  ISETP.GE.U32.AND P6, PT, R11, 0x20, PT ;  /* 0x000000200b00780c */ /* 0x000fe20003fc6070 */
[----:B------:R-:W-:Y:S01]  /*1050*/  IMAD.IADD R35, R35, 0x1, R24 ;  /* 0x0000000123237824 */ /* 0x000fe200078e0218 */
[----:B------:R-:W-:-:S02]  /*1060*/  IADD3 R15, PT, PT, R20, R18, R15 ;  /* 0x00000012140f7210 */ /* 0x000fc40007ffe00f */
[----:B------:R-:W-:Y:S02]  /*1070*/  SEL R48, R9, RZ, P6 ;  /* 0x000000ff09307207 */ /* 0x000fe40003000000 */
[----:B------:R-:W-:Y:S02]  /*1080*/  SEL R26, R35, RZ, !P5 ;  /* 0x000000ff231a7207 */ /* 0x000fe40006800000 */
[----:B------:R-:W-:Y:S01]  /*1090*/  ISETP.NE.AND P5, PT, R22, RZ, PT ;  /* 0x000000ff1600720c */ /* 0x000fe20003fa5270 */
[----:B------:R-:W-:Y:S02]  /*10a0*/  IMAD.IADD R13, R48, 0x1, R13 ;  /* 0x00000001300d7824 */ /* 0x000fe400078e020d */
[----:B------:R-:W-:Y:S01]  /*10b0*/  IMAD.IADD R37, R37, 0x1, R26 ;  /* 0x0000000125257824 */ /* 0x000fe200078e021a */
[----:B------:R-:W-:Y:S01]  /*10c0*/  SEL R24, R21, RZ, !P5 ;  /* 0x000000ff15187207 */ /* 0x000fe20006800000 */
[----:B------:R-:W-:Y:S01]  /*10d0*/  IMAD.IADD R9, R39, 0x1, R13 ;  /* 0x0000000127097824 */ /* 0x000fe200078e020d */
[----:B------:R-:W-:Y:S01]  /*10e0*/  ISETP.NE.AND P5, PT, R11, RZ, PT ;  /* 0x000000ff0b00720c */ /* 0x000fe20003fa5270 */
[----:B------:R-:W-:-:S02]  /*10f0*/  IMAD.IADD R19, R13, 0x1, R0 ;  /* 0x000000010d137824 */ /* 0x000fc400078e0200 */
[----:B------:R-:W-:Y:S02]  /*1100*/  IMAD.IADD R25, R23, 0x1, R24 ;  /* 0x0000000117197824 */ /* 0x000fe400078e0218 */
[----:B------:R-:W-:Y:S01]  /*1110*/  IMAD.IADD R24, R22, 0x1, R15 ;  /* 0x0000000116187824 */ /* 0x000fe200078e020f */
[----:B------:R-:W-:Y:S01]  /*1120*/  SEL R15, R37, RZ, !P4 ;  /* 0x000000ff250f7207 */ /* 0x000fe20006000000 */
[--C-:B------:R-:W-:Y:S02]  /*1130*/  IMAD.IADD R2, R2, 0x1, R13.reuse ;  /* 0x0000000102027824 */ /* 0x100fe400078e020d */
[----:B------:R-:W-:Y:S02]  /*1140*/  IMAD.IADD R42, R42, 0x1, R13 ;  /* 0x000000012a2a7824 */ /* 0x000fe400078e020d */
[----:B------:R-:W-:Y:S02]  /*1150*/  IMAD.IADD R39, R44, 0x1, R15 ;  /* 0x000000012c277824 */ /* 0x000fe400078e020f */
[----:B------:R-:W0:Y:S01]  /*1160*/  @!P5 LDC.64 R46, c[0x0][0x3a8] ;  /* 0x0000ea00ff2edb82 */ /* 0x000e220000000a00 */
[----:B------:R-:W-:-:S02]  /*1170*/  @!P5 IMAD.MOV.U32 R26, RZ, RZ, 0x65 ;  /* 0x00000065ff1ad424 */ /* 0x000fc400078e00ff */
[----:B------:R-:W-:Y:S02]  /*1180*/  @!P5 IMAD.MOV.U32 R27, RZ, RZ, 0x0 ;  /* 0x00000000ff1bd424 */ /* 0x000fe400078e00ff */
[----:B------:R-:W-:Y:S02]  /*1190*/  VIADD R15, R9, 0x1 ;  /* 0x00000001090f7836 */ /* 0x000fe40000000000 */
[----:B------:R-:W-:Y:S01]  /*11a0*/  @!P2 IMAD.MOV R15, RZ, RZ, R9 ;  /* 0x000000ffff0fa224 */ /* 0x000fe200078e0209 */
[----:B------:R-:W-:Y:S01]  /*11b0*/  ISETP.GE.AND P2, PT, R24, 0x101, PT ;  /* 0x000001011800780c */ /* 0x000fe20003f46270 */
[----:B------:R-:W-:Y:S02]  /*11c0*/  VIADD R44, R0, 0x1 ;  /* 0x00000001002c7836 */ /* 0x000fe40000000000 */
[----:B------:R-:W-:Y:S02]  /*11d0*/  @!P3 IMAD.MOV R44, RZ, RZ, R0 ;  /* 0x000000ffff2cb224 */ /* 0x000fe400078e0200 */
[----:B------:R-:W-:-:S02]  /*11e0*/  VIADD R0, R15, 0x1 ;  /* 0x000000010f007836 */ /* 0x000fc40000000000 */
[----:B------:R-:W-:Y:S02]  /*11f0*/  IMAD.IADD R17, R13, 0x1, R44 ;  /* 0x000000010d117824 */ /* 0x000fe400078e022c */
[----:B------:R-:W-:Y:S02]  /*1200*/  IMAD.IADD R43, R43, 0x1, R13 ;  /* 0x000000012b2b7824 */ /* 0x000fe400078e020d */
[----:B------:R-:W-:Y:S01]  /*1210*/  @!P1 IMAD.MOV R0, RZ, RZ, R15 ;  /* 0x000000ffff009224 */ /* 0x000fe200078e020f */
[----:B0-----:R0:W-:Y:S01]  /*1220*/  @!P5 ST.E.128.STRONG.GPU desc[UR12][R46.64+0x200], R24 ;  /* 0x000200182e00d985 */ /* 0x0011e2000c10fd0c */
[----:B------:R-:W-:Y:S05]  /*1230*/  @!P2 BRA `(.L_x_1441) ;  /* 0x0000000c0034a947 */ /* 0x000fea0003800000 */
        /* <DEDUP_REMOVED lines=19> */
[----:B------:R-:W-:-:S03]  /*1370*/  ISETP.GE.U32.AND P1, PT, R11, R24, PT ;  /* 0x000000180b00720c */ /* 0x000fc60003f26070 */
[----:B------:R1:W-:Y:S02]  /*1380*/  @P2 STS.64 [R2], R28 ;  /* 0x0000001c02002388 */ /* 0x0003e40000000a00 */
[----:B------:R-:W-:Y:S02]  /*1390*/  @P0 LEA R43, R43, UR4, 0x3 ;  /* 0x000000042b2b0c11 */ /* 0x000fe4000f8e18ff */
[----:B------:R1:W-:Y:S02]  /*13a0*/  @P6 STS.64 [R9], R30 ;  /* 0x0000001e09006388 */ /* 0x0003e40000000a00 */
[----:B------:R-:W-:Y:S02]  /*13b0*/  @P3 LEA R42, R42, UR4, 0x3 ;  /* 0x000000042a2a3c11 */ /* 0x000fe4000f8e18ff */
[----:B------:R1:W-:Y:S04]  /*13c0*/  @P5 STS.64 [R15], R32 ;  /* 0x000000200f005388 */ /* 0x0003e80000000a00 */
[----:B------:R1:W-:Y:S04]  /*13d0*/  @P4 STS.64 [R0], R34 ;  /* 0x0000002200004388 */ /* 0x0003e80000000a00 */
[----:B------:R1:W-:Y:S04]  /*13e0*/  @P3 STS.64 [R42], R36 ;  /* 0x000000242a003388 */ /* 0x0003e80000000a00 */
[----:B------:R1:W-:Y:S01]  /*13f0*/  @P0 STS.64 [R43], R38 ;  /* 0x000000262b000388 */ /* 0x0003e20000000a00 */
[----:B------:R-:W-:Y:S06]  /*1400*/  BAR.SYNC.DEFER_BLOCKING 0x0 ;  /* 0x0000000000007b1d */ /* 0x000fec0000010000 */
[----:B------:R-:W-:Y:S05]  /*1410*/  @P1 EXIT ;  /* 0x000000000000194d */ /* 0x000fea0003800000 */
[----:B------:R-:W-:Y:S01]  /*1420*/  IADD3 R3, PT, PT, R14, R10, R12 ;  /* 0x0000000a0e037210 */ /* 0x000fe20007ffe00c */
[----:B------:R-:W-:Y:S01]  /*1430*/  BSSY.RECONVERGENT B0, `(.L_x_1442) ;  /* 0x0000027000007945 */ /* 0x000fe20003800200 */
[----:B-1----:R-:W-:Y:S02]  /*1440*/  LOP3.LUT R0, RZ, R11, RZ, 0x33, !PT ;  /* 0x0000000bff007212 */ /* 0x002fe400078e33ff */
[----:B------:R-:W-:-:S04]  /*1450*/  IADD3 R3, PT, PT, R18, R3, R16 ;  /* 0x0000000312037210 */ /* 0x000fc80007ffe010 */
[----:B------:R-:W-:-:S04]  /*1460*/  IADD3 R3, PT, PT, R22, R3, R20 ;  /* 0x0000000316037210 */ /* 0x000fc80007ffe014 */
[----:B------:R-:W-:-:S04]  /*1470*/  IADD3 R0, PT, PT, R0, R3, R8 ;  /* 0x0000000300007210 */ /* 0x000fc80007ffe008 */
[C---:B------:R-:W-:Y:S02]  /*1480*/  LOP3.LUT R2, R0.reuse, 0x300, RZ, 0xc0, !PT ;  /* 0x0000030000027812 */ /* 0x040fe400078ec0ff */
[----:B------:R-:W-:Y:S02]  /*1490*/  ISETP.GE.U32.AND P1, PT, R0, 0x300, PT ;  /* 0x000003000000780c */ /* 0x000fe40003f26070 */
[----:B------:R-:W-:-:S13]  /*14a0*/  ISETP.NE.AND P0, PT, R2, 0x300, PT ;  /* 0x000003000200780c */ /* 0x000fda0003f05270 */
[----:B------:R-:W-:Y:S05]  /*14b0*/  @!P0 BRA `(.L_x_1443) ;  /* 0x0000000000788947 */ /* 0x000fea0003800000 */
[----:B------:R-:W1:Y:S01]  /*14c0*/  LDC.64 R2, c[0x0][0x398] ;  /* 0x0000e600ff027b82 */ /* 0x000e620000000a00 */
[----:B------:R-:W-:Y:S02]  /*14d0*/  LEA.HI R0, R0, 0x1, RZ, 0x18 ;  /* 0x0000000100007811 */ /* 0x000fe400078fc0ff */
[----:B------:R-:W-:-:S03]  /*14e0*/  LEA R7, R11, UR4, 0x3 ;  /* 0x000000040b077c11 */ /* 0x000fc6000f8e18ff */
[C---:B------:R-:W-:Y:S01]  /*14f0*/  IMAD.SHL.U32 R6, R0.reuse, 0x100, RZ ;  /* 0x0000010000067824 */ /* 0x040fe200078e00ff */
[----:B------:R-:W-:Y:S01]  /*1500*/  LOP3.LUT R0, R0, 0x3, RZ, 0xc0, !PT ;  /* 0x0000000300007812 */ /* 0x000fe200078ec0ff */
[----:B------:R-:W2:Y:S03]  /*1510*/  LDC.64 R4, c[0x0][0x390] ;  /* 0x0000e400ff047b82 */ /* 0x000ea60000000a00 */
[----:B------:R-:W-:Y:S01]  /*1520*/  LOP3.LUT R6, R6, 0x300, RZ, 0xc0, !PT ;  /* 0x0000030006067812 */ /* 0x000fe200078ec0ff */
[----:B------:R-:W-:Y:S02]  /*1530*/  IMAD.MOV R0, RZ, RZ, -R0 ;  /* 0x000000ffff007224 */ /* 0x000fe400078e0a00 */
[----:B-1----:R-:W-:-:S04]  /*1540*/  IMAD.WIDE.U32 R2, R11, 0x4, R2 ;  /* 0x000000040b027825 */ /* 0x002fc800078e0002 */
[----:B------:R-:W-:Y:S02]  /*1550*/  IMAD.MOV.U32 R12, RZ, RZ, R2 ;  /* 0x000000ffff0c7224 */ /* 0x000fe400078e0002 */
[----:B------:R-:W-:Y:S02]  /*1560*/  IMAD.MOV.U32 R15, RZ, RZ, R3 ;  /* 0x000000ffff0f7224 */ /* 0x000fe400078e0003 */
[----:B--2---:R-:W-:-:S04]  /*1570*/  IMAD.WIDE.U32 R4, R11, 0x4, R4 ;  /* 0x000000040b047825 */ /* 0x004fc800078e0004 */
[----:B------:R-:W-:Y:S02]  /*1580*/  IMAD.MOV.U32 R10, RZ, RZ, R4 ;  /* 0x000000ffff0a7224 */ /* 0x000fe400078e0004 */
[----:B------:R-:W-:Y:S02]  /*1590*/  IMAD.MOV.U32 R13, RZ, RZ, R5 ;  /* 0x000000ffff0d7224 */ /* 0x000fe400078e0005 */
[----:B------:R-:W-:-:S07]  /*15a0*/  IMAD.IADD R11, R11, 0x1, R6 ;  /* 0x000000010b0b7824 */ /* 0x000fce00078e0206 */
.L_x_1444:
[----:B-1----:R1:W2:Y:S01]  /*15b0*/  LDS.64 R8, [R7] ;  /* 0x0000000007087984 */ /* 0x0022a20000000a00 */
[----:B------:R-:W-:Y:S01]  /*15c0*/  IMAD.MOV.U32 R2, RZ, RZ, R10 ;  /* 0x000000ffff027224 */ /* 0x000fe200078e000a */
[----:B------:R-:W-:Y:S01]  /*15d0*/  IADD3 R10, P3, PT, R10, 0x400, RZ ;  /* 0x000004000a0a7810 */ /* 0x000fe20007f7e0ff */
[----:B------:R-:W-:Y:S02]  /*15e0*/  IMAD.MOV.U32 R3, RZ, RZ, R13 ;  /* 0x000000ffff037224 */ /* 0x000fe400078e000d */
[----:B------:R-:W-:Y:S01]  /*15f0*/  IMAD.MOV.U32 R4, RZ, RZ, R12 ;  /* 0x000000ffff047224 */ /* 0x000fe200078e000c */
[----:B------:R-:W-:Y:S01]  /*1600*/  IADD3 R12, P2, PT, R12, 0x400, RZ ;  /* 0x000004000c0c7810 */ /* 0x000fe20007f5e0ff */
[----:B------:R-:W-:Y:S02]  /*1610*/  IMAD.MOV.U32 R5, RZ, RZ, R15 ;  /* 0x000000ffff057224 */ /* 0x000fe400078e000f */
[----:B------:R-:W-:Y:S02]  /*1620*/  VIADD R0, R0, 0x1 ;  /* 0x0000000100007836 */ /* 0x000fe40000000000 */
[----:B-1----:R-:W-:-:S02]  /*1630*/  VIADD R7, R7, 0x800 ;  /* 0x0000080007077836 */ /* 0x002fc40000000000 */
[----:B------:R-:W-:Y:S01]  /*1640*/  IMAD.X R15, RZ, RZ, R15, P2 ;  /* 0x000000ffff0f7224 */ /* 0x000fe200010e060f */
[----:B------:R-:W-:Y:S01]  /*1650*/  ISETP.NE.AND P0, PT, R0, RZ, PT ;  /* 0x000000ff0000720c */ /* 0x000fe20003f05270 */
[----:B------:R-:W-:Y:S01]  /*1660*/  IMAD.X R13, RZ, RZ, R13, P3 ;  /* 0x000000ffff0d7224 */ /* 0x000fe200018e060d */
[----:B--2---:R1:W-:Y:S04]  /*1670*/  STG.E desc[UR12][R2.64], R8 ;  /* 0x0000000802007986 */ /* 0x0043e8000c10190c */
[----:B------:R1:W-:Y:S07]  /*1680*/  STG.E desc[UR12][R4.64], R9 ;  /* 0x0000000904007986 */ /* 0x0003ee000c10190c */
[----:B------:R-:W-:Y:S05]  /*1690*/  @P0 BRA `(.L_x_1444) ;  /* 0xfffffffc00c40947 */ /* 0x000fea000383ffff */
.L_x_1443:
[----:B------:R-:W-:Y:S05]  /*16a0*/  BSYNC.RECONVERGENT B0 ;  /* 0x0000000000007941 */ /* 0x000fea0003800200 */
.L_x_1442:
[----:B------:R-:W-:Y:S05]  /*16b0*/  @!P1 EXIT ;  /* 0x000000000000994d */ /* 0x000fea0003800000 */
[----:B------:R-:W2:Y:S01]  /*16c0*/  LDCU.128 UR8, c[0x0][0x390] ;  /* 0x00007200ff0877ac */ /* 0x000ea20008000c00 */
[----:B------:R-:W-:Y:S01]  /*16d0*/  IMAD.IADD R0, R24, 0x1, -R11 ;  /* 0x0000000118007824 */ /* 0x000fe200078e0a0b */
[----:B------:R-:W-:Y:S01]  /*16e0*/  BSSY.RECONVERGENT B0, `(.L_x_1445) ;  /* 0x000004b000007945 */ /* 0x000fe20003800200 */
[----:B-1----:R-:W-:Y:S02]  /*16f0*/  IMAD.MOV.U32 R4, RZ, RZ, 0x800 ;  /* 0x00000800ff047424 */ /* 0x002fe400078e00ff */
[----:B------:R-:W-:Y:S01]  /*1700*/  IMAD.MOV.U32 R5, RZ, RZ, 0x0 ;  /* 0x00000000ff057424 */ /* 0x000fe200078e00ff */
[----:B------:R-:W-:Y:S02]  /*1710*/  ISETP.GT.AND P1, PT, R0, 0xc00, PT ;  /* 0x00000c000000780c */ /* 0x000fe40003f24270 */
[C---:B------:R-:W-:Y:S01]  /*1720*/  LEA R0, R11.reuse, UR4, 0x3 ;  /* 0x000000040b007c11 */ /* 0x040fe2000f8e18ff */
[----:B------:R-:W-:-:S04]  /*1730*/  IMAD.WIDE.U32 R4, R11, 0x4, R4 ;  /* 0x000000040b047825 */ /* 0x000fc800078e0004 */
[----:B------:R-:W-:Y:S01]  /*1740*/  VIADD R0, R0, 0x1000 ;  /* 0x0000100000007836 */ /* 0x000fe20000000000 */
[C---:B--2---:R-:W-:Y:S02]  /*1750*/  IADD3 R2, P0, PT, R4.reuse, UR8, RZ ;  /* 0x0000000804027c10 */ /* 0x044fe4000ff1e0ff */
[----:B------:R-:W-:Y:S02]  /*1760*/  IADD3 R4, P2, PT, R4, UR10, RZ ;  /* 0x0000000a04047c10 */ /* 0x000fe4000ff5e0ff */
[C---:B------:R-:W-:Y:S02]  /*1770*/  IADD3.X R3, PT, PT, R5.reuse, UR9, RZ, P0, !PT ;  /* 0x0000000905037c10 */ /* 0x040fe400087fe4ff */
[----:B------:R-:W-:Y:S02]  /*1780*/  IADD3.X R5, PT, PT, R5, UR11, RZ, P2, !PT ;  /* 0x0000000b05057c10 */ /* 0x000fe400097fe4ff */
[----:B------:R-:W-:Y:S01]  /*1790*/  PLOP3.LUT P0, PT, PT, PT, PT, 0x80, 0x8 ;  /* 0x000000000008781c */ /* 0x000fe20003f0f070 */
[----:B------:R-:W-:-:S12]  /*17a0*/  @!P1 BRA `(.L_x_1446) ;  /* 0x0000000000f89947 */ /* 0x000fd80003800000 */
[----:B------:R-:W-:Y:S01]  /*17b0*/  PLOP3.LUT P0, PT, PT, PT, PT, 0x8, 0x80 ;  /* 0x000000000080781c */ /* 0x000fe20003f0e170 */
[----:B------:R-:W-:-:S12]  /*17c0*/  VIADD R10, R24, 0xfffff400 ;  /* 0xfffff400180a7836 */ /* 0x000fd80000000000 */
.L_x_1447:
[----:B------:R-:W1:Y:S01]  /*17d0*/  LDS.64 R6, [R0+-0x1000] ;  /* 0xfff0000000067984 */ /* 0x000e620000000a00 */
[----:B------:R-:W-:-:S03]  /*17e0*/  VIADD R11, R11, 0x1000 ;  /* 0x000010000b0b7836 */ /* 0x000fc60000000000 */
[----:B------:R-:W2:Y:S02]  /*17f0*/  LDS.64 R8, [R0+-0x800] ;  /* 0xfff8000000087984 */ /* 0x000ea40000000a00 */
[----:B------:R-:W-:Y:S02]  /*1800*/  ISETP.GE.AND P1, PT, R11, R10, PT ;  /* 0x0000000a0b00720c */ /* 0x000fe40003f26270 */
[----:B------:R-:W3:Y:S04]  /*1810*/  LDS.64 R12, [R0] ;  /* 0x00000000000c7984 */ /* 0x000ee80000000a00 */
[----:B------:R-:W4:Y:S04]  /*1820*/  LDS.64 R14, [R0+0x800] ;  /* 0x00080000000e7984 */ /* 0x000f280000000a00 */
[----:B------:R-:W5:Y:S04]  /*1830*/  LDS.64 R16, [R0+0x1000] ;  /* 0x0010000000107984 */ /* 0x000f680000000a00 */
[----:B------:R-:W5:Y:S04]  /*1840*/  LDS.64 R18, [R0+0x1800] ;  /* 0x0018000000127984 */ /* 0x000f680000000a00 */
[----:B------:R-:W5:Y:S04]  /*1850*/  LDS.64 R20, [R0+0x2000] ;  /* 0x0020000000147984 */ /* 0x000f680000000a00 */
[----:B------:R-:W5:Y:S04]  /*1860*/  LDS.64 R22, [R0+0x2800] ;  /* 0x0028000000167984 */ /* 0x000f680000000a00 */
[----:B0-----:R-:W0:Y:S04]  /*1870*/  LDS.64 R26, [R0+0x3000] ;  /* 0x00300000001a7984 */ /* 0x001e280000000a00 */
[----:B------:R-:W0:Y:S04]  /*1880*/  LDS.64 R28, [R0+0x3800] ;  /* 0x00380000001c7984 */ /* 0x000e280000000a00 */
[----:B------:R-:W0:Y:S04]  /*1890*/  LDS.64 R30, [R0+0x4000] ;  /* 0x00400000001e7984 */ /* 0x000e280000000a00 */
[----:B------:R-:W0:Y:S04]  /*18a0*/  LDS.64 R32, [R0+0x4800] ;  /* 0x0048000000207984 */ /* 0x000e280000000a00 */
[----:B------:R-:W0:Y:S04]  /*18b0*/  LDS.64 R34, [R0+0x5000] ;  /* 0x0050000000227984 */ /* 0x000e280000000a00 */
[----:B------:R-:W0:Y:S04]  /*18c0*/  LDS.64 R36, [R0+0x5800] ;  /* 0x0058000000247984 */ /* 0x000e280000000a00 */
[----:B------:R-:W0:Y:S04]  /*18d0*/  LDS.64 R38, [R0+0x6000] ;  /* 0x0060000000267984 */ /* 0x000e280000000a00 */
[----:B------:R2:W0:Y:S04]  /*18e0*/  LDS.64 R40, [R0+0x6800] ;  /* 0x0068000000287984 */ /* 0x0004280000000a00 */
[----:B-1----:R1:W-:Y:S04]  /*18f0*/  STG.E desc[UR12][R2.64+-0x800], R6 ;  /* 0xfff8000602007986 */ /* 0x0023e8000c10190c */
[----:B------:R4:W-:Y:S01]  /*1900*/  STG.E desc[UR12][R4.64+-0x800], R7 ;  /* 0xfff8000704007986 */ /* 0x0009e2000c10190c */
[----:B--2---:R-:W-:-:S03]  /*1910*/  VIADD R0, R0, 0x8000 ;  /* 0x0000800000007836 */ /* 0x004fc60000000000 */
[----:B------:R2:W-:Y:S04]  /*1920*/  STG.E desc[UR12][R2.64+-0x400], R8 ;  /* 0xfffc000802007986 */ /* 0x0005e8000c10190c */
[----:B------:R5:W-:Y:S01]  /*1930*/  STG.E desc[UR12][R4.64+-0x400], R9 ;  /* 0xfffc000904007986 */ /* 0x000be2000c10190c */
[----:B-1----:R-:W-:-:S03]  /*1940*/  IADD3 R6, P3, PT, R4, 0x4000, RZ ;  /* 0x0000400004067810 */ /* 0x002fc60007f7e0ff */
[----:B---3--:R-:W-:Y:S02]  /*1950*/  STG.E desc[UR12][R2.64], R12 ;  /* 0x0000000c02007986 */ /* 0x008fe4000c10190c */
[----:B----4-:R-:W-:Y:S02]  /*1960*/  IMAD.X R7, RZ, RZ, R5, P3 ;  /* 0x000000ffff077224 */ /* 0x010fe400018e0605 */
[----:B------:R-:W-:Y:S01]  /*1970*/  STG.E desc[UR12][R4.64], R13 ;  /* 0x0000000d04007986 */ /* 0x000fe2000c10190c */
[----:B--2---:R-:W-:-:S03]  /*1980*/  IADD3 R8, P2, PT, R2, 0x4000, RZ ;  /* 0x0000400002087810 */ /* 0x004fc60007f5e0ff */
[----:B------:R-:W-:Y:S02]  /*1990*/  STG.E desc[UR12][R2.64+0x400], R14 ;  /* 0x0004000e02007986 */ /* 0x000fe4000c10190c */
[----:B-----5:R-:W-:Y:S02]  /*19a0*/  IMAD.X R9, RZ, RZ, R3, P2 ;  /* 0x000000ffff097224 */ /* 0x020fe400010e0603 */
        /* <DEDUP_REMOVED lines=9> */
[----:B0-----:R-:W-:Y:S04]  /*1a40*/  STG.E desc[UR12][R2.64+0x1800], R26 ;  /* 0x0018001a02007986 */ /* 0x001fe8000c10190c */
        /* <DEDUP_REMOVED lines=13> */
[----:B------:R0:W-:Y:S04]  /*1b20*/  STG.E desc[UR12][R2.64+0x3400], R40 ;  /* 0x0034002802007986 */ /* 0x0001e8000c10190c */
[----:B------:R1:W-:Y:S01]  /*1b30*/  STG.E desc[UR12][R4.64+0x3400], R41 ;  /* 0x0034002904007986 */ /* 0x0003e2000c10190c */
[----:B0-----:R-:W-:-:S02]  /*1b40*/  IMAD.MOV.U32 R2, RZ, RZ, R8 ;  /* 0x000000ffff027224 */ /* 0x001fc400078e0008 */
[----:B------:R-:W-:Y:S02]  /*1b50*/  IMAD.MOV.U32 R3, RZ, RZ, R9 ;  /* 0x000000ffff037224 */ /* 0x000fe400078e0009 */
[----:B-1----:R-:W-:Y:S02]  /*1b60*/  IMAD.MOV.U32 R4, RZ, RZ, R6 ;  /* 0x000000ffff047224 */ /* 0x002fe400078e0006 */
[----:B------:R-:W-:Y:S01]  /*1b70*/  IMAD.MOV.U32 R5, RZ, RZ, R7 ;  /* 0x000000ffff057224 */ /* 0x000fe200078e0007 */
[----:B------:R-:W-:Y:S06]  /*1b80*/  @!P1 BRA `(.L_x_1447) ;  /* 0xfffffffc00109947 */ /* 0x000fec000383ffff */
.L_x_1446:
[----:B------:R-:W-:Y:S05]  /*1b90*/  BSYNC.RECONVERGENT B0 ;  /* 0x0000000000007941 */ /* 0x000fea0003800200 */
.L_x_1445:
[----:B------:R-:W-:Y:S01]  /*1ba0*/  IMAD.IADD R6, R24, 0x1, -R11 ;  /* 0x0000000118067824 */ /* 0x000fe200078e0a0b */
[----:B------:R-:W-:Y:S04]  /*1bb0*/  BSSY.RECONVERGENT B0, `(.L_x_1448) ;  /* 0x0000026000007945 */ /* 0x000fe80003800200 */
[----:B------:R-:W-:-:S13]  /*1bc0*/  ISETP.GT.AND P1, PT, R6, 0x400, PT ;  /* 0x000004000600780c */ /* 0x000fda0003f24270 */
[----:B------:R-:W-:Y:S05]  /*1bd0*/  @!P1 BRA `(.L_x_1449) ;  /* 0x00000000008c9947 */ /* 0x000fea0003800000 */
[----:B------:R-:W1:Y:S01]  /*1be0*/  LDS.64 R6, [R0+-0x1000] ;  /* 0xfff0000000067984 */ /* 0x000e620000000a00 */
[----:B------:R-:W-:Y:S01]  /*1bf0*/  PLOP3.LUT P0, PT, PT, PT, PT, 0x8, 0x80 ;  /* 0x000000000080781c */ /* 0x000fe20003f0e170 */
[----:B------:R-:W-:Y:S02]  /*1c00*/  VIADD R11, R11, 0x800 ;  /* 0x000008000b0b7836 */ /* 0x000fe40000000000 */
[----:B------:R-:W2:Y:S04]  /*1c10*/  LDS.64 R8, [R0+-0x800] ;  /* 0xfff8000000087984 */ /* 0x000ea80000000a00 */
[----:B------:R-:W3:Y:S04]  /*1c20*/  LDS.64 R12, [R0] ;  /* 0x00000000000c7984 */ /* 0x000ee80000000a00 */
[----:B------:R-:W4:Y:S04]  /*1c30*/  LDS.64 R14, [R0+0x800] ;  /* 0x00080000000e7984 */ /* 0x000f280000000a00 */
[----:B------:R-:W5:Y:S04]  /*1c40*/  LDS.64 R16, [R0+0x1000] ;  /* 0x0010000000107984 */ /* 0x000f680000000a00 */
[----:B------:R-:W0:Y:S04]  /*1c50*/  LDS.64 R18, [R0+0x1800] ;  /* 0x0018000000127984 */ /* 0x000e280000000a00 */
[----:B------:R-:W0:Y:S04]  /*1c60*/  LDS.64 R20, [R0+0x2000] ;  /* 0x0020000000147984 */ /* 0x000e280000000a00 */
[----:B------:R1:W0:Y:S02]  /*1c70*/  LDS.64 R22, [R0+0x2800] ;  /* 0x0028000000167984 */ /* 0x0002240000000a00 */
[----:B-1----:R-:W-:-:S02]  /*1c80*/  VIADD R0, R0, 0x4000 ;  /* 0x0000400000007836 */ /* 0x002fc40000000000 */
[----:B------:R1:W-:Y:S04]  /*1c90*/  STG.E desc[UR12][R2.64+-0x800], R6 ;  /* 0xfff8000602007986 */ /* 0x0003e8000c10190c */
[----:B------:R4:W-:Y:S04]  /*1ca0*/  STG.E desc[UR12][R4.64+-0x800], R7 ;  /* 0xfff8000704007986 */ /* 0x0009e8000c10190c */
[----:B--2---:R2:W-:Y:S04]  /*1cb0*/  STG.E desc[UR12][R2.64+-0x400], R8 ;  /* 0xfffc000802007986 */ /* 0x0045e8000c10190c */
        /* <DEDUP_REMOVED lines=11> */
[----:B0-----:R-:W-:Y:S04]  /*1d70*/  STG.E desc[UR12][R2.64+0xc00], R18 ;  /* 0x000c001202007986 */ /* 0x001fe8000c10190c */
        /* <DEDUP_REMOVED lines=8> */
[----:B------:R-:W-:-:S07]  /*1e00*/  IMAD.MOV.U32 R5, RZ, RZ, R7 ;  /* 0x000000ffff057224 */ /* 0x000fce00078e0007 */
.L_x_1449:
[----:B------:R-:W-:Y:S05]  /*1e10*/  BSYNC.RECONVERGENT B0 ;  /* 0x0000000000007941 */ /* 0x000fea0003800200 */
.L_x_1448:
[----:B------:R-:W-:-:S13]  /*1e20*/  ISETP.LT.OR P0, PT, R11, R24, P0 ;  /* 0x000000180b00720c */ /* 0x000fda0000701670 */
[----:B------:R-:W-:Y:S05]  /*1e30*/  @!P0 EXIT ;  /* 0x000000000000894d */ /* 0x000fea0003800000 */
[----:B------:R-:W1:Y:S04]  /*1e40*/  LDS.64 R6, [R0+-0x1000] ;  /* 0xfff0000000067984 */ /* 0x000e680000000a00 */
[----:B------:R-:W2:Y:S04]  /*1e50*/  LDS.64 R8, [R0+-0x800] ;  /* 0xfff8000000087984 */ /* 0x000ea80000000a00 */
[----:B------:R-:W3:Y:S04]  /*1e60*/  LDS.64 R10, [R0] ;  /* 0x00000000000a7984 */ /* 0x000ee80000000a00 */
[----:B------:R-:W4:Y:S04]  /*1e70*/  LDS.64 R12, [R0+0x800] ;  /* 0x00080000000c7984 */ /* 0x000f280000000a00 */
[----:B-1----:R-:W-:Y:S04]  /*1e80*/  STG.E desc[UR12][R2.64+-0x800], R6 ;  /* 0xfff8000602007986 */ /* 0x002fe8000c10190c */
[----:B------:R-:W-:Y:S04]  /*1e90*/  STG.E desc[UR12][R4.64+-0x800], R7 ;  /* 0xfff8000704007986 */ /* 0x000fe8000c10190c */
[----:B--2---:R-:W-:Y:S04]  /*1ea0*/  STG.E desc[UR12][R2.64+-0x400], R8 ;  /* 0xfffc000802007986 */ /* 0x004fe8000c10190c */
[----:B------:R-:W-:Y:S04]  /*1eb0*/  STG.E desc[UR12][R4.64+-0x400], R9 ;  /* 0xfffc000904007986 */ /* 0x000fe8000c10190c */
[----:B---3--:R-:W-:Y:S04]  /*1ec0*/  STG.E desc[UR12][R2.64], R10 ;  /* 0x0000000a02007986 */ /* 0x008fe8000c10190c */
[----:B------:R-:W-:Y:S04]  /*1ed0*/  STG.E desc[UR12][R4.64], R11 ;  /* 0x0000000b04007986 */ /* 0x000fe8000c10190c */
[----:B----4-:R-:W-:Y:S04]  /*1ee0*/  STG.E desc[UR12][R2.64+0x400], R12 ;  /* 0x0004000c02007986 */ /* 0x010fe8000c10190c */
[----:B------:R-:W-:Y:S01]  /*1ef0*/  STG.E desc[UR12][R4.64+0x400], R13 ;  /* 0x0004000d04007986 */ /* 0x000fe2000c10190c */
[----:B------:R-:W-:Y:S05]  /*1f00*/  EXIT ;  /* 0x000000000000794d */ /* 0x000fea0003800000 */
.L_x_1441:
[----:B------:R-:W1:Y:S01]  /*1f10*/  LDC.64 R44, c[0x0][0x390] ;  /* 0x0000e400ff2c7b82 */ /* 0x000e620000000a00 */
[----:B------:R-:W-:Y:S02]  /*1f20*/  ISETP.NE.AND P1, PT, R4, R6, PT ;  /* 0x000000060400720c */ /* 0x000fe40003f25270 */
[----:B------:R-:W-:Y:S02]  /*1f30*/  ISETP.NE.AND P2, PT, R6, R28, PT ;  /* 0x0000001c0600720c */ /* 0x000fe40003f45270 */
[----:B------:R-:W-:Y:S02]  /*1f40*/  ISETP.NE.AND P3, PT, R34, R36, PT ;  /* 0x000000242200720c */ /* 0x000fe40003f65270 */
[----:B------:R-:W-:Y:S01]  /*1f50*/  ISETP.NE.AND P4, PT, R36, R38, PT ;  /* 0x000000262400720c */ /* 0x000fe20003f85270 */
[----:B0-----:R-:W0:Y:S01]  /*1f60*/  LDC.64 R26, c[0x0][0x398] ;  /* 0x0000e600ff1a7b82 */ /* 0x001e220000000a00 */
[----:B------:R-:W-:-:S07]  /*1f70*/  ISETP.NE.AND P5, PT, R38, R3, PT ;  /* 0x000000032600720c */ /* 0x000fce0003fa5270 */
[----:B------:R-:W2:Y:S08]  /*1f80*/  LDC.64 R24, c[0x0][0x390] ;  /* 0x0000e400ff187b82 */ /* 0x000eb00000000a00 */
[----:B------:R-:W3:Y:S01]  /*1f90*/  LDC.64 R20, c[0x0][0x390] ;  /* 0x0000e400ff147b82 */ /* 0x000ee20000000a00 */
[----:B-1----:R-:W-:-:S05]  /*1fa0*/  @P0 IMAD.WIDE R44, R13, 0x4, R44 ;  /* 0x000000040d2c0825 */ /* 0x002fca00078e022c */
[----:B------:R-:W-:Y:S02]  /*1fb0*/  @P0 STG.E desc[UR12][R44.64], R40 ;  /* 0x000000282c000986 */ /* 0x000fe4000c10190c */
[----:B------:R-:W1:Y:S01]  /*1fc0*/  LDC.64 R22, c[0x0][0x398] ;  /* 0x0000e600ff167b82 */ /* 0x000e620000000a00 */
[----:B0-----:R-:W-:-:S05]  /*1fd0*/  @P0 IMAD.WIDE R26, R13, 0x4, R26 ;  /* 0x000000040d1a0825 */ /* 0x001fca00078e021a */
[----:B------:R-:W-:Y:S01]  /*1fe0*/  @P0 STG.E desc[UR12][R26.64], R41 ;  /* 0x000000291a000986 */ /* 0x000fe2000c10190c */
[----:B------:R-:W-:Y:S01]  /*1ff0*/  ISETP.NE.AND P0, PT, R28, R30, PT ;  /* 0x0000001e1c00720c */ /* 0x000fe20003f05270 */
[----:B------:R-:W0:Y:S01]  /*2000*/  LDC.64 R10, c[0x0][0x398] ;  /* 0x0000e600ff0a7b82 */ /* 0x000e220000000a00 */
[----:B--2---:R-:W-:-:S05]  /*2010*/  @P1 IMAD.WIDE R24, R19, 0x4, R24 ;  /* 0x0000000413181825 */ /* 0x004fca00078e0218 */
[----:B------:R2:W-:Y:S01]  /*2020*/  @P1 STG.E desc[UR12][R24.64], R4 ;  /* 0x0000000418001986 */ /* 0x0005e2000c10190c */
[C---:B---3--:R-:W-:Y:S01]  /*2030*/  @P2 IMAD.WIDE R20, R17.reuse, 0x4, R20 ;  /* 0x0000000411142825 */ /* 0x048fe200078e0214 */
[----:B------:R-:W3:Y:S03]  /*2040*/  LDC.64 R12, c[0x0][0x390] ;  /* 0x0000e400ff0c7b82 */ /* 0x000ee60000000a00 */
[----:B-1----:R-:W-:-:S05]  /*2050*/  @P2 IMAD.WIDE R50, R17, 0x4, R22 ;  /* 0x0000000411322825 */ /* 0x002fca00078e0216 */
[----:B------:R-:W1:Y:S01]  /*2060*/  LDC.64 R46, c[0x0][0x390] ;  /* 0x0000e400ff2e7b82 */ /* 0x000e620000000a00 */
[----:B0-----:R-:W-:-:S07]  /*2070*/  @P1 IMAD.WIDE R10, R19, 0x4, R10 ;  /* 0x00000004130a1825 */ /* 0x001fce00078e020a */
[----:B------:R-:W0:Y:S01]  /*2080*/  LDC.64 R16, c[0x0][0x398] ;  /* 0x0000e600ff107b82 */ /* 0x000e220000000a00 */
[----:B------:R4:W-:Y:S01]  /*2090*/  @P1 STG.E desc[UR12][R10.64], R5 ;  /* 0x000000050a001986 */ /* 0x0009e2000c10190c */
[----:B------:R-:W-:-:S06]  /*20a0*/  ISETP.NE.AND P1, PT, R30, R32, PT ;  /* 0x000000201e00720c */ /* 0x000fcc0003f25270 */
[----:B------:R-:W5:Y:S01]  /*20b0*/  LDC.64 R22, c[0x0][0x398] ;  /* 0x0000e600ff167b82 */ /* 0x000f620000000a00 */
[----:B------:R4:W-:Y:S01]  /*20c0*/  @P2 STG.E desc[UR12][R20.64], R6 ;  /* 0x0000000614002986 */ /* 0x0009e2000c10190c */
[----:B---3--:R-:W-:-:S03]  /*20d0*/  @P0 IMAD.WIDE R12, R2, 0x4, R12 ;  /* 0x00000004020c0825 */ /* 0x008fc600078e020c */
[----:B------:R4:W-:Y:S01]  /*20e0*/  @P2 STG.E desc[UR12][R50.64], R7 ;  /* 0x0000000732002986 */ /* 0x0009e2000c10190c */
[----:B------:R-:W-:Y:S02]  /*20f0*/  ISETP.NE.AND P2, PT, R32, R34, PT ;  /* 0x000000222000720c */ /* 0x000fe40003f45270 */
[----:B------:R-:W3:Y:S01]  /*2100*/  LDC.64 R18, c[0x0][0x390] ;  /* 0x0000e400ff127b82 */ /* 0x000ee20000000a00 */
[----:B------:R4:W-:Y:S01]  /*2110*/  @P0 STG.E desc[UR12][R12.64], R28 ;  /* 0x0000001c0c000986 */ /* 0x0009e2000c10190c */
[----:B-1----:R-:W-:-:S06]  /*2120*/  @P1 IMAD.WIDE R46, R9, 0x4, R46 ;  /* 0x00000004092e1825 */ /* 0x002fcc00078e022e */
[----:B------:R-:W1:Y:S01]  /*2130*/  LDC.64 R48, c[0x0][0x398] ;  /* 0x0000e600ff307b82 */ /* 0x000e620000000a00 */
[----:B0-----:R-:W-:-:S05]  /*2140*/  @P0 IMAD.WIDE R16, R2, 0x4, R16 ;  /* 0x0000000402100825 */ /* 0x001fca00078e0210 */
[----:B------:R4:W-:Y:S02]  /*2150*/  @P0 STG.E desc[UR12][R16.64], R29 ;  /* 0x0000001d10000986 */ /* 0x0009e4000c10190c */
[----:B--2---:R-:W0:Y:S01]  /*2160*/  LDC.64 R24, c[0x0][0x390] ;  /* 0x0000e400ff187b82 */ /* 0x004e220000000a00 */
[----:B-----5:R-:W-:Y:S01]  /*2170*/  @P1 IMAD.WIDE R22, R9, 0x4, R22 ;  /* 0x0000000409161825 */ /* 0x020fe200078e0216 */
[----:B------:R4:W-:Y:S04]  /*2180*/  @P1 STG.E desc[UR12][R46.64], R30 ;  /* 0x0000001e2e001986 */ /* 0x0009e8000c10190c */
[----:B------:R4:W-:Y:S02]  /*2190*/  @P1 STG.E desc[UR12][R22.64], R31 ;  /* 0x0000001f16001986 */ /* 0x0009e4000c10190c */
[----:B------:R-:W2:Y:S01]  /*21a0*/  LDC.64 R26, c[0x0][0x398] ;  /* 0x0000e600ff1a7b82 */ /* 0x000ea20000000a00 */
[----:B---3--:R-:W-:-:S05]  /*21b0*/  @P2 IMAD.WIDE R18, R15, 0x4, R18 ;  /* 0x000000040f122825 */ /* 0x008fca00078e0212 */
[----:B------:R4:W-:Y:S02]  /*21c0*/  @P2 STG.E desc[UR12][R18.64], R32 ;  /* 0x0000002012002986 */ /* 0x0009e4000c10190c */
[----:B------:R-:W3:Y:S01]  /*21d0*/  LDC.64 R40, c[0x0][0x390] ;  /* 0x0000e400ff287b82 */ /* 0x000ee20000000a00 */
[----:B-1----:R-:W-:-:S05]  /*21e0*/  @P2 IMAD.WIDE R48, R15, 0x4, R48 ;  /* 0x000000040f302825 */ /* 0x002fca00078e0230 */
[----:B------:R4:W-:Y:S02]  /*21f0*/  @P2 STG.E desc[UR12][R48.64], R33 ;  /* 0x0000002130002986 */ /* 0x0009e4000c10190c */
[----:B------:R-:W1:Y:S01]  /*2200*/  LDC.64 R44, c[0x0][0x398] ;  /* 0x0000e600ff2c7b82 */ /* 0x000e620000000a00 */
[----:B0-----:R-:W-:-:S05]  /*2210*/  @P3 IMAD.WIDE R24, R0, 0x4, R24 ;  /* 0x0000000400183825 */ /* 0x001fca00078e0218 */
[----:B------:R4:W-:Y:S01]  /*2220*/  @P3 STG.E desc[UR12][R24.64], R34 ;  /* 0x0000002218003986 */ /* 0x0009e2000c10190c */
[----:B--2---:R-:W-:-:S05]  /*2230*/  @P3 IMAD.WIDE R26, R0, 0x4, R26 ;  /* 0x00000004001a3825 */ /* 0x004fca00078e021a */
[----:B------:R4:W-:Y:S01]  /*2240*/  @P3 STG.E desc[UR12][R26.64], R35 ;  /* 0x000000231a003986 */ /* 0x0009e2000c10190c */
[----:B---3--:R-:W-:-:S05]  /*2250*/  @P4 IMAD.WIDE R40, R42, 0x4, R40 ;  /* 0x000000042a284825 */ /* 0x008fca00078e0228 */
[----:B------:R4:W-:Y:S01]  /*2260*/  @P4 STG.E desc[UR12][R40.64], R36 ;  /* 0x0000002428004986 */ /* 0x0009e2000c10190c */
[----:B-1----:R-:W-:-:S05]  /*2270*/  @P4 IMAD.WIDE R44, R42, 0x4, R44 ;  /* 0x000000042a2c4825 */ /* 0x002fca00078e022c */
[----:B------:R4:W-:Y:S01]  /*2280*/  @P4 STG.E desc[UR12][R44.64], R37 ;  /* 0x000000252c004986 */ /* 0x0009e2000c10190c */
[----:B------:R-:W-:Y:S05]  /*2290*/  @!P5 EXIT ;  /* 0x000000000000d94d */ /* 0x000fea0003800000 */
[----:B------:R-:W0:Y:S08]  /*22a0*/  LDC.64 R2, c[0x0][0x390] ;  /* 0x0000e400ff027b82 */ /* 0x000e300000000a00 */
[----:B----4-:R-:W1:Y:S01]  /*22b0*/  LDC.64 R4, c[0x0][0x398] ;  /* 0x0000e600ff047b82 */ /* 0x010e620000000a00 */
[----:B0-----:R-:W-:-:S05]  /*22c0*/  IMAD.WIDE R2, R43, 0x4, R2 ;  /* 0x000000042b027825 */ /* 0x001fca00078e0202 */
[----:B------:R-:W-:Y:S01]  /*22d0*/  STG.E desc[UR12][R2.64], R38 ;  /* 0x0000002602007986 */ /* 0x000fe2000c10190c */
[----:B-1----:R-:W-:-:S05]  /*22e0*/  IMAD.WIDE R4, R43, 0x4, R4 ;  /* 0x000000042b047825 */ /* 0x002fca00078e0204 */
[----:B------:R-:W-:Y:S01]  /*22f0*/  STG.E desc[UR12][R4.64], R39 ;  /* 0x0000002704007986 */ /* 0x000fe2000c10190c */
[----:B------:R-:W-:Y:S05]  /*2300*/  EXIT ;  /* 0x000000000000794d */ /* 0x000fea0003800000 */
.L_x_1440:
        /* <DEDUP_REMOVED lines=16> */
[----:B------:R-:W5:Y:S01]  /*2410*/  LDG.E.CONSTANT R18, desc[UR12][R6.64+0x400] ;  /* 0x0004000c06127981 */ /* 0x000f62000c1e9900 */
        /* <DEDUP_REMOVED lines=10> */
[----:B------:R-:W-:Y:S01]  /*24c0*/  ISETP.NE.AND P0, PT, R0, RZ, PT ;  /* 0x000000ff0000720c */ /* 0x000fe20003f05270 */
[----:B------:R-:W-:-:S12]  /*24d0*/  IMAD.MOV.U32 R34, RZ, RZ, RZ ;  /* 0x000000ffff227224 */ /* 0x000fd800078e00ff */
[----:B------:R-:W-:-:S05]  /*24e0*/  @!P0 IMAD.WIDE.U32 R2, R4, 0x4, R2 ;  /* 0x0000000404028825 */ /* 0x000fca00078e0002 */
[----:B------:R1:W2:Y:S01]  /*24f0*/  @!P0 LDG.E.CONSTANT R34, desc[UR12][R2.64+-0x4] ;  /* 0xfffffc0c02228981 */ /* 0x0002a2000c1e9900 */
        /* <DEDUP_REMOVED lines=9> */
[----:B---3--:R-:W-:Y:S04]  /*2590*/  STS [R19], R10 ;  /* 0x0000000a13007388 */ /* 0x008fe80000000800 */
[----:B----4-:R-:W-:Y:S04]  /*25a0*/  STS [R19+0x80], R11 ;  /* 0x0000800b13007388 */ /* 0x010fe80000000800 */
[----:B-----5:R-:W-:Y:S04]  /*25b0*/  STS [R19+0x100], R12 ;  /* 0x0001000c13007388 */ /* 0x020fe80000000800 */
[----:B------:R0:W-:Y:S04]  /*25c0*/  STS [R19+0x180], R13 ;  /* 0x0001800d13007388 */ /* 0x0001e80000000800 */
[----:B------:R-:W-:Y:S04]  /*25d0*/  STS [R19+0x200], R14 ;  /* 0x0002000e13007388 */ /* 0x000fe80000000800 */
[----:B------:R-:W-:Y:S01]  /*25e0*/  STS [R19+0x280], R15 ;  /* 0x0002800f13007388 */ /* 0x000fe20000000800 */
[----:B0-----:R-:W-:-:S03]  /*25f0*/  IMAD.MOV.U32 R13, RZ, RZ, 0x2 ;  /* 0x00000002ff0d7424 */ /* 0x001fc600078e00ff */
[----:B------:R0:W-:Y:S04]  /*2600*/  STS [R19+0x300], R16 ;  /* 0x0003001013007388 */ /* 0x0001e80000000800 */
[----:B------:R-:W-:Y:S04]  /*2610*/  STS [R19+0x380], R17 ;  /* 0x0003801113007388 */ /* 0x000fe80000000800 */
[----:B------:R-:W-:Y:S01]  /*2620*/  STS [R19+0x400], R18 ;  /* 0x0004001213007388 */ /* 0x000fe20000000800 */
[----:B------:R-:W-:-:S03]  /*2630*/  NOP ;  /* 0x0000000000007918 */ /* 0x000fc60000000000 */
[----:B------:R-:W-:Y:S01]  /*2640*/  LDS R37, [R20+0x20] ;  /* 0x0000200014257984 */ /* 0x000fe20000000800 */
[----:B0-----:R-:W-:-:S03]  /*2650*/  LEA R16, R0, UR4, 0x2 ;  /* 0x0000000400107c11 */ /* 0x001fc6000f8e10ff */
[----:B------:R-:W-:Y:S04]  /*2660*/  LDS R32, [R20] ;  /* 0x0000000014207984 */ /* 0x000fe80000000800 */
[----:B------:R-:W0:Y:S04]  /*2670*/  LDS R30, [R20+0x4] ;  /* 0x00000400141e7984 */ /* 0x000e280000000800 */
[----:B------:R-:W1:Y:S04]  /*2680*/  LDS R28, [R20+0x8] ;  /* 0x00000800141c7984 */ /* 0x000e680000000800 */
[----:B------:R-:W3:Y:S04]  /*2690*/  LDS R10, [R20+0xc] ;  /* 0x00000c00140a7984 */ /* 0x000ee80000000800 */
[----:B------:R-:W-:Y:S04]  /*26a0*/  LDS R8, [R20+0x10] ;  /* 0x0000100014087984 */ /* 0x000fe80000000800 */
[----:B------:R-:W-:Y:S04]  /*26b0*/  LDS R6, [R20+0x14] ;  /* 0x0000140014067984 */ /* 0x000fe80000000800 */
[----:B------:R-:W-:Y:S04]  /*26c0*/  LDS R4, [R20+0x18] ;  /* 0x0000180014047984 */ /* 0x000fe80000000800 */
[----:B------:R-:W-:Y:S01]  /*26d0*/  LDS R2, [R20+0x1c] ;  /* 0x00001c0014027984 */ /* 0x000fe20000000800 */
[----:B------:R-:W-:Y:S01]  /*26e0*/  BAR.SYNC.DEFER_BLOCKING 0x0 ;  /* 0x0000000000007b1d */ /* 0x000fe20000010000 */
[----:B0-----:R-:W-:-:S02]  /*26f0*/  ISETP.NE.AND P2, PT, R32, R30, PT ;  /* 0x0000001e2000720c */ /* 0x001fc40003f45270 */
[----:B-1----:R-:W-:Y:S02]  /*2700*/  ISETP.NE.AND P3, PT, R30, R28, PT ;  /* 0x0000001c1e00720c */ /* 0x002fe40003f65270 */
[----:B---3--:R-:W-:Y:S01]  /*2710*/  ISETP.NE.AND P4, PT, R28, R10, PT ;  /* 0x0000000a1c00720c */ /* 0x008fe20003f85270 */
[----:B--2---:R-:W-:Y:S04]  /*2720*/  STS [R19], R22 ;  /* 0x0000001613007388 */ /* 0x004fe80000000800 */
        /* <DEDUP_REMOVED lines=13> */
[----:B------:R-:W4:Y:S04]  /*2800*/  LDS R9, [R20+0x10] ;  /* 0x0000100014097984 */ /* 0x000f280000000800 */
        /* <DEDUP_REMOVED lines=13> */
[----:B------:R-:W0:Y:S01]  /*28e0*/  @P0 LDS R34, [R16+0x478] ;  /* 0x0004780010220984 */ /* 0x000e220000000800 */
[----:B------:R-:W-:-:S04]  /*28f0*/  ISETP.NE.AND P0, PT, R10, R8, PT ;  /* 0x000000080a00720c */ /* 0x000fc80003f05270 */
[----:B------:R-:W-:-:S05]  /*2900*/  SEL R14, R14, RZ, !P0 ;  /* 0x000000ff0e0e7207 */ /* 0x000fca0004000000 */
[----:B----4-:R-:W-:Y:S01]  /*2910*/  IMAD.IADD R14, R9, 0x1, R14 ;  /* 0x00000001090e7824 */ /* 0x010fe200078e020e */
[----:B0-----:R-:W-:-:S04]  /*2920*/  ISETP.NE.AND P1, PT, R34, R32, PT ;  /* 0x000000202200720c */ /* 0x001fc80003f25270 */
[----:B------:R-:W-:-:S09]  /*2930*/  SEL R15, RZ, 0x1, !P1 ;  /* 0x00000001ff0f7807 */ /* 0x000fd20004800000 */
[----:B------:R-:W-:Y:S01]  /*2940*/  @!P1 IMAD.MOV R13, RZ, RZ, 0x1 ;  /* 0x00000001ff0d9424 */ /* 0x000fe200078e02ff */
[----:B------:R-:W-:Y:S01]  /*2950*/  ISETP.NE.AND P1, PT, R8, R6, PT ;  /* 0x000000060800720c */ /* 0x000fe20003f25270 */
[----:B------:R-:W-:Y:S01]  /*2960*/  @!P2 IMAD.MOV R13, RZ, RZ, R15 ;  /* 0x000000ffff0da224 */ /* 0x000fe200078e020f */
[----:B------:R-:W-:Y:S02]  /*2970*/  ISETP.NE.AND P2, PT, R6, R4, PT ;  /* 0x000000040600720c */ /* 0x000fe40003f45270 */
[----:B------:R-:W-:Y:S01]  /*2980*/  SEL R14, R14, RZ, !P1 ;  /* 0x000000ff0e0e7207 */ /* 0x000fe20004800000 */
[----:B------:R-:W-:Y:S02]  /*2990*/  VIADD R15, R13, 0x1 ;  /* 0x000000010d0f7836 */ /* 0x000fe40000000000 */
[----:B------:R-:W-:Y:S01]  /*29a0*/  @!P3 IMAD.MOV R15, RZ, RZ, R13 ;  /* 0x000000ffff0fb224 */ /* 0x000fe200078e020d */
[----:B------:R-:W-:Y:S01]  /*29b0*/  ISETP.NE.AND P3, PT, R4, R2, PT ;  /* 0x000000020400720c */ /* 0x000fe20003f65270 */
[----:B------:R-:W-:-:S02]  /*29c0*/  IMAD.IADD R14, R7, 0x1, R14 ;  /* 0x00000001070e7824 */ /* 0x000fc400078e020e */
[----:B------:R-:W-:Y:S02]  /*29d0*/  VIADD R13, R15, 0x1 ;  /* 0x000000010f0d7836 */ /* 0x000fe40000000000 */
[----:B------:R-:W-:Y:S01]  /*29e0*/  @!P4 IMAD.MOV R13, RZ, RZ, R15 ;  /* 0x000000ffff0dc224 */ /* 0x000fe200078e020f */
[----:B------:R-:W-:Y:S02]  /*29f0*/  SEL R14, R14, RZ, !P2 ;  /* 0x000000ff0e0e7207 */ /* 0x000fe40005000000 */
[----:B------:R-:W-:Y:S01]  /*2a00*/  ISETP.NE.AND P4, PT, R45, 0x5, PT ;  /* 0x000000052d00780c */ /* 0x000fe20003f85270 */
[----:B------:R-:W-:Y:S02]  /*2a10*/  VIADD R15, R13, 0x1 ;  /* 0x000000010d0f7836 */ /* 0x000fe40000000000 */
[----:B------:R-:W-:Y:S02]  /*2a20*/  IMAD.IADD R14, R5, 0x1, R14 ;  /* 0x00000001050e7824 */ /* 0x000fe400078e020e */
[----:B------:R-:W-:Y:S01]  /*2a30*/  @!P0 IMAD.MOV R15, RZ, RZ, R13 ;  /* 0x000000ffff0f8224 */ /* 0x000fe200078e020d */
[----:B------:R-:W-:-:S02]  /*2a40*/  ISETP.NE.AND P0, PT, R2, R37, PT ;  /* 0x000000250200720c */ /* 0x000fc40003f05270 */
[----:B------:R-:W-:Y:S01]  /*2a50*/  SEL R14, R14, RZ, !P3 ;  /* 0x000000ff0e0e7207 */ /* 0x000fe20005800000 */
[----:B------:R-:W-:Y:S02]  /*2a60*/  VIADD R16, R15, 0x1 ;  /* 0x000000010f107836 */ /* 0x000fe40000000000 */
[----:B------:R-:W-:Y:S01]  /*2a70*/  @!P1 IMAD.MOV R16, RZ, RZ, R15 ;  /* 0x000000ffff109224 */ /* 0x000fe200078e020f */
[----:B------:R-:W-:Y:S01]  /*2a80*/  ISETP.GE.AND P1, PT, R36, 0x1, PT ;  /* 0x000000012400780c */ /* 0x000fe20003f26270 */
[----:B------:R-:W-:Y:S02]  /*2a90*/  IMAD.IADD R14, R3, 0x1, R14 ;  /* 0x00000001030e7824 */ /* 0x000fe400078e020e */
[----:B------:R-:W-:Y:S02]  /*2aa0*/  VIADD R17, R16, 0x1 ;  /* 0x0000000110117836 */ /* 0x000fe40000000000 */
[----:B------:R-:W-:Y:S01]  /*2ab0*/  @!P2 IMAD.MOV R17, RZ, RZ, R16 ;  /* 0x000000ffff11a224 */ /* 0x000fe200078e0210 */
[----:B------:R-:W-:-:S02]  /*2ac0*/  SEL R13, R14, RZ, !P0 ;  /* 0x000000ff0e0d7207 */ /* 0x000fc40004000000 */
[----:B------:R-:W-:-:S03]  /*2ad0*/  ISETP.NE.AND P2, PT, R36, 0x1f, PT ;  /* 0x0000001f2400780c */ /* 0x000fc60003f45270 */
[----:B------:R-:W-:Y:S02]  /*2ae0*/  IMAD.IADD R14, R12, 0x1, R13 ;  /* 0x000000010c0e7824 */ /* 0x000fe400078e020d */
[----:B------:R-:W-:Y:S02]  /*2af0*/  VIADD R12, R17, 0x1 ;  /* 0x00000001110c7836 */ /* 0x000fe40000000000 */
[----:B------:R-:W-:Y:S01]  /*2b00*/  @!P3 IMAD.MOV R12, RZ, RZ, R17 ;  /* 0x000000ffff0cb224 */ /* 0x000fe200078e0211 */
[----:B------:R-:W0:Y:S01]  /*2b10*/  SHFL.UP PT, R15, R14, 0x1, RZ ;  /* 0x042000000e0f7989 */ /* 0x000e2200000e00ff */
[C---:B------:R-:W-:Y:S02]  /*2b20*/  ISETP.NE.AND P3, PT, R45.reuse, 0x6, PT ;  /* 0x000000062d00780c */ /* 0x040fe40003f65270 */
[----:B------:R-:W-:Y:S02]  /*2b30*/  VIADD R13, R12, 0x1 ;  /* 0x000000010c0d7836 */ /* 0x000fe40000000000 */
[----:B------:R-:W-:Y:S01]  /*2b40*/  @!P0 IMAD.MOV R13, RZ, RZ, R12 ;  /* 0x000000ffff0d8224 */ /* 0x000fe200078e020c */
[----:B------:R-:W-:-:S04]  /*2b50*/  @!P2 LEA R35, R45, UR4, 0x3 ;  /* 0x000000042d23ac11 */ /* 0x000fc8000f8e18ff */
[----:B------:R-:W1:Y:S01]  /*2b60*/  SHFL.UP PT, R12, R13, 0x1, RZ ;  /* 0x042000000d0c7989 */ /* 0x000e6200000e00ff */
[----:B------:R-:W-:-:S04]  /*2b70*/  ISETP.NE.AND P0, PT, R13, RZ, PT ;  /* 0x000000ff0d00720c */ /* 0x000fc80003f05270 */
[----:B0-----:R-:W-:-:S04]  /*2b80*/  SEL R15, R15, RZ, !P0 ;  /* 0x000000ff0f0f7207 */ /* 0x001fc80004000000 */
[----:B------:R-:W-:-:S05]  /*2b90*/  SEL R15, R15, RZ, P1 ;  /* 0x000000ff0f0f7207 */ /* 0x000fca0000800000 */
[----:B------:R-:W-:Y:S01]  /*2ba0*/  IMAD.IADD R15, R14, 0x1, R15 ;  /* 0x000000010e0f7824 */ /* 0x000fe200078e020f */
[----:B-1----:R-:W-:Y:S02]  /*2bb0*/  SEL R12, R12, RZ, P1 ;  /* 0x000000ff0c0c7207 */ /* 0x002fe40000800000 */
[----:B------:R-:W-:Y:S02]  /*2bc0*/  ISETP.GE.AND P1, PT, R36, 0x2, PT ;  /* 0x000000022400780c */ /* 0x000fe40003f26270 */
[----:B------:R-:W0:Y:S01]  /*2bd0*/  SHFL.UP PT, R16, R15, 0x2, RZ ;  /* 0x044000000f107989 */ /* 0x000e2200000e00ff */
[----:B------:R-:W-:-:S05]  /*2be0*/  IMAD.IADD R12, R12, 0x1, R13 ;  /* 0x000000010c0c7824 */ /* 0x000fca00078e020d */
[----:B------:R-:W1:Y:S01]  /*2bf0*/  SHFL.UP PT, R14, R12, 0x2, RZ ;  /* 0x044000000c0e7989 */ /* 0x000e6200000e00ff */
[----:B------:R-:W-:-:S04]  /*2c00*/  ISETP.NE.AND P0, PT, R12, RZ, PT ;  /* 0x000000ff0c00720c */ /* 0x000fc80003f05270 */
[----:B0-----:R-:W-:-:S04]  /*2c10*/  SEL R16, R16, RZ, !P0 ;  /* 0x000000ff10107207 */ /* 0x001fc80004000000 */
[----:B------:R-:W-:Y:S02]  /*2c20*/  SEL R16, R16, RZ, P1 ;  /* 0x000000ff10107207 */ /* 0x000fe40000800000 */
[----:B-1----:R-:W-:Y:S02]  /*2c30*/  SEL R13, R14, RZ, P1 ;  /* 0x000000ff0e0d7207 */ /* 0x002fe40000800000 */
[----:B------:R-:W-:Y:S01]  /*2c40*/  ISETP.GE.AND P1, PT, R36, 0x4, PT ;  /* 0x000000042400780c */ /* 0x000fe20003f26270 */
[----:B------:R-:W-:Y:S02]  /*2c50*/  IMAD.IADD R16, R15, 0x1, R16 ;  /* 0x000000010f107824 */ /* 0x000fe400078e0210 */
[----:B------:R-:W-:-:S03]  /*2c60*/  IMAD.IADD R13, R12, 0x1, R13 ;  /* 0x000000010c0d7824 */ /* 0x000fc600078e020d */
[----:B------:R-:W0:Y:S02]  /*2c70*/  SHFL.UP PT, R17, R16, 0x4, RZ ;  /* 0x0480000010117989 */ /* 0x000e2400000e00ff */
[----:B------:R-:W-:Y:S02]  /*2c80*/  ISETP.NE.AND P0, PT, R13, RZ, PT ;  /* 0x000000ff0d00720c */ /* 0x000fe40003f05270 */
[----:B------:R-:W1:Y:S02]  /*2c90*/  SHFL.UP PT, R14, R13, 0x4, RZ ;  /* 0x048000000d0e7989 */ /* 0x000e6400000e00ff */
        /* <DEDUP_REMOVED lines=18> */
[----:B0-----:R-:W-:Y:S02]  /*2dc0*/  SEL R15, R15, RZ, !P0 ;  /* 0x000000ff0f0f7207 */ /* 0x001fe40004000000 */
[----:B-1----:R-:W-:Y:S02]  /*2dd0*/  SEL R12, R12, RZ, P1 ;  /* 0x000000ff0c0c7207 */ /* 0x002fe40000800000 */
[----:B------:R-:W-:-:S03]  /*2de0*/  SEL R15, R15, RZ, P1 ;  /* 0x000000ff0f0f7207 */ /* 0x000fc60000800000 */
[----:B------:R-:W-:Y:S02]  /*2df0*/  IMAD.IADD R40, R13, 0x1, R12 ;  /* 0x000000010d287824 */ /* 0x000fe400078e020c */
[----:B------:R-:W-:-:S03]  /*2e00*/  IMAD.IADD R41, R16, 0x1, R15 ;  /* 0x0000000110297824 */ /* 0x000fc600078e020f */
[----:B------:R-:W-:Y:S04]  /*2e10*/  SHFL.UP PT, R43, R40, 0x1, RZ ;  /* 0x04200000282b7989 */ /* 0x000fe800000e00ff */
[----:B------:R-:W-:Y:S01]  /*2e20*/  @!P2 STS.64 [R35], R40 ;  /* 0x000000282300a388 */ /* 0x000fe20000000a00 */
[----:B------:R-:W-:Y:S06]  /*2e30*/  BAR.SYNC.DEFER_BLOCKING 0x0 ;  /* 0x0000000000007b1d */ /* 0x000fec0000010000 */
[----:B------:R-:W-:Y:S04]  /*2e40*/  SHFL.UP PT, R35, R41, 0x1, RZ ;  /* 0x0420000029237989 */ /* 0x000fe800000e00ff */
[----:B------:R-:W0:Y:S04]  /*2e50*/  LDS.128 R12, [UR4] ;  /* 0x00000004ff0c7984 */ /* 0x000e280008000c00 */
[----:B------:R-:W1:Y:S04]  /*2e60*/  LDS.128 R16, [UR4+0x10] ;  /* 0x00001004ff107984 */ /* 0x000e680008000c00 */
[----:B------:R-:W2:Y:S01]  /*2e70*/  LDS.128 R20, [UR4+0x20] ;  /* 0x00002004ff147984 */ /* 0x000ea20008000c00 */
[----:B0-----:R-:W-:-:S04]  /*2e80*/  ISETP.NE.AND P0, PT, R14, RZ, PT ;  /* 0x000000ff0e00720c */ /* 0x001fc80003f05270 */
[----:B------:R-:W-:Y:S02]  /*2e90*/  SEL R24, R13, RZ, !P0 ;  /* 0x000000ff0d187207 */ /* 0x000fe40004000000 */
[----:B-1----:R-:W-:Y:S02]  /*2ea0*/  ISETP.NE.AND P0, PT, R16, RZ, PT ;  /* 0x000000ff1000720c */ /* 0x002fe40003f05270 */
[----:B--2---:R-:W-:Y:S01]  /*2eb0*/  ISETP.NE.AND P1, PT, R20, RZ, PT ;  /* 0x000000ff1400720c */ /* 0x004fe20003f25270 */
[----:B------:R-:W-:Y:S01]  /*2ec0*/  IMAD.IADD R38, R15, 0x1, R24 ;  /* 0x000000010f267824 */ /* 0x000fe200078e0218 */
[----:B------:R-:W-:Y:S01]  /*2ed0*/  ISETP.NE.AND P2, PT, R22, RZ, PT ;  /* 0x000000ff1600720c */ /* 0x000fe20003f45270 */
[----:B------:R-:W0:Y:S01]  /*2ee0*/  LDS.128 R24, [UR4+0x30] ;  /* 0x00003004ff187984 */ /* 0x000e220008000c00 */
[----:B------:R-:W-:Y:S02]  /*2ef0*/  IMAD.IADD R15, R12, 0x1, R14 ;  /* 0x000000010c0f7824 */ /* 0x000fe400078e020e */
[----:B------:R-:W-:-:S02]  /*2f00*/  SEL R42, R38, RZ, !P0 ;  /* 0x000000ff262a7207 */ /* 0x000fc40004000000 */
[----:B------:R-:W-:-:S03]  /*2f10*/  ISETP.NE.AND P0, PT, R18, RZ, PT ;  /* 0x000000ff1200720c */ /* 0x000fc60003f05270 */
[----:B------:R-:W-:-:S05]  /*2f20*/  IMAD.IADD R17, R17, 0x1, R42 ;  /* 0x0000000111117824 */ /* 0x000fca00078e022a */
[----:B------:R-:W-:Y:S02]  /*2f30*/  SEL R42, R17, RZ, !P0 ;  /* 0x000000ff112a7207 */ /* 0x000fe40004000000 */
[----:B------:R-:W-:-:S03]  /*2f40*/  ISETP.NE.AND P0, PT, R45, 0x2, PT ;  /* 0x000000022d00780c */ /* 0x000fc60003f05270 */
[----:B------:R-:W-:Y:S01]  /*2f50*/  IMAD.IADD R19, R19, 0x1, R42 ;  /* 0x0000000113137824 */ /* 0x000fe200078e022a */
[C---:B------:R-:W-:Y:S01]  /*2f60*/  SEL R12, R15.reuse, R12, !P0 ;  /* 0x0000000c0f0c7207 */ /* 0x040fe20004000000 */
[----:B------:R-:W-:Y:S01]  /*2f70*/  IMAD.IADD R15, R15, 0x1, R16 ;  /* 0x000000010f0f7824 */ /* 0x000fe200078e0210 */
[----:B------:R-:W-:Y:S02]  /*2f80*/  SEL R38, R38, R13, !P0 ;  /* 0x0000000d26267207 */ /* 0x000fe40004000000 */
[----:B------:R-:W-:Y:S02]  /*2f90*/  SEL R14, R19, RZ, !P1 ;  /* 0x000000ff130e7207 */ /* 0x000fe40004800000 */
[C---:B------:R-:W-:Y:S02]  /*2fa0*/  ISETP.NE.AND P1, PT, R45.reuse, 0x3, PT ;  /* 0x000000032d00780c */ /* 0x040fe40003f25270 */
[----:B------:R-:W-:Y:S01]  /*2fb0*/  ISETP.NE.AND P0, PT, R45, 0x4, PT ;  /* 0x000000042d00780c */ /* 0x000fe20003f05270 */
[----:B------:R-:W-:Y:S01]  /*2fc0*/  IMAD.IADD R21, R21, 0x1, R14 ;  /* 0x0000000115157824 */ /* 0x000fe200078e020e */
[----:B------:R-:W-:-:S02]  /*2fd0*/  SEL R38, R17, R38, !P1 ;  /* 0x0000002611267207 */ /* 0x000fc40004800000 */
[----:B------:R-:W-:Y:S01]  /*2fe0*/  SEL R12, R15, R12, !P1 ;  /* 0x0000000c0f0c7207 */ /* 0x000fe20004800000 */
[----:B------:R-:W-:Y:S01]  /*2ff0*/  IMAD.IADD R15, R18, 0x1, R15 ;  /* 0x00000001120f7824 */ /* 0x000fe200078e020f */
[----:B------:R-:W-:Y:S02]  /*3000*/  SEL R14, R21, RZ, !P2 ;  /* 0x000000ff150e7207 */ /* 0x000fe40005000000 */
[----:B------:R-:W-:Y:S02]  /*3010*/  ISETP.GE.U32.AND P1, PT, R0, 0x20, PT ;  /* 0x000000200000780c */ /* 0x000fe40003f26070 */
[----:B------:R-:W-:Y:S01]  /*3020*/  SEL R38, R19, R38, !P0 ;  /* 0x0000002613267207 */ /* 0x000fe20004000000 */
[----:B------:R-:W-:Y:S01]  /*3030*/  IMAD.IADD R23, R23, 0x1, R14 ;  /* 0x0000000117177824 */ /* 0x000fe200078e020e */
[C---:B------:R-:W-:Y:S01]  /*3040*/  SEL R12, R15.reuse, R12, !P0 ;  /* 0x0000000c0f0c7207 */ /* 0x040fe20004000000 */
[----:B------:R-:W-:Y:S01]  /*3050*/  IMAD.IADD R15, R15, 0x1, R20 ;  /* 0x000000010f0f7824 */ /* 0x000fe200078e0214 */
[----:B0-----:R-:W-:-:S02]  /*3060*/  ISETP.NE.AND P5, PT, R24, RZ, PT ;  /* 0x000000ff1800720c */ /* 0x001fc40003fa5270 */
[----:B------:R-:W-:Y:S02]  /*3070*/  SEL R38, R21, R38, !P4 ;  /* 0x0000002615267207 */ /* 0x000fe40006000000 */
[----:B------:R-:W-:Y:S02]  /*3080*/  SEL R14, R23, RZ, !P5 ;  /* 0x000000ff170e7207 */ /* 0x000fe40006800000 */
[----:B------:R-:W-:Y:S02]  /*3090*/  ISETP.NE.AND P2, PT, R45, 0x7, PT ;  /* 0x000000072d00780c */ /* 0x000fe40003f45270 */
[----:B------:R-:W-:Y:S01]  /*30a0*/  SEL R38, R23, R38, !P3 ;  /* 0x0000002617267207 */ /* 0x000fe20005800000 */
[----:B------:R-:W-:Y:S01]  /*30b0*/  IMAD.IADD R25, R25, 0x1, R14 ;  /* 0x0000000119197824 */ /* 0x000fe200078e020e */
[----:B------:R-:W-:Y:S02]  /*30c0*/  ISETP.NE.AND P0, PT, R36, RZ, P1 ;  /* 0x000000ff2400720c */ /* 0x000fe40000f05270 */
[----:B------:R-:W-:Y:S01]  /*30d0*/  SEL R12, R15, R12, !P4 ;  /* 0x0000000c0f0c7207 */ /* 0x000fe20006000000 */
[----:B------:R-:W-:Y:S01]  /*30e0*/  IMAD.IADD R15, R22, 0x1, R15 ;  /* 0x00000001160f7824 */ /* 0x000fe200078e020f */
[----:B------:R-:W-:-:S02]  /*30f0*/  @P1 ISETP.NE.AND P4, PT, R43, RZ, PT ;  /* 0x000000ff2b00120c */ /* 0x000fc40003f85270 */
[----:B------:R-:W-:Y:S02]  /*3100*/  SEL R38, R25, R38, !P2 ;  /* 0x0000002619267207 */ /* 0x000fe40005000000 */
[C---:B------:R-:W-:Y:S01]  /*3110*/  SEL R12, R15.reuse, R12, !P3 ;  /* 0x0000000c0f0c7207 */ /* 0x040fe20005800000 */
[----:B------:R-:W-:Y:S01]  /*3120*/  IMAD.IADD R15, R15, 0x1, R24 ;  /* 0x000000010f0f7824 */ /* 0x000fe200078e0218 */
[----:B------:R-:W-:Y:S02]  /*3130*/  @P1 ISETP.NE.AND P5, PT, R36, RZ, PT ;  /* 0x000000ff2400120c */ /* 0x000fe40003fa5270 */
[C---:B------:R-:W-:Y:S01]  /*3140*/  ISETP.NE.AND P3, PT, R26.reuse, RZ, PT ;  /* 0x000000ff1a00720c */ /* 0x040fe20003f65270 */
[----:B------:R-:W-:Y:S01]  /*3150*/  IMAD.IADD R20, R26, 0x1, R15 ;  /* 0x000000011a147824 */ /* 0x000fe200078e020f */
[----:B------:R-:W-:Y:S02]  /*3160*/  @P1 SEL R16, R38, RZ, !P4 ;  /* 0x000000ff26101207 */ /* 0x000fe40006000000 */
[----:B------:R-:W-:-:S02]  /*3170*/  @P1 SEL R13, R43, RZ, P5 ;  /* 0x000000ff2b0d1207 */ /* 0x000fc40002800000 */
[----:B------:R-:W-:Y:S01]  /*3180*/  SEL R12, R15, R12, !P2 ;  /* 0x0000000c0f0c7207 */ /* 0x000fe20005000000 */
[----:B------:R-:W-:Y:S01]  /*3190*/  @P0 IMAD.IADD R38, R35, 0x1, R16 ;  /* 0x0000000123260824 */ /* 0x000fe200078e0210 */
[----:B------:R-:W-:-:S03]  /*31a0*/  SEL R14, R25, RZ, !P3 ;  /* 0x000000ff190e7207 */ /* 0x000fc60005800000 */
[----:B------:R-:W-:Y:S02]  /*31b0*/  @P1 IMAD.IADD R43, R12, 0x1, R13 ;  /* 0x000000010c2b1824 */ /* 0x000fe400078e020d */
[----:B------:R-:W-:Y:S02]  /*31c0*/  IMAD.IADD R27, R27, 0x1, R14 ;  /* 0x000000011b1b7824 */ /* 0x000fe400078e020e */
[----:B------:R-:W-:Y:S01]  /*31d0*/  @P1 IMAD.MOV.U32 R35, RZ, RZ, R38 ;  /* 0x000000ffff231224 */ /* 0x000fe200078e0026 */
[----:B------:R-:W-:Y:S06]  /*31e0*/  @P1 BRA `(.L_x_1450) ;  /* 0x0000000c001c1947 */ /* 0x000fec0003800000 */
[----:B------:R-:W0:Y:S01]  /*31f0*/  LDC.64 R40, c[0x0][0x3a8] ;  /* 0x0000ea00ff287b82 */ /* 0x000e220000000a00 */
[----:B------:R-:W-:Y:S01]  /*3200*/  ISETP.NE.AND P0, PT, R0, RZ, PT ;  /* 0x000000ff0000720c */ /* 0x000fe20003f05270 */
[----:B------:R-:W1:-:S12]  /*3210*/  LDCU UR5, c[0x0][0x370] ;  /* 0x00006e00ff0577ac */ /* 0x000e580008000800 */
[----:B------:R-:W-:Y:S01]  /*3220*/  @!P0 IMAD.MOV.U32 R14, RZ, RZ, 0x64 ;  /* 0x00000064ff0e8424 */ /* 0x000fe200078e00ff */
[----:B------:R2:W-:Y:S01]  /*3230*/  @!P0 STS [UR4+0x74], R20 ;  /* 0x00007414ff008988 */ /* 0x0005e20008000804 */
[----:B------:R-:W-:Y:S02]  /*3240*/  @!P0 IMAD.MOV.U32 R15, RZ, RZ, 0x0 ;  /* 0x00000000ff0f8424 */ /* 0x000fe400078e00ff */
[----:B------:R-:W-:Y:S01]  /*3250*/  @!P0 IMAD.MOV.U32 R12, RZ, RZ, R20 ;  /* 0x000000ffff0c8224 */ /* 0x000fe200078e0014 */
[----:B------:R2:W-:Y:S01]  /*3260*/  @!P0 STS [UR4+0x78], R27 ;  /* 0x0000781bff008988 */ /* 0x0005e20008000804 */
[----:B------:R-:W-:Y:S01]  /*3270*/  @!P0 IMAD.MOV.U32 R13, RZ, RZ, R27 ;  /* 0x000000ffff0d8224 */ /* 0x000fe200078e001b */
[----:B-1----:R-:W-:Y:S01]  /*3280*/  UISETP.GT.U32.AND UP0, UPT, UR5, 0x1f3, UPT ;  /* 0x000001f30500788c */ /* 0x002fe2000bf04070 */
[----:B0-----:R-:W-:-:S05]  /*3290*/  IMAD.WIDE.U32 R40, R39, 0x10, R40 ;  /* 0x0000001027287825 */ /* 0x001fca00078e0028 */
[----:B------:R2:W-:Y:S03]  /*32a0*/  @!P0 ST.E.128.STRONG.GPU desc[UR12][R40.64+0x200], R12 ;  /* 0x0002000c28008985 */ /* 0x0005e6000c10fd0c */
[----:B------:R-:W-:Y:S05]  /*32b0*/  BRA.U UP0, `(.L_x_1451) ;  /* 0x0000000100087547 */ /* 0x000fea000b800000 */
[----:B------:R0:W-:Y:S06]  /*32c0*/  MEMBAR.SC.CTA ;  /* 0x0000000000007992 */ /* 0x0001ec0000000000 */
[----:B0-----:R-:W-:Y:S05]  /*32d0*/  BRA `(.L_x_1452) ;  /* 0x0000000000087947 */ /* 0x001fea0003800000 */
.L_x_1451:
[----:B------:R-:W-:Y:S05]  /*32e0*/  NANOSLEEP 0x1c2 ;  /* 0x000001c20000795d */ /* 0x000fea0003800000 */
[----:B------:R-:W-:Y:S01]  /*32f0*/  NOP ;  /* 0x0000000000007918 */ /* 0x000fe20000000000 */
.L_x_1452:
[----:B--2---:R-:W-:-:S03]  /*3300*/  IMAD.WIDE.U32 R12, R0, 0x10, RZ ;  /* 0x00000010000c7825 */ /* 0x004fc600078e00ff */
[----:B------:R-:W-:Y:S02]  /*3310*/  LOP3.LUT R17, R12, 0xfffffff0, RZ, 0x3c, !PT ;  /* 0xfffffff00c117812 */ /* 0x000fe400078e3cff */
[----:B------:R-:W-:Y:S02]  /*3320*/  LOP3.LUT R13, RZ, R13, RZ, 0x33, !PT ;  /* 0x0000000dff0d7212 */ /* 0x000fe400078e33ff */
[----:B------:R-:W-:-:S05]  /*3330*/  IADD3 R16, P1, PT, R40, R17, RZ ;  /* 0x0000001128107210 */ /* 0x000fca0007f3e0ff */
[----:B------:R-:W-:-:S08]  /*3340*/  IMAD.X R17, R41, 0x1, R13, P1 ;  /* 0x0000000129117824 */ /* 0x000fd000008e060d */
.L_x_1454:
[----:B------:R-:W2:Y:S01]  /*3350*/  LD.E.128.STRONG.GPU R12, desc[UR12][R16.64+0x200] ;  /* 0x0002000c100c7980 */ /* 0x000ea2000c10fd00 */
[----:B------:R-:W-:Y:S05]  /*3360*/  YIELD ;  /* 0x0000000000007946 */ /* 0x000fea0003800000 */
[----:B------:R-:W-:Y:S01]  /*3370*/  UMOV UR5, 0xffffffff ;  /* 0xffffffff00057882 */ /* 0x000fe20000000000 */
[----:B--2---:R-:W-:-:S04]  /*3380*/  ISETP.NE.U32.AND P1, PT, R14, 0x63, PT ;  /* 0x000000630e00780c */ /* 0x004fc80003f25070 */
[----:B------:R-:W-:Y:S01]  /*3390*/  ISETP.NE.AND.EX P1, PT, R15, RZ, PT, P1 ;  /* 0x000000ff0f00720c */ /* 0x000fe20003f25310 */
[----:B------:R-:W-:-:S12]  /*33a0*/  BRA.DIV UR5, `(.L_x_1453) ;  /* 0x0000007a05d07947 */ /* 0x000fd8000b800000 */
[----:B------:R-:W-:-:S13]  /*33b0*/  VOTE.ANY P1, !P1 ;  /* 0x0000000000ff7806 */ /* 0x000fda0004820100 */
.L_x_1510:
[----:B------:R-:W-:Y:S05]  /*33c0*/  @P1 BRA `(.L_x_1454) ;  /* 0xfffffffc00e01947 */ /* 0x000fea000383ffff */
[----:B------:R-:W-:Y:S01]  /*33d0*/  UMOV UR5, 0xffffffff ;  /* 0xffffffff00057882 */ /* 0x000fe20000000000 */
[----:B------:R-:W-:-:S04]  /*33e0*/  ISETP.NE.U32.AND P5, PT, R14, 0x65, PT ;  /* 0x000000650e00780c */ /* 0x000fc80003fa5070 */
[----:B------:R-:W-:Y:S01]  /*33f0*/  ISETP.NE.AND.EX P5, PT, R15, RZ, PT, P5 ;  /* 0x000000ff0f00720c */ /* 0x000fe20003fa5350 */
[----:B------:R-:W-:-:S12]  /*3400*/  BRA.DIV UR5, `(.L_x_1455) ;  /* 0x0000007a05dc7947 */ /* 0x000fd8000b800000 */
[----:B------:R-:W0:Y:S01]  /*3410*/  S2R R17, SR_GEMASK ;  /* 0x0000000000117919 */ /* 0x000e220000003c00 */
[----:B------:R-:W-:Y:S01]  /*3420*/  VOTE.ANY R21, PT, !P5 ;  /* 0x0000000000157806 */ /* 0x000fe200068e0100 */
[----:B------:R-:W-:Y:S01]  /*3430*/  VIADD R19, R36, 0x4 ;  /* 0x0000000424137836 */ /* 0x000fe20000000000 */
[----:B------:R-:W-:Y:S02]  /*3440*/  ISETP.NE.AND P2, PT, R12, RZ, PT ;  /* 0x000000ff0c00720c */ /* 0x000fe40003f45270 */
[----:B------:R-:W-:Y:S02]  /*3450*/  ISETP.NE.U32.AND P3, PT, R14, 0x65, PT ;  /* 0x000000650e00780c */ /* 0x000fe40003f65070 */
[----:B------:R-:W-:Y:S02]  /*3460*/  LOP3.LUT R14, RZ, R0, RZ, 0x33, !PT ;  /* 0x00000000ff0e7212 */ /* 0x000fe400078e33ff */
[----:B------:R-:W-:Y:S01]  /*3470*/  ISETP.NE.AND.EX P3, PT, R15, RZ, PT, P3 ;  /* 0x000000ff0f00720c */ /* 0x000fe20003f65330 */
[----:B------:R-:W-:-:S02]  /*3480*/  VIADD R15, R36, 0x10 ;  /* 0x00000010240f7836 */ /* 0x000fc40000000000 */
[----:B------:R-:W-:-:S10]  /*3490*/  IMAD.IADD R14, R14, 0x1, R39 ;  /* 0x000000010e0e7824 */ /* 0x000fd400078e0227 */
[----:B------:R-:W-:Y:S02]  /*34a0*/  VOTE.ALL P3, P3 ;  /* 0x0000000000ff7806 */ /* 0x000fe40001860000 */
[----:B0-----:R-:W-:-:S05]  /*34b0*/  LOP3.LUT R21, R21, 0x80000000, R17, 0xec, !PT ;  /* 0x8000000015157812 */ /* 0x001fca00078eec11 */
[----:B------:R-:W-:-:S05]  /*34c0*/  VIADD R16, R21, 0xffffffff ;  /* 0xffffffff15107836 */ /* 0x000fca0000000000 */
[----:B------:R-:W-:-:S04]  /*34d0*/  LOP3.LUT R16, R21, R16, RZ, 0xc, !PT ;  /* 0x0000001015107212 */ /* 0x000fc800078e0cff */
[----:B------:R-:W0:Y:S02]  /*34e0*/  POPC R24, R16 ;  /* 0x0000001000187309 */ /* 0x000e240000000000 */
[----:B0-----:R-:W0:Y:S01]  /*34f0*/  SHFL.DOWN PT, R23, R13, 0x1, R24 ;  /* 0x082000000d177989 */ /* 0x001e2200000e0018 */
[----:B------:R-:W-:-:S03]  /*3500*/  ISETP.GE.AND P1, PT, R36, R24, PT ;  /* 0x000000182400720c */ /* 0x000fc60003f26270 */
[----:B------:R-:W1:Y:S01]  /*3510*/  SHFL.DOWN PT, R18, R12, 0x1, R24 ;  /* 0x082000000c127989 */ /* 0x000e6200000e0018 */
[----:B0-----:R-:W-:-:S04]  /*3520*/  SEL R23, R23, RZ, !P2 ;  /* 0x000000ff17177207 */ /* 0x001fc80005000000 */
[----:B------:R-:W-:Y:S02]  /*3530*/  SEL R23, R23, RZ, !P1 ;  /* 0x000000ff17177207 */ /* 0x000fe40004800000 */
[----:B-1----:R-:W-:-:S03]  /*3540*/  SEL R45, R18, RZ, !P1 ;  /* 0x000000ff122d7207 */ /* 0x002fc60004800000 */
[----:B------:R-:W-:Y:S02]  /*3550*/  IMAD.IADD R25, R13, 0x1, R23 ;  /* 0x000000010d197824 */ /* 0x000fe400078e0217 */
[----:B------:R-:W-:Y:S02]  /*3560*/  IMAD.IADD R45, R12, 0x1, R45 ;  /* 0x000000010c2d7824 */ /* 0x000fe400078e022d */
[----:B------:R-:W-:Y:S01]  /*3570*/  VIADD R13, R36, 0x2 ;  /* 0x00000002240d7836 */ /* 0x000fe20000000000 */
[----:B------:R-:W0:Y:S02]  /*3580*/  SHFL.DOWN PT, R23, R25, 0x2, R24 ;  /* 0x0840000019177989 */ /* 0x000e2400000e0018 */
[----:B------:R-:W-:Y:S02]  /*3590*/  ISETP.NE.AND P2, PT, R45, RZ, PT ;  /* 0x000000ff2d00720c */ /* 0x000fe40003f45270 */
[----:B------:R-:W1:Y:S01]  /*35a0*/  SHFL.DOWN PT, R16, R45, 0x2, R24 ;  /* 0x084000002d107989 */ /* 0x000e6200000e0018 */
[----:B------:R-:W-:-:S02]  /*35b0*/  ISETP.GT.AND P1, PT, R13, R24, PT ;  /* 0x000000180d00720c */ /* 0x000fc40003f24270 */
[----:B0-----:R-:W-:-:S04]  /*35c0*/  SEL R23, R23, RZ, !P2 ;  /* 0x000000ff17177207 */ /* 0x001fc80005000000 */
[----:B------:R-:W-:Y:S02]  /*35d0*/  SEL R12, R23, RZ, !P1 ;  /* 0x000000ff170c7207 */ /* 0x000fe40004800000 */
[----:B-1----:R-:W-:Y:S02]  /*35e0*/  SEL R16, R16, RZ, !P1 ;  /* 0x000000ff10107207 */ /* 0x002fe40004800000 */
[----:B------:R-:W-:Y:S01]  /*35f0*/  ISETP.GT.AND P1, PT, R19, R24, PT ;  /* 0x000000181300720c */ /* 0x000fe20003f24270 */
[----:B------:R-:W-:Y:S02]  /*3600*/  IMAD.IADD R13, R25, 0x1, R12 ;  /* 0x00000001190d7824 */ /* 0x000fe400078e020c */
[----:B------:R-:W-:Y:S02]  /*3610*/  IMAD.IADD R47, R45, 0x1, R16 ;  /* 0x000000012d2f7824 */ /* 0x000fe400078e0210 */
[----:B------:R-:W-:Y:S01]  /*3620*/  VIADD R19, R36, 0x8 ;  /* 0x0000000824137836 */ /* 0x000fe20000000000 */
[----:B------:R-:W0:Y:S02]  /*3630*/  SHFL.DOWN PT, R23, R13, 0x4, R24 ;  /* 0x088000000d177989 */ /* 0x000e2400000e0018 */
[----:B------:R-:W-:-:S02]  /*3640*/  ISETP.NE.AND P2, PT, R47, RZ, PT ;  /* 0x000000ff2f00720c */ /* 0x000fc40003f45270 */
[----:B------:R-:W1:Y:S02]  /*3650*/  SHFL.DOWN PT, R12, R47, 0x4, R24 ;  /* 0x088000002f0c7989 */ /* 0x000e6400000e0018 */
[----:B0-----:R-:W-:-:S04]  /*3660*/  SEL R23, R23, RZ, !P2 ;  /* 0x000000ff17177207 */ /* 0x001fc80005000000 */
[----:B------:R-:W-:Y:S02]  /*3670*/  SEL R16, R23, RZ, !P1 ;  /* 0x000000ff17107207 */ /* 0x000fe40004800000 */
[----:B-1----:R-:W-:Y:S02]  /*3680*/  SEL R12, R12, RZ, !P1 ;  /* 0x000000ff0c0c7207 */ /* 0x002fe40004800000 */
[----:B------:R-:W-:Y:S01]  /*3690*/  ISETP.GT.AND P1, PT, R19, R24, PT ;  /* 0x000000181300720c */ /* 0x000fe20003f24270 */
[----:B------:R-:W-:Y:S02]  /*36a0*/  IMAD.IADD R49, R13, 0x1, R16 ;  /* 0x000000010d317824 */ /* 0x000fe400078e0210 */
[----:B------:R-:W-:-:S03]  /*36b0*/  IMAD.IADD R51, R47, 0x1, R12 ;  /* 0x000000012f337824 */ /* 0x000fc600078e020c */
[----:B------:R-:W0:Y:S02]  /*36c0*/  SHFL.DOWN PT, R13, R49, 0x8, R24 ;  /* 0x09000000310d7989 */ /* 0x000e2400000e0018 */
[----:B------:R-:W-:Y:S02]  /*36d0*/  ISETP.NE.AND P2, PT, R51, RZ, PT ;  /* 0x000000ff3300720c */ /* 0x000fe40003f45270 */
[----:B------:R-:W1:Y:S02]  /*36e0*/  SHFL.DOWN PT, R12, R51, 0x8, R24 ;  /* 0x09000000330c7989 */ /* 0x000e6400000e0018 */
[----:B0-----:R-:W-:-:S04]  /*36f0*/  SEL R13, R13, RZ, !P2 ;  /* 0x000000ff0d0d7207 */ /* 0x001fc80005000000 */
[----:B------:R-:W-:Y:S02]  /*3700*/  SEL R16, R13, RZ, !P1 ;  /* 0x000000ff0d107207 */ /* 0x000fe40004800000 */
[----:B-1----:R-:W-:Y:S02]  /*3710*/  SEL R12, R12, RZ, !P1 ;  /* 0x000000ff0c0c7207 */ /* 0x002fe40004800000 */
[----:B------:R-:W-:Y:S01]  /*3720*/  ISETP.GT.AND P1, PT, R15, R24, PT ;  /* 0x000000180f00720c */ /* 0x000fe20003f24270 */
[----:B------:R-:W-:Y:S02]  /*3730*/  IMAD.IADD R25, R49, 0x1, R16 ;  /* 0x0000000131197824 */ /* 0x000fe400078e0210 */
[----:B------:R-:W-:Y:S02]  /*3740*/  IMAD.IADD R45, R51, 0x1, R12 ;  /* 0x00000001332d7824 */ /* 0x000fe400078e020c */
[----:B------:R-:W0:Y:S01]  /*3750*/  LDC.64 R12, c[0x0][0x3a8] ;  /* 0x0000ea00ff0c7b82 */ /* 0x000e220000000a00 */
[----:B------:R-:W1:Y:S02]  /*3760*/  SHFL.DOWN PT, R23, R25, 0x10, R24 ;  /* 0x0a00000019177989 */ /* 0x000e6400000e0018 */
[----:B------:R-:W-:-:S02]  /*3770*/  ISETP.NE.AND P2, PT, R45, RZ, PT ;  /* 0x000000ff2d00720c */ /* 0x000fc40003f45270 */
[----:B------:R-:W2:Y:S02]  /*3780*/  SHFL.DOWN PT, R16, R45, 0x10, R24 ;  /* 0x0a0000002d107989 */ /* 0x000ea400000e0018 */
[----:B-1----:R-:W-:Y:S02]  /*3790*/  SEL R23, R23, RZ, !P2 ;  /* 0x000000ff17177207 */ /* 0x002fe40005000000 */
[----:B0-----:R-:W-:Y:S02]  /*37a0*/  IADD3 R38, P2, PT, R12, 0x200, RZ ;  /* 0x000002000c267810 */ /* 0x001fe40007f5e0ff */
[----:B--2---:R-:W-:Y:S02]  /*37b0*/  SEL R16, R16, RZ, !P1 ;  /* 0x000000ff10107207 */ /* 0x004fe40004800000 */
[----:B------:R-:W-:Y:S01]  /*37c0*/  SEL R18, R23, RZ, !P1 ;  /* 0x000000ff17127207 */ /* 0x000fe20004800000 */
[----:B------:R-:W-:Y:S02]  /*37d0*/  IMAD.X R39, RZ, RZ, R13, P2 ;  /* 0x000000ffff277224 */ /* 0x000fe400010e060d */
[----:B------:R-:W-:-:S02]  /*37e0*/  IMAD.IADD R16, R45, 0x1, R16 ;  /* 0x000000012d107824 */ /* 0x000fc400078e0210 */
[----:B------:R-:W-:-:S07]  /*37f0*/  IMAD.IADD R18, R25, 0x1, R18 ;  /* 0x0000000119127824 */ /* 0x000fce00078e0212 */
.L_x_1524:
[----:B------:R-:W-:Y:S05]  /*3800*/  @!P3 BRA `(.L_x_1456) ;  /* 0x000000040030b947 */ /* 0x000fea0003800000 */
[----:B------:R-:W-:-:S07]  /*3810*/  IMAD.MOV.U32 R25, RZ, RZ, R14 ;  /* 0x000000ffff197224 */ /* 0x000fce00078e000e */
.L_x_1460:
[----:B------:R-:W-:-:S07]  /*3820*/  IMAD.WIDE R22, R25, 0x10, R38 ;  /* 0x0000001019167825 */ /* 0x000fce00078e0226 */
.L_x_1458:
[----:B------:R-:W2:Y:S01]  /*3830*/  LD.E.128.STRONG.GPU R12, desc[UR12][R22.64+-0x200] ;  /* 0xfffe000c160c7980 */ /* 0x000ea2000c10fd00 */
[----:B------:R-:W-:Y:S05]  /*3840*/  YIELD ;  /* 0x0000000000007946 */ /* 0x000fea0003800000 */
[----:B------:R-:W-:Y:S01]  /*3850*/  UMOV UR5, 0xffffffff ;  /* 0xffffffff00057882 */ /* 0x000fe20000000000 */
[----:B--2---:R-:W-:-:S04]  /*3860*/  ISETP.NE.U32.AND P1, PT, R14, 0x63, PT ;  /* 0x000000630e00780c */ /* 0x004fc80003f25070 */
[----:B------:R-:W-:Y:S01]  /*3870*/  ISETP.NE.AND.EX P1, PT, R15, RZ, PT, P1 ;  /* 0x000000ff0f00720c */ /* 0x000fe20003f25310 */
[----:B------:R-:W-:-:S12]  /*3880*/  BRA.DIV UR5, `(.L_x_1457) ;  /* 0x0000007e05847947 */ /* 0x000fd8000b800000 */
[----:B------:R-:W-:-:S13]  /*3890*/  VOTE.ANY P1, !P1 ;  /* 0x0000000000ff7806 */ /* 0x000fda0004820100 */
.L_x_1527:
[----:B------:R-:W-:Y:S05]  /*38a0*/  @P1 BRA `(.L_x_1458) ;  /* 0xfffffffc00e01947 */ /* 0x000fea000383ffff */
[----:B------:R-:W-:Y:S01]  /*38b0*/  UMOV UR5, 0xffffffff ;  /* 0xffffffff00057882 */ /* 0x000fe20000000000 */
[----:B------:R-:W-:-:S04]  /*38c0*/  ISETP.NE.U32.AND P5, PT, R14, 0x65, PT ;  /* 0x000000650e00780c */ /* 0x000fc80003fa5070 */
[----:B------:R-:W-:Y:S01]  /*38d0*/  ISETP.NE.AND.EX P5, PT, R15, RZ, PT, P5 ;  /* 0x000000ff0f00720c */ /* 0x000fe20003fa5350 */
[----:B------:R-:W-:-:S12]  /*38e0*/  BRA.DIV UR5, `(.L_x_1459) ;  /* 0x0000007e05907947 */ /* 0x000fd8000b800000 */
[----:B------:R-:W-:Y:S01]  /*38f0*/  VOTE.ANY R21, PT, !P5 ;  /* 0x0000000000157806 */ /* 0x000fe200068e0100 */
[----:B------:R-:W-:Y:S01]  /*3900*/  VIADD R25, R25, 0xffffffe0 ;  /* 0xffffffe019197836 */ /* 0x000fe20000000000 */
[----:B------:R-:W-:Y:S02]  /*3910*/  ISETP.NE.AND P2, PT, R12, RZ, PT ;  /* 0x000000ff0c00720c */ /* 0x000fe40003f45270 */
[----:B------:R-:W-:Y:S02]  /*3920*/  LOP3.LUT R21, R21, 0x80000000, R17, 0xec, !PT ;  /* 0x8000000015157812 */ /* 0x000fe400078eec11 */
[----:B------:R-:W-:-:S03]  /*3930*/  ISETP.NE.U32.AND P3, PT, R14, 0x65, PT ;  /* 0x000000650e00780c */ /* 0x000fc60003f65070 */
[----:B------:R-:W-:Y:S01]  /*3940*/  VIADD R22, R21, 0xffffffff ;  /* 0xffffffff15167836 */ /* 0x000fe20000000000 */
[----:B------:R-:W-:-:S04]  /*3950*/  ISETP.NE.AND.EX P3, PT, R15, RZ, PT, P3 ;  /* 0x000000ff0f00720c */ /* 0x000fc80003f65330 */
[----:B------:R-:W-:-:S04]  /*3960*/  LOP3.LUT R21, R21, R22, RZ, 0xc, !PT ;  /* 0x0000001615157212 */ /* 0x000fc800078e0cff */
[----:B------:R-:W0:Y:S05]  /*3970*/  POPC R24, R21 ;  /* 0x0000001500187309 */ /* 0x000e2a0000000000 */
[----:B------:R-:W-:Y:S01]  /*3980*/  VOTE.ALL P3, P3 ;  /* 0x0000000000ff7806 */ /* 0x000fe20001860000 */
        /* <DEDUP_REMOVED lines=11> */
[----:B------:R-:W-:Y:S01]  /*3a40*/  ISETP.GT.AND P1, PT, R19, R24, PT ;  /* 0x000000181300720c */ /* 0x000fe20003f24270 */
[----:B------:R-:W1:Y:S01]  /*3a50*/  SHFL.DOWN PT, R13, R42, 0x2, R24 ;  /* 0x084000002a0d7989 */ /* 0x000e6200000e0018 */
[----:B------:R-:W-:Y:S01]  /*3a60*/  VIADD R19, R36, 0x4 ;  /* 0x0000000424137836 */ /* 0x000fe20000000000 */
        /* <DEDUP_REMOVED lines=11> */
[----:B------:R-:W-:-:S05]  /*3b20*/  SEL R12, R12, RZ, !P1 ;  /* 0x000000ff0c0c7207 */ /* 0x000fca0004800000 */
[----:B------:R-:W-:Y:S01]  /*3b30*/  IMAD.IADD R47, R45, 0x1, R12 ;  /* 0x000000012d2f7824 */ /* 0x000fe200078e020c */
[----:B-1----:R-:W-:Y:S02]  /*3b40*/  SEL R12, R23, RZ, !P1 ;  /* 0x000000ff170c7207 */ /* 0x002fe40004800000 */
[----:B------:R-:W-:Y:S01]  /*3b50*/  ISETP.GT.AND P1, PT, R19, R24, PT ;  /* 0x000000181300720c */ /* 0x000fe20003f24270 */
[----:B------:R-:W-:Y:S01]  /*3b60*/  VIADD R19, R36, 0x10 ;  /* 0x0000001024137836 */ /* 0x000fe20000000000 */
[----:B------:R-:W0:Y:S01]  /*3b70*/  SHFL.DOWN PT, R22, R47, 0x8, R24 ;  /* 0x090000002f167989 */ /* 0x000e2200000e0018 */
[----:B------:R-:W-:-:S05]  /*3b80*/  IMAD.IADD R49, R13, 0x1, R12 ;  /* 0x000000010d317824 */ /* 0x000fca00078e020c */
[----:B------:R-:W1:Y:S01]  /*3b90*/  SHFL.DOWN PT, R23, R49, 0x8, R24 ;  /* 0x0900000031177989 */ /* 0x000e6200000e0018 */
[----:B------:R-:W-:-:S04]  /*3ba0*/  ISETP.NE.AND P2, PT, R49, RZ, PT ;  /* 0x000000ff3100720c */ /* 0x000fc80003f45270 */
        /* <DEDUP_REMOVED lines=9> */
[----:B0-----:R-:W-:Y:S02]  /*3c40*/  SEL R22, R22, RZ, !P2 ;  /* 0x000000ff16167207 */ /* 0x001fe40005000000 */
[----:B------:R-:W-:Y:S02]  /*3c50*/  ISETP.NE.AND P2, PT, R16, RZ, PT ;  /* 0x000000ff1000720c */ /* 0x000fe40003f45270 */
[----:B------:R-:W-:-:S02]  /*3c60*/  SEL R22, R22, RZ, !P1 ;  /* 0x000000ff16167207 */ /* 0x000fc40004800000 */
[----:B-1----:R-:W-:-:S03]  /*3c70*/  SEL R12, R12, RZ, !P1 ;  /* 0x000000ff0c0c7207 */ /* 0x002fc60004800000 */
[----:B------:R-:W-:Y:S01]  /*3c80*/  IMAD.IADD R22, R13, 0x1, R22 ;  /* 0x000000010d167824 */ /* 0x000fe200078e0216 */
[----:B------:R-:W-:-:S04]  /*3c90*/  IADD3 R16, PT, PT, R45, R12, R16 ;  /* 0x0000000c2d107210 */ /* 0x000fc80007ffe010 */
[----:B------:R-:W-:-:S05]  /*3ca0*/  SEL R13, R22, RZ, !P2 ;  /* 0x000000ff160d7207 */ /* 0x000fca0005000000 */
[----:B------:R-:W-:-:S07]  /*3cb0*/  IMAD.IADD R18, R13, 0x1, R18 ;  /* 0x000000010d127824 */ /* 0x000fce00078e0212 */
.L_x_1541:
[----:B------:R-:W-:Y:S05]  /*3cc0*/  @P3 BRA `(.L_x_1460) ;  /* 0xfffffff800d43947 */ /* 0x000fea000383ffff */
.L_x_1456:
[----:B------:R-:W-:Y:S01]  /*3cd0*/  ISETP.NE.AND P1, PT, R36, RZ, PT ;  /* 0x000000ff2400720c */ /* 0x000fe20003f25270 */
[----:B------:R-:W-:Y:S01]  /*3ce0*/  BSSY.RECONVERGENT B0, `(.L_x_1461) ;  /* 0x0000014000007945 */ /* 0x000fe20003800200 */
[----:B------:R-:W-:-:S11]  /*3cf0*/  IMAD.MOV.U32 R17, RZ, RZ, R18 ;  /* 0x000000ffff117224 */ /* 0x000fd600078e0012 */
[----:B------:R-:W0:Y:S01]  /*3d00*/  @!P1 S2R R13, SR_CgaCtaId ;  /* 0x00000000000d9919 */ /* 0x000e220000008800 */
[----:B------:R-:W-:-:S04]  /*3d10*/  @!P1 MOV R12, 0x400 ;  /* 0x00000400000c9802 */ /* 0x000fc80000000f00 */
[----:B0-----:R-:W-:Y:S01]  /*3d20*/  @!P1 LEA R21, R13, R12, 0x18 ;  /* 0x0000000c0d159211 */ /* 0x001fe200078ec0ff */
[----:B------:R-:W-:Y:S06]  /*3d30*/  @P0 BRA `(.L_x_1462) ;  /* 0x0000000000380947 */ /* 0x000fec0003800000 */
[----:B------:R-:W0:Y:S01]  /*3d40*/  S2UR UR6, SR_CgaCtaId ;  /* 0x00000000000679c3 */ /* 0x000e220000008800 */
[C---:B------:R-:W-:Y:S01]  /*3d50*/  ISETP.NE.AND P0, PT, R20.reuse, RZ, PT ;  /* 0x000000ff1400720c */ /* 0x040fe20003f05270 */
[----:B------:R-:W-:Y:S01]  /*3d60*/  UMOV UR5, 0x400 ;  /* 0x0000040000057882 */ /* 0x000fe20000000000 */
[----:B------:R-:W-:Y:S02]  /*3d70*/  IMAD.IADD R19, R20, 0x1, R16 ;  /* 0x0000000114137824 */ /* 0x000fe400078e0210 */
[----:B------:R-:W-:Y:S01]  /*3d80*/  SEL R12, R18, RZ, !P0 ;  /* 0x000000ff120c7207 */ /* 0x000fe20004000000 */
[----:B------:R-:W-:Y:S02]  /*3d90*/  IMAD.MOV.U32 R14, RZ, RZ, 0x65 ;  /* 0x00000065ff0e7424 */ /* 0x000fe400078e00ff */
[----:B------:R-:W-:Y:S02]  /*3da0*/  IMAD.MOV.U32 R15, RZ, RZ, 0x0 ;  /* 0x00000000ff0f7424 */ /* 0x000fe400078e00ff */
[----:B------:R-:W-:-:S02]  /*3db0*/  IMAD.IADD R13, R27, 0x1, R12 ;  /* 0x000000011b0d7824 */ /* 0x000fc400078e020c */
[----:B------:R-:W-:-:S05]  /*3dc0*/  IMAD.MOV.U32 R12, RZ, RZ, R19 ;  /* 0x000000ffff0c7224 */ /* 0x000fca00078e0013 */
[----:B------:R1:W-:Y:S01]  /*3dd0*/  ST.E.128.STRONG.GPU desc[UR12][R40.64+0x200], R12 ;  /* 0x0002000c28007985 */ /* 0x0003e2000c10fd0c */
[----:B0-----:R-:W-:-:S09]  /*3de0*/  ULEA UR5, UR6, UR5, 0x18 ;  /* 0x0000000506057291 */ /* 0x001fd2000f8ec0ff */
[----:B------:R1:W-:Y:S04]  /*3df0*/  STS.64 [UR5+0x68], R18 ;  /* 0x00006812ff007988 */ /* 0x0003e80008000a05 */
[----:B------:R1:W-:Y:S04]  /*3e00*/  STS [UR5+0x70], R13 ;  /* 0x0000700dff007988 */ /* 0x0003e80008000805 */
[----:B------:R1:W-:Y:S02]  /*3e10*/  STS [UR5+0x64], R16 ;  /* 0x00006410ff007988 */ /* 0x0003e40008000805 */
.L_x_1462:
[----:B------:R-:W-:Y:S05]  /*3e20*/  BSYNC.RECONVERGENT B0 ;  /* 0x0000000000007941 */ /* 0x000fea0003800200 */
.L_x_1461:
[----:B------:R0:W-:Y:S01]  /*3e30*/  @!P1 STS.64 [R21+0x48], R16 ;  /* 0x0000481015009388 */ /* 0x0001e20000000a00 */
[----:B------:R-:W-:Y:S02]  /*3e40*/  @!P1 IMAD.MOV.U32 R43, RZ, RZ, R16 ;  /* 0x000000ffff2b9224 */ /* 0x000fe400078e0010 */
[----:B------:R-:W-:-:S07]  /*3e50*/  @!P1 IMAD.MOV.U32 R35, RZ, RZ, R18 ;  /* 0x000000ffff239224 */ /* 0x000fce00078e0012 */
.L_x_1450:
[----:B------:R-:W-:Y:S05]  /*3e60*/  WARPSYNC.ALL ;  /* 0x0000000000007948 */ /* 0x000fea0003800000 */
[----:B------:R-:W-:Y:S01]  /*3e70*/  ISETP.NE.AND P0, PT, R0, RZ, PT ;  /* 0x000000ff0000720c */ /* 0x000fe20003f05270 */
[----:B------:R-:W2:Y:S08]  /*3e80*/  S2UR UR5, SR_CgaCtaId ;  /* 0x00000000000579c3 */ /* 0x000eb00000008800 */
[----:B------:R-:W-:Y:S04]  /*3e90*/  BAR.SYNC.DEFER_BLOCKING 0x0 ;  /* 0x0000000000007b1d */ /* 0x000fe80000010000 */
[----:B------:R-:W-:-:S02]  /*3ea0*/  @P0 ISETP.NE.AND P1, PT, R43, RZ, PT ;  /* 0x000000ff2b00020c */ /* 0x000fc40003f25270 */
[----:B------:R-:W-:Y:S01]  /*3eb0*/  ISETP.NE.AND P2, PT, R34, R32, PT ;  /* 0x000000202200720c */ /* 0x000fe20003f45270 */
[----:B------:R-:W-:-:S03]  /*3ec0*/  UMOV UR4, 0x400 ;  /* 0x0000040000047882 */ /* 0x000fc60000000000 */
[----:B-1----:R-:W-:Y:S01]  /*3ed0*/  SEL R18, RZ, 0x1, !P2 ;  /* 0x00000001ff127807 */ /* 0x002fe20005000000 */
[----:B--2---:R-:W-:-:S09]  /*3ee0*/  ULEA UR8, UR5, UR4, 0x18 ;  /* 0x0000000405087291 */ /* 0x004fd2000f8ec0ff */
[----:B------:R-:W1:Y:S04]  /*3ef0*/  @P0 LDS.64 R12, [UR8+0x48] ;  /* 0x00004808ff0c0984 */ /* 0x000e680008000a00 */
[----:B------:R-:W2:Y:S01]  /*3f00*/  LDS R19, [UR8+0x74] ;  /* 0x00007408ff137984 */ /* 0x000ea20008000800 */
[----:B-1----:R-:W-:Y:S01]  /*3f10*/  @P0 SEL R14, R13, RZ, !P1 ;  /* 0x000000ff0d0e0207 */ /* 0x002fe20004800000 */
[----:B------:R-:W-:Y:S01]  /*3f20*/  @P0 IMAD.IADD R12, R43, 0x1, R12 ;  /* 0x000000012b0c0824 */ /* 0x000fe200078e020c */
[----:B------:R-:W-:-:S03]  /*3f30*/  ISETP.NE.AND P1, PT, R32, R30, PT ;  /* 0x0000001e2000720c */ /* 0x000fc60003f25270 */
[----:B------:R-:W-:Y:S02]  /*3f40*/  @P0 IMAD.IADD R35, R35, 0x1, R14 ;  /* 0x0000000123230824 */ /* 0x000fe400078e020e */
[----:B------:R-:W-:Y:S01]  /*3f50*/  @P0 IMAD.MOV.U32 R43, RZ, RZ, R12 ;  /* 0x000000ffff2b0224 */ /* 0x000fe200078e000c */
[----:B------:R-:W-:Y:S02]  /*3f60*/  ISETP.NE.AND P0, PT, R30, R28, PT ;  /* 0x0000001c1e00720c */ /* 0x000fe40003f05270 */
[----:B------:R-:W-:Y:S01]  /*3f70*/  SEL R14, R35, RZ, !P2 ;  /* 0x000000ff230e7207 */ /* 0x000fe20005000000 */
[----:B------:R-:W-:-:S04]  /*3f80*/  IMAD.IADD R41, R18, 0x1, R43 ;  /* 0x0000000112297824 */ /* 0x000fc800078e022b */
[----:B------:R-:W-:Y:S02]  /*3f90*/  IMAD.IADD R33, R33, 0x1, R14 ;  /* 0x0000000121217824 */ /* 0x000fe400078e020e */
[----:B------:R-:W-:Y:S02]  /*3fa0*/  VIADD R14, R18, 0x1 ;  /* 0x00000001120e7836 */ /* 0x000fe40000000000 */
[----:B------:R-:W-:Y:S01]  /*3fb0*/  @!P1 IMAD.MOV R14, RZ, RZ, R18 ;  /* 0x000000ffff0e9224 */ /* 0x000fe200078e0212 */
[----:B------:R-:W-:Y:S02]  /*3fc0*/  SEL R12, R33, RZ, !P1 ;  /* 0x000000ff210c7207 */ /* 0x000fe40004800000 */
[----:B------:R-:W-:Y:S01]  /*3fd0*/  ISETP.NE.AND P1, PT, R28, R10, PT ;  /* 0x0000000a1c00720c */ /* 0x000fe20003f25270 */
[----:B------:R-:W-:Y:S02]  /*3fe0*/  IMAD.IADD R13, R43, 0x1, R14 ;  /* 0x000000012b0d7824 */ /* 0x000fe400078e020e */
[----:B------:R-:W-:-:S02]  /*3ff0*/  IMAD.IADD R31, R31, 0x1, R12 ;  /* 0x000000011f1f7824 */ /* 0x000fc400078e020c */
[----:B------:R-:W-:Y:S02]  /*4000*/  VIADD R12, R13, 0x1 ;  /* 0x000000010d0c7836 */ /* 0x000fe40000000000 */
[----:B------:R-:W-:Y:S01]  /*4010*/  @!P0 IMAD.MOV R12, RZ, RZ, R13 ;  /* 0x000000ffff0c8224 */ /* 0x000fe200078e020d */
[----:B------:R-:W-:Y:S02]  /*4020*/  SEL R14, R31, RZ, !P0 ;  /* 0x000000ff1f0e7207 */ /* 0x000fe40004000000 */
[----:B------:R-:W-:-:S03]  /*4030*/  ISETP.NE.AND P0, PT, R10, R8, PT ;  /* 0x000000080a00720c */ /* 0x000fc60003f05270 */
[----:B------:R-:W-:Y:S02]  /*4040*/  IMAD.IADD R29, R29, 0x1, R14 ;  /* 0x000000011d1d7824 */ /* 0x000fe400078e020e */
[----:B------:R-:W-:Y:S02]  /*4050*/  VIADD R14, R12, 0x1 ;  /* 0x000000010c0e7836 */ /* 0x000fe40000000000 */
[----:B------:R-:W-:Y:S01]  /*4060*/  @!P1 IMAD.MOV R14, RZ, RZ, R12 ;  /* 0x000000ffff0e9224 */ /* 0x000fe200078e020c */
[----:B0-----:R-:W-:Y:S02]  /*4070*/  SEL R16, R29, RZ, !P1 ;  /* 0x000000ff1d107207 */ /* 0x001fe40004800000 */
[----:B------:R-:W-:Y:S01]  /*4080*/  ISETP.NE.AND P1, PT, R8, R6, PT ;  /* 0x000000060800720c */ /* 0x000fe20003f25270 */
[----:B------:R-:W-:Y:S02]  /*4090*/  VIADD R15, R14, 0x1 ;  /* 0x000000010e0f7836 */ /* 0x000fe40000000000 */
[----:B------:R-:W-:-:S02]  /*40a0*/  IMAD.IADD R11, R11, 0x1, R16 ;  /* 0x000000010b0b7824 */ /* 0x000fc400078e0210 */
[----:B------:R-:W-:-:S03]  /*40b0*/  @!P0 IMAD.MOV R15, RZ, RZ, R14 ;  /* 0x000000ffff0f8224 */ /* 0x000fc600078e020e */
[----:B------:R-:W-:Y:S02]  /*40c0*/  SEL R16, R11, RZ, !P0 ;  /* 0x000000ff0b107207 */ /* 0x000fe40004000000 */
[----:B------:R-:W-:-:S03]  /*40d0*/  ISETP.NE.AND P0, PT, R6, R4, PT ;  /* 0x000000040600720c */ /* 0x000fc60003f05270 */
[----:B------:R-:W-:Y:S02]  /*40e0*/  IMAD.IADD R9, R9, 0x1, R16 ;  /* 0x0000000109097824 */ /* 0x000fe400078e0210 */
[----:B------:R-:W-:Y:S02]  /*40f0*/  VIADD R16, R15, 0x1 ;  /* 0x000000010f107836 */ /* 0x000fe40000000000 */
[----:B------:R-:W-:Y:S01]  /*4100*/  @!P1 IMAD.MOV R16, RZ, RZ, R15 ;  /* 0x000000ffff109224 */ /* 0x000fe200078e020f */
[----:B------:R-:W-:Y:S02]  /*4110*/  SEL R20, R9, RZ, !P1 ;  /* 0x000000ff09147207 */ /* 0x000fe40004800000 */
[----:B------:R-:W-:Y:S01]  /*4120*/  ISETP.NE.AND P1, PT, R4, R2, PT ;  /* 0x000000020400720c */ /* 0x000fe20003f25270 */
[----:B------:R-:W-:Y:S02]  /*4130*/  VIADD R17, R16, 0x1 ;  /* 0x0000000110117836 */ /* 0x000fe40000000000 */
[----:B------:R-:W-:-:S02]  /*4140*/  IMAD.IADD R7, R7, 0x1, R20 ;  /* 0x0000000107077824 */ /* 0x000fc400078e0214 */
[----:B------:R-:W-:-:S03]  /*4150*/  @!P0 IMAD.MOV R17, RZ, RZ, R16 ;  /* 0x000000ffff118224 */ /* 0x000fc600078e0210 */
[----:B------:R-:W-:Y:S01]  /*4160*/  SEL R20, R7, RZ, !P0 ;  /* 0x000000ff07147207 */ /* 0x000fe20004000000 */
[----:B------:R-:W-:Y:S01]  /*4170*/  VIADD R36, R17, 0x1 ;  /* 0x0000000111247836 */ /* 0x000fe20000000000 */
[----:B--2---:R-:W-:-:S03]  /*4180*/  ISETP.GE.AND P0, PT, R19, 0x101, PT ;  /* 0x000001011300780c */ /* 0x004fc60003f06270 */
[----:B------:R-:W-:Y:S02]  /*4190*/  IMAD.IADD R5, R5, 0x1, R20 ;  /* 0x0000000105057824 */ /* 0x000fe400078e0214 */
[----:B------:R-:W-:-:S03]  /*41a0*/  @!P1 IMAD.MOV R36, RZ, RZ, R17 ;  /* 0x000000ffff249224 */ /* 0x000fc600078e0211 */
[----:B------:R-:W-:-:S05]  /*41b0*/  SEL R20, R5, RZ, !P1 ;  /* 0x000000ff05147207 */ /* 0x000fca0004800000 */
[----:B------:R-:W-:Y:S01]  /*41c0*/  IMAD.IADD R3, R3, 0x1, R20 ;  /* 0x0000000103037824 */ /* 0x000fe200078e0214 */
[----:B------:R-:W-:Y:S06]  /*41d0*/  @!P0 BRA `(.L_x_1463) ;  /* 0x0000000c00448947 */ /* 0x000fec0003800000 */
[----:B------:R-:W0:Y:S01]  /*41e0*/  LDS R21, [UR8+0x64] ;  /* 0x00006408ff157984 */ /* 0x000e220008000800 */
        /* <DEDUP_REMOVED lines=28> */
[----:B------:R-:W-:Y:S01]  /*43b0*/  ISETP.GE.AND P0, PT, R0, R19, PT ;  /* 0x000000130000720c */ /* 0x000fe20003f06270 */
[--C-:B------:R-:W-:Y:S02]  /*43c0*/  @P2 IMAD.IADD R36, R36, 0x1, -R21.reuse ;  /* 0x0000000124242824 */ /* 0x100fe400078e0a15 */
[----:B------:R0:W-:Y:S02]  /*43d0*/  @P6 STS.64 [R14], R10 ;  /* 0x0000000a0e006388 */ /* 0x0001e40000000a00 */
[----:B------:R-:W-:Y:S01]  /*43e0*/  @P3 IMAD.IADD R17, R17, 0x1, -R21 ;  /* 0x0000000111113824 */ /* 0x000fe200078e0a15 */
[----:B------:R-:W-:Y:S01]  /*43f0*/  @P2 LEA R36, R36, UR8, 0x3 ;  /* 0x0000000824242c11 */ /* 0x000fe2000f8e18ff */
[----:B------:R0:W-:Y:S03]  /*4400*/  @P5 STS.64 [R15], R8 ;  /* 0x000000080f005388 */ /* 0x0001e60000000a00 */
[----:B------:R-:W-:Y:S01]  /*4410*/  @P3 LEA R17, R17, UR8, 0x3 ;  /* 0x0000000811113c11 */ /* 0x000fe2000f8e18ff */
[----:B------:R0:W-:Y:S04]  /*4420*/  @P4 STS.64 [R16], R6 ;  /* 0x0000000610004388 */ /* 0x0001e80000000a00 */
[----:B------:R0:W-:Y:S04]  /*4430*/  @P3 STS.64 [R17], R4 ;  /* 0x0000000411003388 */ /* 0x0001e80000000a00 */
[----:B------:R0:W-:Y:S01]  /*4440*/  @P2 STS.64 [R36], R2 ;  /* 0x0000000224002388 */ /* 0x0001e20000000a00 */
[----:B------:R-:W-:Y:S06]  /*4450*/  BAR.SYNC.DEFER_BLOCKING 0x0 ;  /* 0x0000000000007b1d */ /* 0x000fec0000010000 */
[----:B------:R-:W-:Y:S05]  /*4460*/  @P0 EXIT ;  /* 0x000000000000094d */ /* 0x000fea0003800000 */
        /* <DEDUP_REMOVED lines=8> */
[----:B------:R-:W-:Y:S01]  /*44f0*/  LEA.HI R2, R2, 0x1, RZ, 0x18 ;  /* 0x0000000102027811 */ /* 0x000fe200078fc0ff */
[C---:B------:R-:W-:Y:S01]  /*4500*/  IMAD.IADD R11, R0.reuse, 0x1, R21 ;  /* 0x00000001000b7824 */ /* 0x040fe200078e0215 */
[----:B------:R-:W-:-:S03]  /*4510*/  LEA R10, R0, UR8, 0x3 ;  /* 0x00000008000a7c11 */ /* 0x000fc6000f8e18ff */
[C---:B------:R-:W-:Y:S01]  /*4520*/  IMAD.SHL.U32 R3, R2.reuse, 0x100, RZ ;  /* 0x0000010002037824 */ /* 0x040fe200078e00ff */
[----:B------:R-:W-:Y:S01]  /*4530*/  LOP3.LUT R2, R2, 0x3, RZ, 0xc0, !PT ;  /* 0x0000000302027812 */ /* 0x000fe200078ec0ff */
[----:B------:R-:W1:Y:S03]  /*4540*/  LDC.64 R6, c[0x0][0x398] ;  /* 0x0000e600ff067b82 */ /* 0x000e660000000a00 */
[----:B------:R-:W-:Y:S01]  /*4550*/  LOP3.LUT R3, R3, 0x300, RZ, 0xc0, !PT ;  /* 0x0000030003037812 */ /* 0x000fe200078ec0ff */
[----:B------:R-:W-:-:S04]  /*4560*/  IMAD.MOV R12, RZ, RZ, -R2 ;  /* 0x000000ffff0c7224 */ /* 0x000fc800078e0a02 */
[----:B------:R-:W-:-:S07]  /*4570*/  IMAD.IADD R0, R0, 0x1, R3 ;  /* 0x0000000100007824 */ /* 0x000fce00078e0203 */
.L_x_1466:
[----:B--2---:R2:W3:Y:S01]  /*4580*/  LDS.64 R14, [R10] ;  /* 0x000000000a0e7984 */ /* 0x0044e20000000a00 */
[----:B0-----:R-:W-:-:S04]  /*4590*/  IMAD.WIDE R4, R11, 0x4, R8 ;  /* 0x000000040b047825 */ /* 0x001fc800078e0208 */
[----:B-1----:R-:W-:-:S04]  /*45a0*/  IMAD.WIDE R2, R11, 0x4, R6 ;  /* 0x000000040b027825 */ /* 0x002fc800078e0206 */
[----:B------:R-:W-:Y:S02]  /*45b0*/  VIADD R12, R12, 0x1 ;  /* 0x000000010c0c7836 */ /* 0x000fe40000000000 */
[----:B------:R-:W-:Y:S02]  /*45c0*/  VIADD R11, R11, 0x100 ;  /* 0x000001000b0b7836 */ /* 0x000fe40000000000 */
[----:B--2---:R-:W-:Y:S01]  /*45d0*/  VIADD R10, R10, 0x800 ;  /* 0x000008000a0a7836 */ /* 0x004fe20000000000 */
[----:B------:R-:W-:Y:S01]  /*45e0*/  ISETP.NE.AND P0, PT, R12, RZ, PT ;  /* 0x000000ff0c00720c */ /* 0x000fe20003f05270 */
[----:B---3--:R2:W-:Y:S04]  /*45f0*/  STG.E desc[UR12][R4.64], R14 ;  /* 0x0000000e04007986 */ /* 0x0085e8000c10190c */
[----:B------:R2:W-:Y:S08]  /*4600*/  STG.E desc[UR12][R2.64], R15 ;  /* 0x0000000f02007986 */ /* 0x0005f0000c10190c */
[----:B------:R-:W-:Y:S05]  /*4610*/  @P0 BRA `(.L_x_1466) ;  /* 0xfffffffc00d80947 */ /* 0x000fea000383ffff */
.L_x_1465:
[----:B------:R-:W-:Y:S05]  /*4620*/  BSYNC.RECONVERGENT B0 ;  /* 0x0000000000007941 */ /* 0x000fea0003800200 */
.L_x_1464:
[----:B------:R-:W-:Y:S05]  /*4630*/  @!P1 EXIT ;  /* 0x000000000000994d */ /* 0x000fea0003800000 */
[----:B------:R-:W0:Y:S01]  /*4640*/  LDCU.128 UR4, c[0x0][0x390] ;  /* 0x00007200ff0477ac */ /* 0x000e220008000c00 */
[----:B--2---:R-:W-:Y:S01]  /*4650*/  IMAD.IADD R2, R19, 0x1, -R0 ;  /* 0x0000000113027824 */ /* 0x004fe200078e0a00 */
[C---:B------:R-:W-:Y:S01]  /*4660*/  LEA R18, R0.reuse, UR8, 0x3 ;  /* 0x0000000800127c11 */ /* 0x040fe2000f8e18ff */
[----:B------:R-:W-:Y:S01]  /*4670*/  BSSY.RECONVERGENT B0, `(.L_x_1467) ;  /* 0x0000050000007945 */ /* 0x000fe20003800200 */
[----:B------:R-:W-:Y:S01]  /*4680*/  IMAD.IADD R41, R0, 0x1, R21 ;  /* 0x0000000100297824 */ /* 0x000fe200078e0215 */
[----:B------:R-:W-:Y:S02]  /*4690*/  PLOP3.LUT P0, PT, PT, PT, PT, 0x80, 0x8 ;  /* 0x000000000008781c */ /* 0x000fe40003f0f070 */
[----:B------:R-:W-:Y:S01]  /*46a0*/  ISETP.GT.AND P1, PT, R2, 0xc00, PT ;  /* 0x00000c000200780c */ /* 0x000fe20003f24270 */
[----:B------:R-:W-:Y:S01]  /*46b0*/  VIADD R18, R18, 0x1000 ;  /* 0x0000100012127836 */ /* 0x000fe20000000000 */
[----:B0-----:R-:W-:Y:S02]  /*46c0*/  UIADD3 UR4, UP0, UPT, UR4, 0x800, URZ ;  /* 0x0000080004047890 */ /* 0x001fe4000ff1e0ff */
[----:B------:R-:W-:-:S02]  /*46d0*/  UIADD3 UR6, UP1, UPT, UR6, 0x800, URZ ;  /* 0x0000080006067890 */ /* 0x000fc4000ff3e0ff */
[----:B------:R-:W-:Y:S02]  /*46e0*/  UIADD3.X UR5, UPT, UPT, URZ, UR5, URZ, UP0, !UPT ;  /* 0x00000005ff057290 */ /* 0x000fe400087fe4ff */
[----:B------:R-:W-:Y:S01]  /*46f0*/  UIADD3.X UR7, UPT, UPT, URZ, UR7, URZ, UP1, !UPT ;  /* 0x00000007ff077290 */ /* 0x000fe20008ffe4ff */
[----:B------:R-:W-:Y:S02]  /*4700*/  IMAD.U32 R4, RZ, RZ, UR4 ;  /* 0x00000004ff047e24 */ /* 0x000fe4000f8e00ff */
[----:B------:R-:W-:Y:S02]  /*4710*/  IMAD.U32 R2, RZ, RZ, UR6 ;  /* 0x00000006ff027e24 */ /* 0x000fe4000f8e00ff */
[----:B------:R-:W-:Y:S02]  /*4720*/  IMAD.U32 R5, RZ, RZ, UR5 ;  /* 0x00000005ff057e24 */ /* 0x000fe4000f8e00ff */
[----:B------:R-:W-:Y:S01]  /*4730*/  IMAD.U32 R3, RZ, RZ, UR7 ;  /* 0x00000007ff037e24 */ /* 0x000fe2000f8e00ff */
[----:B------:R-:W-:Y:S06]  /*4740*/  @!P1 BRA `(.L_x_1468) ;  /* 0x0000000400089947 */ /* 0x000fec0003800000 */
[----:B------:R-:W-:Y:S01]  /*4750*/  PLOP3.LUT P0, PT, PT, PT, PT, 0x8, 0x80 ;  /* 0x000000000080781c */ /* 0x000fe20003f0e170 */
[----:B------:R-:W-:-:S12]  /*4760*/  VIADD R43, R19, 0xfffff400 ;  /* 0xfffff400132b7836 */ /* 0x000fd80000000000 */
.L_x_1469:
[----:B-1----:R-:W0:Y:S01]  /*4770*/  LDS.64 R36, [R18+-0x1000] ;  /* 0xfff0000012247984 */ /* 0x002e220000000a00 */
[----:B------:R-:W-:-:S03]  /*4780*/  IMAD.WIDE R44, R41, 0x4, R4 ;  /* 0x00000004292c7825 */ /* 0x000fc600078e0204 */
[----:B------:R-:W1:Y:S01]  /*4790*/  LDS.64 R48, [R18+-0x800] ;  /* 0xfff8000012307984 */ /* 0x000e620000000a00 */
[----:B------:R-:W-:-:S03]  /*47a0*/  IMAD.WIDE R20, R41, 0x4, R2 ;  /* 0x0000000429147825 */ /* 0x000fc600078e0202 */
[----:B------:R-:W2:Y:S01]  /*47b0*/  LDS.64 R46, [R18] ;  /* 0x00000000122e7984 */ /* 0x000ea20000000a00 */
[----:B------:R-:W-:Y:S02]  /*47c0*/  VIADD R39, R41, 0x400 ;  /* 0x0000040029277836 */ /* 0x000fe40000000000 */
[----:B------:R-:W-:Y:S01]  /*47d0*/  VIADD R0, R0, 0x1000 ;  /* 0x0000100000007836 */ /* 0x000fe20000000000 */
[----:B------:R-:W3:Y:S04]  /*47e0*/  LDS.64 R6, [R18+0x800] ;  /* 0x0008000012067984 */ /* 0x000ee80000000a00 */
[----:B------:R-:W4:Y:S01]  /*47f0*/  LDS.64 R8, [R18+0x1000] ;  /* 0x0010000012087984 */ /* 0x000f220000000a00 */
[----:B------:R-:W-:-:S03]  /*4800*/  ISETP.GE.AND P1, PT, R0, R43, PT ;  /* 0x0000002b0000720c */ /* 0x000fc60003f26270 */
[----:B------:R-:W5:Y:S04]  /*4810*/  LDS.64 R10, [R18+0x1800] ;  /* 0x00180000120a7984 */ /* 0x000f680000000a00 */
        /* <DEDUP_REMOVED lines=9> */
[----:B------:R1:W5:Y:S04]  /*48b0*/  LDS.64 R34, [R18+0x6800] ;  /* 0x0068000012227984 */ /* 0x0003680000000a00 */
[----:B0-----:R-:W-:Y:S04]  /*48c0*/  STG.E desc[UR12][R44.64+-0x800], R36 ;  /* 0xfff800242c007986 */ /* 0x001fe8000c10190c */
[----:B------:R0:W-:Y:S01]  /*48d0*/  STG.E desc[UR12][R20.64+-0x800], R37 ;  /* 0xfff8002514007986 */ /* 0x0001e2000c10190c */
[----:B-1----:R-:W-:-:S03]  /*48e0*/  VIADD R18, R18, 0x8000 ;  /* 0x0000800012127836 */ /* 0x002fc60000000000 */
[----:B------:R-:W-:Y:S04]  /*48f0*/  STG.E desc[UR12][R44.64+-0x400], R48 ;  /* 0xfffc00302c007986 */ /* 0x000fe8000c10190c */
[----:B------:R1:W-:Y:S01]  /*4900*/  STG.E desc[UR12][R20.64+-0x400], R49 ;  /* 0xfffc003114007986 */ /* 0x0003e2000c10190c */
[----:B0-----:R-:W-:-:S03]  /*4910*/  IMAD.WIDE R36, R39, 0x4, R4 ;  /* 0x0000000427247825 */ /* 0x001fc600078e0204 */
[----:B--2---:R-:W-:Y:S01]  /*4920*/  STG.E desc[UR12][R44.64], R46 ;  /* 0x0000002e2c007986 */ /* 0x004fe2000c10190c */
[----:B------:R-:W-:-:S03]  /*4930*/  IMAD.WIDE R38, R39, 0x4, R2 ;  /* 0x0000000427267825 */ /* 0x000fc600078e0202 */
[----:B------:R0:W-:Y:S01]  /*4940*/  STG.E desc[UR12][R20.64], R47 ;  /* 0x0000002f14007986 */ /* 0x0001e2000c10190c */
[----:B-1----:R-:W-:-:S03]  /*4950*/  VIADD R49, R41, 0x800 ;  /* 0x0000080029317836 */ /* 0x002fc60000000000 */
[----:B---3--:R1:W-:Y:S04]  /*4960*/  STG.E desc[UR12][R44.64+0x400], R6 ;  /* 0x000400062c007986 */ /* 0x0083e8000c10190c */
[----:B------:R2:W-:Y:S04]  /*4970*/  STG.E desc[UR12][R20.64+0x400], R7 ;  /* 0x0004000714007986 */ /* 0x0005e8000c10190c */
[----:B----4-:R-:W-:Y:S01]  /*4980*/  STG.E desc[UR12][R36.64+-0x800], R8 ;  /* 0xfff8000824007986 */ /* 0x010fe2000c10190c */
[----:B0-----:R-:W-:-:S03]  /*4990*/  IMAD.WIDE R46, R49, 0x4, R4 ;  /* 0x00000004312e7825 */ /* 0x001fc600078e0204 */
[----:B------:R0:W-:Y:S01]  /*49a0*/  STG.E desc[UR12][R38.64+-0x800], R9 ;  /* 0xfff8000926007986 */ /* 0x0001e2000c10190c */
[----:B-1----:R-:W-:-:S03]  /*49b0*/  IMAD.WIDE R44, R49, 0x4, R2 ;  /* 0x00000004312c7825 */ /* 0x002fc600078e0202 */
[----:B-----5:R1:W-:Y:S01]  /*49c0*/  STG.E desc[UR12][R36.64+-0x400], R10 ;  /* 0xfffc000a24007986 */ /* 0x0203e2000c10190c */
[C---:B--2---:R-:W-:Y:S02]  /*49d0*/  VIADD R21, R41.reuse, 0xc00 ;  /* 0x00000c0029157836 */ /* 0x044fe40000000000 */
[----:B------:R-:W-:Y:S01]  /*49e0*/  VIADD R41, R41, 0x1000 ;  /* 0x0000100029297836 */ /* 0x000fe20000000000 */
[----:B------:R1:W-:Y:S01]  /*49f0*/  STG.E desc[UR12][R38.64+-0x400], R11 ;  /* 0xfffc000b26007986 */ /* 0x0003e2000c10190c */
[----:B------:R-:W-:-:S03]  /*4a00*/  IMAD.WIDE R6, R21, 0x4, R4 ;  /* 0x0000000415067825 */ /* 0x000fc600078e0204 */
[----:B------:R1:W-:Y:S01]  /*4a10*/  STG.E desc[UR12][R36.64], R12 ;  /* 0x0000000c24007986 */ /* 0x0003e2000c10190c */
[----:B0-----:R-:W-:-:S03]  /*4a20*/  IMAD.WIDE R8, R21, 0x4, R2 ;  /* 0x0000000415087825 */ /* 0x001fc600078e0202 */
[----:B------:R1:W-:Y:S04]  /*4a30*/  STG.E desc[UR12][R38.64], R13 ;  /* 0x0000000d26007986 */ /* 0x0003e8000c10190c */
        /* <DEDUP_REMOVED lines=17> */
[----:B------:R1:W-:Y:S01]  /*4b50*/  STG.E desc[UR12][R8.64+0x400], R35 ;  /* 0x0004002308007986 */ /* 0x0003e2000c10190c */
[----:B------:R-:W-:Y:S05]  /*4b60*/  @!P1 BRA `(.L_x_1469) ;  /* 0xfffffffc00009947 */ /* 0x000fea000383ffff */
.L_x_1468:
[----:B------:R-:W-:Y:S05]  /*4b70*/  BSYNC.RECONVERGENT B0 ;  /* 0x0000000000007941 */ /* 0x000fea0003800200 */
.L_x_1467:
[----:B-1----:R-:W-:Y:S01]  /*4b80*/  IMAD.IADD R6, R19, 0x1, -R0 ;  /* 0x0000000113067824 */ /* 0x002fe200078e0a00 */
[----:B------:R-:W-:Y:S04]  /*4b90*/  BSSY.RECONVERGENT B0, `(.L_x_1470) ;  /* 0x0000024000007945 */ /* 0x000fe80003800200 */
[----:B------:R-:W-:-:S13]  /*4ba0*/  ISETP.GT.AND P1, PT, R6, 0x400, PT ;  /* 0x000004000600780c */ /* 0x000fda0003f24270 */
[----:B------:R-:W-:Y:S05]  /*4bb0*/  @!P1 BRA `(.L_x_1471) ;  /* 0x0000000000849947 */ /* 0x000fea0003800000 */
[----:B------:R-:W0:Y:S01]  /*4bc0*/  LDS.64 R14, [R18+-0x1000] ;  /* 0xfff00000120e7984 */ /* 0x000e220000000a00 */
[C---:B------:R-:W-:Y:S01]  /*4bd0*/  IMAD.WIDE R6, R41.reuse, 0x4, R4 ;  /* 0x0000000429067825 */ /* 0x040fe200078e0204 */
[----:B------:R-:W-:Y:S02]  /*4be0*/  PLOP3.LUT P0, PT, PT, PT, PT, 0x8, 0x80 ;  /* 0x000000000080781c */ /* 0x000fe40003f0e170 */
[----:B------:R-:W1:Y:S01]  /*4bf0*/  LDS.64 R16, [R18+-0x800] ;  /* 0xfff8000012107984 */ /* 0x000e620000000a00 */
[----:B------:R-:W-:-:S03]  /*4c00*/  IMAD.WIDE R8, R41, 0x4, R2 ;  /* 0x0000000429087825 */ /* 0x000fc600078e0202 */
[----:B------:R-:W2:Y:S01]  /*4c10*/  LDS.64 R20, [R18] ;  /* 0x0000000012147984 */ /* 0x000ea20000000a00 */
[----:B------:R-:W-:Y:S02]  /*4c20*/  VIADD R13, R41, 0x400 ;  /* 0x00000400290d7836 */ /* 0x000fe40000000000 */
[----:B------:R-:W-:Y:S01]  /*4c30*/  VIADD R0, R0, 0x800 ;  /* 0x0000080000007836 */ /* 0x000fe20000000000 */
[----:B------:R-:W3:Y:S01]  /*4c40*/  LDS.64 R22, [R18+0x800] ;  /* 0x0008000012167984 */ /* 0x000ee20000000a00 */
[----:B------:R-:W-:-:S03]  /*4c50*/  IMAD.WIDE R10, R13, 0x4, R4 ;  /* 0x000000040d0a7825 */ /* 0x000fc600078e0204 */
[----:B------:R-:W4:Y:S01]  /*4c60*/  LDS.64 R24, [R18+0x1000] ;  /* 0x0010000012187984 */ /* 0x000f220000000a00 */
[----:B------:R-:W-:-:S03]  /*4c70*/  IMAD.WIDE R12, R13, 0x4, R2 ;  /* 0x000000040d0c7825 */ /* 0x000fc600078e0202 */
[----:B------:R-:W5:Y:S01]  /*4c80*/  LDS.64 R26, [R18+0x1800] ;  /* 0x00180000121a7984 */ /* 0x000f620000000a00 */
[----:B------:R-:W-:-:S03]  /*4c90*/  VIADD R41, R41, 0x800 ;  /* 0x0000080029297836 */ /* 0x000fc60000000000 */
[----:B------:R-:W5:Y:S04]  /*4ca0*/  LDS.64 R28, [R18+0x2000] ;  /* 0x00200000121c7984 */ /* 0x000f680000000a00 */
[----:B------:R0:W5:Y:S02]  /*4cb0*/  LDS.64 R30, [R18+0x2800] ;  /* 0x00280000121e7984 */ /* 0x0001640000000a00 */
[----:B0-----:R-:W-:Y:S02]  /*4cc0*/  VIADD R18, R18, 0x4000 ;  /* 0x0000400012127836 */ /* 0x001fe40000000000 */
[----:B------:R0:W-:Y:S04]  /*4cd0*/  STG.E desc[UR12][R6.64+-0x800], R14 ;  /* 0xfff8000e06007986 */ /* 0x0001e8000c10190c */
[----:B------:R0:W-:Y:S04]  /*4ce0*/  STG.E desc[UR12][R8.64+-0x800], R15 ;  /* 0xfff8000f08007986 */ /* 0x0001e8000c10190c */
[----:B-1----:R0:W-:Y:S04]  /*4cf0*/  STG.E desc[UR12][R6.64+-0x400], R16 ;  /* 0xfffc001006007986 */ /* 0x0021e8000c10190c */
[----:B------:R0:W-:Y:S04]  /*4d00*/  STG.E desc[UR12][R8.64+-0x400], R17 ;  /* 0xfffc001108007986 */ /* 0x0001e8000c10190c */
[----:B--2---:R0:W-:Y:S04]  /*4d10*/  STG.E desc[UR12][R6.64], R20 ;  /* 0x0000001406007986 */ /* 0x0041e8000c10190c */
[----:B------:R0:W-:Y:S04]  /*4d20*/  STG.E desc[UR12][R8.64], R21 ;  /* 0x0000001508007986 */ /* 0x0001e8000c10190c */
[----:B---3--:R0:W-:Y:S04]  /*4d30*/  STG.E desc[UR12][R6.64+0x400], R22 ;  /* 0x0004001606007986 */ /* 0x0081e8000c10190c */
[----:B------:R0:W-:Y:S04]  /*4d40*/  STG.E desc[UR12][R8.64+0x400], R23 ;  /* 0x0004001708007986 */ /* 0x0001e8000c10190c */
[----:B----4-:R0:W-:Y:S04]  /*4d50*/  STG.E desc[UR12][R10.64+-0x800], R24 ;  /* 0xfff800180a007986 */ /* 0x0101e8000c10190c */
[----:B------:R0:W-:Y:S04]  /*4d60*/  STG.E desc[UR12][R12.64+-0x800], R25 ;  /* 0xfff800190c007986 */ /* 0x0001e8000c10190c */
[----:B-----5:R0:W-:Y:S04]  /*4d70*/  STG.E desc[UR12][R10.64+-0x400], R26 ;  /* 0xfffc001a0a007986 */ /* 0x0201e8000c10190c */
[----:B------:R0:W-:Y:S04]  /*4d80*/  STG.E desc[UR12][R12.64+-0x400], R27 ;  /* 0xfffc001b0c007986 */ /* 0x0001e8000c10190c */
[----:B------:R0:W-:Y:S04]  /*4d90*/  STG.E desc[UR12][R10.64], R28 ;  /* 0x0000001c0a007986 */ /* 0x0001e8000c10190c */
[----:B------:R0:W-:Y:S04]  /*4da0*/  STG.E desc[UR12][R12.64], R29 ;  /* 0x0000001d0c007986 */ /* 0x0001e8000c10190c */
[----:B------:R0:W-:Y:S04]  /*4db0*/  STG.E desc[UR12][R10.64+0x400], R30 ;  /* 0x0004001e0a007986 */ /* 0x0001e8000c10190c */
[----:B------:R0:W-:Y:S02]  /*4dc0*/  STG.E desc[UR12][R12.64+0x400], R31 ;  /* 0x0004001f0c007986 */ /* 0x0001e4000c10190c */
.L_x_1471:
[----:B------:R-:W-:Y:S05]  /*4dd0*/  BSYNC.RECONVERGENT B0 ;  /* 0x0000000000007941 */ /* 0x000fea0003800200 */
.L_x_1470:
[----:B------:R-:W-:-:S13]  /*4de0*/  ISETP.LT.OR P0, PT, R0, R19, P0 ;  /* 0x000000130000720c */ /* 0x000fda0000701670 */
[----:B------:R-:W-:Y:S05]  /*4df0*/  @!P0 EXIT ;  /* 0x000000000000894d */ /* 0x000fea0003800000 */
[----:B0-----:R-:W0:Y:S01]  /*4e00*/  LDS.64 R6, [R18+-0x1000] ;  /* 0xfff0000012067984 */ /* 0x001e220000000a00 */
[----:B------:R-:W-:-:S03]  /*4e10*/  IMAD.WIDE R4, R41, 0x4, R4 ;  /* 0x0000000429047825 */ /* 0x000fc600078e0204 */
[----:B------:R-:W1:Y:S01]  /*4e20*/  LDS.64 R8, [R18+-0x800] ;  /* 0xfff8000012087984 */ /* 0x000e620000000a00 */
[----:B------:R-:W-:-:S03]  /*4e30*/  IMAD.WIDE R2, R41, 0x4, R2 ;  /* 0x0000000429027825 */ /* 0x000fc600078e0202 */
[----:B------:R-:W2:Y:S04]  /*4e40*/  LDS.64 R10, [R18] ;  /* 0x00000000120a7984 */ /* 0x000ea80000000a00 */
[----:B------:R-:W3:Y:S04]  /*4e50*/  LDS.64 R12, [R18+0x800] ;  /* 0x00080000120c7984 */ /* 0x000ee80000000a00 */
[----:B0-----:R-:W-:Y:S04]  /*4e60*/  STG.E desc[UR12][R4.64+-0x800], R6 ;  /* 0xfff8000604007986 */ /* 0x001fe8000c10190c */
[----:B------:R-:W-:Y:S04]  /*4e70*/  STG.E desc[UR12][R2.64+-0x800], R7 ;  /* 0xfff8000702007986 */ /* 0x000fe8000c10190c */
[----:B-1----:R-:W-:Y:S04]  /*4e80*/  STG.E desc[UR12][R4.64+-0x400], R8 ;  /* 0xfffc000804007986 */ /* 0x002fe8000c10190c */
[----:B------:R-:W-:Y:S04]  /*4e90*/  STG.E desc[UR12][R2.64+-0x400], R9 ;  /* 0xfffc000902007986 */ /* 0x000fe8000c10190c */
[----:B--2---:R-:W-:Y:S04]  /*4ea0*/  STG.E desc[UR12][R4.64], R10 ;  /* 0x0000000a04007986 */ /* 0x004fe8000c10190c */
[----:B------:R-:W-:Y:S04]  /*4eb0*/  STG.E desc[UR12][R2.64], R11 ;  /* 0x0000000b02007986 */ /* 0x000fe8000c10190c */
[----:B---3--:R-:W-:Y:S04]  /*4ec0*/  STG.E desc[UR12][R4.64+0x400], R12 ;  /* 0x0004000c04007986 */ /* 0x008fe8000c10190c */
[----:B------:R-:W-:Y:S01]  /*4ed0*/  STG.E desc[UR12][R2.64+0x400], R13 ;  /* 0x0004000d02007986 */ /* 0x000fe2000c10190c */
[----:B------:R-:W-:Y:S05]  /*4ee0*/  EXIT ;  /* 0x000000000000794d */ /* 0x000fea0003800000 */
.L_x_1463:
[----:B------:R-:W0:Y:S01]  /*4ef0*/  LDC.64 R38, c[0x0][0x390] ;  /* 0x0000e400ff267b82 */ /* 0x000e220000000a00 */
[----:B------:R-:W-:Y:S02]  /*4f00*/  ISETP.NE.AND P0, PT, R34, R32, PT ;  /* 0x000000202200720c */ /* 0x000fe40003f05270 */
[----:B------:R-:W-:Y:S02]  /*4f10*/  ISETP.NE.AND P2, PT, R30, R28, PT ;  /* 0x0000001c1e00720c */ /* 0x000fe40003f45270 */
[----:B------:R-:W-:Y:S02]  /*4f20*/  ISETP.NE.AND P1, PT, R32, R30, PT ;  /* 0x0000001e2000720c */ /* 0x000fe40003f25270 */
[----:B------:R-:W-:Y:S01]  /*4f30*/  ISETP.NE.AND P3, PT, R6, R4, PT ;  /* 0x000000040600720c */ /* 0x000fe20003f65270 */
[----:B------:R-:W1:Y:S01]  /*4f40*/  LDC.64 R26, c[0x0][0x398] ;  /* 0x0000e600ff1a7b82 */ /* 0x000e620000000a00 */
[----:B------:R-:W-:Y:S02]  /*4f50*/  ISETP.NE.AND P4, PT, R4, R2, PT ;  /* 0x000000020400720c */ /* 0x000fe40003f85270 */
[----:B------:R-:W-:-:S05]  /*4f60*/  ISETP.NE.AND P5, PT, R2, R37, PT ;  /* 0x000000250200720c */ /* 0x000fca0003fa5270 */
[----:B------:R-:W2:Y:S08]  /*4f70*/  LDC.64 R20, c[0x0][0x398] ;  /* 0x0000e600ff147b82 */ /* 0x000eb00000000a00 */
[----:B------:R-:W3:Y:S01]  /*4f80*/  LDC.64 R24, c[0x0][0x390] ;  /* 0x0000e400ff187b82 */ /* 0x000ee20000000a00 */
[----:B0-----:R-:W-:-:S05]  /*4f90*/  @P0 IMAD.WIDE R38, R43, 0x4, R38 ;  /* 0x000000042b260825 */ /* 0x001fca00078e0226 */
[----:B------:R-:W-:Y:S02]  /*4fa0*/  @P0 STG.E desc[UR12][R38.64], R34 ;  /* 0x0000002226000986 */ /* 0x000fe4000c10190c */
[----:B------:R-:W0:Y:S01]  /*4fb0*/  LDC.64 R22, c[0x0][0x398] ;  /* 0x0000e600ff167b82 */ /* 0x000e220000000a00 */
[----:B-1----:R-:W-:-:S05]  /*4fc0*/  @P0 IMAD.WIDE R26, R43, 0x4, R26 ;  /* 0x000000042b1a0825 */ /* 0x002fca00078e021a */
[----:B------:R-:W-:Y:S01]  /*4fd0*/  @P0 STG.E desc[UR12][R26.64], R35 ;  /* 0x000000231a000986 */ /* 0x000fe2000c10190c */
[----:B------:R-:W-:Y:S01]  /*4fe0*/  ISETP.NE.AND P0, PT, R28, R10, PT ;  /* 0x0000000a1c00720c */ /* 0x000fe20003f05270 */
[----:B------:R-:W1:Y:S01]  /*4ff0*/  LDC.64 R18, c[0x0][0x390] ;  /* 0x0000e400ff127b82 */ /* 0x000e620000000a00 */
[----:B--2---:R-:W-:-:S04]  /*5000*/  @P2 IMAD.WIDE R50, R13, 0x4, R20 ;  /* 0x000000040d322825 */ /* 0x004fc800078e0214 */
[----:B---3--:R-:W-:-:S03]  /*5010*/  @P1 IMAD.WIDE R24, R41, 0x4, R24 ;  /* 0x0000000429181825 */ /* 0x008fc600078e0218 */
[----:B------:R-:W2:Y:S02]  /*5020*/  LDC.64 R20, c[0x0][0x390] ;  /* 0x0000e400ff147b82 */ /* 0x000ea40000000a00 */
[----:B------:R3:W-:Y:S01]  /*5030*/  @P1 STG.E desc[UR12][R24.64], R32 ;  /* 0x0000002018001986 */ /* 0x0007e2000c10190c */
[----:B0-----:R-:W-:-:S05]  /*5040*/  @P1 IMAD.WIDE R22, R41, 0x4, R22 ;  /* 0x0000000429161825 */ /* 0x001fca00078e0216 */
[----:B------:R-:W0:Y:S01]  /*5050*/  LDC.64 R46, c[0x0][0x390] ;  /* 0x0000e400ff2e7b82 */ /* 0x000e220000000a00 */
[----:B------:R4:W-:Y:S01]  /*5060*/  @P1 STG.E desc[UR12][R22.64], R33 ;  /* 0x0000002116001986 */ /* 0x0009e2000c10190c */
[----:B------:R-:W-:Y:S01]  /*5070*/  ISETP.NE.AND P1, PT, R10, R8, PT ;  /* 0x000000080a00720c */ /* 0x000fe20003f25270 */
[----:B-1----:R-:W-:-:S05]  /*5080*/  @P2 IMAD.WIDE R18, R13, 0x4, R18 ;  /* 0x000000040d122825 */ /* 0x002fca00078e0212 */
[----:B------:R-:W1:Y:S01]  /*5090*/  LDC.64 R40, c[0x0][0x398] ;  /* 0x0000e600ff287b82 */ /* 0x000e620000000a00 */
[----:B------:R4:W-:Y:S07]  /*50a0*/  @P2 STG.E desc[UR12][R18.64], R30 ;  /* 0x0000001e12002986 */ /* 0x0009ee000c10190c */
[----:B------:R-:W5:Y:S01]  /*50b0*/  LDC.64 R44, c[0x0][0x398] ;  /* 0x0000e600ff2c7b82 */ /* 0x000f620000000a00 */
[----:B------:R4:W-:Y:S01]  /*50c0*/  @P2 STG.E desc[UR12][R50.64], R31 ;  /* 0x0000001f32002986 */ /* 0x0009e2000c10190c */
[----:B------:R-:W-:Y:S01]  /*50d0*/  ISETP.NE.AND P2, PT, R8, R6, PT ;  /* 0x000000060800720c */ /* 0x000fe20003f45270 */
[----:B--2---:R-:W-:-:S05]  /*50e0*/  @P0 IMAD.WIDE R20, R12, 0x4, R20 ;  /* 0x000000040c140825 */ /* 0x004fca00078e0214 */
[----:B------:R-:W2:Y:S01]  /*50f0*/  LDC.64 R42, c[0x0][0x390] ;  /* 0x0000e400ff2a7b82 */ /* 0x000ea20000000a00 */
[----:B0-----:R-:W-:Y:S01]  /*5100*/  @P1 IMAD.WIDE R46, R14, 0x4, R46 ;  /* 0x000000040e2e1825 */ /* 0x001fe200078e022e */
[----:B------:R4:W-:Y:S06]  /*5110*/  @P0 STG.E desc[UR12][R20.64], R28 ;  /* 0x0000001c14000986 */ /* 0x0009ec000c10190c */
[----:B------:R-:W0:Y:S01]  /*5120*/  LDC.64 R48, c[0x0][0x398] ;  /* 0x0000e600ff307b82 */ /* 0x000e220000000a00 */
[----:B-1----:R-:W-:-:S05]  /*5130*/  @P0 IMAD.WIDE R40, R12, 0x4, R40 ;  /* 0x000000040c280825 */ /* 0x002fca00078e0228 */
[----:B------:R4:W-:Y:S02]  /*5140*/  @P0 STG.E desc[UR12][R40.64], R29 ;  /* 0x0000001d28000986 */ /* 0x0009e4000c10190c */
[----:B---3--:R-:W1:Y:S01]  /*5150*/  LDC.64 R24, c[0x0][0x390] ;  /* 0x0000e400ff187b82 */ /* 0x008e620000000a00 */
[----:B-----5:R-:W-:Y:S01]  /*5160*/  @P1 IMAD.WIDE R44, R14, 0x4, R44 ;  /* 0x000000040e2c1825 */ /* 0x020fe200078e022c */
[----:B------:R4:W-:Y:S04]  /*5170*/  @P1 STG.E desc[UR12][R46.64], R10 ;  /* 0x0000000a2e001986 */ /* 0x0009e8000c10190c */
[----:B------:R4:W-:Y:S02]  /*5180*/  @P1 STG.E desc[UR12][R44.64], R11 ;  /* 0x0000000b2c001986 */ /* 0x0009e4000c10190c */
[----:B------:R-:W3:Y:S01]  /*5190*/  LDC.64 R26, c[0x0][0x398] ;  /* 0x0000e600ff1a7b82 */ /* 0x000ee20000000a00 */
[----:B--2---:R-:W-:-:S05]  /*51a0*/  @P2 IMAD.WIDE R42, R15, 0x4, R42 ;  /* 0x000000040f2a2825 */ /* 0x004fca00078e022a */
[----:B------:R4:W-:Y:S02]  /*51b0*/  @P2 STG.E desc[UR12][R42.64], R8 ;  /* 0x000000082a002986 */ /* 0x0009e4000c10190c */
[----:B------:R-:W2:Y:S01]  /*51c0*/  LDC.64 R34, c[0x0][0x390] ;  /* 0x0000e400ff227b82 */ /* 0x000ea20000000a00 */
[----:B0-----:R-:W-:-:S05]  /*51d0*/  @P2 IMAD.WIDE R48, R15, 0x4, R48 ;  /* 0x000000040f302825 */ /* 0x001fca00078e0230 */
[----:B------:R4:W-:Y:S02]  /*51e0*/  @P2 STG.E desc[UR12][R48.64], R9 ;  /* 0x0000000930002986 */ /* 0x0009e4000c10190c */
[----:B------:R-:W0:Y:S01]  /*51f0*/  LDC.64 R38, c[0x0][0x398] ;  /* 0x0000e600ff267b82 */ /* 0x000e220000000a00 */
[----:B-1----:R-:W-:-:S05]  /*5200*/  @P3 IMAD.WIDE R24, R16, 0x4, R24 ;  /* 0x0000000410183825 */ /* 0x002fca00078e0218 */
[----:B------:R4:W-:Y:S01]  /*5210*/  @P3 STG.E desc[UR12][R24.64], R6 ;  /* 0x0000000618003986 */ /* 0x0009e2000c10190c */
[----:B---3--:R-:W-:-:S05]  /*5220*/  @P3 IMAD.WIDE R26, R16, 0x4, R26 ;  /* 0x00000004101a3825 */ /* 0x008fca00078e021a */
[----:B------:R4:W-:Y:S01]  /*5230*/  @P3 STG.E desc[UR12][R26.64], R7 ;  /* 0x000000071a003986 */ /* 0x0009e2000c10190c */
[----:B--2---:R-:W-:-:S05]  /*5240*/  @P4 IMAD.WIDE R34, R17, 0x4, R34 ;  /* 0x0000000411224825 */ /* 0x004fca00078e0222 */
[----:B------:R4:W-:Y:S01]  /*5250*/  @P4 STG.E desc[UR12][R34.64], R4 ;  /* 0x0000000422004986 */ /* 0x0009e2000c10190c */
[----:B0-----:R-:W-:-:S05]  /*5260*/  @P4 IMAD.WIDE R38, R17, 0x4, R38 ;  /* 0x0000000411264825 */ /* 0x001fca00078e0226 */
[----:B------:R4:W-:Y:S01]  /*5270*/  @P4 STG.E desc[UR12][R38.64], R5 ;  /* 0x0000000526004986 */ /* 0x0009e2000c10190c */
[----:B------:R-:W-:Y:S05]  /*5280*/  @!P5 EXIT ;  /* 0x000000000000d94d */ /* 0x000fea0003800000 */
[----:B----4-:R-:W0:Y:S08]  /*5290*/  LDC.64 R4, c[0x0][0x390] ;  /* 0x0000e400ff047b82 */ /* 0x010e300000000a00 */
[----:B------:R-:W1:Y:S01]  /*52a0*/  LDC.64 R6, c[0x0][0x398] ;  /* 0x0000e600ff067b82 */ /* 0x000e620000000a00 */
[----:B0-----:R-:W-:-:S05]  /*52b0*/  IMAD.WIDE R4, R36, 0x4, R4 ;  /* 0x0000000424047825 */ /* 0x001fca00078e0204 */
[----:B------:R-:W-:Y:S01]  /*52c0*/  STG.E desc[UR12][R4.64], R2 ;  /* 0x0000000204007986 */ /* 0x000fe2000c10190c */
[----:B-1----:R-:W-:-:S05]  /*52d0*/  IMAD.WIDE R36, R36, 0x4, R6 ;  /* 0x0000000424247825 */ /* 0x002fca00078e0206 */
[----:B------:R-:W-:Y:S01]  /*52e0*/  STG.E desc[UR12][R36.64], R3 ;  /* 0x0000000324007986 */ /* 0x000fe2000c10190c */
[----:B------:R-:W-:Y:S05]  /*52f0*/  EXIT ;  /* 0x000000000000794d */ /* 0x000fea0003800000 */
.L_x_1439:
[----:B------:R-:W-:-:S13]  /*5300*/  ISETP.GE.AND P0, PT, R38, 0x1, PT ;  /* 0x000000012600780c */ /* 0x000fda0003f06270 */
[----:B------:R-:W-:Y:S05]  /*5310*/  @!P0 EXIT ;  /* 0x000000000000894d */ /* 0x000fea0003800000 */
[----:B------:R-:W-:-:S13]  /*5320*/  ISETP.NE.AND P0, PT, R39, RZ, PT ;  /* 0x000000ff2700720c */ /* 0x000fda0003f05270 */
[----:B------:R-:W-:Y:S05]  /*5330*/  @P0 BRA `(.L_x_1472) ;  /* 0x0000002400b40947 */ /* 0x000fea0003800000 */
        /* <DEDUP_REMOVED lines=10> */
[C---:B------:R-:W-:Y:S01]  /*53e0*/  VIADD R15, R7.reuse, 0x60 ;  /* 0x00000060070f7836 */ /* 0x040fe20000000000 */
[CC--:B------:R-:W-:Y:S01]  /*53f0*/  ISETP.GE.U32.AND P1, PT, R7.reuse, R38.reuse, PT ;  /* 0x000000260700720c */ /* 0x0c0fe20003f26070 */
[C---:B------:R-:W-:Y:S02]  /*5400*/  VIADD R3, R7.reuse, 0x20 ;  /* 0x0000002007037836 */ /* 0x040fe40000000000 */
[----:B------:R-:W-:Y:S01]  /*5410*/  IMAD.SHL.U32 R17, R7, 0x4, RZ ;  /* 0x0000000407117824 */ /* 0x000fe200078e00ff */
[-C--:B------:R-:W-:Y:S01]  /*5420*/  ISETP.GE.U32.AND P4, PT, R15, R38.reuse, PT ;  /* 0x000000260f00720c */ /* 0x080fe20003f86070 */
[----:B------:R-:W-:Y:S01]  /*5430*/  VIADD R13, R7, 0x40 ;  /* 0x00000040070d7836 */ /* 0x000fe20000000000 */
[-C--:B------:R-:W-:Y:S01]  /*5440*/  ISETP.GE.U32.AND P5, PT, R3, R38.reuse, PT ;  /* 0x000000260300720c */ /* 0x080fe20003fa6070 */
[C---:B------:R-:W-:Y:S01]  /*5450*/  VIADD R15, R7.reuse, 0xa0 ;  /* 0x000000a0070f7836 */ /* 0x040fe20000000000 */
[----:B------:R-:W-:Y:S01]  /*5460*/  IADD3 R2, P6, PT, R10, R17, RZ ;  /* 0x000000110a027210 */ /* 0x000fe20007fde0ff */
[----:B------:R-:W-:Y:S01]  /*5470*/  VIADD R3, R7, 0x80 ;  /* 0x0000008007037836 */ /* 0x000fe20000000000 */
[----:B------:R-:W-:-:S02]  /*5480*/  ISETP.GE.U32.AND P0, PT, R13, R38, PT ;  /* 0x000000260d00720c */ /* 0x000fc40003f06070 */
[-C--:B------:R-:W-:Y:S01]  /*5490*/  ISETP.GE.U32.AND P2, PT, R15, R38.reuse, PT ;  /* 0x000000260f00720c */ /* 0x080fe20003f46070 */
[----:B------:R-:W-:Y:S01]  /*54a0*/  @!P1 IMAD.WIDE.U32 R12, R7, 0x4, R10 ;  /* 0x00000004070c9825 */ /* 0x000fe200078e000a */
[----:B------:R-:W-:-:S03]  /*54b0*/  ISETP.GE.U32.AND P3, PT, R3, R38, PT ;  /* 0x000000260300720c */ /* 0x000fc60003f66070 */
[----:B------:R-:W-:-:S04]  /*54c0*/  @!P1 IMAD.WIDE.U32 R14, R7, 0x4, R8 ;  /* 0x00000004070e9825 */ /* 0x000fc800078e0008 */
[----:B------:R-:W-:Y:S02]  /*54d0*/  VIADD R19, R7, 0xc0 ;  /* 0x000000c007137836 */ /* 0x000fe40000000000 */
[----:B------:R-:W-:Y:S01]  /*54e0*/  IMAD.X R3, RZ, RZ, R11, P6 ;  /* 0x000000ffff037224 */ /* 0x000fe200030e060b */
[----:B0-----:R-:W-:Y:S01]  /*54f0*/  IADD3 R8, P6, PT, R17, R8, RZ ;  /* 0x0000000811087210 */ /* 0x001fe20007fde0ff */
[C---:B------:R-:W-:Y:S02]  /*5500*/  VIADD R21, R7.reuse, 0xe0 ;  /* 0x000000e007157836 */ /* 0x040fe40000000000 */
[----:B------:R-:W-:Y:S02]  /*5510*/  VIADD R7, R7, 0x100 ;  /* 0x0000010007077836 */ /* 0x000fe40000000000 */
[----:B------:R-:W-:Y:S01]  /*5520*/  IMAD.X R9, RZ, RZ, R9, P6 ;  /* 0x000000ffff097224 */ /* 0x000fe200030e0609 */
[----:B------:R-:W-:Y:S01]  /*5530*/  ISETP.GE.U32.AND P6, PT, R21, R38, PT ;  /* 0x000000261500720c */ /* 0x000fe20003fc6070 */
[----:B--2---:R-:W-:-:S02]  /*5540*/  IMAD.MOV.U32 R11, RZ, RZ, R6 ;  /* 0x000000ffff0b7224 */ /* 0x004fc400078e0006 */
[----:B------:R0:W2:Y:S02]  /*5550*/  @!P1 LDG.E.CONSTANT R6, desc[UR12][R12.64] ;  /* 0x0000000c0c069981 */ /* 0x0000a4000c1e9900 */
[----:B------:R-:W-:Y:S02]  /*5560*/  IMAD.MOV.U32 R16, RZ, RZ, R11 ;  /* 0x000000ffff107224 */ /* 0x000fe400078e000b */
[----:B---3--:R-:W-:Y:S02]  /*5570*/  IMAD.MOV.U32 R10, RZ, RZ, R5 ;  /* 0x000000ffff0a7224 */ /* 0x008fe400078e0005 */
[----:B------:R1:W3:Y:S01]  /*5580*/  @!P1 LDG.E.CONSTANT R5, desc[UR12][R14.64] ;  /* 0x0000000c0e059981 */ /* 0x0002e2000c1e9900 */
[-C--:B------:R-:W-:Y:S01]  /*5590*/  ISETP.GE.U32.AND P1, PT, R19, R38.reuse, PT ;  /* 0x000000261300720c */ /* 0x080fe20003f26070 */
[----:B------:R-:W-:Y:S02]  /*55a0*/  IMAD.MOV.U32 R19, RZ, RZ, R10 ;  /* 0x000000ffff137224 */ /* 0x000fe400078e000a */
[----:B------:R-:W4:Y:S04]  /*55b0*/  @!P5 LDG.E.CONSTANT R16, desc[UR12][R2.64+0x80] ;  /* 0x0000800c0210d981 */ /* 0x000f28000c1e9900 */
[----:B------:R-:W5:Y:S01]  /*55c0*/  @!P5 LDG.E.CONSTANT R19, desc[UR12][R8.64+0x80] ;  /* 0x0000800c0813d981 */ /* 0x000f62000c1e9900 */
[----:B------:R-:W-:Y:S01]  /*55d0*/  ISETP.GE.U32.AND P5, PT, R7, R38, PT ;  /* 0x000000260700720c */ /* 0x000fe20003fa6070 */
[----:B0-----:R-:W-:-:S02]  /*55e0*/  IMAD.MOV.U32 R12, RZ, RZ, R11 ;  /* 0x000000ffff0c7224 */ /* 0x001fc400078e000b */
[--C-:B------:R-:W-:Y:S02]  /*55f0*/  IMAD.MOV.U32 R13, RZ, RZ, R11.reuse ;  /* 0x000000ffff0d7224 */ /* 0x100fe400078e000b */
[--C-:B-1----:R-:W-:Y:S02]  /*5600*/  IMAD.MOV.U32 R14, RZ, RZ, R11.reuse ;  /* 0x000000ffff0e7224 */ /* 0x102fe400078e000b */
        /* <DEDUP_REMOVED lines=23> */
[----:B------:R-:W0:Y:S01]  /*5780*/  S2R R7, SR_LANEID ;  /* 0x0000000000077919 */ /* 0x000e220000000000 */
[----:B------:R-:W1:Y:S01]  /*5790*/  S2UR UR5, SR_CgaCtaId ;  /* 0x00000000000579c3 */ /* 0x000e620000008800 */
[----:B------:R-:W-:Y:S01]  /*57a0*/  SHF.R.U32.HI R46, RZ, 0x5, R0 ;  /* 0x00000005ff2e7819 */ /* 0x000fe20000011600 */
[----:B------:R-:W-:-:S02]  /*57b0*/  UMOV UR4, 0x400 ;  /* 0x0000040000047882 */ /* 0x000fc40000000000 */
[----:B-1----:R-:W-:Y:S02]  /*57c0*/  ULEA UR4, UR5, UR4, 0x18 ;  /* 0x0000000405047291 */ /* 0x002fe4000f8ec0ff */
[----:B0-----:R-:W-:-:S05]  /*57d0*/  IMAD R2, R46, 0x120, R7 ;  /* 0x000001202e027824 */ /* 0x001fca00078e0207 */
[----:B------:R-:W-:-:S05]  /*57e0*/  LEA R2, R2, UR4, 0x2 ;  /* 0x0000000402027c11 */ /* 0x000fca000f8e10ff */
[----:B------:R-:W-:Y:S01]  /*57f0*/  IMAD R8, R7, 0x20, R2 ;  /* 0x0000002007087824 */ /* 0x000fe200078e0202 */
[C---:B------:R-:W-:Y:S01]  /*5800*/  ISETP.NE.AND P3, PT, R0.reuse, RZ, PT ;  /* 0x000000ff0000720c */ /* 0x040fe20003f65270 */
[----:B------:R-:W-:-:S05]  /*5810*/  IMAD R9, R0, 0x9, RZ ;  /* 0x0000000900097824 */ /* 0x000fca00078e02ff */
[----:B------:R-:W-:Y:S01]  /*5820*/  ISETP.NE.AND P2, PT, R9, R38, PT ;  /* 0x000000260900720c */ /* 0x000fe20003f45270 */
[----:B--2---:R-:W-:Y:S04]  /*5830*/  STS [R2], R6 ;  /* 0x0000000602007388 */ /* 0x004fe80000000800 */
[----:B----4-:R-:W-:Y:S04]  /*5840*/  STS [R2+0x80], R16 ;  /* 0x0000801002007388 */ /* 0x010fe80000000800 */
[----:B---3--:R0:W-:Y:S04]  /*5850*/  STS [R2+0x100], R12 ;  /* 0x0001000c02007388 */ /* 0x0081e80000000800 */
[----:B-----5:R-:W-:Y:S04]  /*5860*/  STS [R2+0x180], R13 ;  /* 0x0001800d02007388 */ /* 0x020fe80000000800 */
[----:B------:R-:W-:Y:S04]  /*5870*/  STS [R2+0x200], R14 ;  /* 0x0002000e02007388 */ /* 0x000fe80000000800 */
[----:B------:R-:W-:Y:S04]  /*5880*/  STS [R2+0x280], R15 ;  /* 0x0002800f02007388 */ /* 0x000fe80000000800 */
[----:B------:R-:W-:Y:S04]  /*5890*/  STS [R2+0x300], R17 ;  /* 0x0003001102007388 */ /* 0x000fe80000000800 */
[----:B------:R-:W-:Y:S04]  /*58a0*/  STS [R2+0x380], R18 ;  /* 0x0003801202007388 */ /* 0x000fe80000000800 */
[----:B------:R-:W-:Y:S01]  /*58b0*/  STS [R2+0x400], R11 ;  /* 0x0004000b02007388 */ /* 0x000fe20000000800 */
[----:B------:R-:W-:-:S03]  /*58c0*/  NOP ;  /* 0x0000000000007918 */ /* 0x000fc60000000000 */
[----:B------:R-:W1:Y:S04]  /*58d0*/  LDS R3, [R8+0x20] ;  /* 0x0000200008037984 */ /* 0x000e680000000800 */
[----:B------:R-:W-:Y:S04]  /*58e0*/  LDS R6, [R8] ;  /* 0x0000000008067984 */ /* 0x000fe80000000800 */
        /* <DEDUP_REMOVED lines=8> */
[----:B0-----:R-:W-:-:S05]  /*5970*/  LEA R12, R0, UR4, 0x2 ;  /* 0x00000004000c7c11 */ /* 0x001fca000f8e10ff */
[----:B------:R-:W-:Y:S04]  /*5980*/  STS [R2], R5 ;  /* 0x0000000502007388 */ /* 0x000fe80000000800 */
[----:B------:R-:W-:Y:S04]  /*5990*/  STS [R2+0x80], R19 ;  /* 0x0000801302007388 */ /* 0x000fe80000000800 */
        /* <DEDUP_REMOVED lines=8> */
[----:B------:R-:W4:Y:S04]  /*5a20*/  LDS R44, [R8] ;  /* 0x00000000082c7984 */ /* 0x000f280000000800 */
[----:B------:R-:W5:Y:S04]  /*5a30*/  LDS R25, [R8+0x4] ;  /* 0x0000040008197984 */ /* 0x000f680000000800 */
        /* <DEDUP_REMOVED lines=8> */
[----:B-1----:R-:W-:Y:S02]  /*5ac0*/  STS [R12+0x47c], R3 ;  /* 0x00047c030c007388 */ /* 0x002fe40000000800 */
[----:B------:R-:W-:Y:S06]  /*5ad0*/  BAR.SYNC.DEFER_BLOCKING 0x0 ;  /* 0x0000000000007b1d */ /* 0x000fec0000010000 */
[----:B------:R-:W1:Y:S01]  /*5ae0*/  @P3 LDS R4, [R12+0x478] ;  /* 0x000478000c043984 */ /* 0x000e620000000800 */
[----:B------:R-:W-:Y:S01]  /*5af0*/  VIADD R13, R9, 0x1 ;  /* 0x00000001090d7836 */ /* 0x000fe20000000000 */
[----:B--2---:R-:W-:Y:S01]  /*5b00*/  ISETP.NE.AND P0, PT, R6, R24, PT ;  /* 0x000000180600720c */ /* 0x004fe20003f05270 */
[----:B------:R-:W-:Y:S01]  /*5b10*/  IMAD.MOV.U32 R11, RZ, RZ, 0x1 ;  /* 0x00000001ff0b7424 */ /* 0x000fe200078e00ff */
[----:B0-----:R-:W-:-:S02]  /*5b20*/  SEL R2, RZ, 0x1, P2 ;  /* 0x00000001ff027807 */ /* 0x001fc40001000000 */
[----:B------:R-:W-:Y:S02]  /*5b30*/  ISETP.EQ.OR P4, PT, R13, R38, P0 ;  /* 0x000000260d00720c */ /* 0x000fe40000782670 */
[----:B---3--:R-:W-:Y:S02]  /*5b40*/  ISETP.NE.AND P0, PT, R24, R26, PT ;  /* 0x0000001a1800720c */ /* 0x008fe40003f05270 */
[----:B----4-:R-:W-:-:S05]  /*5b50*/  SEL R10, R44, RZ, !P4 ;  /* 0x000000ff2c0a7207 */ /* 0x010fca0006000000 */
[----:B-----5:R-:W-:Y:S01]  /*5b60*/  IMAD.IADD R10, R25, 0x1, R10 ;  /* 0x00000001190a7824 */ /* 0x020fe200078e020a */
[----:B-1----:R-:W-:-:S04]  /*5b70*/  @P3 ISETP.NE.AND P1, PT, R4, R6, PT ;  /* 0x000000060400320c */ /* 0x002fc80003f25270 */
[----:B------:R-:W-:-:S04]  /*5b80*/  @P3 SEL R11, RZ, 0x1, !P1 ;  /* 0x00000001ff0b3807 */ /* 0x000fc80004800000 */
[----:B------:R-:W-:Y:S01]  /*5b90*/  @P3 SEL R2, R2, R11, !P2 ;  /* 0x0000000b02023207 */ /* 0x000fe20005000000 */
[----:B------:R-:W-:-:S05]  /*5ba0*/  VIADD R11, R9, 0x2 ;  /* 0x00000002090b7836 */ /* 0x000fca0000000000 */
[----:B------:R-:W-:Y:S01]  /*5bb0*/  ISETP.EQ.OR P0, PT, R11, R38, P0 ;  /* 0x000000260b00720c */ /* 0x000fe20000702670 */
[----:B------:R-:W-:Y:S01]  /*5bc0*/  VIADD R11, R9, 0x3 ;  /* 0x00000003090b7836 */ /* 0x000fe20000000000 */
[----:B------:R-:W-:Y:S02]  /*5bd0*/  ISETP.NE.AND P1, PT, R26, R28, PT ;  /* 0x0000001c1a00720c */ /* 0x000fe40003f25270 */
[----:B------:R-:W-:Y:S02]  /*5be0*/  SEL R10, R10, RZ, !P0 ;  /* 0x000000ff0a0a7207 */ /* 0x000fe40004000000 */
[----:B------:R-:W-:-:S03]  /*5bf0*/  ISETP.EQ.OR P1, PT, R11, R38, P1 ;  /* 0x000000260b00720c */ /* 0x000fc60000f22670 */
[----:B------:R-:W-:Y:S01]  /*5c00*/  IMAD.IADD R10, R27, 0x1, R10 ;  /* 0x000000011b0a7824 */ /* 0x000fe200078e020a */
[----:B------:R-:W-:Y:S01]  /*5c10*/  ISETP.NE.AND P5, PT, R28, R30, PT ;  /* 0x0000001e1c00720c */ /* 0x000fe20003fa5270 */
[----:B------:R-:W-:-:S03]  /*5c20*/  VIADD R11, R9, 0x4 ;  /* 0x00000004090b7836 */ /* 0x000fc60000000000 */
[----:B------:R-:W-:Y:S02]  /*5c30*/  SEL R10, R10, RZ, !P1 ;  /* 0x000000ff0a0a7207 */ /* 0x000fe40004800000 */
[----:B------:R-:W-:-:S03]  /*5c40*/  ISETP.EQ.OR P5, PT, R11, R38, P5 ;  /* 0x000000260b00720c */ /* 0x000fc60002fa2670 */
[----:B------:R-:W-:Y:S01]  /*5c50*/  IMAD.IADD R10, R29, 0x1, R10 ;  /* 0x000000011d0a7824 */ /* 0x000fe200078e020a */
[----:B------:R-:W-:Y:S01]  /*5c60*/  ISETP.NE.AND P2, PT, R30, R32, PT ;  /* 0x000000201e00720c */ /* 0x000fe20003f45270 */
[----:B------:R-:W-:-:S03]  /*5c70*/  VIADD R11, R9, 0x5 ;  /* 0x00000005090b7836 */ /* 0x000fc60000000000 */
[----:B------:R-:W-:Y:S02]  /*5c80*/  SEL R10, R10, RZ, !P5 ;  /* 0x000000ff0a0a7207 */ /* 0x000fe40006800000 */
[----:B------:R-:W-:-:S03]  /*5c90*/  ISETP.EQ.OR P2, PT, R11, R38, P2 ;  /* 0x000000260b00720c */ /* 0x000fc60001742670 */
[----:B------:R-:W-:Y:S02]  /*5ca0*/  IMAD.IADD R10, R31, 0x1, R10 ;  /* 0x000000011f0a7824 */ /* 0x000fe400078e020a */
[----:B------:R-:W-:Y:S01]  /*5cb0*/  VIADD R42, R2, 0x1 ;  /* 0x00000001022a7836 */ /* 0x000fe20000000000 */
[----:B------:R-:W-:Y:S01]  /*5cc0*/  ISETP.NE.AND P3, PT, R32, R34, PT ;  /* 0x000000222000720c */ /* 0x000fe20003f65270 */
[----:B------:R-:W-:Y:S01]  /*5cd0*/  VIADD R11, R9, 0x6 ;  /* 0x00000006090b7836 */ /* 0x000fe20000000000 */
[----:B------:R-:W-:Y:S01]  /*5ce0*/  SEL R10, R10, RZ, !P2 ;  /* 0x000000ff0a0a7207 */ /* 0x000fe20005000000 */
[----:B------:R-:W-:Y:S02]  /*5cf0*/  IMAD.MOV.U32 R8, RZ, RZ, R42 ;  /* 0x000000ffff087224 */ /* 0x000fe400078e002a */
[----:B------:R-:W-:Y:S01]  /*5d00*/  @!P4 IMAD.MOV R8, RZ, RZ, R2 ;  /* 0x000000ffff08c224 */ /* 0x000fe200078e0202 */
[----:B------:R-:W-:Y:S01]  /*5d10*/  ISETP.EQ.OR P3, PT, R11, R38, P3 ;  /* 0x000000260b00720c */ /* 0x000fe20001f62670 */
[----:B------:R-:W-:-:S02]  /*5d20*/  IMAD.IADD R10, R33, 0x1, R10 ;  /* 0x00000001210a7824 */ /* 0x000fc400078e020a */
[----:B------:R-:W-:Y:S02]  /*5d30*/  VIADD R13, R8, 0x1 ;  /* 0x00000001080d7836 */ /* 0x000fe40000000000 */
[----:B------:R-:W-:Y:S01]  /*5d40*/  @!P0 IMAD.MOV R13, RZ, RZ, R8 ;  /* 0x000000ffff0d8224 */ /* 0x000fe200078e0208 */
[----:B------:R-:W-:Y:S01]  /*5d50*/  SEL R10, R10, RZ, !P3 ;  /* 0x000000ff0a0a7207 */ /* 0x000fe20005800000 */
[----:B------:R-:W-:Y:S01]  /*5d60*/  VIADD R11, R9, 0x7 ;  /* 0x00000007090b7836 */ /* 0x000fe20000000000 */
[----:B------:R-:W-:Y:S01]  /*5d70*/  P2R R12, PR, RZ, 0x10 ;  /* 0x00000010ff0c7803 */ /* 0x000fe20000000000 */
[----:B------:R-:W-:Y:S01]  /*5d80*/  VIADD R8, R13, 0x1 ;  /* 0x000000010d087836 */ /* 0x000fe20000000000 */
[----:B------:R-:W-:Y:S01]  /*5d90*/  ISETP.NE.AND P4, PT, R34, R36, PT ;  /* 0x000000242200720c */ /* 0x000fe20003f85270 */
[----:B------:R-:W-:Y:S01]  /*5da0*/  @!P1 IMAD.MOV R8, RZ, RZ, R13 ;  /* 0x000000ffff089224 */ /* 0x000fe200078e020d */
[----:B------:R-:W-:Y:S01]  /*5db0*/  P2R R43, PR, RZ, 0x1 ;  /* 0x00000001ff2b7803 */ /* 0x000fe20000000000 */
[----:B------:R-:W-:Y:S01]  /*5dc0*/  IMAD.IADD R10, R35, 0x1, R10 ;  /* 0x00000001230a7824 */ /* 0x000fe200078e020a */
[----:B------:R-:W-:-:S02]  /*5dd0*/  ISETP.EQ.OR P4, PT, R11, R38, P4 ;  /* 0x000000260b00720c */ /* 0x000fc40002782670 */
[----:B------:R-:W-:Y:S01]  /*5de0*/  ISETP.NE.AND P0, PT, R12, RZ, PT ;  /* 0x000000ff0c00720c */ /* 0x000fe20003f05270 */
[----:B------:R-:W-:Y:S01]  /*5df0*/  VIADD R12, R8, 0x1 ;  /* 0x00000001080c7836 */ /* 0x000fe20000000000 */
[----:B------:R-:W-:Y:S01]  /*5e00*/  SEL R10, R10, RZ, !P4 ;  /* 0x000000ff0a0a7207 */ /* 0x000fe20006000000 */
[----:B------:R-:W-:Y:S01]  /*5e10*/  @!P5 IMAD.MOV R12, RZ, RZ, R8 ;  /* 0x000000ffff0cd224 */ /* 0x000fe200078e0208 */
[----:B------:R-:W-:Y:S01]  /*5e20*/  ISETP.NE.AND P6, PT, R36, R3, PT ;  /* 0x000000032400720c */ /* 0x000fe20003fc5270 */
[----:B------:R-:W-:Y:S02]  /*5e30*/  VIADD R9, R9, 0x8 ;  /* 0x0000000809097836 */ /* 0x000fe40000000000 */
[----:B------:R-:W-:Y:S02]  /*5e40*/  VIADD R8, R12, 0x1 ;  /* 0x000000010c087836 */ /* 0x000fe40000000000 */
[----:B------:R-:W-:Y:S01]  /*5e50*/  @!P2 IMAD.MOV R8, RZ, RZ, R12 ;  /* 0x000000ffff08a224 */ /* 0x000fe200078e020c */
[----:B------:R-:W-:Y:S01]  /*5e60*/  ISETP.EQ.OR P6, PT, R9, R38, P6 ;  /* 0x000000260900720c */ /* 0x000fe200037c2670 */
[----:B------:R-:W-:-:S02]  /*5e70*/  IMAD.IADD R10, R37, 0x1, R10 ;  /* 0x00000001250a7824 */ /* 0x000fc400078e020a */
[----:B------:R-:W-:Y:S02]  /*5e80*/  VIADD R12, R8, 0x1 ;  /* 0x00000001080c7836 */ /* 0x000fe40000000000 */
[----:B------:R-:W-:Y:S01]  /*5e90*/  @!P3 IMAD.MOV R12, RZ, RZ, R8 ;  /* 0x000000ffff0cb224 */ /* 0x000fe200078e0208 */
[----:B------:R-:W-:-:S03]  /*5ea0*/  SEL R10, R10, RZ, !P6 ;  /* 0x000000ff0a0a7207 */ /* 0x000fc60007000000 */
[----:B------:R-:W-:Y:S02]  /*5eb0*/  VIADD R9, R12, 0x1 ;  /* 0x000000010c097836 */ /* 0x000fe40000000000 */
[----:B------:R-:W-:Y:S02]  /*5ec0*/  @!P4 IMAD.MOV R9, RZ, RZ, R12 ;  /* 0x000000ffff09c224 */ /* 0x000fe400078e020c */
[----:B------:R-:W-:Y:S02]  /*5ed0*/  IMAD.IADD R5, R5, 0x1, R10 ;  /* 0x0000000105057824 */ /* 0x000fe400078e020a */
[----:B------:R-:W-:Y:S02]  /*5ee0*/  VIADD R8, R9, 0x1 ;  /* 0x0000000109087836 */ /* 0x000fe40000000000 */
[----:B------:R-:W-:Y:S02]  /*5ef0*/  @!P6 IMAD.MOV R8, RZ, RZ, R9 ;  /* 0x000000ffff08e224 */ /* 0x000fe400078e0209 */
[----:B------:R-:W0:Y:S03]  /*5f00*/  SHFL.UP PT, R9, R5, 0x1, RZ ;  /* 0x0420000005097989 */ /* 0x000e2600000e00ff */
        /* <DEDUP_REMOVED lines=48> */
[----:B------:R-:W0:Y:S04]  /*6210*/  LDS.128 R8, [UR4] ;  /* 0x00000004ff087984 */ /* 0x000e280008000c00 */
[----:B------:R-:W1:Y:S01]  /*6220*/  LDS.128 R12, [UR4+0x10] ;  /* 0x00001004ff0c7984 */ /* 0x000e620008000c00 */
[----:B0-----:R-:W-:-:S04]  /*6230*/  ISETP.NE.AND P6, PT, R10, RZ, PT ;  /* 0x000000ff0a00720c */ /* 0x001fc80003fc5270 */
[----:B------:R-:W-:Y:S02]  /*6240*/  SEL R16, R9, RZ, !P6 ;  /* 0x000000ff09107207 */ /* 0x000fe40007000000 */
[----:B-1----:R-:W-:-:S03]  /*6250*/  ISETP.NE.AND P6, PT, R12, RZ, PT ;  /* 0x000000ff0c00720c */ /* 0x002fc60003fc5270 */
[----:B------:R-:W-:Y:S02]  /*6260*/  IMAD.IADD R16, R11, 0x1, R16 ;  /* 0x000000010b107824 */ /* 0x000fe400078e0210 */
[----:B------:R-:W-:-:S03]  /*6270*/  IMAD.IADD R5, R8, 0x1, R10 ;  /* 0x0000000108057824 */ /* 0x000fc600078e020a */
[----:B------:R-:W-:Y:S02]  /*6280*/  SEL R18, R16, RZ, !P6 ;  /* 0x000000ff10127207 */ /* 0x000fe40007000000 */
[----:B------:R-:W-:-:S03]  /*6290*/  ISETP.NE.AND P6, PT, R46, 0x2, PT ;  /* 0x000000022e00780c */ /* 0x000fc60003fc5270 */
[----:B------:R-:W-:Y:S01]  /*62a0*/  IMAD.IADD R18, R13, 0x1, R18 ;  /* 0x000000010d127824 */ /* 0x000fe200078e0212 */
[C---:B------:R-:W-:Y:S01]  /*62b0*/  SEL R11, R5.reuse, R8, !P6 ;  /* 0x00000008050b7207 */ /* 0x040fe20007000000 */
[----:B------:R-:W-:Y:S01]  /*62c0*/  IMAD.IADD R5, R5, 0x1, R12 ;  /* 0x0000000105057824 */ /* 0x000fe200078e020c */
[----:B------:R-:W-:Y:S02]  /*62d0*/  SEL R9, R16, R9, !P6 ;  /* 0x0000000910097207 */ /* 0x000fe40007000000 */
[----:B------:R-:W-:-:S04]  /*62e0*/  ISETP.NE.AND P6, PT, R46, 0x3, PT ;  /* 0x000000032e00780c */ /* 0x000fc80003fc5270 */
[----:B------:R-:W-:Y:S02]  /*62f0*/  SEL R11, R5, R11, !P6 ;  /* 0x0000000b050b7207 */ /* 0x000fe40007000000 */
[----:B------:R-:W-:Y:S02]  /*6300*/  SEL R9, R18, R9, !P6 ;  /* 0x0000000912097207 */ /* 0x000fe40007000000 */
[----:B------:R-:W-:-:S04]  /*6310*/  ISETP.NE.AND P6, PT, R14, RZ, PT ;  /* 0x000000ff0e00720c */ /* 0x000fc80003fc5270 */
[----:B------:R-:W-:Y:S02]  /*6320*/  SEL R20, R18, RZ, !P6 ;  /* 0x000000ff12147207 */ /* 0x000fe40007000000 */
[----:B------:R-:W0:Y:S03]  /*6330*/  LDS.128 R16, [UR4+0x20] ;  /* 0x00002004ff107984 */ /* 0x000e260008000c00 */
[----:B------:R-:W-:Y:S02]  /*6340*/  IMAD.IADD R20, R15, 0x1, R20 ;  /* 0x000000010f147824 */ /* 0x000fe400078e0214 */
[----:B------:R-:W-:Y:S01]  /*6350*/  IMAD.IADD R5, R14, 0x1, R5 ;  /* 0x000000010e057824 */ /* 0x000fe200078e0205 */
[----:B0-----:R-:W-:-:S04]  /*6360*/  ISETP.NE.AND P6, PT, R16, RZ, PT ;  /* 0x000000ff1000720c */ /* 0x001fc80003fc5270 */
[----:B------:R-:W-:Y:S02]  /*6370*/  SEL R48, R20, RZ, !P6 ;  /* 0x000000ff14307207 */ /* 0x000fe40007000000 */
[----:B------:R-:W-:-:S04]  /*6380*/  ISETP.NE.AND P6, PT, R46, 0x4, PT ;  /* 0x000000042e00780c */ /* 0x000fc80003fc5270 */
[C---:B------:R-:W-:Y:S02]  /*6390*/  SEL R22, R5.reuse, R11, !P6 ;  /* 0x0000000b05167207 */ /* 0x040fe40007000000 */
[----:B------:R-:W-:Y:S01]  /*63a0*/  SEL R11, R20, R9, !P6 ;  /* 0x00000009140b7207 */ /* 0x000fe20007000000 */
[----:B------:R-:W-:Y:S01]  /*63b0*/  IMAD.IADD R9, R5, 0x1, R16 ;  /* 0x0000000105097824 */ /* 0x000fe200078e0210 */
[----:B------:R-:W-:-:S04]  /*63c0*/  ISETP.NE.AND P6, PT, R46, 0x5, PT ;  /* 0x000000052e00780c */ /* 0x000fc80003fc5270 */
[----:B------:R-:W-:Y:S02]  /*63d0*/  SEL R5, R9, R22, !P6 ;  /* 0x0000001609057207 */ /* 0x000fe40007000000 */
[----:B------:R-:W0:Y:S01]  /*63e0*/  LDS.128 R20, [UR4+0x30] ;  /* 0x00003004ff147984 */ /* 0x000e220008000c00 */
[----:B------:R-:W-:-:S05]  /*63f0*/  IMAD.IADD R48, R17, 0x1, R48 ;  /* 0x0000000111307824 */ /* 0x000fca00078e0230 */
[----:B------:R-:W-:Y:S02]  /*6400*/  SEL R11, R48, R11, !P6 ;  /* 0x0000000b300b7207 */ /* 0x000fe40007000000 */
[----:B------:R-:W-:-:S04]  /*6410*/  ISETP.NE.AND P6, PT, R18, RZ, PT ;  /* 0x000000ff1200720c */ /* 0x000fc80003fc5270 */
[----:B------:R-:W-:Y:S01]  /*6420*/  SEL R48, R48, RZ, !P6 ;  /* 0x000000ff30307207 */ /* 0x000fe20007000000 */
[----:B------:R-:W1:Y:S04]  /*6430*/  SHFL.UP PT, R40, R40, 0x1, RZ ;  /* 0x0420000028287989 */ /* 0x000e6800000e00ff */
[----:B------:R-:W-:Y:S02]  /*6440*/  IMAD.IADD R48, R19, 0x1, R48 ;  /* 0x0000000113307824 */ /* 0x000fe400078e0230 */
[----:B------:R-:W-:Y:S01]  /*6450*/  IMAD.IADD R9, R18, 0x1, R9 ;  /* 0x0000000112097824 */ /* 0x000fe200078e0209 */
[----:B0-----:R-:W-:-:S04]  /*6460*/  ISETP.NE.AND P6, PT, R20, RZ, PT ;  /* 0x000000ff1400720c */ /* 0x001fc80003fc5270 */
[----:B------:R-:W-:Y:S02]  /*6470*/  SEL R52, R48, RZ, !P6 ;  /* 0x000000ff30347207 */ /* 0x000fe40007000000 */
[----:B------:R-:W-:-:S03]  /*6480*/  ISETP.NE.AND P6, PT, R46, 0x6, PT ;  /* 0x000000062e00780c */ /* 0x000fc60003fc5270 */
[----:B------:R-:W-:Y:S01]  /*6490*/  IMAD.IADD R39, R21, 0x1, R52 ;  /* 0x0000000115277824 */ /* 0x000fe200078e0234 */
[----:B------:R-:W-:Y:S01]  /*64a0*/  SEL R50, R48, R11, !P6 ;  /* 0x0000000b30327207 */ /* 0x000fe20007000000 */
[C---:B------:R-:W-:Y:S01]  /*64b0*/  IMAD.IADD R21, R9.reuse, 0x1, R20 ;  /* 0x0000000109157824 */ /* 0x040fe200078e0214 */
[----:B------:R-:W-:Y:S02]  /*64c0*/  SEL R48, R9, R5, !P6 ;  /* 0x0000000509307207 */ /* 0x000fe40007000000 */
[----:B------:R-:W-:-:S04]  /*64d0*/  ISETP.NE.AND P6, PT, R46, 0x7, PT ;  /* 0x000000072e00780c */ /* 0x000fc80003fc5270 */
[----:B------:R-:W-:Y:S02]  /*64e0*/  SEL R19, R21, R48, !P6 ;  /* 0x0000003015137207 */ /* 0x000fe40007000000 */
[----:B------:R-:W-:Y:S01]  /*64f0*/  SEL R50, R39, R50, !P6 ;  /* 0x0000003227327207 */ /* 0x000fe20007000000 */
[----:B------:R-:W0:Y:S01]  /*6500*/  SHFL.UP PT, R48, R41, 0x1, RZ ;  /* 0x0420000029307989 */ /* 0x000e2200000e00ff */
[----:B------:R-:W-:-:S04]  /*6510*/  ISETP.GE.U32.AND P6, PT, R0, 0x20, PT ;  /* 0x000000200000780c */ /* 0x000fc80003fc6070 */
[----:B------:R-:W-:Y:S02]  /*6520*/  SEL R19, R19, RZ, P6 ;  /* 0x000000ff13137207 */ /* 0x000fe40003000000 */
[----:B------:R-:W-:Y:S02]  /*6530*/  SEL R5, R50, RZ, P6 ;  /* 0x000000ff32057207 */ /* 0x000fe40003000000 */
[----:B-1----:R-:W-:-:S04]  /*6540*/  ISETP.NE.AND P6, PT, R40, RZ, PT ;  /* 0x000000ff2800720c */ /* 0x002fc80003fc5270 */
[----:B------:R-:W-:Y:S02]  /*6550*/  SEL R9, R5, RZ, !P6 ;  /* 0x000000ff05097207 */ /* 0x000fe40007000000 */
[----:B------:R-:W-:-:S04]  /*6560*/  ISETP.NE.AND P6, PT, R7, RZ, PT ;  /* 0x000000ff0700720c */ /* 0x000fc80003fc5270 */
[----:B------:R-:W-:-:S09]  /*6570*/  SEL R46, R40, RZ, P6 ;  /* 0x000000ff282e7207 */ /* 0x000fd20003000000 */
[----:B0-----:R-:W-:Y:S01]  /*6580*/  @P6 IMAD.IADD R5, R48, 0x1, R9 ;  /* 0x0000000130056824 */ /* 0x001fe200078e0209 */
[----:B------:R-:W-:-:S04]  /*6590*/  ISETP.NE.AND P6, PT, R2, RZ, PT ;  /* 0x000000ff0200720c */ /* 0x000fc80003fc5270 */
[----:B------:R-:W-:-:S05]  /*65a0*/  SEL R7, R5, RZ, !P6 ;  /* 0x000000ff05077207 */ /* 0x000fca0007000000 */
[----:B------:R-:W-:-:S05]  /*65b0*/  IMAD.IADD R7, R44, 0x1, R7 ;  /* 0x000000012c077824 */ /* 0x000fca00078e0207 */
[----:B------:R-:W-:Y:S01]  /*65c0*/  SEL R44, R7, RZ, !P0 ;  /* 0x000000ff072c7207 */ /* 0x000fe20004000000 */
[----:B------:R-:W-:Y:S01]  /*65d0*/  @!P0 IMAD.MOV R42, RZ, RZ, R2 ;  /* 0x000000ffff2a8224 */ /* 0x000fe200078e0202 */
[----:B------:R-:W-:-:S03]  /*65e0*/  ISETP.NE.AND P0, PT, R43, RZ, PT ;  /* 0x000000ff2b00720c */ /* 0x000fc60003f05270 */
[----:B------:R-:W-:-:S05]  /*65f0*/  IMAD.IADD R25, R25, 0x1, R44 ;  /* 0x0000000119197824 */ /* 0x000fca00078e022c */
[----:B------:R-:W-:-:S05]  /*6600*/  SEL R40, R25, RZ, !P0 ;  /* 0x000000ff19287207 */ /* 0x000fca0004000000 */
[----:B------:R-:W-:-:S05]  /*6610*/  IMAD.IADD R27, R27, 0x1, R40 ;  /* 0x000000011b1b7824 */ /* 0x000fca00078e0228 */
[----:B------:R-:W-:Y:S01]  /*6620*/  SEL R40, R27, RZ, !P1 ;  /* 0x000000ff1b287207 */ /* 0x000fe20004800000 */
[----:B------:R-:W-:-:S04]  /*6630*/  IMAD.IADD R19, R19, 0x1, R46 ;  /* 0x0000000113137824 */ /* 0x000fc800078e022e */
[----:B------:R-:W-:Y:S02]  /*6640*/  IMAD.IADD R29, R29, 0x1, R40 ;  /* 0x000000011d1d7824 */ /* 0x000fe400078e0228 */
[----:B------:R-:W-:-:S03]  /*6650*/  IMAD.IADD R17, R19, 0x1, R42 ;  /* 0x0000000113117824 */ /* 0x000fc600078e022a */
[----:B------:R-:W-:Y:S01]  /*6660*/  SEL R40, R29, RZ, !P5 ;  /* 0x000000ff1d287207 */ /* 0x000fe20006800000 */
[----:B------:R-:W-:Y:S02]  /*6670*/  VIADD R15, R17, 0x1 ;  /* 0x00000001110f7836 */ /* 0x000fe40000000000 */
[----:B------:R-:W-:Y:S02]  /*6680*/  @!P0 IMAD.MOV R15, RZ, RZ, R17 ;  /* 0x000000ffff0f8224 */ /* 0x000fe400078e0211 */
[----:B------:R-:W-:Y:S02]  /*6690*/  IMAD.IADD R31, R31, 0x1, R40 ;  /* 0x000000011f1f7824 */ /* 0x000fe400078e0228 */
[----:B------:R-:W-:Y:S02]  /*66a0*/  VIADD R11, R15, 0x1 ;  /* 0x000000010f0b7836 */ /* 0x000fe40000000000 */
[----:B------:R-:W-:Y:S01]  /*66b0*/  @!P1 IMAD.MOV R11, RZ, RZ, R15 ;  /* 0x000000ffff0b9224 */ /* 0x000fe200078e020f */
[----:B------:R-:W-:Y:S01]  /*66c0*/  SEL R40, R31, RZ, !P2 ;  /* 0x000000ff1f287207 */ /* 0x000fe20005000000 */
[----:B------:R-:W-:-:S02]  /*66d0*/  IMAD.IADD R21, R22, 0x1, R21 ;  /* 0x0000000116157824 */ /* 0x000fc400078e0215 */
[----:B------:R-:W-:Y:S02]  /*66e0*/  VIADD R9, R11, 0x1 ;  /* 0x000000010b097836 */ /* 0x000fe40000000000 */
[----:B------:R-:W-:Y:S01]  /*66f0*/  @!P5 IMAD.MOV R9, RZ, RZ, R11 ;  /* 0x000000ffff09d224 */ /* 0x000fe200078e020b */
[----:B------:R-:W-:Y:S01]  /*6700*/  ISETP.NE.AND P5, PT, R22, RZ, PT ;  /* 0x000000ff1600720c */ /* 0x000fe20003fa5270 */
[----:B------:R-:W-:-:S03]  /*6710*/  IMAD.IADD R33, R33, 0x1, R40 ;  /* 0x0000000121217824 */ /* 0x000fc600078e0228 */
[----:B------:R-:W-:Y:S02]  /*6720*/  SEL R40, R39, RZ, !P5 ;  /* 0x000000ff27287207 */ /* 0x000fe40006800000 */
[----:B------:R-:W-:Y:S02]  /*6730*/  SEL R42, R33, RZ, !P3 ;  /* 0x000000ff212a7207 */ /* 0x000fe40005800000 */
[----:B------:R-:W-:Y:S01]  /*6740*/  ISETP.GE.AND P5, PT, R21, 0x101, PT ;  /* 0x000001011500780c */ /* 0x000fe20003fa6270 */
[----:B------:R-:W-:Y:S02]  /*6750*/  VIADD R13, R9, 0x1 ;  /* 0x00000001090d7836 */ /* 0x000fe40000000000 */
[----:B------:R-:W-:Y:S02]  /*6760*/  @!P2 IMAD.MOV R13, RZ, RZ, R9 ;  /* 0x000000ffff0da224 */ /* 0x000fe400078e0209 */
[----:B------:R-:W-:Y:S02]  /*6770*/  IMAD.IADD R35, R35, 0x1, R42 ;  /* 0x0000000123237824 */ /* 0x000fe400078e022a */
[----:B------:R-:W-:-:S02]  /*6780*/  IMAD.IADD R23, R23, 0x1, R40 ;  /* 0x0000000117177824 */ /* 0x000fc400078e0228 */
[----:B------:R-:W-:Y:S01]  /*6790*/  VIADD R39, R13, 0x1 ;  /* 0x000000010d277836 */ /* 0x000fe20000000000 */
[----:B------:R-:W-:Y:S01]  /*67a0*/  SEL R40, R35, RZ, !P4 ;  /* 0x000000ff23287207 */ /* 0x000fe20006000000 */
[----:B------:R-:W-:Y:S01]  /*67b0*/  @!P3 IMAD.MOV R39, RZ, RZ, R13 ;  /* 0x000000ffff27b224 */ /* 0x000fe200078e020d */
[----:B------:R-:W-:Y:S01]  /*67c0*/  BSSY.RECONVERGENT B0, `(.L_x_1473) ;  /* 0x0000117000007945 */ /* 0x000fe20003800200 */
[----:B------:R-:W-:Y:S02]  /*67d0*/  IMAD.IADD R43, R2, 0x1, R19 ;  /* 0x00000001022b7824 */ /* 0x000fe400078e0213 */
[----:B------:R-:W-:Y:S02]  /*67e0*/  VIADD R42, R39, 0x1 ;  /* 0x00000001272a7836 */ /* 0x000fe40000000000 */
[----:B------:R-:W-:Y:S02]  /*67f0*/  IMAD.IADD R37, R37, 0x1, R40 ;  /* 0x0000000125257824 */ /* 0x000fe400078e0228 */
[----:B------:R-:W-:Y:S01]  /*6800*/  @!P4 IMAD.MOV R42, RZ, RZ, R39 ;  /* 0x000000ffff2ac224 */ /* 0x000fe200078e0227 */
[----:B------:R-:W-:Y:S06]  /*6810*/  @!P5 BRA `(.L_x_1474) ;  /* 0x0000000c0044d947 */ /* 0x000fec0003800000 */
[----:B------:R-:W-:Y:S01]  /*6820*/  BAR.SYNC.DEFER_BLOCKING 0x0 ;  /* 0x0000000000007b1d */ /* 0x000fe20000010000 */
[----:B------:R-:W-:Y:S01]  /*6830*/  IMAD.MOV.U32 R41, RZ, RZ, 0x1 ;  /* 0x00000001ff297424 */ /* 0x000fe200078e00ff */
[----:B------:R-:W-:Y:S01]  /*6840*/  ISETP.NE.AND P5, PT, R6, R24, PT ;  /* 0x000000180600720c */ /* 0x000fe20003fa5270 */
[----:B------:R-:W-:Y:S01]  /*6850*/  IMAD.MOV.U32 R45, RZ, RZ, 0x9 ;  /* 0x00000009ff2d7424 */ /* 0x000fe200078e00ff */
[----:B------:R-:W-:Y:S01]  /*6860*/  @P6 LEA R19, R19, UR4, 0x3 ;  /* 0x0000000413136c11 */ /* 0x000fe2000f8e18ff */
[C---:B------:R-:W-:Y:S01]  /*6870*/  IMAD R41, R0.reuse, 0x9, R41 ;  /* 0x0000000900297824 */ /* 0x040fe200078e0229 */
[----:B------:R-:W-:Y:S02]  /*6880*/  @P0 LEA R17, R17, UR4, 0x3 ;  /* 0x0000000411110c11 */ /* 0x000fe4000f8e18ff */
[----:B------:R-:W-:Y:S02]  /*6890*/  @P1 LEA R15, R15, UR4, 0x3 ;  /* 0x000000040f0f1c11 */ /* 0x000fe4000f8e18ff */
[----:B------:R-:W-:Y:S01]  /*68a0*/  ISETP.NE.AND P5, PT, R41, R38, !P5 ;  /* 0x000000262900720c */ /* 0x000fe20006fa5270 */
[----:B------:R-:W-:Y:S01]  /*68b0*/  IMAD R41, R0, R45, 0x4 ;  /* 0x0000000400297424 */ /* 0x000fe200078e022d */
[----:B------:R-:W-:-:S02]  /*68c0*/  @P2 LEA R9, R9, UR4, 0x3 ;  /* 0x0000000409092c11 */ /* 0x000fc4000f8e18ff */
[----:B------:R-:W-:Y:S02]  /*68d0*/  @P3 LEA R13, R13, UR4, 0x3 ;  /* 0x000000040d0d3c11 */ /* 0x000fe4000f8e18ff */
[----:B------:R-:W-:-:S07]  /*68e0*/  @P4 LEA R39, R39, UR4, 0x3 ;  /* 0x0000000427274c11 */ /* 0x000fce000f8e18ff */
[----:B------:R-:W-:Y:S01]  /*68f0*/  @!P5 LEA R43, R43, UR4, 0x3 ;  /* 0x000000042b2bdc11 */ /* 0x000fe2000f8e18ff */
[----:B------:R0:W-:Y:S01]  /*6900*/  @P6 STS.64 [R19], R4 ;  /* 0x0000000413006388 */ /* 0x0001e20000000a00 */
[----:B------:R-:W-:-:S03]  /*6910*/  ISETP.NE.AND P6, PT, R28, R30, PT ;  /* 0x0000001e1c00720c */ /* 0x000fc60003fc5270 */
[----:B------:R0:W-:Y:S01]  /*6920*/  @!P5 STS.64 [R43], R6 ;  /* 0x000000062b00d388 */ /* 0x0001e20000000a00 */
[-C--:B------:R-:W-:Y:S01]  /*6930*/  ISETP.NE.AND P6, PT, R41, R38.reuse, !P6 ;  /* 0x000000262900720c */ /* 0x080fe200077c5270 */
[----:B------:R-:W-:Y:S01]  /*6940*/  IMAD R41, R0, R45, 0x8 ;  /* 0x0000000800297424 */ /* 0x000fe200078e022d */
[----:B------:R-:W-:Y:S01]  /*6950*/  ISETP.NE.AND P5, PT, R36, R3, PT ;  /* 0x000000032400720c */ /* 0x000fe20003fa5270 */
[----:B------:R0:W-:Y:S01]  /*6960*/  @P0 STS.64 [R17], R24 ;  /* 0x0000001811000388 */ /* 0x0001e20000000a00 */
[----:B------:R-:W-:Y:S02]  /*6970*/  ISETP.GE.U32.AND P0, PT, R0, R21, PT ;  /* 0x000000150000720c */ /* 0x000fe40003f06070 */
[----:B------:R-:W-:Y:S01]  /*6980*/  ISETP.NE.AND P5, PT, R41, R38, !P5 ;  /* 0x000000262900720c */ /* 0x000fe20006fa5270 */
[----:B------:R0:W-:Y:S06]  /*6990*/  @P1 STS.64 [R15], R26 ;  /* 0x0000001a0f001388 */ /* 0x0001ec0000000a00 */
[----:B------:R-:W-:-:S05]  /*69a0*/  @!P6 LEA R11, R11, UR4, 0x3 ;  /* 0x000000040b0bec11 */ /* 0x000fca000f8e18ff */
[----:B------:R0:W-:Y:S01]  /*69b0*/  @!P6 STS.64 [R11], R28 ;  /* 0x0000001c0b00e388 */ /* 0x0001e20000000a00 */
[----:B------:R-:W-:-:S03]  /*69c0*/  @!P5 LEA R42, R42, UR4, 0x3 ;  /* 0x000000042a2adc11 */ /* 0x000fc6000f8e18ff */
[----:B------:R0:W-:Y:S04]  /*69d0*/  @P2 STS.64 [R9], R30 ;  /* 0x0000001e09002388 */ /* 0x0001e80000000a00 */
[----:B------:R0:W-:Y:S04]  /*69e0*/  @P3 STS.64 [R13], R32 ;  /* 0x000000200d003388 */ /* 0x0001e80000000a00 */
[----:B------:R0:W-:Y:S04]  /*69f0*/  @P4 STS.64 [R39], R34 ;  /* 0x0000002227004388 */ /* 0x0001e80000000a00 */
[----:B------:R0:W-:Y:S01]  /*6a00*/  @!P5 STS.64 [R42], R36 ;  /* 0x000000242a00d388 */ /* 0x0001e20000000a00 */
[----:B------:R-:W-:Y:S06]  /*6a10*/  BAR.SYNC.DEFER_BLOCKING 0x0 ;  /* 0x0000000000007b1d */ /* 0x000fec0000010000 */
[----:B------:R-:W-:Y:S05]  /*6a20*/  @P0 BRA `(.L_x_1475) ;  /* 0x0000000c00c00947 */ /* 0x000fea0003800000 */
[----:B0-----:R-:W-:Y:S01]  /*6a30*/  IADD3 R5, PT, PT, R14, R10, R12 ;  /* 0x0000000a0e057210 */ /* 0x001fe20007ffe00c */
[----:B------:R-:W-:Y:S01]  /*6a40*/  BSSY.RECONVERGENT B1, `(.L_x_1476) ;  /* 0x0000028000017945 */ /* 0x000fe20003800200 */
[----:B------:R-:W-:Y:S02]  /*6a50*/  LOP3.LUT R2, RZ, R0, RZ, 0x33, !PT ;  /* 0x00000000ff027212 */ /* 0x000fe400078e33ff */
[----:B------:R-:W-:-:S04]  /*6a60*/  IADD3 R5, PT, PT, R18, R5, R16 ;  /* 0x0000000512057210 */ /* 0x000fc80007ffe010 */
[----:B------:R-:W-:-:S04]  /*6a70*/  IADD3 R5, PT, PT, R22, R5, R20 ;  /* 0x0000000516057210 */ /* 0x000fc80007ffe014 */
[----:B------:R-:W-:-:S04]  /*6a80*/  IADD3 R8, PT, PT, R2, R5, R8 ;  /* 0x0000000502087210 */ /* 0x000fc80007ffe008 */
[C---:B------:R-:W-:Y:S02]  /*6a90*/  LOP3.LUT R2, R8.reuse, 0x300, RZ, 0xc0, !PT ;  /* 0x0000030008027812 */ /* 0x040fe400078ec0ff */
[----:B------:R-:W-:Y:S02]  /*6aa0*/  ISETP.GE.U32.AND P1, PT, R8, 0x300, PT ;  /* 0x000003000800780c */ /* 0x000fe40003f26070 */
[----:B------:R-:W-:Y:S01]  /*6ab0*/  ISETP.NE.AND P0, PT, R2, 0x300, PT ;  /* 0x000003000200780c */ /* 0x000fe20003f05270 */
[----:B------:R-:W-:-:S12]  /*6ac0*/  IMAD.MOV.U32 R2, RZ, RZ, R0 ;  /* 0x000000ffff027224 */ /* 0x000fd800078e0000 */
[----:B------:R-:W-:Y:S05]  /*6ad0*/  @!P0 BRA `(.L_x_1477) ;  /* 0x0000000000788947 */ /* 0x000fea0003800000 */
[----:B------:R-:W0:Y:S01]  /*6ae0*/  LDC.64 R4, c[0x0][0x398] ;  /* 0x0000e600ff047b82 */ /* 0x000e220000000a00 */
[----:B------:R-:W-:Y:S02]  /*6af0*/  LEA.HI R8, R8, 0x1, RZ, 0x18 ;  /* 0x0000000108087811 */ /* 0x000fe400078fc0ff */
[----:B------:R-:W-:-:S03]  /*6b00*/  LEA R9, R0, UR4, 0x3 ;  /* 0x0000000400097c11 */ /* 0x000fc6000f8e18ff */
[C---:B------:R-:W-:Y:S01]  /*6b10*/  IMAD.SHL.U32 R2, R8.reuse, 0x100, RZ ;  /* 0x0000010008027824 */ /* 0x040fe200078e00ff */
[----:B------:R-:W-:Y:S01]  /*6b20*/  LOP3.LUT R8, R8, 0x3, RZ, 0xc0, !PT ;  /* 0x0000000308087812 */ /* 0x000fe200078ec0ff */
[----:B------:R-:W1:Y:S04]  /*6b30*/  LDC.64 R6, c[0x0][0x390] ;  /* 0x0000e400ff067b82 */ /* 0x000e680000000a00 */
[----:B------:R-:W-:Y:S02]  /*6b40*/  IMAD.MOV R8, RZ, RZ, -R8 ;  /* 0x000000ffff087224 */ /* 0x000fe400078e0a08 */
[----:B0-----:R-:W-:-:S04]  /*6b50*/  IMAD.WIDE.U32 R4, R0, 0x4, R4 ;  /* 0x0000000400047825 */ /* 0x001fc800078e0004 */
[----:B------:R-:W-:Y:S01]  /*6b60*/  IMAD.MOV.U32 R15, RZ, RZ, R5 ;  /* 0x000000ffff0f7224 */ /* 0x000fe200078e0005 */
[----:B------:R-:W-:Y:S01]  /*6b70*/  LOP3.LUT R5, R2, 0x300, RZ, 0xc0, !PT ;  /* 0x0000030002057812 */ /* 0x000fe200078ec0ff */
[----:B------:R-:W-:Y:S02]  /*6b80*/  IMAD.MOV.U32 R14, RZ, RZ, R4 ;  /* 0x000000ffff0e7224 */ /* 0x000fe400078e0004 */
[----:B-1----:R-:W-:-:S04]  /*6b90*/  IMAD.WIDE.U32 R6, R0, 0x4, R6 ;  /* 0x0000000400067825 */ /* 0x002fc800078e0006 */
[----:B------:R-:W-:Y:S02]  /*6ba0*/  IMAD.MOV.U32 R12, RZ, RZ, R6 ;  /* 0x000000ffff0c7224 */ /* 0x000fe400078e0006 */
[----:B------:R-:W-:Y:S02]  /*6bb0*/  IMAD.MOV.U32 R13, RZ, RZ, R7 ;  /* 0x000000ffff0d7224 */ /* 0x000fe400078e0007 */
[----:B------:R-:W-:-:S07]  /*6bc0*/  IMAD.IADD R2, R5, 0x1, R0 ;  /* 0x0000000105027824 */ /* 0x000fce00078e0200 */
.L_x_1478:
[----:B0-----:R0:W1:Y:S01]  /*6bd0*/  LDS.64 R10, [R9] ;  /* 0x00000000090a7984 */ /* 0x0010620000000a00 */
[----:B------:R-:W-:Y:S01]  /*6be0*/  IMAD.MOV.U32 R4, RZ, RZ, R12 ;  /* 0x000000ffff047224 */ /* 0x000fe200078e000c */
[----:B------:R-:W-:Y:S01]  /*6bf0*/  IADD3 R12, P3, PT, R12, 0x400, RZ ;  /* 0x000004000c0c7810 */ /* 0x000fe20007f7e0ff */
[----:B------:R-:W-:Y:S02]  /*6c00*/  IMAD.MOV.U32 R5, RZ, RZ, R13 ;  /* 0x000000ffff057224 */ /* 0x000fe400078e000d */
[----:B------:R-:W-:Y:S01]  /*6c10*/  IMAD.MOV.U32 R6, RZ, RZ, R14 ;  /* 0x000000ffff067224 */ /* 0x000fe200078e000e */
[----:B------:R-:W-:Y:S01]  /*6c20*/  IADD3 R14, P2, PT, R14, 0x400, RZ ;  /* 0x000004000e0e7810 */ /* 0x000fe20007f5e0ff */
[----:B------:R-:W-:Y:S02]  /*6c30*/  IMAD.MOV.U32 R7, RZ, RZ, R15 ;  /* 0x000000ffff077224 */ /* 0x000fe400078e000f */
[----:B------:R-:W-:Y:S02]  /*6c40*/  VIADD R8, R8, 0x1 ;  /* 0x0000000108087836 */ /* 0x000fe40000000000 */
[----:B0-----:R-:W-:-:S02]  /*6c50*/  VIADD R9, R9, 0x800 ;  /* 0x0000080009097836 */ /* 0x001fc40000000000 */
[----:B------:R-:W-:Y:S01]  /*6c60*/  IMAD.X R15, RZ, RZ, R15, P2 ;  /* 0x000000ffff0f7224 */ /* 0x000fe200010e060f */
[----:B------:R-:W-:Y:S01]  /*6c70*/  ISETP.NE.AND P0, PT, R8, RZ, PT ;  /* 0x000000ff0800720c */ /* 0x000fe20003f05270 */
[----:B------:R-:W-:Y:S01]  /*6c80*/  IMAD.X R13, RZ, RZ, R13, P3 ;  /* 0x000000ffff0d7224 */ /* 0x000fe200018e060d */
[----:B-1----:R0:W-:Y:S04]  /*6c90*/  STG.E desc[UR12][R4.64], R10 ;  /* 0x0000000a04007986 */ /* 0x0021e8000c10190c */
[----:B------:R0:W-:Y:S07]  /*6ca0*/  STG.E desc[UR12][R6.64], R11 ;  /* 0x0000000b06007986 */ /* 0x0001ee000c10190c */
[----:B------:R-:W-:Y:S05]  /*6cb0*/  @P0 BRA `(.L_x_1478) ;  /* 0xfffffffc00c40947 */ /* 0x000fea000383ffff */
.L_x_1477:
[----:B------:R-:W-:Y:S05]  /*6cc0*/  BSYNC.RECONVERGENT B1 ;  /* 0x0000000000017941 */ /* 0x000fea0003800200 */
.L_x_1476:
[----:B------:R-:W-:Y:S05]  /*6cd0*/  @!P1 BRA `(.L_x_1475) ;  /* 0x0000000c00149947 */ /* 0x000fea0003800000 */
[----:B------:R-:W1:Y:S01]  /*6ce0*/  LDCU.128 UR8, c[0x0][0x390] ;  /* 0x00007200ff0877ac */ /* 0x000e620008000c00 */
[----:B0-----:R-:W-:Y:S01]  /*6cf0*/  IMAD.IADD R7, R21, 0x1, -R2 ;  /* 0x0000000115077824 */ /* 0x001fe200078e0a02 */
[----:B------:R-:W-:Y:S01]  /*6d00*/  LEA R20, R2, UR4, 0x3 ;  /* 0x0000000402147c11 */ /* 0x000fe2000f8e18ff */
[----:B------:R-:W-:Y:S01]  /*6d10*/  IMAD.MOV.U32 R4, RZ, RZ, 0x800 ;  /* 0x00000800ff047424 */ /* 0x000fe200078e00ff */
[----:B------:R-:W-:Y:S01]  /*6d20*/  BSSY.RECONVERGENT B1, `(.L_x_1479) ;  /* 0x0000049000017945 */ /* 0x000fe20003800200 */
[----:B------:R-:W-:Y:S01]  /*6d30*/  IMAD.MOV.U32 R5, RZ, RZ, 0x0 ;  /* 0x00000000ff057424 */ /* 0x000fe200078e00ff */
[----:B------:R-:W-:Y:S01]  /*6d40*/  ISETP.GT.AND P1, PT, R7, 0xc00, PT ;  /* 0x00000c000700780c */ /* 0x000fe20003f24270 */
[----:B------:R-:W-:Y:S02]  /*6d50*/  VIADD R20, R20, 0x1000 ;  /* 0x0000100014147836 */ /* 0x000fe40000000000 */
[----:B------:R-:W-:-:S03]  /*6d60*/  IMAD.WIDE.U32 R4, R2, 0x4, R4 ;  /* 0x0000000402047825 */ /* 0x000fc600078e0004 */
[C---:B-1----:R-:W-:Y:S02]  /*6d70*/  IADD3 R6, P0, PT, R4.reuse, UR8, RZ ;  /* 0x0000000804067c10 */ /* 0x042fe4000ff1e0ff */
[----:B------:R-:W-:Y:S02]  /*6d80*/  IADD3 R8, P2, PT, R4, UR10, RZ ;  /* 0x0000000a04087c10 */ /* 0x000fe4000ff5e0ff */
[C---:B------:R-:W-:Y:S02]  /*6d90*/  IADD3.X R7, PT, PT, R5.reuse, UR9, RZ, P0, !PT ;  /* 0x0000000905077c10 */ /* 0x040fe400087fe4ff */
[----:B------:R-:W-:Y:S02]  /*6da0*/  IADD3.X R9, PT, PT, R5, UR11, RZ, P2, !PT ;  /* 0x0000000b05097c10 */ /* 0x000fe400097fe4ff */
[----:B------:R-:W-:Y:S01]  /*6db0*/  PLOP3.LUT P0, PT, PT, PT, PT, 0x80, 0x8 ;  /* 0x000000000008781c */ /* 0x000fe20003f0f070 */
[----:B------:R-:W-:-:S12]  /*6dc0*/  @!P1 BRA `(.L_x_1480) ;  /* 0x0000000000f89947 */ /* 0x000fd80003800000 */
[----:B------:R-:W-:Y:S01]  /*6dd0*/  PLOP3.LUT P0, PT, PT, PT, PT, 0x8, 0x80 ;  /* 0x000000000080781c */ /* 0x000fe20003f0e170 */
[----:B------:R-:W-:-:S12]  /*6de0*/  VIADD R39, R21, 0xfffff400 ;  /* 0xfffff40015277836 */ /* 0x000fd80000000000 */
.L_x_1481:
[----:B------:R-:W0:Y:S01]  /*6df0*/  LDS.64 R44, [R20+-0x1000] ;  /* 0xfff00000142c7984 */ /* 0x000e220000000a00 */
[----:B------:R-:W-:-:S03]  /*6e00*/  VIADD R2, R2, 0x1000 ;  /* 0x0000100002027836 */ /* 0x000fc60000000000 */
[----:B------:R-:W1:Y:S02]  /*6e10*/  LDS.64 R10, [R20+-0x800] ;  /* 0xfff80000140a7984 */ /* 0x000e640000000a00 */
[----:B------:R-:W-:Y:S02]  /*6e20*/  ISETP.GE.AND P1, PT, R2, R39, PT ;  /* 0x000000270200720c */ /* 0x000fe40003f26270 */
[----:B------:R-:W2:Y:S04]  /*6e30*/  LDS.64 R12, [R20] ;  /* 0x00000000140c7984 */ /* 0x000ea80000000a00 */
[----:B------:R-:W3:Y:S04]  /*6e40*/  LDS.64 R14, [R20+0x800] ;  /* 0x00080000140e7984 */ /* 0x000ee80000000a00 */
[----:B------:R-:W4:Y:S04]  /*6e50*/  LDS.64 R16, [R20+0x1000] ;  /* 0x0010000014107984 */ /* 0x000f280000000a00 */
        /* <DEDUP_REMOVED lines=12> */
[----:B------:R-:W-:Y:S01]  /*6f20*/  STG.E desc[UR12][R8.64+-0x800], R45 ;  /* 0xfff8002d08007986 */ /* 0x000fe2000c10190c */
[----:B-1----:R-:W-:-:S03]  /*6f30*/  VIADD R20, R20, 0x8000 ;  /* 0x0000800014147836 */ /* 0x002fc60000000000 */
[----:B------:R0:W-:Y:S04]  /*6f40*/  STG.E desc[UR12][R6.64+-0x400], R10 ;  /* 0xfffc000a06007986 */ /* 0x0001e8000c10190c */
[----:B------:R1:W-:Y:S04]  /*6f50*/  STG.E desc[UR12][R8.64+-0x400], R11 ;  /* 0xfffc000b08007986 */ /* 0x0003e8000c10190c */
[----:B--2---:R2:W-:Y:S04]  /*6f60*/  STG.E desc[UR12][R6.64], R12 ;  /* 0x0000000c06007986 */ /* 0x0045e8000c10190c */
[----:B------:R4:W-:Y:S01]  /*6f70*/  STG.E desc[UR12][R8.64], R13 ;  /* 0x0000000d08007986 */ /* 0x0009e2000c10190c */
[----:B0-----:R-:W-:-:S03]  /*6f80*/  IADD3 R10, P3, PT, R8, 0x4000, RZ ;  /* 0x00004000080a7810 */ /* 0x001fc60007f7e0ff */
[----:B---3--:R-:W-:Y:S02]  /*6f90*/  STG.E desc[UR12][R6.64+0x400], R14 ;  /* 0x0004000e06007986 */ /* 0x008fe4000c10190c */
[----:B-1----:R-:W-:Y:S02]  /*6fa0*/  IMAD.X R11, RZ, RZ, R9, P3 ;  /* 0x000000ffff0b7224 */ /* 0x002fe400018e0609 */
[----:B------:R-:W-:Y:S01]  /*6fb0*/  STG.E desc[UR12][R8.64+0x400], R15 ;  /* 0x0004000f08007986 */ /* 0x000fe2000c10190c */
[----:B--2---:R-:W-:-:S03]  /*6fc0*/  IADD3 R12, P2, PT, R6, 0x4000, RZ ;  /* 0x00004000060c7810 */ /* 0x004fc60007f5e0ff */
[----:B----4-:R-:W-:Y:S02]  /*6fd0*/  STG.E desc[UR12][R6.64+0x800], R16 ;  /* 0x0008001006007986 */ /* 0x010fe4000c10190c */
[----:B------:R-:W-:Y:S02]  /*6fe0*/  IMAD.X R13, RZ, RZ, R7, P2 ;  /* 0x000000ffff0d7224 */ /* 0x000fe400010e0607 */
[----:B------:R-:W-:Y:S04]  /*6ff0*/  STG.E desc[UR12][R8.64+0x800], R17 ;  /* 0x0008001108007986 */ /* 0x000fe8000c10190c */
[----:B-----5:R-:W-:Y:S04]  /*7000*/  STG.E desc[UR12][R6.64+0xc00], R18 ;  /* 0x000c001206007986 */ /* 0x020fe8000c10190c */
        /* <DEDUP_REMOVED lines=26> */
.L_x_1480:
[----:B------:R-:W-:Y:S05]  /*71b0*/  BSYNC.RECONVERGENT B1 ;  /* 0x0000000000017941 */ /* 0x000fea0003800200 */
.L_x_1479:
[----:B------:R-:W-:Y:S01]  /*71c0*/  IMAD.IADD R4, R21, 0x1, -R2 ;  /* 0x0000000115047824 */ /* 0x000fe200078e0a02 */
[----:B------:R-:W-:Y:S04]  /*71d0*/  BSSY.RECONVERGENT B1, `(.L_x_1482) ;  /* 0x0000026000017945 */ /* 0x000fe80003800200 */
[----:B------:R-:W-:-:S13]  /*71e0*/  ISETP.GT.AND P1, PT, R4, 0x400, PT ;  /* 0x000004000400780c */ /* 0x000fda0003f24270 */
[----:B------:R-:W-:Y:S05]  /*71f0*/  @!P1 BRA `(.L_x_1483) ;  /* 0x00000000008c9947 */ /* 0x000fea0003800000 */
[----:B------:R-:W0:Y:S01]  /*7200*/  LDS.64 R4, [R20+-0x1000] ;  /* 0xfff0000014047984 */ /* 0x000e220000000a00 */
[----:B------:R-:W-:Y:S01]  /*7210*/  PLOP3.LUT P0, PT, PT, PT, PT, 0x8, 0x80 ;  /* 0x000000000080781c */ /* 0x000fe20003f0e170 */
[----:B------:R-:W-:Y:S02]  /*7220*/  VIADD R2, R2, 0x800 ;  /* 0x0000080002027836 */ /* 0x000fe40000000000 */
[----:B------:R-:W1:Y:S04]  /*7230*/  LDS.64 R10, [R20+-0x800] ;  /* 0xfff80000140a7984 */ /* 0x000e680000000a00 */
[----:B------:R-:W2:Y:S04]  /*7240*/  LDS.64 R12, [R20] ;  /* 0x00000000140c7984 */ /* 0x000ea80000000a00 */
[----:B------:R-:W3:Y:S04]  /*7250*/  LDS.64 R14, [R20+0x800] ;  /* 0x00080000140e7984 */ /* 0x000ee80000000a00 */
[----:B------:R-:W4:Y:S04]  /*7260*/  LDS.64 R16, [R20+0x1000] ;  /* 0x0010000014107984 */ /* 0x000f280000000a00 */
[----:B------:R-:W5:Y:S04]  /*7270*/  LDS.64 R18, [R20+0x1800] ;  /* 0x0018000014127984 */ /* 0x000f680000000a00 */
[----:B------:R-:W5:Y:S04]  /*7280*/  LDS.64 R24, [R20+0x2000] ;  /* 0x0020000014187984 */ /* 0x000f680000000a00 */
[----:B------:R0:W5:Y:S02]  /*7290*/  LDS.64 R26, [R20+0x2800] ;  /* 0x00280000141a7984 */ /* 0x0001640000000a00 */
[----:B0-----:R-:W-:-:S02]  /*72a0*/  VIADD R20, R20, 0x4000 ;  /* 0x0000400014147836 */ /* 0x001fc40000000000 */
[----:B------:R0:W-:Y:S04]  /*72b0*/  STG.E desc[UR12][R6.64+-0x800], R4 ;  /* 0xfff8000406007986 */ /* 0x0001e8000c10190c */
[----:B------:R3:W-:Y:S04]  /*72c0*/  STG.E desc[UR12][R8.64+-0x800], R5 ;  /* 0xfff8000508007986 */ /* 0x0007e8000c10190c */
[----:B-1----:R1:W-:Y:S04]  /*72d0*/  STG.E desc[UR12][R6.64+-0x400], R10 ;  /* 0xfffc000a06007986 */ /* 0x0023e8000c10190c */
[----:B------:R4:W-:Y:S01]  /*72e0*/  STG.E desc[UR12][R8.64+-0x400], R11 ;  /* 0xfffc000b08007986 */ /* 0x0009e2000c10190c */
[----:B0-----:R-:W-:-:S03]  /*72f0*/  IADD3 R4, P2, PT, R8, 0x2000, RZ ;  /* 0x0000200008047810 */ /* 0x001fc60007f5e0ff */
[----:B--2---:R-:W-:Y:S02]  /*7300*/  STG.E desc[UR12][R6.64], R12 ;  /* 0x0000000c06007986 */ /* 0x004fe4000c10190c */
[----:B---3--:R-:W-:Y:S02]  /*7310*/  IMAD.X R5, RZ, RZ, R9, P2 ;  /* 0x000000ffff057224 */ /* 0x008fe400010e0609 */
[----:B------:R-:W-:Y:S01]  /*7320*/  STG.E desc[UR12][R8.64], R13 ;  /* 0x0000000d08007986 */ /* 0x000fe2000c10190c */
[----:B-1----:R-:W-:-:S03]  /*7330*/  IADD3 R10, P1, PT, R6, 0x2000, RZ ;  /* 0x00002000060a7810 */ /* 0x002fc60007f3e0ff */
[----:B------:R-:W-:Y:S02]  /*7340*/  STG.E desc[UR12][R6.64+0x400], R14 ;  /* 0x0004000e06007986 */ /* 0x000fe4000c10190c */
[----:B----4-:R-:W-:Y:S02]  /*7350*/  IMAD.X R11, RZ, RZ, R7, P1 ;  /* 0x000000ffff0b7224 */ /* 0x010fe400008e0607 */
[----:B------:R-:W-:Y:S04]  /*7360*/  STG.E desc[UR12][R8.64+0x400], R15 ;  /* 0x0004000f08007986 */ /* 0x000fe8000c10190c */
[----:B------:R-:W-:Y:S04]  /*7370*/  STG.E desc[UR12][R6.64+0x800], R16 ;  /* 0x0008001006007986 */ /* 0x000fe8000c10190c */
[----:B------:R-:W-:Y:S04]  /*7380*/  STG.E desc[UR12][R8.64+0x800], R17 ;  /* 0x0008001108007986 */ /* 0x000fe8000c10190c */
[----:B-----5:R-:W-:Y:S04]  /*7390*/  STG.E desc[UR12][R6.64+0xc00], R18 ;  /* 0x000c001206007986 */ /* 0x020fe8000c10190c */
        /* <DEDUP_REMOVED lines=9> */
.L_x_1483:
[----:B------:R-:W-:Y:S05]  /*7430*/  BSYNC.RECONVERGENT B1 ;  /* 0x0000000000017941 */ /* 0x000fea0003800200 */
.L_x_1482:
[----:B------:R-:W-:-:S13]  /*7440*/  ISETP.LT.OR P0, PT, R2, R21, P0 ;  /* 0x000000150200720c */ /* 0x000fda0000701670 */
[----:B------:R-:W-:Y:S05]  /*7450*/  @!P0 BRA `(.L_x_1475) ;  /* 0x0000000400348947 */ /* 0x000fea0003800000 */
[----:B------:R-:W0:Y:S04]  /*7460*/  LDS.64 R4, [R20+-0x1000] ;  /* 0xfff0000014047984 */ /* 0x000e280000000a00 */
[----:B------:R-:W1:Y:S04]  /*7470*/  LDS.64 R10, [R20+-0x800] ;  /* 0xfff80000140a7984 */ /* 0x000e680000000a00 */
[----:B------:R-:W2:Y:S04]  /*7480*/  LDS.64 R12, [R20] ;  /* 0x00000000140c7984 */ /* 0x000ea80000000a00 */
[----:B------:R-:W3:Y:S04]  /*7490*/  LDS.64 R14, [R20+0x800] ;  /* 0x00080000140e7984 */ /* 0x000ee80000000a00 */
        /* <DEDUP_REMOVED lines=8> */
[----:B------:R-:W-:Y:S05]  /*7520*/  BRA `(.L_x_1475) ;  /* 0x0000000400007947 */ /* 0x000fea0003800000 */
.L_x_1474:
[----:B------:R-:W0:Y:S01]  /*7530*/  LDC.64 R56, c[0x0][0x390] ;  /* 0x0000e400ff387b82 */ /* 0x000e220000000a00 */
[----:B------:R-:W-:Y:S01]  /*7540*/  IMAD.MOV.U32 R53, RZ, RZ, 0x9 ;  /* 0x00000009ff357424 */ /* 0x000fe200078e00ff */
[----:B------:R-:W-:-:S03]  /*7550*/  ISETP.NE.AND P5, PT, R6, R24, PT ;  /* 0x000000180600720c */ /* 0x000fc60003fa5270 */
[----:B------:R-:W-:-:S03]  /*7560*/  IMAD R47, R0, R53, 0x1 ;  /* 0x00000001002f7424 */ /* 0x000fc600078e0235 */
[----:B------:R-:W1:Y:S02]  /*7570*/  LDC.64 R54, c[0x0][0x398] ;  /* 0x0000e600ff367b82 */ /* 0x000e640000000a00 */
[----:B------:R-:W-:-:S06]  /*7580*/  ISETP.NE.AND P5, PT, R47, R38, !P5 ;  /* 0x000000262f00720c */ /* 0x000fcc0006fa5270 */
[----:B------:R-:W2:Y:S01]  /*7590*/  LDC.64 R40, c[0x0][0x390] ;  /* 0x0000e400ff287b82 */ /* 0x000ea20000000a00 */
[----:B0-----:R-:W-:-:S07]  /*75a0*/  @P6 IMAD.WIDE R56, R19, 0x4, R56 ;  /* 0x0000000413386825 */ /* 0x001fce00078e0238 */
[----:B------:R-:W0:Y:S01]  /*75b0*/  LDC.64 R44, c[0x0][0x398] ;  /* 0x0000e600ff2c7b82 */ /* 0x000e220000000a00 */
[----:B------:R-:W-:Y:S01]  /*75c0*/  @P6 STG.E desc[UR12][R56.64], R4 ;  /* 0x0000000438006986 */ /* 0x000fe2000c10190c */
[----:B-1----:R-:W-:-:S06]  /*75d0*/  @P6 IMAD.WIDE R54, R19, 0x4, R54 ;  /* 0x0000000413366825 */ /* 0x002fcc00078e0236 */
[----:B------:R-:W1:Y:S01]  /*75e0*/  LDC.64 R50, c[0x0][0x398] ;  /* 0x0000e600ff327b82 */ /* 0x000e620000000a00 */
[----:B------:R-:W-:Y:S01]  /*75f0*/  @P6 STG.E desc[UR12][R54.64], R5 ;  /* 0x0000000536006986 */ /* 0x000fe2000c10190c */
[----:B--2---:R-:W-:-:S06]  /*7600*/  @!P5 IMAD.WIDE R40, R43, 0x4, R40 ;  /* 0x000000042b28d825 */ /* 0x004fcc00078e0228 */
[----:B------:R-:W2:Y:S01]  /*7610*/  LDC.64 R18, c[0x0][0x390] ;  /* 0x0000e400ff127b82 */ /* 0x000ea20000000a00 */
[----:B------:R3:W-:Y:S07]  /*7620*/  @!P5 STG.E desc[UR12][R40.64], R6 ;  /* 0x000000062800d986 */ /* 0x0007ee000c10190c */
[----:B------:R-:W4:Y:S01]  /*7630*/  LDC.64 R48, c[0x0][0x390] ;  /* 0x0000e400ff307b82 */ /* 0x000f220000000a00 */
[----:B0-----:R-:W-:-:S05]  /*7640*/  @!P5 IMAD.WIDE R44, R43, 0x4, R44 ;  /* 0x000000042b2cd825 */ /* 0x001fca00078e022c */
[----:B------:R0:W-:Y:S02]  /*7650*/  @!P5 STG.E desc[UR12][R44.64], R7 ;  /* 0x000000072c00d986 */ /* 0x0001e4000c10190c */
[----:B------:R-:W5:Y:S01]  /*7660*/  LDC.64 R46, c[0x0][0x398] ;  /* 0x0000e600ff2e7b82 */ /* 0x000f620000000a00 */
[----:B-1----:R-:W-:-:S04]  /*7670*/  @P0 IMAD.WIDE R58, R17, 0x4, R50 ;  /* 0x00000004113a0825 */ /* 0x002fc800078e0232 */
[CC--:B---3--:R-:W-:Y:S02]  /*7680*/  IMAD R41, R0.reuse, R53.reuse, 0x4 ;  /* 0x0000000400297424 */ /* 0x0c8fe400078e0235 */
[----:B------:R-:W-:Y:S01]  /*7690*/  IMAD R53, R0, R53, 0x8 ;  /* 0x0000000800357424 */ /* 0x000fe200078e0235 */
[----:B------:R-:W1:Y:S01]  /*76a0*/  LDC.64 R4, c[0x0][0x398] ;  /* 0x0000e600ff047b82 */ /* 0x000e620000000a00 */
[----:B--2---:R-:W-:-:S05]  /*76b0*/  @P0 IMAD.WIDE R56, R17, 0x4, R18 ;  /* 0x0000000411380825 */ /* 0x004fca00078e0212 */
[----:B------:R-:W-:Y:S02]  /*76c0*/  @P0 STG.E desc[UR12][R56.64], R24 ;  /* 0x0000001838000986 */ /* 0x000fe4000c10190c */
[----:B------:R-:W2:Y:S01]  /*76d0*/  LDC.64 R18, c[0x0][0x390] ;  /* 0x0000e400ff127b82 */ /* 0x000ea20000000a00 */
[----:B----4-:R-:W-:Y:S01]  /*76e0*/  @P1 IMAD.WIDE R50, R15, 0x4, R48 ;  /* 0x000000040f321825 */ /* 0x010fe200078e0230 */
[----:B------:R3:W-:Y:S01]  /*76f0*/  @P0 STG.E desc[UR12][R58.64], R25 ;  /* 0x000000193a000986 */ /* 0x0007e2000c10190c */
[----:B------:R-:W-:-:S03]  /*7700*/  ISETP.NE.AND P0, PT, R28, R30, PT ;  /* 0x0000001e1c00720c */ /* 0x000fc60003f05270 */
[----:B------:R4:W-:Y:S01]  /*7710*/  @P1 STG.E desc[UR12][R50.64], R26 ;  /* 0x0000001a32001986 */ /* 0x0009e2000c10190c */
[----:B------:R-:W-:Y:S01]  /*7720*/  ISETP.NE.AND P0, PT, R41, R38, !P0 ;  /* 0x000000262900720c */ /* 0x000fe20004705270 */
[----:B-----5:R-:W-:Y:S01]  /*7730*/  @P1 IMAD.WIDE R54, R15, 0x4, R46 ;  /* 0x000000040f361825 */ /* 0x020fe200078e022e */
[----:B------:R-:W5:Y:S04]  /*7740*/  LDC.64 R16, c[0x0][0x390] ;  /* 0x0000e400ff107b82 */ /* 0x000f680000000a00 */
[----:B------:R4:W-:Y:S01]  /*7750*/  @P1 STG.E desc[UR12][R54.64], R27 ;  /* 0x0000001b36001986 */ /* 0x0009e2000c10190c */
[----:B------:R-:W-:-:S03]  /*7760*/  ISETP.NE.AND P1, PT, R36, R3, PT ;  /* 0x000000032400720c */ /* 0x000fc60003f25270 */
[----:B------:R-:W3:Y:S01]  /*7770*/  LDC.64 R14, c[0x0][0x398] ;  /* 0x0000e600ff0e7b82 */ /* 0x000ee20000000a00 */
[----:B------:R-:W-:Y:S02]  /*7780*/  ISETP.NE.AND P1, PT, R53, R38, !P1 ;  /* 0x000000263500720c */ /* 0x000fe40004f25270 */
[----:B-1----:R-:W-:-:S04]  /*7790*/  @!P0 IMAD.WIDE R4, R11, 0x4, R4 ;  /* 0x000000040b048825 */ /* 0x002fc800078e0204 */
[----:B--2---:R-:W-:Y:S01]  /*77a0*/  @!P0 IMAD.WIDE R18, R11, 0x4, R18 ;  /* 0x000000040b128825 */ /* 0x004fe200078e0212 */
[----:B0-----:R-:W0:Y:S04]  /*77b0*/  LDC.64 R6, c[0x0][0x390] ;  /* 0x0000e400ff067b82 */ /* 0x001e280000000a00 */
[----:B------:R4:W-:Y:S04]  /*77c0*/  @!P0 STG.E desc[UR12][R18.64], R28 ;  /* 0x0000001c12008986 */ /* 0x0009e8000c10190c */
[----:B------:R-:W1:Y:S01]  /*77d0*/  LDC.64 R48, c[0x0][0x398] ;  /* 0x0000e600ff307b82 */ /* 0x000e620000000a00 */
[C---:B-----5:R-:W-:Y:S01]  /*77e0*/  @P2 IMAD.WIDE R16, R9.reuse, 0x4, R16 ;  /* 0x0000000409102825 */ /* 0x060fe200078e0210 */
[----:B------:R4:W-:Y:S04]  /*77f0*/  @!P0 STG.E desc[UR12][R4.64], R29 ;  /* 0x0000001d04008986 */ /* 0x0009e8000c10190c */
[----:B------:R4:W-:Y:S02]  /*7800*/  @P2 STG.E desc[UR12][R16.64], R30 ;  /* 0x0000001e10002986 */ /* 0x0009e4000c10190c */
[----:B------:R-:W2:Y:S01]  /*7810*/  LDC.64 R46, c[0x0][0x390] ;  /* 0x0000e400ff2e7b82 */ /* 0x000ea20000000a00 */
[----:B---3--:R-:W-:-:S05]  /*7820*/  @P2 IMAD.WIDE R14, R9, 0x4, R14 ;  /* 0x00000004090e2825 */ /* 0x008fca00078e020e */
[----:B------:R4:W-:Y:S02]  /*7830*/  @P2 STG.E desc[UR12][R14.64], R31 ;  /* 0x0000001f0e002986 */ /* 0x0009e4000c10190c */
[----:B------:R-:W3:Y:S01]  /*7840*/  LDC.64 R44, c[0x0][0x398] ;  /* 0x0000e600ff2c7b82 */ /* 0x000ee20000000a00 */
[----:B0-----:R-:W-:-:S05]  /*7850*/  @P3 IMAD.WIDE R6, R13, 0x4, R6 ;  /* 0x000000040d063825 */ /* 0x001fca00078e0206 */
[----:B------:R4:W-:Y:S02]  /*7860*/  @P3 STG.E desc[UR12][R6.64], R32 ;  /* 0x0000002006003986 */ /* 0x0009e4000c10190c */
[----:B------:R-:W0:Y:S01]  /*7870*/  LDC.64 R40, c[0x0][0x390] ;  /* 0x0000e400ff287b82 */ /* 0x000e220000000a00 */
[----:B-1----:R-:W-:-:S05]  /*7880*/  @P3 IMAD.WIDE R48, R13, 0x4, R48 ;  /* 0x000000040d303825 */ /* 0x002fca00078e0230 */
[----:B------:R4:W-:Y:S02]  /*7890*/  @P3 STG.E desc[UR12][R48.64], R33 ;  /* 0x0000002130003986 */ /* 0x0009e4000c10190c */
[----:B------:R-:W1:Y:S01]  /*78a0*/  LDC.64 R24, c[0x0][0x398] ;  /* 0x0000e600ff187b82 */ /* 0x000e620000000a00 */
[----:B--2---:R-:W-:-:S05]  /*78b0*/  @P4 IMAD.WIDE R46, R39, 0x4, R46 ;  /* 0x00000004272e4825 */ /* 0x004fca00078e022e */
[----:B------:R4:W-:Y:S01]  /*78c0*/  @P4 STG.E desc[UR12][R46.64], R34 ;  /* 0x000000222e004986 */ /* 0x0009e2000c10190c */
[----:B---3--:R-:W-:-:S05]  /*78d0*/  @P4 IMAD.WIDE R44, R39, 0x4, R44 ;  /* 0x00000004272c4825 */ /* 0x008fca00078e022c */
[----:B------:R4:W-:Y:S01]  /*78e0*/  @P4 STG.E desc[UR12][R44.64], R35 ;  /* 0x000000232c004986 */ /* 0x0009e2000c10190c */
[----:B0-----:R-:W-:-:S05]  /*78f0*/  @!P1 IMAD.WIDE R40, R42, 0x4, R40 ;  /* 0x000000042a289825 */ /* 0x001fca00078e0228 */
[----:B------:R4:W-:Y:S01]  /*7900*/  @!P1 STG.E desc[UR12][R40.64], R36 ;  /* 0x0000002428009986 */ /* 0x0009e2000c10190c */
[----:B-1----:R-:W-:-:S05]  /*7910*/  @!P1 IMAD.WIDE R24, R42, 0x4, R24 ;  /* 0x000000042a189825 */ /* 0x002fca00078e0218 */
[----:B------:R4:W-:Y:S02]  /*7920*/  @!P1 STG.E desc[UR12][R24.64], R37 ;  /* 0x0000002518009986 */ /* 0x0009e4000c10190c */
.L_x_1475:
[----:B------:R-:W-:Y:S05]  /*7930*/  BSYNC.RECONVERGENT B0 ;  /* 0x0000000000007941 */ /* 0x000fea0003800200 */
.L_x_1473:
[----:B------:R-:W-:-:S13]  /*7940*/  ISETP.NE.AND P0, PT, R0, 0xff, PT ;  /* 0x000000ff0000780c */ /* 0x000fda0003f05270 */
[----:B------:R-:W-:Y:S05]  /*7950*/  @P0 EXIT ;  /* 0x000000000000094d */ /* 0x000fea0003800000 */
[----:B0---4-:R-:W0:Y:S01]  /*7960*/  LDC.64 R4, c[0x0][0x390] ;  /* 0x0000e400ff047b82 */ /* 0x011e220000000a00 */
[----:B------:R-:W-:-:S07]  /*7970*/  ISETP.NE.AND P0, PT, R38, 0x900, PT ;  /* 0x000009002600780c */ /* 0x000fce0003f05270 */
[----:B------:R-:W1:Y:S08]  /*7980*/  LDC.64 R6, c[0x0][0x398] ;  /* 0x0000e600ff067b82 */ /* 0x000e700000000a00 */
[----:B------:R-:W2:Y:S01]  /*7990*/  LDC.64 R8, c[0x0][0x3a0] ;  /* 0x0000e800ff087b82 */ /* 0x000ea20000000a00 */
[----:B0-----:R-:W-:-:S05]  /*79a0*/  @!P0 IMAD.WIDE R4, R21, 0x4, R4 ;  /* 0x0000000415048825 */ /* 0x001fca00078e0204 */
[----:B------:R-:W-:Y:S01]  /*79b0*/  @!P0 STG.E desc[UR12][R4.64], R3 ;  /* 0x0000000304008986 */ /* 0x000fe2000c10190c */
[----:B-1----:R-:W-:-:S04]  /*79c0*/  @!P0 IMAD.WIDE R6, R21, 0x4, R6 ;  /* 0x0000000415068825 */ /* 0x002fc800078e0206 */
[----:B------:R-:W-:Y:S01]  /*79d0*/  @!P0 VIADD R21, R21, 0x1 ;  /* 0x0000000115158836 */ /* 0x000fe20000000000 */
[----:B------:R-:W-:Y:S04]  /*79e0*/  @!P0 STG.E desc[UR12][R6.64], R23 ;  /* 0x0000001706008986 */ /* 0x000fe8000c10190c */
[----:B--2---:R-:W-:Y:S01]  /*79f0*/  STG.E desc[UR12][R8.64], R21 ;  /* 0x0000001508007986 */ /* 0x004fe2000c10190c */
[----:B------:R-:W-:Y:S05]  /*7a00*/  EXIT ;  /* 0x000000000000794d */ /* 0x000fea0003800000 */
.L_x_1472:
        /* <DEDUP_REMOVED lines=13> */
[----:B------:R-:W-:Y:S01]  /*7ae0*/  VIADD R9, R17, 0x20 ;  /* 0x0000002011097836 */ /* 0x000fe20000000000 */
[-C--:B------:R-:W-:Y:S01]  /*7af0*/  ISETP.GE.U32.AND P2, PT, R19, R38.reuse, PT ;  /* 0x000000261300720c */ /* 0x080fe20003f46070 */
[----:B------:R-:W-:Y:S01]  /*7b00*/  IMAD.SHL.U32 R19, R17, 0x4, RZ ;  /* 0x0000000411137824 */ /* 0x000fe200078e00ff */
[-C--:B------:R-:W-:Y:S01]  /*7b10*/  ISETP.GE.U32.AND P1, PT, R11, R38.reuse, PT ;  /* 0x000000260b00720c */ /* 0x080fe20003f26070 */
[----:B------:R-:W-:Y:S01]  /*7b20*/  VIADD R11, R17, 0xa0 ;  /* 0x000000a0110b7836 */ /* 0x000fe20000000000 */
[----:B------:R-:W-:Y:S01]  /*7b30*/  ISETP.GE.U32.AND P0, PT, R9, R38, PT ;  /* 0x000000260900720c */ /* 0x000fe20003f06070 */
[----:B------:R-:W-:Y:S01]  /*7b40*/  VIADD R21, R17, 0x80 ;  /* 0x0000008011157836 */ /* 0x000fe20000000000 */
[----:B------:R-:W-:-:S02]  /*7b50*/  IADD3 R10, P5, PT, R2, R19, RZ ;  /* 0x00000013020a7210 */ /* 0x000fc40007fbe0ff */
[-C--:B------:R-:W-:Y:S01]  /*7b60*/  ISETP.GE.U32.AND P4, PT, R11, R38.reuse, PT ;  /* 0x000000260b00720c */ /* 0x080fe20003f86070 */
[----:B------:R-:W-:Y:S01]  /*7b70*/  @!P6 IMAD.IADD R9, R4, 0x1, R17 ;  /* 0x000000010409e824 */ /* 0x000fe200078e0211 */
[----:B------:R-:W-:Y:S01]  /*7b80*/  ISETP.GE.U32.AND P3, PT, R21, R38, PT ;  /* 0x000000261500720c */ /* 0x000fe20003f66070 */
[----:B------:R-:W-:Y:S01]  /*7b90*/  IMAD.X R11, RZ, RZ, R3, P5 ;  /* 0x000000ffff0b7224 */ /* 0x000fe200028e0603 */
[----:B0-----:R-:W-:Y:S01]  /*7ba0*/  IADD3 R6, P5, PT, R19, R6, RZ ;  /* 0x0000000613067210 */ /* 0x001fe20007fbe0ff */
[----:B------:R-:W-:-:S04]  /*7bb0*/  @!P6 IMAD.WIDE.U32 R14, R9, 0x4, R14 ;  /* 0x00000004090ee825 */ /* 0x000fc800078e000e */
[----:B------:R-:W-:Y:S02]  /*7bc0*/  @!P6 IMAD.IADD R21, R4, 0x1, R17 ;  /* 0x000000010415e824 */ /* 0x000fe400078e0211 */
[----:B------:R-:W-:Y:S02]  /*7bd0*/  VIADD R23, R17, 0xe0 ;  /* 0x000000e011177836 */ /* 0x000fe40000000000 */
[----:B------:R-:W-:-:S04]  /*7be0*/  @!P6 IMAD.WIDE.U32 R12, R21, 0x4, R12 ;  /* 0x00000004150ce825 */ /* 0x000fc800078e000c */
[C---:B------:R-:W-:Y:S02]  /*7bf0*/  VIADD R21, R17.reuse, 0xc0 ;  /* 0x000000c011157836 */ /* 0x040fe40000000000 */
[----:B------:R-:W-:Y:S02]  /*7c00*/  IMAD.X R7, RZ, RZ, R7, P5 ;  /* 0x000000ffff077224 */ /* 0x000fe400028e0607 */
[----:B------:R-:W-:Y:S01]  /*7c10*/  VIADD R17, R17, 0x100 ;  /* 0x0000010011117836 */ /* 0x000fe20000000000 */
[----:B------:R-:W-:Y:S01]  /*7c20*/  ISETP.GE.U32.AND P5, PT, R23, R38, PT ;  /* 0x000000261700720c */ /* 0x000fe20003fa6070 */
[----:B------:R-:W-:Y:S02]  /*7c30*/  IMAD.MOV.U32 R34, RZ, RZ, RZ ;  /* 0x000000ffff227224 */ /* 0x000fe400078e00ff */
[----:B--2---:R-:W-:Y:S02]  /*7c40*/  IMAD.MOV.U32 R9, RZ, RZ, R8 ;  /* 0x000000ffff097224 */ /* 0x004fe400078e0008 */
[----:B------:R0:W2:Y:S02]  /*7c50*/  @!P6 LDG.E.CONSTANT R8, desc[UR12][R14.64] ;  /* 0x0000000c0e08e981 */ /* 0x0000a4000c1e9900 */
[----:B------:R-:W-:-:S02]  /*7c60*/  IMAD.MOV.U32 R4, RZ, RZ, R9 ;  /* 0x000000ffff047224 */ /* 0x000fc400078e0009 */
        /* <DEDUP_REMOVED lines=8> */
[--C-:B-1----:R-:W-:Y:S02]  /*7cf0*/  IMAD.MOV.U32 R12, RZ, RZ, R9.reuse ;  /* 0x000000ffff0c7224 */ /* 0x102fe400078e0009 */
        /* <DEDUP_REMOVED lines=23> */
[----:B------:R-:W5:Y:S01]  /*7e70*/  @!P0 LDG.E.CONSTANT R16, desc[UR12][R6.64+0x400] ;  /* 0x0004000c06108981 */ /* 0x000f62000c1e9900 */
[----:B------:R-:W-:-:S13]  /*7e80*/  ISETP.NE.AND P4, PT, R0, RZ, PT ;  /* 0x000000ff0000720c */ /* 0x000fda0003f85270 */
[----:B------:R1:W5:Y:S01]  /*7e90*/  @!P4 LDG.E.CONSTANT R34, desc[UR12][R2.64+-0x4] ;  /* 0xfffffc0c0222c981 */ /* 0x000362000c1e9900 */
[----:B------:R-:W0:Y:S01]  /*7ea0*/  S2R R42, SR_LANEID ;  /* 0x00000000002a7919 */ /* 0x000e220000000000 */
[----:B------:R-:W1:Y:S01]  /*7eb0*/  S2UR UR5, SR_CgaCtaId ;  /* 0x00000000000579c3 */ /* 0x000e620000008800 */
[----:B------:R-:W-:Y:S01]  /*7ec0*/  SHF.R.U32.HI R43, RZ, 0x5, R0 ;  /* 0x00000005ff2b7819 */ /* 0x000fe20000011600 */
[----:B------:R-:W-:Y:S02]  /*7ed0*/  UMOV UR4, 0x400 ;  /* 0x0000040000047882 */ /* 0x000fe40000000000 */
[----:B-1----:R-:W-:Y:S02]  /*7ee0*/  ULEA UR4, UR5, UR4, 0x18 ;  /* 0x0000000405047291 */ /* 0x002fe4000f8ec0ff */
[----:B0-----:R-:W-:-:S05]  /*7ef0*/  IMAD R10, R43, 0x120, R42 ;  /* 0x000001202b0a7824 */ /* 0x001fca00078e022a */
[----:B------:R-:W-:-:S05]  /*7f00*/  LEA R27, R10, UR4, 0x2 ;  /* 0x000000040a1b7c11 */ /* 0x000fca000f8e10ff */
[----:B------:R-:W-:Y:S01]  /*7f10*/  IMAD R26, R42, 0x20, R27 ;  /* 0x000000202a1a7824 */ /* 0x000fe200078e021b */
[C---:B------:R-:W-:Y:S02]  /*7f20*/  LEA R28, R0.reuse, UR4, 0x2 ;  /* 0x00000004001c7c11 */ /* 0x040fe4000f8e10ff */
[----:B------:R-:W-:Y:S01]  /*7f30*/  ISETP.NE.AND P0, PT, R0, RZ, PT ;  /* 0x000000ff0000720c */ /* 0x000fe20003f05270 */
        /* <DEDUP_REMOVED lines=30> */
[----:B------:R-:W3:Y:S04]  /*8120*/  LDS R3, [R26] ;  /* 0x000000001a037984 */ /* 0x000ee80000000800 */
[----:B------:R-:W4:Y:S04]  /*8130*/  LDS R5, [R26+0x4] ;  /* 0x000004001a057984 */ /* 0x000f280000000800 */
[----:B------:R-:W5:Y:S04]  /*8140*/  LDS R7, [R26+0x8] ;  /* 0x000008001a077984 */ /* 0x000f680000000800 */
[----:B------:R-:W5:Y:S04]  /*8150*/  LDS R9, [R26+0xc] ;  /* 0x00000c001a097984 */ /* 0x000f680000000800 */
        /* <DEDUP_REMOVED lines=8> */
[----:B------:R-:W-:Y:S01]  /*81e0*/  IMAD R17, R0, 0x9, RZ ;  /* 0x0000000900117824 */ /* 0x000fe200078e02ff */
[----:B-1----:R-:W-:-:S03]  /*81f0*/  ISETP.NE.AND P2, PT, R2, R4, PT ;  /* 0x000000040200720c */ /* 0x002fc60003f45270 */
[----:B--2---:R-:W-:-:S05]  /*8200*/  VIADD R19, R17, 0x1 ;  /* 0x0000000111137836 */ /* 0x004fca0000000000 */
[----:B------:R-:W-:Y:S01]  /*8210*/  ISETP.EQ.OR P2, PT, R19, R38, P2 ;  /* 0x000000261300720c */ /* 0x000fe20001742670 */
[----:B------:R-:W0:Y:S03]  /*8220*/  @P0 LDS R34, [R28+0x478] ;  /* 0x000478001c220984 */ /* 0x000e260000000800 */
[----:B---3--:R-:W-:Y:S01]  /*8230*/  SEL R18, R3, RZ, !P2 ;  /* 0x000000ff03127207 */ /* 0x008fe20005000000 */
[----:B------:R-:W-:Y:S01]  /*8240*/  VIADD R19, R17, 0x2 ;  /* 0x0000000211137836 */ /* 0x000fe20000000000 */
[----:B------:R-:W-:-:S03]  /*8250*/  ISETP.NE.AND P1, PT, R4, R6, PT ;  /* 0x000000060400720c */ /* 0x000fc60003f25270 */
[----:B----4-:R-:W-:Y:S01]  /*8260*/  IMAD.IADD R18, R5, 0x1, R18 ;  /* 0x0000000105127824 */ /* 0x010fe200078e0212 */
[----:B------:R-:W-:Y:S01]  /*8270*/  ISETP.EQ.OR P1, PT, R19, R38, P1 ;  /* 0x000000261300720c */ /* 0x000fe20000f22670 */
[----:B------:R-:W-:Y:S01]  /*8280*/  VIADD R19, R17, 0x3 ;  /* 0x0000000311137836 */ /* 0x000fe20000000000 */
[----:B------:R-:W-:Y:S02]  /*8290*/  ISETP.NE.AND P6, PT, R6, R8, PT ;  /* 0x000000080600720c */ /* 0x000fe40003fc5270 */
[----:B------:R-:W-:Y:S02]  /*82a0*/  SEL R18, R18, RZ, !P1 ;  /* 0x000000ff12127207 */ /* 0x000fe40004800000 */
[----:B------:R-:W-:-:S03]  /*82b0*/  ISETP.EQ.OR P6, PT, R19, R38, P6 ;  /* 0x000000261300720c */ /* 0x000fc600037c2670 */
[----:B-----5:R-:W-:Y:S01]  /*82c0*/  IMAD.IADD R18, R7, 0x1, R18 ;  /* 0x0000000107127824 */ /* 0x020fe200078e0212 */
        /* <DEDUP_REMOVED lines=8> */
[----:B0-----:R-:W-:-:S04]  /*8350*/  ISETP.NE.AND P0, PT, R34, R2, PT ;  /* 0x000000022200720c */ /* 0x001fc80003f05270 */
[-C--:B------:R-:W-:Y:S01]  /*8360*/  ISETP.EQ.OR P0, PT, R17, R38.reuse, P0 ;  /* 0x000000261100720c */ /* 0x080fe20000702670 */
[----:B------:R-:W-:Y:S01]  /*8370*/  IMAD.IADD R18, R11, 0x1, R18 ;  /* 0x000000010b127824 */ /* 0x000fe200078e0212 */
[----:B------:R-:W-:Y:S02]  /*8380*/  ISETP.EQ.OR P3, PT, R19, R38, P3 ;  /* 0x000000261300720c */ /* 0x000fe40001f62670 */
[----:B------:R-:W-:Y:S01]  /*8390*/  SEL R20, RZ, 0x1, !P0 ;  /* 0x00000001ff147807 */ /* 0x000fe20004000000 */
[----:B------:R-:W-:Y:S01]  /*83a0*/  IMAD.MOV.U32 R21, RZ, RZ, 0x2 ;  /* 0x00000002ff157424 */ /* 0x000fe200078e00ff */
[----:B------:R-:W-:Y:S01]  /*83b0*/  SEL R18, R18, RZ, !P3 ;  /* 0x000000ff12127207 */ /* 0x000fe20005800000 */
[----:B------:R-:W-:-:S06]  /*83c0*/  VIADD R19, R17, 0x6 ;  /* 0x0000000611137836 */ /* 0x000fcc0000000000 */
[----:B------:R-:W-:Y:S01]  /*83d0*/  @!P0 IMAD.MOV R21, RZ, RZ, 0x1 ;  /* 0x00000001ff158424 */ /* 0x000fe200078e02ff */
[----:B------:R-:W-:Y:S01]  /*83e0*/  ISETP.NE.AND P0, PT, R12, R14, PT ;  /* 0x0000000e0c00720c */ /* 0x000fe20003f05270 */
[----:B------:R-:W-:Y:S02]  /*83f0*/  @!P2 IMAD.MOV R21, RZ, RZ, R20 ;  /* 0x000000ffff15a224 */ /* 0x000fe400078e0214 */
[----:B------:R-:W-:Y:S01]  /*8400*/  IMAD.IADD R18, R13, 0x1, R18 ;  /* 0x000000010d127824 */ /* 0x000fe200078e0212 */
[----:B------:R-:W-:Y:S01]  /*8410*/  ISETP.EQ.OR P0, PT, R19, R38, P0 ;  /* 0x000000261300720c */ /* 0x000fe20000702670 */
[----:B------:R-:W-:Y:S02]  /*8420*/  VIADD R20, R21, 0x1 ;  /* 0x0000000115147836 */ /* 0x000fe40000000000 */
[----:B------:R-:W-:Y:S01]  /*8430*/  @!P1 IMAD.MOV R20, RZ, RZ, R21 ;  /* 0x000000ffff149224 */ /* 0x000fe200078e0215 */
[----:B------:R-:W-:Y:S01]  /*8440*/  SEL R18, R18, RZ, !P0 ;  /* 0x000000ff12127207 */ /* 0x000fe20004000000 */
[----:B------:R-:W-:-:S02]  /*8450*/  VIADD R19, R17, 0x7 ;  /* 0x0000000711137836 */ /* 0x000fc40000000000 */
[----:B------:R-:W-:Y:S02]  /*8460*/  VIADD R21, R20, 0x1 ;  /* 0x0000000114157836 */ /* 0x000fe40000000000 */
[----:B------:R-:W-:Y:S01]  /*8470*/  @!P6 IMAD.MOV R21, RZ, RZ, R20 ;  /* 0x000000ffff15e224 */ /* 0x000fe200078e0214 */
[----:B------:R-:W-:Y:S01]  /*8480*/  ISETP.NE.AND P6, PT, R14, R32, PT ;  /* 0x000000200e00720c */ /* 0x000fe20003fc5270 */
[----:B------:R-:W-:-:S03]  /*8490*/  IMAD.IADD R18, R15, 0x1, R18 ;  /* 0x000000010f127824 */ /* 0x000fc600078e0212 */
[----:B------:R-:W-:Y:S01]  /*84a0*/  ISETP.EQ.OR P6, PT, R19, R38, P6 ;  /* 0x000000261300720c */ /* 0x000fe200037c2670 */
[----:B------:R-:W-:Y:S02]  /*84b0*/  VIADD R20, R21, 0x1 ;  /* 0x0000000115147836 */ /* 0x000fe40000000000 */
[----:B------:R-:W-:Y:S01]  /*84c0*/  @!P5 IMAD.MOV R20, RZ, RZ, R21 ;  /* 0x000000ffff14d224 */ /* 0x000fe200078e0215 */
[----:B------:R-:W-:Y:S01]  /*84d0*/  SEL R18, R18, RZ, !P6 ;  /* 0x000000ff12127207 */ /* 0x000fe20007000000 */
[----:B------:R-:W-:Y:S01]  /*84e0*/  VIADD R17, R17, 0x8 ;  /* 0x0000000811117836 */ /* 0x000fe20000000000 */
[----:B------:R-:W-:-:S03]  /*84f0*/  ISETP.NE.AND P5, PT, R32, R37, PT ;  /* 0x000000252000720c */ /* 0x000fc60003fa5270 */
[----:B------:R-:W-:Y:S01]  /*8500*/  IMAD.IADD R18, R33, 0x1, R18 ;  /* 0x0000000121127824 */ /* 0x000fe200078e0212 */
[----:B------:R-:W-:Y:S01]  /*8510*/  ISETP.EQ.OR P5, PT, R17, R38, P5 ;  /* 0x000000261100720c */ /* 0x000fe20002fa2670 */
[----:B------:R-:W-:-:S03]  /*8520*/  VIADD R19, R20, 0x1 ;  /* 0x0000000114137836 */ /* 0x000fc60000000000 */
[----:B------:R-:W-:Y:S01]  /*8530*/  SEL R17, R18, RZ, !P5 ;  /* 0x000000ff12117207 */ /* 0x000fe20006800000 */
[----:B------:R-:W-:-:S04]  /*8540*/  @!P3 IMAD.MOV R19, RZ, RZ, R20 ;  /* 0x000000ffff13b224 */ /* 0x000fc800078e0214 */
[----:B------:R-:W-:Y:S02]  /*8550*/  IMAD.IADD R17, R16, 0x1, R17 ;  /* 0x0000000110117824 */ /* 0x000fe400078e0211 */
[----:B------:R-:W-:Y:S02]  /*8560*/  VIADD R18, R19, 0x1 ;  /* 0x0000000113127836 */ /* 0x000fe40000000000 */
[----:B------:R-:W-:Y:S02]  /*8570*/  @!P0 IMAD.MOV R18, RZ, RZ, R19 ;  /* 0x000000ffff128224 */ /* 0x000fe400078e0213 */
[----:B------:R-:W0:Y:S02]  /*8580*/  SHFL.UP PT, R19, R17, 0x1, RZ ;  /* 0x0420000011137989 */ /* 0x000e2400000e00ff */
[----:B------:R-:W-:Y:S02]  /*8590*/  VIADD R36, R18, 0x1 ;  /* 0x0000000112247836 */ /* 0x000fe40000000000 */
[----:B------:R-:W-:-:S04]  /*85a0*/  @!P6 IMAD.MOV R36, RZ, RZ, R18 ;  /* 0x000000ffff24e224 */ /* 0x000fc800078e0212 */
[----:B------:R-:W-:Y:S02]  /*85b0*/  VIADD R16, R36, 0x1 ;  /* 0x0000000124107836 */ /* 0x000fe40000000000 */
[----:B------:R-:W-:-:S05]  /*85c0*/  @!P5 IMAD.MOV R16, RZ, RZ, R36 ;  /* 0x000000ffff10d224 */ /* 0x000fca00078e0224 */
[----:B------:R-:W1:Y:S01]  /*85d0*/  SHFL.UP PT, R18, R16, 0x1, RZ ;  /* 0x0420000010127989 */ /* 0x000e6200000e00ff */
[----:B------:R-:W-:Y:S02]  /*85e0*/  ISETP.NE.AND P3, PT, R16, RZ, PT ;  /* 0x000000ff1000720c */ /* 0x000fe40003f65270 */
[----:B------:R-:W-:Y:S02]  /*85f0*/  ISETP.GE.AND P5, PT, R42, 0x1, PT ;  /* 0x000000012a00780c */ /* 0x000fe40003fa6270 */
[----:B0-----:R-:W-:-:S04]  /*8600*/  SEL R19, R19, RZ, !P3 ;  /* 0x000000ff13137207 */ /* 0x001fc80005800000 */
[----:B------:R-:W-:-:S05]  /*8610*/  SEL R20, R19, RZ, P5 ;  /* 0x000000ff13147207 */ /* 0x000fca0002800000 */
[----:B------:R-:W-:-:S05]  /*8620*/  IMAD.IADD R20, R17, 0x1, R20 ;  /* 0x0000000111147824 */ /* 0x000fca00078e0214 */
[----:B------:R-:W0:Y:S01]  /*8630*/  SHFL.UP PT, R19, R20, 0x2, RZ ;  /* 0x0440000014137989 */ /* 0x000e2200000e00ff */
[----:B-1----:R-:W-:-:S05]  /*8640*/  SEL R17, R18, RZ, P5 ;  /* 0x000000ff12117207 */ /* 0x002fca0002800000 */
[----:B------:R-:W-:-:S05]  /*8650*/  IMAD.IADD R17, R17, 0x1, R16 ;  /* 0x0000000111117824 */ /* 0x000fca00078e0210 */
[----:B------:R-:W1:Y:S01]  /*8660*/  SHFL.UP PT, R18, R17, 0x2, RZ ;  /* 0x0440000011127989 */ /* 0x000e6200000e00ff */
[----:B------:R-:W-:Y:S02]  /*8670*/  ISETP.NE.AND P3, PT, R17, RZ, PT ;  /* 0x000000ff1100720c */ /* 0x000fe40003f65270 */
[----:B------:R-:W-:Y:S02]  /*8680*/  ISETP.GE.AND P5, PT, R42, 0x2, PT ;  /* 0x000000022a00780c */ /* 0x000fe40003fa6270 */
[----:B0-----:R-:W-:-:S04]  /*8690*/  SEL R19, R19, RZ, !P3 ;  /* 0x000000ff13137207 */ /* 0x001fc80005800000 */
[----:B------:R-:W-:-:S05]  /*86a0*/  SEL R19, R19, RZ, P5 ;  /* 0x000000ff13137207 */ /* 0x000fca0002800000 */
[----:B------:R-:W-:Y:S01]  /*86b0*/  IMAD.IADD R19, R20, 0x1, R19 ;  /* 0x0000000114137824 */ /* 0x000fe200078e0213 */
[----:B-1----:R-:W-:-:S04]  /*86c0*/  SEL R18, R18, RZ, P5 ;  /* 0x000000ff12127207 */ /* 0x002fc80002800000 */
[----:B------:R-:W0:Y:S01]  /*86d0*/  SHFL.UP PT, R21, R19, 0x4, RZ ;  /* 0x0480000013157989 */ /* 0x000e2200000e00ff */
[----:B------:R-:W-:-:S05]  /*86e0*/  IMAD.IADD R18, R17, 0x1, R18 ;  /* 0x0000000111127824 */ /* 0x000fca00078e0212 */
[----:B------:R-:W1:Y:S01]  /*86f0*/  SHFL.UP PT, R16, R18, 0x4, RZ ;  /* 0x0480000012107989 */ /* 0x000e6200000e00ff */
[----:B------:R-:W-:Y:S02]  /*8700*/  ISETP.NE.AND P3, PT, R18, RZ, PT ;  /* 0x000000ff1200720c */ /* 0x000fe40003f65270 */
[----:B------:R-:W-:Y:S02]  /*8710*/  ISETP.GE.AND P5, PT, R42, 0x4, PT ;  /* 0x000000042a00780c */ /* 0x000fe40003fa6270 */
[----:B0-----:R-:W-:-:S04]  /*8720*/  SEL R21, R21, RZ, !P3 ;  /* 0x000000ff15157207 */ /* 0x001fc80005800000 */
[----:B------:R-:W-:Y:S02]  /*8730*/  SEL R20, R21, RZ, P5 ;  /* 0x000000ff15147207 */ /* 0x000fe40002800000 */
[----:B-1----:R-:W-:-:S03]  /*8740*/  SEL R17, R16, RZ, P5 ;  /* 0x000000ff10117207 */ /* 0x002fc60002800000 */
[----:B------:R-:W-:Y:S02]  /*8750*/  IMAD.IADD R20, R19, 0x1, R20 ;  /* 0x0000000113147824 */ /* 0x000fe400078e0214 */
[----:B------:R-:W-:-:S03]  /*8760*/  IMAD.IADD R17, R18, 0x1, R17 ;  /* 0x0000000112117824 */ /* 0x000fc600078e0211 */
[----:B------:R-:W0:Y:S04]  /*8770*/  SHFL.UP PT, R21, R20, 0x8, RZ ;  /* 0x0500000014157989 */ /* 0x000e2800000e00ff */
        /* <DEDUP_REMOVED lines=10> */
[----:B------:R-:W-:Y:S02]  /*8820*/  ISETP.NE.AND P6, PT, R42, 0x1f, PT ;  /* 0x0000001f2a00780c */ /* 0x000fe40003fc5270 */
[----:B------:R-:W-:Y:S02]  /*8830*/  ISETP.NE.AND P3, PT, R16, RZ, PT ;  /* 0x000000ff1000720c */ /* 0x000fe40003f65270 */
[----:B------:R-:W-:Y:S02]  /*8840*/  ISETP.GE.AND P5, PT, R42, 0x10, PT ;  /* 0x000000102a00780c */ /* 0x000fe40003fa6270 */
[----:B0-----:R-:W-:-:S02]  /*8850*/  SEL R19, R19, RZ, !P3 ;  /* 0x000000ff13137207 */ /* 0x001fc40005800000 */
[----:B-1----:R-:W-:Y:S02]  /*8860*/  SEL R17, R18, RZ, P5 ;  /* 0x000000ff12117207 */ /* 0x002fe40002800000 */
[----:B------:R-:W-:-:S03]  /*8870*/  SEL R18, R19, RZ, P5 ;  /* 0x000000ff13127207 */ /* 0x000fc60002800000 */
[----:B------:R-:W-:Y:S01]  /*8880*/  @!P6 LEA R29, R43, UR4, 0x3 ;  /* 0x000000042b1dec11 */ /* 0x000fe2000f8e18ff */
[----:B------:R-:W-:Y:S02]  /*8890*/  IMAD.IADD R40, R16, 0x1, R17 ;  /* 0x0000000110287824 */ /* 0x000fe400078e0211 */
[----:B------:R-:W-:-:S05]  /*88a0*/  IMAD.IADD R41, R21, 0x1, R18 ;  /* 0x0000000115297824 */ /* 0x000fca00078e0212 */
[----:B------:R-:W-:Y:S01]  /*88b0*/  @!P6 STS.64 [R29], R40 ;  /* 0x000000281d00e388 */ /* 0x000fe20000000a00 */
[----:B------:R-:W-:Y:S06]  /*88c0*/  BAR.SYNC.DEFER_BLOCKING 0x0 ;  /* 0x0000000000007b1d */ /* 0x000fec0000010000 */
[----:B------:R-:W0:Y:S04]  /*88d0*/  LDS.128 R16, [UR4] ;  /* 0x00000004ff107984 */ /* 0x000e280008000c00 */
[----:B------:R-:W1:Y:S04]  /*88e0*/  LDS.128 R20, [UR4+0x10] ;  /* 0x00001004ff147984 */ /* 0x000e680008000c00 */
[----:B------:R-:W2:Y:S01]  /*88f0*/  LDS.128 R24, [UR4+0x20] ;  /* 0x00002004ff187984 */ /* 0x000ea20008000c00 */
[----:B------:R-:W-:-:S02]  /*8900*/  ISETP.NE.AND P5, PT, R43, 0x2, PT ;  /* 0x000000022b00780c */ /* 0x000fc40003fa5270 */
[----:B0-----:R-:W-:-:S04]  /*8910*/  ISETP.NE.AND P3, PT, R18, RZ, PT ;  /* 0x000000ff1200720c */ /* 0x001fc80003f65270 */
[----:B------:R-:W-:Y:S02]  /*8920*/  SEL R28, R17, RZ, !P3 ;  /* 0x000000ff111c7207 */ /* 0x000fe40005800000 */
[----:B-1----:R-:W-:-:S03]  /*8930*/  ISETP.NE.AND P3, PT, R20, RZ, PT ;  /* 0x000000ff1400720c */ /* 0x002fc60003f65270 */
[----:B------:R-:W-:Y:S02]  /*8940*/  IMAD.IADD R28, R19, 0x1, R28 ;  /* 0x00000001131c7824 */ /* 0x000fe400078e021c */
[----:B------:R-:W-:-:S03]  /*8950*/  IMAD.IADD R19, R16, 0x1, R18 ;  /* 0x0000000110137824 */ /* 0x000fc600078e0212 */
[C---:B------:R-:W-:Y:S02]  /*8960*/  SEL R17, R28.reuse, R17, !P5 ;  /* 0x000000111c117207 */ /* 0x040fe40006800000 */
[----:B------:R-:W-:Y:S02]  /*8970*/  SEL R18, R28, RZ, !P3 ;  /* 0x000000ff1c127207 */ /* 0x000fe40005800000 */
[----:B------:R-:W0:Y:S01]  /*8980*/  LDS.128 R28, [UR4+0x30] ;  /* 0x00003004ff1c7984 */ /* 0x000e220008000c00 */
[----:B------:R-:W-:Y:S02]  /*8990*/  SEL R16, R19, R16, !P5 ;  /* 0x0000001013107207 */ /* 0x000fe40006800000 */
[----:B------:R-:W-:Y:S01]  /*89a0*/  IMAD.IADD R18, R21, 0x1, R18 ;  /* 0x0000000115127824 */ /* 0x000fe200078e0212 */
[----:B------:R-:W-:Y:S01]  /*89b0*/  ISETP.NE.AND P5, PT, R22, RZ, PT ;  /* 0x000000ff1600720c */ /* 0x000fe20003fa5270 */
[----:B------:R-:W-:-:S03]  /*89c0*/  IMAD.IADD R19, R19, 0x1, R20 ;  /* 0x0000000113137824 */ /* 0x000fc600078e0214 */
[----:B------:R-:W-:Y:S02]  /*89d0*/  SEL R20, R18, RZ, !P5 ;  /* 0x000000ff12147207 */ /* 0x000fe40006800000 */
[----:B------:R-:W-:Y:S02]  /*89e0*/  ISETP.NE.AND P3, PT, R43, 0x3, PT ;  /* 0x000000032b00780c */ /* 0x000fe40003f65270 */
[----:B--2---:R-:W-:Y:S01]  /*89f0*/  ISETP.NE.AND P6, PT, R24, RZ, PT ;  /* 0x000000ff1800720c */ /* 0x004fe20003fc5270 */
[----:B------:R-:W-:Y:S01]  /*8a00*/  IMAD.IADD R20, R23, 0x1, R20 ;  /* 0x0000000117147824 */ /* 0x000fe200078e0214 */
[----:B------:R-:W-:-:S04]  /*8a10*/  SEL R17, R18, R17, !P3 ;  /* 0x0000001112117207 */ /* 0x000fc80005800000 */
[----:B------:R-:W-:Y:S02]  /*8a20*/  SEL R18, R20, RZ, !P6 ;  /* 0x000000ff14127207 */ /* 0x000fe40007000000 */
[----:B------:R-:W-:Y:S01]  /*8a30*/  SEL R16, R19, R16, !P3 ;  /* 0x0000001013107207 */ /* 0x000fe20005800000 */
[----:B------:R-:W-:Y:S01]  /*8a40*/  IMAD.IADD R19, R22, 0x1, R19 ;  /* 0x0000000116137824 */ /* 0x000fe200078e0213 */
[----:B------:R-:W-:Y:S01]  /*8a50*/  ISETP.NE.AND P5, PT, R43, 0x4, PT ;  /* 0x000000042b00780c */ /* 0x000fe20003fa5270 */
[----:B------:R-:W-:Y:S01]  /*8a60*/  IMAD.IADD R18, R25, 0x1, R18 ;  /* 0x0000000119127824 */ /* 0x000fe200078e0212 */
[----:B------:R-:W-:Y:S02]  /*8a70*/  ISETP.NE.AND P3, PT, R26, RZ, PT ;  /* 0x000000ff1a00720c */ /* 0x000fe40003f65270 */
[C---:B------:R-:W-:Y:S01]  /*8a80*/  SEL R16, R19.reuse, R16, !P5 ;  /* 0x0000001013107207 */ /* 0x040fe20006800000 */
[----:B------:R-:W-:Y:S01]  /*8a90*/  IMAD.IADD R19, R19, 0x1, R24 ;  /* 0x0000000113137824 */ /* 0x000fe200078e0218 */
[----:B------:R-:W-:Y:S01]  /*8aa0*/  SEL R17, R20, R17, !P5 ;  /* 0x0000001114117207 */ /* 0x000fe20006800000 */
[----:B------:R-:W1:Y:S01]  /*8ab0*/  SHFL.UP PT, R25, R40, 0x1, RZ ;  /* 0x0420000028197989 */ /* 0x000e6200000e00ff */
[----:B------:R-:W-:-:S02]  /*8ac0*/  SEL R20, R18, RZ, !P3 ;  /* 0x000000ff12147207 */ /* 0x000fc40005800000 */
[----:B------:R-:W-:-:S03]  /*8ad0*/  ISETP.NE.AND P6, PT, R43, 0x5, PT ;  /* 0x000000052b00780c */ /* 0x000fc60003fc5270 */
[----:B------:R-:W-:Y:S01]  /*8ae0*/  IMAD.IADD R20, R27, 0x1, R20 ;  /* 0x000000011b147824 */ /* 0x000fe200078e0214 */
[----:B------:R-:W-:Y:S02]  /*8af0*/  SEL R16, R19, R16, !P6 ;  /* 0x0000001013107207 */ /* 0x000fe40007000000 */
[----:B------:R-:W-:Y:S02]  /*8b00*/  SEL R17, R18, R17, !P6 ;  /* 0x0000001112117207 */ /* 0x000fe40007000000 */
[----:B------:R-:W-:Y:S02]  /*8b10*/  ISETP.NE.AND P6, PT, R43, 0x6, PT ;  /* 0x000000062b00780c */ /* 0x000fe40003fc5270 */
[----:B0-----:R-:W-:Y:S01]  /*8b20*/  ISETP.NE.AND P5, PT, R28, RZ, PT ;  /* 0x000000ff1c00720c */ /* 0x001fe20003fa5270 */
[----:B------:R-:W-:Y:S01]  /*8b30*/  IMAD.IADD R19, R26, 0x1, R19 ;  /* 0x000000011a137824 */ /* 0x000fe200078e0213 */
[C---:B------:R-:W-:Y:S01]  /*8b40*/  SEL R17, R20.reuse, R17, !P6 ;  /* 0x0000001114117207 */ /* 0x040fe20007000000 */
[----:B------:R-:W0:Y:S01]  /*8b50*/  SHFL.UP PT, R35, R41, 0x1, RZ ;  /* 0x0420000029237989 */ /* 0x000e2200000e00ff */
[----:B------:R-:W-:-:S02]  /*8b60*/  SEL R20, R20, RZ, !P5 ;  /* 0x000000ff14147207 */ /* 0x000fc40006800000 */
[----:B------:R-:W-:Y:S02]  /*8b70*/  ISETP.GE.U32.AND P3, PT, R0, 0x20, PT ;  /* 0x000000200000780c */ /* 0x000fe40003f66070 */
[C---:B------:R-:W-:Y:S01]  /*8b80*/  SEL R16, R19.reuse, R16, !P6 ;  /* 0x0000001013107207 */ /* 0x040fe20007000000 */
[----:B------:R-:W-:Y:S01]  /*8b90*/  IMAD.IADD R19, R19, 0x1, R28 ;  /* 0x0000000113137824 */ /* 0x000fe200078e021c */
[----:B------:R-:W-:Y:S01]  /*8ba0*/  ISETP.NE.AND P5, PT, R43, 0x7, PT ;  /* 0x000000072b00780c */ /* 0x000fe20003fa5270 */
[----:B------:R-:W-:Y:S01]  /*8bb0*/  IMAD.IADD R20, R29, 0x1, R20 ;  /* 0x000000011d147824 */ /* 0x000fe200078e0214 */
[----:B------:R-:W-:Y:S02]  /*8bc0*/  ISETP.NE.AND P6, PT, R30, RZ, PT ;  /* 0x000000ff1e00720c */ /* 0x000fe40003fc5270 */
[----:B------:R-:W-:Y:S02]  /*8bd0*/  SEL R16, R19, R16, !P5 ;  /* 0x0000001013107207 */ /* 0x000fe40006800000 */
[----:B------:R-:W-:-:S02]  /*8be0*/  SEL R17, R20, R17, !P5 ;  /* 0x0000001114117207 */ /* 0x000fc40006800000 */
[----:B------:R-:W-:Y:S02]  /*8bf0*/  ISETP.NE.AND P5, PT, R42, RZ, P3 ;  /* 0x000000ff2a00720c */ /* 0x000fe40001fa5270 */
[----:B------:R-:W-:Y:S02]  /*8c00*/  SEL R20, R20, RZ, !P6 ;  /* 0x000000ff14147207 */ /* 0x000fe40007000000 */
[----:B-1----:R-:W-:-:S04]  /*8c10*/  @P3 ISETP.NE.AND P6, PT, R25, RZ, PT ;  /* 0x000000ff1900320c */ /* 0x002fc80003fc5270 */
[----:B------:R-:W-:Y:S02]  /*8c20*/  @P3 SEL R18, R17, RZ, !P6 ;  /* 0x000000ff11123207 */ /* 0x000fe40007000000 */
[----:B------:R-:W-:-:S03]  /*8c30*/  @P3 ISETP.NE.AND P6, PT, R42, RZ, PT ;  /* 0x000000ff2a00320c */ /* 0x000fc60003fc5270 */
[----:B0-----:R-:W-:Y:S01]  /*8c40*/  @P5 IMAD.IADD R17, R35, 0x1, R18 ;  /* 0x0000000123115824 */ /* 0x001fe200078e0212 */
[----:B------:R-:W-:Y:S01]  /*8c50*/  @P3 SEL R21, R25, RZ, P6 ;  /* 0x000000ff19153207 */ /* 0x000fe20003000000 */
[----:B------:R-:W-:Y:S02]  /*8c60*/  IMAD.IADD R30, R30, 0x1, R19 ;  /* 0x000000011e1e7824 */ /* 0x000fe400078e0213 */
[----:B------:R-:W-:Y:S02]  /*8c70*/  IMAD.IADD R31, R31, 0x1, R20 ;  /* 0x000000011f1f7824 */ /* 0x000fe400078e0214 */
[----:B------:R-:W-:Y:S02]  /*8c80*/  @P3 IMAD.IADD R25, R16, 0x1, R21 ;  /* 0x0000000110193824 */ /* 0x000fe400078e0215 */
[----:B------:R-:W-:Y:S01]  /*8c90*/  @P3 IMAD.MOV.U32 R35, RZ, RZ, R17 ;  /* 0x000000ffff233224 */ /* 0x000fe200078e0011 */
[----:B------:R-:W-:Y:S06]  /*8ca0*/  @P3 BRA `(.L_x_1484) ;  /* 0x0000000c00143947 */ /* 0x000fec0003800000 */
[----:B------:R-:W0:Y:S01]  /*8cb0*/  LDC.64 R28, c[0x0][0x3a8] ;  /* 0x0000ea00ff1c7b82 */ /* 0x000e220000000a00 */
[----:B------:R-:W1:Y:S01]  /*8cc0*/  LDCU UR5, c[0x0][0x370] ;  /* 0x00006e00ff0577ac */ /* 0x000e620008000800 */
        /* <DEDUP_REMOVED lines=12> */
.L_x_1485:
[----:B------:R-:W-:Y:S05]  /*8d90*/  NANOSLEEP 0x1c2 ;  /* 0x000001c20000795d */ /* 0x000fea0003800000 */
[----:B------:R-:W-:Y:S01]  /*8da0*/  NOP ;  /* 0x0000000000007918 */ /* 0x000fe20000000000 */
.L_x_1486:
[----:B--2---:R-:W-:-:S03]  /*8db0*/  IMAD.WIDE.U32 R16, R0, 0x10, RZ ;  /* 0x0000001000107825 */ /* 0x004fc600078e00ff */
[----:B------:R-:W-:Y:S02]  /*8dc0*/  LOP3.LUT R23, R16, 0xfffffff0, RZ, 0x3c, !PT ;  /* 0xfffffff010177812 */ /* 0x000fe400078e3cff */
[----:B------:R-:W-:Y:S02]  /*8dd0*/  LOP3.LUT R17, RZ, R17, RZ, 0x33, !PT ;  /* 0x00000011ff117212 */ /* 0x000fe400078e33ff */
[----:B------:R-:W-:-:S05]  /*8de0*/  IADD3 R22, P3, PT, R28, R23, RZ ;  /* 0x000000171c167210 */ /* 0x000fca0007f7e0ff */
[----:B------:R-:W-:-:S08]  /*8df0*/  IMAD.X R23, R29, 0x1, R17, P3 ;  /* 0x000000011d177824 */ /* 0x000fd000018e0611 */
.L_x_1488:
[----:B------:R-:W2:Y:S01]  /*8e00*/  LD.E.128.STRONG.GPU R16, desc[UR12][R22.64+0x200] ;  /* 0x0002000c16107980 */ /* 0x000ea2000c10fd00 */
[----:B------:R-:W-:Y:S05]  /*8e10*/  YIELD ;  /* 0x0000000000007946 */ /* 0x000fea0003800000 */
[----:B------:R-:W-:Y:S01]  /*8e20*/  UMOV UR5, 0xffffffff ;  /* 0xffffffff00057882 */ /* 0x000fe20000000000 */
[----:B--2---:R-:W-:-:S04]  /*8e30*/  ISETP.NE.U32.AND P3, PT, R18, 0x63, PT ;  /* 0x000000631200780c */ /* 0x004fc80003f65070 */
[----:B------:R-:W-:Y:S01]  /*8e40*/  ISETP.NE.AND.EX P3, PT, R19, RZ, PT, P3 ;  /* 0x000000ff1300720c */ /* 0x000fe20003f65330 */
[----:B------:R-:W-:-:S12]  /*8e50*/  BRA.DIV UR5, `(.L_x_1487) ;  /* 0x0000002e05f47947 */ /* 0x000fd8000b800000 */
[----:B------:R-:W-:-:S13]  /*8e60*/  VOTE.ANY P3, !P3 ;  /* 0x0000000000ff7806 */ /* 0x000fda0005860100 */
.L_x_1544:
[----:B------:R-:W-:Y:S05]  /*8e70*/  @P3 BRA `(.L_x_1488) ;  /* 0xfffffffc00e03947 */ /* 0x000fea000383ffff */
[----:B------:R-:W-:Y:S01]  /*8e80*/  UMOV UR5, 0xffffffff ;  /* 0xffffffff00057882 */ /* 0x000fe20000000000 */
[----:B------:R-:W-:-:S04]  /*8e90*/  ISETP.NE.U32.AND P5, PT, R18, 0x65, PT ;  /* 0x000000651200780c */ /* 0x000fc80003fa5070 */
[----:B------:R-:W-:Y:S01]  /*8ea0*/  ISETP.NE.AND.EX P5, PT, R19, RZ, PT, P5 ;  /* 0x000000ff1300720c */ /* 0x000fe20003fa5350 */
[----:B------:R-:W-:-:S12]  /*8eb0*/  BRA.DIV UR5, `(.L_x_1489) ;  /* 0x0000002e05fc7947 */ /* 0x000fd8000b800000 */
[----:B------:R-:W0:Y:S01]  /*8ec0*/  S2R R27, SR_GEMASK ;  /* 0x00000000001b7919 */ /* 0x000e220000003c00 */
[----:B------:R-:W-:Y:S02]  /*8ed0*/  VOTE.ANY R21, PT, !P5 ;  /* 0x0000000000157806 */ /* 0x000fe400068e0100 */
[----:B------:R-:W-:Y:S02]  /*8ee0*/  ISETP.NE.AND P5, PT, R16, RZ, PT ;  /* 0x000000ff1000720c */ /* 0x000fe40003fa5270 */
[----:B0-----:R-:W-:-:S05]  /*8ef0*/  LOP3.LUT R21, R21, 0x80000000, R27, 0xec, !PT ;  /* 0x8000000015157812 */ /* 0x001fca00078eec1b */
[----:B------:R-:W-:-:S05]  /*8f00*/  VIADD R20, R21, 0xffffffff ;  /* 0xffffffff15147836 */ /* 0x000fca0000000000 */
[----:B------:R-:W-:-:S04]  /*8f10*/  LOP3.LUT R21, R21, R20, RZ, 0xc, !PT ;  /* 0x0000001415157212 */ /* 0x000fc800078e0cff */
[----:B------:R0:W1:Y:S02]  /*8f20*/  POPC R24, R21 ;  /* 0x0000001500187309 */ /* 0x0000640000000000 */
[C---:B0-----:R-:W-:Y:S01]  /*8f30*/  VIADD R21, R42.reuse, 0x4 ;  /* 0x000000042a157836 */ /* 0x041fe20000000000 */
[----:B-1----:R-:W0:Y:S01]  /*8f40*/  SHFL.DOWN PT, R23, R17, 0x1, R24 ;  /* 0x0820000011177989 */ /* 0x002e2200000e0018 */
        /* <DEDUP_REMOVED lines=34> */
[----:B------:R-:W-:Y:S01]  /*9170*/  ISETP.NE.U32.AND P3, PT, R18, 0x65, PT ;  /* 0x000000651200780c */ /* 0x000fe20003f65070 */
[----:B------:R-:W-:Y:S01]  /*9180*/  IMAD.IADD R43, R41, 0x1, R20 ;  /* 0x00000001292b7824 */ /* 0x000fe200078e0214 */
[----:B------:R-:W-:Y:S01]  /*9190*/  LOP3.LUT R18, RZ, R0, RZ, 0x33, !PT ;  /* 0x00000000ff127212 */ /* 0x000fe200078e33ff */
[----:B------:R-:W-:Y:S01]  /*91a0*/  IMAD.IADD R45, R47, 0x1, R16 ;  /* 0x000000012f2d7824 */ /* 0x000fe200078e0210 */
[----:B------:R-:W-:Y:S01]  /*91b0*/  ISETP.NE.AND.EX P3, PT, R19, RZ, PT, P3 ;  /* 0x000000ff1300720c */ /* 0x000fe20003f65330 */
[----:B------:R-:W0:Y:S01]  /*91c0*/  LDC.64 R16, c[0x0][0x3a8] ;  /* 0x0000ea00ff107b82 */ /* 0x000e220000000a00 */
[----:B------:R-:W1:Y:S01]  /*91d0*/  SHFL.DOWN PT, R23, R43, 0x10, R24 ;  /* 0x0a0000002b177989 */ /* 0x000e6200000e0018 */
[----:B------:R-:W-:Y:S01]  /*91e0*/  VIADD R19, R42, 0x10 ;  /* 0x000000102a137836 */ /* 0x000fe20000000000 */
[----:B------:R-:W-:Y:S01]  /*91f0*/  ISETP.NE.AND P6, PT, R45, RZ, PT ;  /* 0x000000ff2d00720c */ /* 0x000fe20003fc5270 */
[----:B------:R-:W-:Y:S01]  /*9200*/  IMAD.IADD R39, R18, 0x1, R39 ;  /* 0x0000000112277824 */ /* 0x000fe200078e0227 */
[----:B------:R-:W2:Y:S02]  /*9210*/  SHFL.DOWN PT, R20, R45, 0x10, R24 ;  /* 0x0a0000002d147989 */ /* 0x000ea400000e0018 */
[----:B------:R-:W-:-:S05]  /*9220*/  ISETP.GT.AND P5, PT, R19, R24, PT ;  /* 0x000000181300720c */ /* 0x000fca0003fa4270 */
[----:B------:R-:W-:Y:S02]  /*9230*/  VOTE.ALL P3, P3 ;  /* 0x0000000000ff7806 */ /* 0x000fe40001860000 */
[----:B-1----:R-:W-:Y:S02]  /*9240*/  SEL R23, R23, RZ, !P6 ;  /* 0x000000ff17177207 */ /* 0x002fe40007000000 */
[----:B0-----:R-:W-:Y:S02]  /*9250*/  IADD3 R40, P6, PT, R16, 0x200, RZ ;  /* 0x0000020010287810 */ /* 0x001fe40007fde0ff */
[----:B--2---:R-:W-:Y:S02]  /*9260*/  SEL R20, R20, RZ, !P5 ;  /* 0x000000ff14147207 */ /* 0x004fe40006800000 */
[----:B------:R-:W-:Y:S01]  /*9270*/  SEL R22, R23, RZ, !P5 ;  /* 0x000000ff17167207 */ /* 0x000fe20006800000 */
[----:B------:R-:W-:Y:S02]  /*9280*/  IMAD.X R41, RZ, RZ, R17, P6 ;  /* 0x000000ffff297224 */ /* 0x000fe400030e0611 */
[----:B------:R-:W-:-:S02]  /*9290*/  IMAD.IADD R20, R45, 0x1, R20 ;  /* 0x000000012d147824 */ /* 0x000fc400078e0214 */
[----:B------:R-:W-:-:S07]  /*92a0*/  IMAD.IADD R22, R43, 0x1, R22 ;  /* 0x000000012b167824 */ /* 0x000fce00078e0216 */
.L_x_1558:
[----:B------:R-:W-:Y:S05]  /*92b0*/  @!P3 BRA `(.L_x_1490) ;  /* 0x00000004002cb947 */ /* 0x000fea0003800000 */
.L_x_1494:
[----:B------:R-:W-:-:S07]  /*92c0*/  IMAD.WIDE R44, R39, 0x10, R40 ;  /* 0x00000010272c7825 */ /* 0x000fce00078e0228 */
.L_x_1492:
[----:B------:R-:W2:Y:S01]  /*92d0*/  LD.E.128.STRONG.GPU R16, desc[UR12][R44.64+-0x200] ;  /* 0xfffe000c2c107980 */ /* 0x000ea2000c10fd00 */
[----:B------:R-:W-:Y:S05]  /*92e0*/  YIELD ;  /* 0x0000000000007946 */ /* 0x000fea0003800000 */
[----:B------:R-:W-:Y:S01]  /*92f0*/  UMOV UR5, 0xffffffff ;  /* 0xffffffff00057882 */ /* 0x000fe20000000000 */
[----:B--2---:R-:W-:-:S04]  /*9300*/  ISETP.NE.U32.AND P3, PT, R18, 0x63, PT ;  /* 0x000000631200780c */ /* 0x004fc80003f65070 */
[----:B------:R-:W-:Y:S01]  /*9310*/  ISETP.NE.AND.EX P3, PT, R19, RZ, PT, P3 ;  /* 0x000000ff1300720c */ /* 0x000fe20003f65330 */
[----:B------:R-:W-:-:S12]  /*9320*/  BRA.DIV UR5, `(.L_x_1491) ;  /* 0x0000003205a47947 */ /* 0x000fd8000b800000 */
[----:B------:R-:W-:-:S13]  /*9330*/  VOTE.ANY P3, !P3 ;  /* 0x0000000000ff7806 */ /* 0x000fda0005860100 */
.L_x_1561:
        /* <DEDUP_REMOVED lines=8> */
[----:B------:R-:W-:-:S05]  /*93c0*/  LOP3.LUT R21, R21, 0x80000000, R27, 0xec, !PT ;  /* 0x8000000015157812 */ /* 0x000fca00078eec1b */
[----:B------:R-:W-:-:S05]  /*93d0*/  VIADD R24, R21, 0xffffffff ;  /* 0xffffffff15187836 */ /* 0x000fca0000000000 */
[----:B------:R-:W-:-:S06]  /*93e0*/  LOP3.LUT R24, R21, R24, RZ, 0xc, !PT ;  /* 0x0000001815187212 */ /* 0x000fcc00078e0cff */
        /* <DEDUP_REMOVED lines=37> */
[----:B------:R-:W-:Y:S01]  /*9640*/  ISETP.NE.U32.AND P3, PT, R18, 0x65, PT ;  /* 0x000000651200780c */ /* 0x000fe20003f65070 */
[----:B------:R-:W-:Y:S02]  /*9650*/  IMAD.IADD R17, R43, 0x1, R26 ;  /* 0x000000012b117824 */ /* 0x000fe400078e021a */
[----:B------:R-:W-:Y:S01]  /*9660*/  IMAD.IADD R45, R47, 0x1, R16 ;  /* 0x000000012f2d7824 */ /* 0x000fe200078e0210 */
[----:B------:R-:W-:Y:S01]  /*9670*/  ISETP.NE.AND.EX P3, PT, R19, RZ, PT, P3 ;  /* 0x000000ff1300720c */ /* 0x000fe20003f65330 */
[----:B------:R-:W-:Y:S01]  /*9680*/  VIADD R19, R42, 0x10 ;  /* 0x000000102a137836 */ /* 0x000fe20000000000 */
[----:B------:R-:W0:Y:S02]  /*9690*/  SHFL.DOWN PT, R23, R17, 0x10, R24 ;  /* 0x0a00000011177989 */ /* 0x000e2400000e0018 */
[----:B------:R-:W-:-:S02]  /*96a0*/  ISETP.NE.AND P5, PT, R45, RZ, PT ;  /* 0x000000ff2d00720c */ /* 0x000fc40003fa5270 */
[----:B------:R-:W1:Y:S01]  /*96b0*/  SHFL.DOWN PT, R16, R45, 0x10, R24 ;  /* 0x0a0000002d107989 */ /* 0x000e6200000e0018 */
[----:B------:R-:W-:-:S06]  /*96c0*/  ISETP.GT.AND P6, PT, R19, R24, PT ;  /* 0x000000181300720c */ /* 0x000fcc0003fc4270 */
[----:B------:R-:W-:Y:S02]  /*96d0*/  VOTE.ALL P3, P3 ;  /* 0x0000000000ff7806 */ /* 0x000fe40001860000 */
[----:B0-----:R-:W-:Y:S02]  /*96e0*/  SEL R23, R23, RZ, !P5 ;  /* 0x000000ff17177207 */ /* 0x001fe40006800000 */
[----:B------:R-:W-:Y:S02]  /*96f0*/  ISETP.NE.AND P5, PT, R20, RZ, PT ;  /* 0x000000ff1400720c */ /* 0x000fe40003fa5270 */
[----:B------:R-:W-:Y:S02]  /*9700*/  SEL R18, R23, RZ, !P6 ;  /* 0x000000ff17127207 */ /* 0x000fe40007000000 */
[----:B-1----:R-:W-:-:S03]  /*9710*/  SEL R16, R16, RZ, !P6 ;  /* 0x000000ff10107207 */ /* 0x002fc60007000000 */
[----:B------:R-:W-:Y:S01]  /*9720*/  IMAD.IADD R18, R17, 0x1, R18 ;  /* 0x0000000111127824 */ /* 0x000fe200078e0212 */
[----:B------:R-:W-:-:S04]  /*9730*/  IADD3 R20, PT, PT, R45, R16, R20 ;  /* 0x000000102d147210 */ /* 0x000fc80007ffe014 */
[----:B------:R-:W-:-:S05]  /*9740*/  SEL R17, R18, RZ, !P5 ;  /* 0x000000ff12117207 */ /* 0x000fca0006800000 */
[----:B------:R-:W-:-:S07]  /*9750*/  IMAD.IADD R22, R17, 0x1, R22 ;  /* 0x0000000111167824 */ /* 0x000fce00078e0216 */
.L_x_1575:
[----:B------:R-:W-:Y:S05]  /*9760*/  @P3 BRA `(.L_x_1494) ;  /* 0xfffffff800d43947 */ /* 0x000fea000383ffff */
.L_x_1490:
        /* <DEDUP_REMOVED lines=21> */
.L_x_1496:
[----:B------:R-:W-:Y:S05]  /*98c0*/  BSYNC.RECONVERGENT B0 ;  /* 0x0000000000007941 */ /* 0x000fea0003800200 */
.L_x_1495:
[----:B------:R0:W-:Y:S01]  /*98d0*/  @!P5 STS.64 [R24+0x48], R20 ;  /* 0x000048141800d388 */ /* 0x0001e20000000a00 */
[----:B------:R-:W-:Y:S02]  /*98e0*/  @!P5 IMAD.MOV.U32 R25, RZ, RZ, R20 ;  /* 0x000000ffff19d224 */ /* 0x000fe400078e0014 */
[----:B------:R-:W-:-:S07]  /*98f0*/  @!P5 IMAD.MOV.U32 R35, RZ, RZ, R22 ;  /* 0x000000ffff23d224 */ /* 0x000fce00078e0016 */
.L_x_1484:
[----:B------:R-:W-:Y:S05]  /*9900*/  WARPSYNC.ALL ;  /* 0x0000000000007948 */ /* 0x000fea0003800000 */
[C---:B------:R-:W-:Y:S01]  /*9910*/  ISETP.NE.AND P4, PT, R0.reuse, RZ, PT ;  /* 0x000000ff0000720c */ /* 0x040fe20003f85270 */
[----:B------:R-:W2:Y:S08]  /*9920*/  S2UR UR5, SR_CgaCtaId ;  /* 0x00000000000579c3 */ /* 0x000eb00000008800 */
[----:B------:R-:W-:Y:S04]  /*9930*/  BAR.SYNC.DEFER_BLOCKING 0x0 ;  /* 0x0000000000007b1d */ /* 0x000fe80000010000 */
[----:B------:R-:W-:Y:S01]  /*9940*/  @P4 ISETP.NE.AND P5, PT, R25, RZ, PT ;  /* 0x000000ff1900420c */ /* 0x000fe20003fa5270 */
[----:B-1----:R-:W-:Y:S01]  /*9950*/  IMAD R19, R0, 0x9, RZ ;  /* 0x0000000900137824 */ /* 0x002fe200078e02ff */
[----:B------:R-:W-:Y:S01]  /*9960*/  ISETP.NE.AND P3, PT, R34, R2, PT ;  /* 0x000000022200720c */ /* 0x000fe20003f65270 */
[----:B------:R-:W-:-:S03]  /*9970*/  UMOV UR4, 0x400 ;  /* 0x0000040000047882 */ /* 0x000fc60000000000 */
[C---:B------:R-:W-:Y:S01]  /*9980*/  ISETP.EQ.OR P3, PT, R19.reuse, R38, P3 ;  /* 0x000000261300720c */ /* 0x040fe20001f62670 */
[C---:B0-----:R-:W-:Y:S01]  /*9990*/  VIADD R21, R19.reuse, 0x4 ;  /* 0x0000000413157836 */ /* 0x041fe20000000000 */
[----:B------:R-:W-:Y:S01]  /*99a0*/  BSSY.RECONVERGENT B0, `(.L_x_1497) ;  /* 0x0000147000007945 */ /* 0x000fe20003800200 */
[----:B------:R-:W-:Y:S01]  /*99b0*/  VIADD R27, R19, 0x7 ;  /* 0x00000007131b7836 */ /* 0x000fe20000000000 */
[----:B------:R-:W-:Y:S01]  /*99c0*/  SEL R26, RZ, 0x1, !P3 ;  /* 0x00000001ff1a7807 */ /* 0x000fe20005800000 */
[----:B--2---:R-:W-:-:S09]  /*99d0*/  ULEA UR4, UR5, UR4, 0x18 ;  /* 0x0000000405047291 */ /* 0x004fd2000f8ec0ff */
[----:B------:R-:W0:Y:S02]  /*99e0*/  @P4 LDS.64 R16, [UR4+0x48] ;  /* 0x00004804ff104984 */ /* 0x000e240008000a00 */
[----:B0-----:R-:W-:Y:S01]  /*99f0*/  @P4 SEL R18, R17, RZ, !P5 ;  /* 0x000000ff11124207 */ /* 0x001fe20006800000 */
[----:B------:R-:W-:Y:S01]  /*9a00*/  VIADD R17, R19, 0x3 ;  /* 0x0000000313117836 */ /* 0x000fe20000000000 */
[----:B------:R-:W-:Y:S01]  /*9a10*/  ISETP.NE.AND P5, PT, R6, R8, PT ;  /* 0x000000080600720c */ /* 0x000fe20003fa5270 */
[----:B------:R-:W-:Y:S02]  /*9a20*/  @P4 IMAD.IADD R16, R25, 0x1, R16 ;  /* 0x0000000119104824 */ /* 0x000fe400078e0210 */
[----:B------:R-:W-:Y:S01]  /*9a30*/  @P4 IMAD.IADD R35, R35, 0x1, R18 ;  /* 0x0000000123234824 */ /* 0x000fe200078e0212 */
[----:B------:R-:W-:Y:S01]  /*9a40*/  ISETP.EQ.OR P5, PT, R17, R38, P5 ;  /* 0x000000261100720c */ /* 0x000fe20002fa2670 */
[----:B------:R-:W-:Y:S01]  /*9a50*/  @P4 IMAD.MOV.U32 R25, RZ, RZ, R16 ;  /* 0x000000ffff194224 */ /* 0x000fe200078e0010 */
[----:B------:R-:W-:Y:S01]  /*9a60*/  ISETP.NE.AND P4, PT, R8, R10, PT ;  /* 0x0000000a0800720c */ /* 0x000fe20003f85270 */
[----:B------:R-:W0:Y:S01]  /*9a70*/  LDS.64 R16, [UR4+0x70] ;  /* 0x00007004ff107984 */ /* 0x000e220008000a00 */
[----:B------:R-:W-:Y:S01]  /*9a80*/  SEL R18, R35, RZ, !P3 ;  /* 0x000000ff23127207 */ /* 0x000fe20005800000 */
[----:B------:R-:W-:Y:S01]  /*9a90*/  IMAD.IADD R36, R36, 0x1, R25 ;  /* 0x0000000124247824 */ /* 0x000fe200078e0219 */
[----:B------:R-:W-:Y:S01]  /*9aa0*/  ISETP.EQ.OR P4, PT, R21, R38, P4 ;  /* 0x000000261500720c */ /* 0x000fe20002782670 */
[----:B------:R-:W-:Y:S01]  /*9ab0*/  VIADD R21, R19, 0x5 ;  /* 0x0000000513157836 */ /* 0x000fe20000000000 */
[----:B------:R-:W-:Y:S01]  /*9ac0*/  ISETP.NE.AND P3, PT, R10, R12, PT ;  /* 0x0000000c0a00720c */ /* 0x000fe20003f65270 */
[----:B------:R-:W-:-:S02]  /*9ad0*/  IMAD.IADD R3, R3, 0x1, R18 ;  /* 0x0000000103037824 */ /* 0x000fc400078e0212 */
[----:B------:R-:W-:Y:S01]  /*9ae0*/  IMAD.IADD R41, R26, 0x1, R25 ;  /* 0x000000011a297824 */ /* 0x000fe200078e0219 */
[----:B------:R-:W-:Y:S02]  /*9af0*/  ISETP.EQ.OR P3, PT, R21, R38, P3 ;  /* 0x000000261500720c */ /* 0x000fe40001f62670 */
[----:B------:R-:W-:-:S05]  /*9b00*/  SEL R18, R3, RZ, !P2 ;  /* 0x000000ff03127207 */ /* 0x000fca0005000000 */
[----:B------:R-:W-:Y:S02]  /*9b10*/  IMAD.IADD R5, R5, 0x1, R18 ;  /* 0x0000000105057824 */ /* 0x000fe400078e0212 */
[----:B------:R-:W-:Y:S02]  /*9b20*/  VIADD R18, R26, 0x1 ;  /* 0x000000011a127836 */ /* 0x000fe40000000000 */
[----:B------:R-:W-:Y:S01]  /*9b30*/  @!P2 IMAD.MOV R18, RZ, RZ, R26 ;  /* 0x000000ffff12a224 */ /* 0x000fe200078e021a */
[----:B------:R-:W-:-:S03]  /*9b40*/  SEL R20, R5, RZ, !P1 ;  /* 0x000000ff05147207 */ /* 0x000fc60004800000 */
[----:B------:R-:W-:Y:S02]  /*9b50*/  IMAD.IADD R18, R25, 0x1, R18 ;  /* 0x0000000119127824 */ /* 0x000fe400078e0212 */
[----:B------:R-:W-:Y:S02]  /*9b60*/  IMAD.IADD R7, R7, 0x1, R20 ;  /* 0x0000000107077824 */ /* 0x000fe400078e0214 */
[----:B------:R-:W-:Y:S02]  /*9b70*/  VIADD R22, R18, 0x1 ;  /* 0x0000000112167836 */ /* 0x000fe40000000000 */
[----:B------:R-:W-:Y:S01]  /*9b80*/  @!P1 IMAD.MOV R22, RZ, RZ, R18 ;  /* 0x000000ffff169224 */ /* 0x000fe200078e0212 */
[----:B------:R-:W-:-:S03]  /*9b90*/  SEL R20, R7, RZ, !P5 ;  /* 0x000000ff07147207 */ /* 0x000fc60006800000 */
[----:B------:R-:W-:Y:S02]  /*9ba0*/  VIADD R21, R22, 0x1 ;  /* 0x0000000116157836 */ /* 0x000fe40000000000 */
[----:B------:R-:W-:Y:S02]  /*9bb0*/  IMAD.IADD R9, R9, 0x1, R20 ;  /* 0x0000000109097824 */ /* 0x000fe400078e0214 */
[----:B------:R-:W1:Y:S01]  /*9bc0*/  LDS R20, [UR4+0x6c] ;  /* 0x00006c04ff147984 */ /* 0x000e620008000800 */
[----:B------:R-:W-:Y:S01]  /*9bd0*/  @!P5 IMAD.MOV R21, RZ, RZ, R22 ;  /* 0x000000ffff15d224 */ /* 0x000fe200078e0216 */
[----:B0-----:R-:W-:Y:S02]  /*9be0*/  ISETP.GE.AND P6, PT, R17, 0x101, PT ;  /* 0x000001011100780c */ /* 0x001fe40003fc6270 */
[----:B------:R-:W-:Y:S01]  /*9bf0*/  SEL R24, R9, RZ, !P4 ;  /* 0x000000ff09187207 */ /* 0x000fe20006000000 */
[----:B------:R-:W-:Y:S01]  /*9c00*/  VIADD R23, R21, 0x1 ;  /* 0x0000000115177836 */ /* 0x000fe20000000000 */
[----:B------:R-:W-:Y:S01]  /*9c10*/  ISETP.NE.AND P5, PT, R14, R32, PT ;  /* 0x000000200e00720c */ /* 0x000fe20003fa5270 */
[----:B------:R-:W-:-:S02]  /*9c20*/  @!P4 IMAD.MOV R23, RZ, RZ, R21 ;  /* 0x000000ffff17c224 */ /* 0x000fc400078e0215 */
[----:B------:R-:W-:Y:S01]  /*9c30*/  IMAD.IADD R11, R11, 0x1, R24 ;  /* 0x000000010b0b7824 */ /* 0x000fe200078e0218 */
[----:B------:R-:W-:-:S04]  /*9c40*/  ISETP.EQ.OR P5, PT, R27, R38, P5 ;  /* 0x000000261b00720c */ /* 0x000fc80002fa2670 */
[----:B------:R-:W-:-:S05]  /*9c50*/  SEL R24, R11, RZ, !P3 ;  /* 0x000000ff0b187207 */ /* 0x000fca0005800000 */
[----:B------:R-:W-:Y:S02]  /*9c60*/  IMAD.IADD R13, R13, 0x1, R24 ;  /* 0x000000010d0d7824 */ /* 0x000fe400078e0218 */
[----:B------:R-:W-:Y:S02]  /*9c70*/  VIADD R24, R23, 0x1 ;  /* 0x0000000117187836 */ /* 0x000fe40000000000 */
[----:B------:R-:W-:Y:S01]  /*9c80*/  @!P3 IMAD.MOV R24, RZ, RZ, R23 ;  /* 0x000000ffff18b224 */ /* 0x000fe200078e0217 */
[----:B------:R-:W-:-:S03]  /*9c90*/  SEL R28, R13, RZ, !P0 ;  /* 0x000000ff0d1c7207 */ /* 0x000fc60004000000 */
[----:B------:R-:W-:Y:S02]  /*9ca0*/  VIADD R39, R24, 0x1 ;  /* 0x0000000118277836 */ /* 0x000fe40000000000 */
[----:B------:R-:W-:Y:S02]  /*9cb0*/  IMAD.IADD R15, R15, 0x1, R28 ;  /* 0x000000010f0f7824 */ /* 0x000fe400078e021c */
[----:B------:R-:W-:-:S03]  /*9cc0*/  @!P0 IMAD.MOV R39, RZ, RZ, R24 ;  /* 0x000000ffff278224 */ /* 0x000fc600078e0218 */
[----:B------:R-:W-:-:S05]  /*9cd0*/  SEL R28, R15, RZ, !P5 ;  /* 0x000000ff0f1c7207 */ /* 0x000fca0006800000 */
[----:B------:R-:W-:Y:S01]  /*9ce0*/  IMAD.IADD R33, R33, 0x1, R28 ;  /* 0x0000000121217824 */ /* 0x000fe200078e021c */
[----:B-1----:R-:W-:Y:S06]  /*9cf0*/  @!P6 BRA `(.L_x_1498) ;  /* 0x0000000c0048e947 */ /* 0x002fec0003800000 */
[----:B------:R-:W0:Y:S01]  /*9d00*/  LDS R27, [UR4+0x64] ;  /* 0x00006404ff1b7984 */ /* 0x000e220008000800 */
[----:B------:R-:W-:Y:S01]  /*9d10*/  ISETP.NE.AND P6, PT, R34, R2, PT ;  /* 0x000000022200720c */ /* 0x000fe20003fc5270 */
[----:B------:R-:W-:Y:S01]  /*9d20*/  IMAD.MOV.U32 R29, RZ, RZ, 0x9 ;  /* 0x00000009ff1d7424 */ /* 0x000fe200078e00ff */
[----:B------:R-:W-:Y:S02]  /*9d30*/  BAR.SYNC.DEFER_BLOCKING 0x0 ;  /* 0x0000000000007b1d */ /* 0x000fe40000010000 */
[----:B------:R-:W-:Y:S01]  /*9d40*/  ISETP.NE.AND P6, PT, R19, R38, !P6 ;  /* 0x000000261300720c */ /* 0x000fe200077c5270 */
[CC--:B------:R-:W-:Y:S02]  /*9d50*/  IMAD R19, R0.reuse, R29.reuse, 0x3 ;  /* 0x0000000300137424 */ /* 0x0c0fe400078e021d */
        /* <DEDUP_REMOVED lines=10> */
[----:B------:R-:W-:Y:S01]  /*9e00*/  ISETP.NE.AND P6, PT, R6, R8, PT ;  /* 0x000000080600720c */ /* 0x000fe20003fc5270 */
[--C-:B------:R-:W-:Y:S01]  /*9e10*/  @P0 IMAD.IADD R24, R24, 0x1, -R27.reuse ;  /* 0x0000000118180824 */ /* 0x100fe200078e0a1b */
[----:B------:R-:W-:Y:S01]  /*9e20*/  @P4 LEA R21, R21, UR4, 0x3 ;  /* 0x0000000415154c11 */ /* 0x000fe2000f8e18ff */
[----:B------:R0:W-:Y:S01]  /*9e30*/  @P2 STS.64 [R41], R2 ;  /* 0x0000000229002388 */ /* 0x0001e20000000a00 */
[----:B------:R-:W-:Y:S01]  /*9e40*/  ISETP.NE.AND P6, PT, R19, R38, !P6 ;  /* 0x000000261300720c */ /* 0x000fe200077c5270 */
[----:B------:R-:W-:Y:S01]  /*9e50*/  @P5 IMAD.IADD R39, R39, 0x1, -R27 ;  /* 0x0000000127275824 */ /* 0x000fe200078e0a1b */
[----:B------:R-:W-:Y:S01]  /*9e60*/  ISETP.NE.AND P2, PT, R32, R37, PT ;  /* 0x000000252000720c */ /* 0x000fe20003f45270 */
[----:B------:R0:W-:Y:S01]  /*9e70*/  @P1 STS.64 [R18], R4 ;  /* 0x0000000412001388 */ /* 0x0001e20000000a00 */
[----:B------:R-:W-:-:S02]  /*9e80*/  @P3 LEA R23, R23, UR4, 0x3 ;  /* 0x0000000417173c11 */ /* 0x000fc4000f8e18ff */
[----:B------:R-:W-:Y:S02]  /*9e90*/  ISETP.NE.AND P2, PT, R29, R38, !P2 ;  /* 0x000000261d00720c */ /* 0x000fe40005745270 */
[----:B------:R-:W-:Y:S02]  /*9ea0*/  @P0 LEA R24, R24, UR4, 0x3 ;  /* 0x0000000418180c11 */ /* 0x000fe4000f8e18ff */
[----:B------:R-:W-:-:S03]  /*9eb0*/  @P5 LEA R39, R39, UR4, 0x3 ;  /* 0x0000000427275c11 */ /* 0x000fc6000f8e18ff */
[----:B------:R-:W-:-:S05]  /*9ec0*/  @!P6 IMAD.IADD R22, R22, 0x1, -R27 ;  /* 0x000000011616e824 */ /* 0x000fca00078e0a1b */
[----:B------:R-:W-:Y:S01]  /*9ed0*/  @!P6 LEA R22, R22, UR4, 0x3 ;  /* 0x000000041616ec11 */ /* 0x000fe2000f8e18ff */
[----:B------:R-:W-:-:S04]  /*9ee0*/  @!P2 IMAD.IADD R36, R36, 0x1, -R27 ;  /* 0x000000012424a824 */ /* 0x000fc800078e0a1b */
[----:B------:R0:W-:Y:S01]  /*9ef0*/  @!P6 STS.64 [R22], R6 ;  /* 0x000000061600e388 */ /* 0x0001e20000000a00 */
[----:B------:R-:W-:-:S03]  /*9f00*/  @!P2 LEA R36, R36, UR4, 0x3 ;  /* 0x000000042424ac11 */ /* 0x000fc6000f8e18ff */
[----:B------:R0:W-:Y:S04]  /*9f10*/  @P4 STS.64 [R21], R8 ;  /* 0x0000000815004388 */ /* 0x0001e80000000a00 */
[----:B------:R0:W-:Y:S04]  /*9f20*/  @P3 STS.64 [R23], R10 ;  /* 0x0000000a17003388 */ /* 0x0001e80000000a00 */
[----:B------:R0:W-:Y:S01]  /*9f30*/  @P0 STS.64 [R24], R12 ;  /* 0x0000000c18000388 */ /* 0x0001e20000000a00 */
[----:B------:R-:W-:-:S03]  /*9f40*/  ISETP.GE.AND P0, PT, R0, R17, PT ;  /* 0x000000110000720c */ /* 0x000fc60003f06270 */
[----:B------:R0:W-:Y:S04]  /*9f50*/  @P5 STS.64 [R39], R14 ;  /* 0x0000000e27005388 */ /* 0x0001e80000000a00 */
[----:B------:R0:W-:Y:S01]  /*9f60*/  @!P2 STS.64 [R36], R32 ;  /* 0x000000202400a388 */ /* 0x0001e20000000a00 */
[----:B------:R-:W-:Y:S06]  /*9f70*/  BAR.SYNC.DEFER_BLOCKING 0x0 ;  /* 0x0000000000007b1d */ /* 0x000fec0000010000 */
[----:B------:R-:W-:Y:S05]  /*9f80*/  @P0 BRA `(.L_x_1499) ;  /* 0x0000000c00a00947 */ /* 0x000fea0003800000 */
[----:B0-----:R-:W-:Y:S01]  /*9f90*/  LOP3.LUT R2, RZ, R0, RZ, 0x33, !PT ;  /* 0x00000000ff027212 */ /* 0x001fe200078e33ff */
[----:B------:R-:W-:Y:S01]  /*9fa0*/  BSSY.RECONVERGENT B1, `(.L_x_1500) ;  /* 0x000001b000017945 */ /* 0x000fe20003800200 */
[----:B------:R-:W-:-:S03]  /*9fb0*/  IMAD.MOV.U32 R36, RZ, RZ, R0 ;  /* 0x000000ffff247224 */ /* 0x000fc600078e0000 */
        /* <DEDUP_REMOVED lines=15> */
.L_x_1502:
        /* <DEDUP_REMOVED lines=10> */
.L_x_1501:
[----:B------:R-:W-:Y:S05]  /*a150*/  BSYNC.RECONVERGENT B1 ;  /* 0x0000000000017941 */ /* 0x000fea0003800200 */
.L_x_1500:
[----:B------:R-:W-:Y:S05]  /*a160*/  @!P1 BRA `(.L_x_1499) ;  /* 0x0000000c00289947 */ /* 0x000fea0003800000 */
[----:B------:R-:W0:Y:S01]  /*a170*/  LDCU.128 UR8, c[0x0][0x390] ;  /* 0x00007200ff0877ac */ /* 0x000e220008000c00 */
[----:B--2---:R-:W-:Y:S01]  /*a180*/  IMAD.IADD R2, R17, 0x1, -R36 ;  /* 0x0000000111027824 */ /* 0x004fe200078e0a24 */
[----:B------:R-:W-:Y:S01]  /*a190*/  LEA R3, R36, UR4, 0x3 ;  /* 0x0000000424037c11 */ /* 0x000fe2000f8e18ff */
[----:B------:R-:W-:Y:S01]  /*a1a0*/  BSSY.RECONVERGENT B1, `(.L_x_1503) ;  /* 0x0000050000017945 */ /* 0x000fe20003800200 */
[----:B------:R-:W-:Y:S02]  /*a1b0*/  PLOP3.LUT P0, PT, PT, PT, PT, 0x80, 0x8 ;  /* 0x000000000008781c */ /* 0x000fe40003f0f070 */
[----:B------:R-:W-:Y:S01]  /*a1c0*/  ISETP.GT.AND P1, PT, R2, 0xc00, PT ;  /* 0x00000c000200780c */ /* 0x000fe20003f24270 */
[----:B------:R-:W-:Y:S02]  /*a1d0*/  IMAD.IADD R2, R36, 0x1, R27 ;  /* 0x0000000124027824 */ /* 0x000fe400078e021b */
[----:B------:R-:W-:Y:S01]  /*a1e0*/  VIADD R3, R3, 0x1000 ;  /* 0x0000100003037836 */ /* 0x000fe20000000000 */
[----:B0-----:R-:W-:-:S02]  /*a1f0*/  UIADD3 UR8, UP0, UPT, UR8, 0x800, URZ ;  /* 0x0000080008087890 */ /* 0x001fc4000ff1e0ff */
[----:B------:R-:W-:Y:S02]  /*a200*/  UIADD3 UR10, UP1, UPT, UR10, 0x800, URZ ;  /* 0x000008000a0a7890 */ /* 0x000fe4000ff3e0ff */
        /* <DEDUP_REMOVED lines=9> */
.L_x_1505:
[----:B---3--:R-:W0:Y:S01]  /*a2a0*/  LDS.64 R42, [R3+-0x1000] ;  /* 0xfff00000032a7984 */ /* 0x008e220000000a00 */
[----:B------:R-:W-:-:S03]  /*a2b0*/  IMAD.WIDE R50, R2, 0x4, R6 ;  /* 0x0000000402327825 */ /* 0x000fc600078e0206 */
        /* <DEDUP_REMOVED lines=17> */
[----:B0-----:R-:W-:Y:S04]  /*a3d0*/  STG.E desc[UR12][R50.64+-0x800], R42 ;  /* 0xfff8002a32007986 */ /* 0x001fe8000c10190c */
[----:B------:R-:W0:Y:S04]  /*a3e0*/  LDS.64 R12, [R3+0x5800] ;  /* 0x00580000030c7984 */ /* 0x000e280000000a00 */
[----:B------:R-:W-:Y:S04]  /*a3f0*/  STG.E desc[UR12][R40.64+-0x800], R43 ;  /* 0xfff8002b28007986 */ /* 0x000fe8000c10190c */
[----:B------:R-:W0:Y:S04]  /*a400*/  LDS.64 R42, [R3+0x6000] ;  /* 0x00600000032a7984 */ /* 0x000e280000000a00 */
[----:B------:R2:W0:Y:S04]  /*a410*/  LDS.64 R44, [R3+0x6800] ;  /* 0x00680000032c7984 */ /* 0x0004280000000a00 */
[----:B-1----:R-:W-:Y:S04]  /*a420*/  STG.E desc[UR12][R50.64+-0x400], R48 ;  /* 0xfffc003032007986 */ /* 0x002fe8000c10190c */
[----:B------:R1:W-:Y:S01]  /*a430*/  STG.E desc[UR12][R40.64+-0x400], R49 ;  /* 0xfffc003128007986 */ /* 0x0003e2000c10190c */
[----:B--2---:R-:W-:-:S03]  /*a440*/  VIADD R3, R3, 0x8000 ;  /* 0x0000800003037836 */ /* 0x004fc60000000000 */
[----:B------:R-:W-:Y:S04]  /*a450*/  STG.E desc[UR12][R50.64], R46 ;  /* 0x0000002e32007986 */ /* 0x000fe8000c10190c */
[----:B------:R-:W-:Y:S01]  /*a460*/  STG.E desc[UR12][R40.64], R47 ;  /* 0x0000002f28007986 */ /* 0x000fe2000c10190c */
[----:B-1----:R-:W-:-:S03]  /*a470*/  IMAD.WIDE R48, R5, 0x4, R8 ;  /* 0x0000000405307825 */ /* 0x002fc600078e0208 */
[----:B---3--:R-:W-:Y:S01]  /*a480*/  STG.E desc[UR12][R50.64+0x400], R34 ;  /* 0x0004002232007986 */ /* 0x008fe2000c10190c */
[----:B------:R-:W-:-:S03]  /*a490*/  VIADD R5, R2, 0x800 ;  /* 0x0000080002057836 */ /* 0x000fc60000000000 */
[----:B------:R1:W-:Y:S04]  /*a4a0*/  STG.E desc[UR12][R40.64+0x400], R35 ;  /* 0x0004002328007986 */ /* 0x0003e8000c10190c */
[----:B----4-:R-:W-:Y:S04]  /*a4b0*/  STG.E desc[UR12][R52.64+-0x800], R18 ;  /* 0xfff8001234007986 */ /* 0x010fe8000c10190c */
[----:B------:R2:W-:Y:S04]  /*a4c0*/  STG.E desc[UR12][R48.64+-0x800], R19 ;  /* 0xfff8001330007986 */ /* 0x0005e8000c10190c */
[----:B-----5:R-:W-:Y:S01]  /*a4d0*/  STG.E desc[UR12][R52.64+-0x400], R10 ;  /* 0xfffc000a34007986 */ /* 0x020fe2000c10190c */
[----:B-1----:R-:W-:-:S03]  /*a4e0*/  IMAD.WIDE R34, R5, 0x4, R6 ;  /* 0x0000000405227825 */ /* 0x002fc600078e0206 */
[----:B------:R1:W-:Y:S01]  /*a4f0*/  STG.E desc[UR12][R48.64+-0x400], R11 ;  /* 0xfffc000b30007986 */ /* 0x0003e2000c10190c */
[----:B------:R-:W-:-:S03]  /*a500*/  IMAD.WIDE R40, R5, 0x4, R8 ;  /* 0x0000000405287825 */ /* 0x000fc600078e0208 */
[----:B------:R3:W-:Y:S01]  /*a510*/  STG.E desc[UR12][R52.64], R24 ;  /* 0x0000001834007986 */ /* 0x0007e2000c10190c */
[C---:B--2---:R-:W-:Y:S02]  /*a520*/  VIADD R19, R2.reuse, 0xc00 ;  /* 0x00000c0002137836 */ /* 0x044fe40000000000 */
[----:B------:R-:W-:Y:S01]  /*a530*/  VIADD R2, R2, 0x1000 ;  /* 0x0000100002027836 */ /* 0x000fe20000000000 */
[----:B------:R3:W-:Y:S04]  /*a540*/  STG.E desc[UR12][R48.64], R25 ;  /* 0x0000001930007986 */ /* 0x0007e8000c10190c */
[----:B------:R3:W-:Y:S01]  /*a550*/  STG.E desc[UR12][R52.64+0x400], R32 ;  /* 0x0004002034007986 */ /* 0x0007e2000c10190c */
[----:B-1----:R-:W-:-:S03]  /*a560*/  IMAD.WIDE R10, R19, 0x4, R6 ;  /* 0x00000004130a7825 */ /* 0x002fc600078e0206 */
[----:B------:R3:W-:Y:S01]  /*a570*/  STG.E desc[UR12][R48.64+0x400], R33 ;  /* 0x0004002130007986 */ /* 0x0007e2000c10190c */
[----:B------:R-:W-:-:S03]  /*a580*/  IMAD.WIDE R18, R19, 0x4, R8 ;  /* 0x0000000413127825 */ /* 0x000fc600078e0208 */
        /* <DEDUP_REMOVED lines=10> */
[----:B0-----:R3:W-:Y:S04]  /*a630*/  STG.E desc[UR12][R10.64+-0x400], R12 ;  /* 0xfffc000c0a007986 */ /* 0x0017e8000c10190c */
[----:B------:R3:W-:Y:S04]  /*a640*/  STG.E desc[UR12][R18.64+-0x400], R13 ;  /* 0xfffc000d12007986 */ /* 0x0007e8000c10190c */
[----:B------:R3:W-:Y:S04]  /*a650*/  STG.E desc[UR12][R10.64], R42 ;  /* 0x0000002a0a007986 */ /* 0x0007e8000c10190c */
[----:B------:R3:W-:Y:S04]  /*a660*/  STG.E desc[UR12][R18.64], R43 ;  /* 0x0000002b12007986 */ /* 0x0007e8000c10190c */
[----:B------:R3:W-:Y:S04]  /*a670*/  STG.E desc[UR12][R10.64+0x400], R44 ;  /* 0x0004002c0a007986 */ /* 0x0007e8000c10190c */
[----:B------:R3:W-:Y:S01]  /*a680*/  STG.E desc[UR12][R18.64+0x400], R45 ;  /* 0x0004002d12007986 */ /* 0x0007e2000c10190c */
[----:B------:R-:W-:Y:S05]  /*a690*/  @!P1 BRA `(.L_x_1505) ;  /* 0xfffffffc00009947 */ /* 0x000fea000383ffff */
.L_x_1504:
[----:B------:R-:W-:Y:S05]  /*a6a0*/  BSYNC.RECONVERGENT B1 ;  /* 0x0000000000017941 */ /* 0x000fea0003800200 */
.L_x_1503:
[----:B------:R-:W-:Y:S01]  /*a6b0*/  IMAD.IADD R4, R17, 0x1, -R36 ;  /* 0x0000000111047824 */ /* 0x000fe200078e0a24 */
[----:B------:R-:W-:Y:S04]  /*a6c0*/  BSSY.RECONVERGENT B1, `(.L_x_1506) ;  /* 0x0000024000017945 */ /* 0x000fe80003800200 */
[----:B------:R-:W-:-:S13]  /*a6d0*/  ISETP.GT.AND P1, PT, R4, 0x400, PT ;  /* 0x000004000400780c */ /* 0x000fda0003f24270 */
[----:B------:R-:W-:Y:S05]  /*a6e0*/  @!P1 BRA `(.L_x_1507) ;  /* 0x0000000000849947 */ /* 0x000fea0003800000 */
[----:B---3--:R-:W0:Y:S01]  /*a6f0*/  LDS.64 R32, [R3+-0x1000] ;  /* 0xfff0000003207984 */ /* 0x008e220000000a00 */
        /* <DEDUP_REMOVED lines=32> */
.L_x_1507:
[----:B------:R-:W-:Y:S05]  /*a900*/  BSYNC.RECONVERGENT B1 ;  /* 0x0000000000017941 */ /* 0x000fea0003800200 */
.L_x_1506:
[----:B------:R-:W-:-:S13]  /*a910*/  ISETP.LT.OR P0, PT, R36, R17, P0 ;  /* 0x000000112400720c */ /* 0x000fda0000701670 */
[----:B------:R-:W-:Y:S05]  /*a920*/  @!P0 BRA `(.L_x_1499) ;  /* 0x0000000400388947 */ /* 0x000fea0003800000 */
[----:B0-----:R-:W0:Y:S01]  /*a930*/  LDS.64 R4, [R3+-0x1000] ;  /* 0xfff0000003047984 */ /* 0x001e220000000a00 */
[----:B------:R-:W-:-:S03]  /*a940*/  IMAD.WIDE R6, R2, 0x4, R6 ;  /* 0x0000000402067825 */ /* 0x000fc600078e0206 */
[----:B---3--:R-:W1:Y:S01]  /*a950*/  LDS.64 R10, [R3+-0x800] ;  /* 0xfff80000030a7984 */ /* 0x008e620000000a00 */
[----:B------:R-:W-:-:S03]  /*a960*/  IMAD.WIDE R8, R2, 0x4, R8 ;  /* 0x0000000402087825 */ /* 0x000fc600078e0208 */
        /* <DEDUP_REMOVED lines=11> */
.L_x_1498:
[----:B------:R-:W0:Y:S01]  /*aa20*/  LDC.64 R30, c[0x0][0x390] ;  /* 0x0000e400ff1e7b82 */ /* 0x000e220000000a00 */
[----:B------:R-:W-:Y:S01]  /*aa30*/  ISETP.NE.AND P6, PT, R34, R2, PT ;  /* 0x000000022200720c */ /* 0x000fe20003fc5270 */
[----:B------:R-:W-:-:S03]  /*aa40*/  IMAD.MOV.U32 R17, RZ, RZ, 0x9 ;  /* 0x00000009ff117424 */ /* 0x000fc600078e00ff */
[----:B------:R-:W-:Y:S01]  /*aa50*/  ISETP.NE.AND P6, PT, R19, R38, !P6 ;  /* 0x000000261300720c */ /* 0x000fe200077c5270 */
[CC--:B------:R-:W-:Y:S02]  /*aa60*/  IMAD R19, R0.reuse, R17.reuse, 0x3 ;  /* 0x0000000300137424 */ /* 0x0c0fe400078e0211 */
[----:B------:R-:W1:Y:S01]  /*aa70*/  LDC.64 R26, c[0x0][0x390] ;  /* 0x0000e400ff1a7b82 */ /* 0x000e620000000a00 */
[----:B------:R-:W-:-:S07]  /*aa80*/  IMAD R17, R0, R17, 0x8 ;  /* 0x0000000800117424 */ /* 0x000fce00078e0211 */
[----:B------:R-:W2:Y:S08]  /*aa90*/  LDC.64 R28, c[0x0][0x398] ;  /* 0x0000e600ff1c7b82 */ /* 0x000eb00000000a00 */
[----:B------:R-:W3:Y:S01]  /*aaa0*/  LDC.64 R42, c[0x0][0x398] ;  /* 0x0000e600ff2a7b82 */ /* 0x000ee20000000a00 */
[----:B0-----:R-:W-:-:S07]  /*aab0*/  @P2 IMAD.WIDE R50, R41, 0x4, R30 ;  /* 0x0000000429322825 */ /* 0x001fce00078e021e */
[----:B------:R-:W0:Y:S01]  /*aac0*/  LDC.64 R30, c[0x0][0x390] ;  /* 0x0000e400ff1e7b82 */ /* 0x000e220000000a00 */
[----:B-1----:R-:W-:-:S05]  /*aad0*/  @!P6 IMAD.WIDE R26, R25, 0x4, R26 ;  /* 0x00000004191ae825 */ /* 0x002fca00078e021a */
[----:B------:R-:W-:Y:S02]  /*aae0*/  @!P6 STG.E desc[UR12][R26.64], R34 ;  /* 0x000000221a00e986 */ /* 0x000fe4000c10190c */
[----:B------:R-:W1:Y:S01]  /*aaf0*/  LDC.64 R48, c[0x0][0x398] ;  /* 0x0000e600ff307b82 */ /* 0x000e620000000a00 */
[----:B--2---:R-:W-:-:S05]  /*ab00*/  @!P6 IMAD.WIDE R28, R25, 0x4, R28 ;  /* 0x00000004191ce825 */ /* 0x004fca00078e021c */
[----:B------:R2:W-:Y:S01]  /*ab10*/  @!P6 STG.E desc[UR12][R28.64], R35 ;  /* 0x000000231c00e986 */ /* 0x0005e2000c10190c */
[----:B------:R-:W-:Y:S01]  /*ab20*/  ISETP.NE.AND P6, PT, R6, R8, PT ;  /* 0x000000080600720c */ /* 0x000fe20003fc5270 */
[----:B------:R-:W4:Y:S01]  /*ab30*/  LDC.64 R44, c[0x0][0x398] ;  /* 0x0000e600ff2c7b82 */ /* 0x000f220000000a00 */
[----:B---3--:R-:W-:Y:S01]  /*ab40*/  @P2 IMAD.WIDE R42, R41, 0x4, R42 ;  /* 0x00000004292a2825 */ /* 0x008fe200078e022a */
[----:B------:R3:W-:Y:S01]  /*ab50*/  @P2 STG.E desc[UR12][R50.64], R2 ;  /* 0x0000000232002986 */ /* 0x0007e2000c10190c */
[----:B------:R-:W-:-:S03]  /*ab60*/  ISETP.NE.AND P6, PT, R19, R38, !P6 ;  /* 0x000000261300720c */ /* 0x000fc600077c5270 */
[----:B------:R5:W-:Y:S02]  /*ab70*/  @P2 STG.E desc[UR12][R42.64], R3 ;  /* 0x000000032a002986 */ /* 0x000be4000c10190c */
[----:B------:R-:W3:Y:S01]  /*ab80*/  LDC.64 R46, c[0x0][0x390] ;  /* 0x0000e400ff2e7b82 */ /* 0x000ee20000000a00 */
[----:B0-----:R-:W-:-:S05]  /*ab90*/  @P1 IMAD.WIDE R40, R18, 0x4, R30 ;  /* 0x0000000412281825 */ /* 0x001fca00078e021e */
[----:B------:R0:W-:Y:S02]  /*aba0*/  @P1 STG.E desc[UR12][R40.64], R4 ;  /* 0x0000000428001986 */ /* 0x0001e4000c10190c */
[----:B--2---:R-:W2:Y:S01]  /*abb0*/  LDC.64 R34, c[0x0][0x390] ;  /* 0x0000e400ff227b82 */ /* 0x004ea20000000a00 */
[----:B-1----:R-:W-:-:S05]  /*abc0*/  @P1 IMAD.WIDE R48, R18, 0x4, R48 ;  /* 0x0000000412301825 */ /* 0x002fca00078e0230 */
[----:B------:R1:W-:Y:S01]  /*abd0*/  @P1 STG.E desc[UR12][R48.64], R5 ;  /* 0x0000000530001986 */ /* 0x0003e2000c10190c */
[----:B------:R-:W-:Y:S01]  /*abe0*/  ISETP.NE.AND P1, PT, R32, R37, PT ;  /* 0x000000252000720c */ /* 0x000fe20003f25270 */
[----:B------:R-:W5:Y:S01]  /*abf0*/  LDC.64 R30, c[0x0][0x398] ;  /* 0x0000e600ff1e7b82 */ /* 0x000f620000000a00 */
[----:B----4-:R-:W-:Y:S02]  /*ac00*/  @!P6 IMAD.WIDE R52, R22, 0x4, R44 ;  /* 0x000000041634e825 */ /* 0x010fe400078e022c */
[----:B------:R-:W-:-:S05]  /*ac10*/  ISETP.NE.AND P1, PT, R17, R38, !P1 ;  /* 0x000000261100720c */ /* 0x000fca0004f25270 */
[----:B------:R-:W4:Y:S01]  /*ac20*/  LDC.64 R28, c[0x0][0x390] ;  /* 0x0000e400ff1c7b82 */ /* 0x000f220000000a00 */
[----:B---3--:R-:W-:-:S05]  /*ac30*/  @!P6 IMAD.WIDE R46, R22, 0x4, R46 ;  /* 0x00000004162ee825 */ /* 0x008fca00078e022e */
[----:B------:R1:W-:Y:S02]  /*ac40*/  @!P6 STG.E desc[UR12][R46.64], R6 ;  /* 0x000000062e00e986 */ /* 0x0003e4000c10190c */
[----:B------:R-:W3:Y:S01]  /*ac50*/  LDC.64 R18, c[0x0][0x398] ;  /* 0x0000e600ff127b82 */ /* 0x000ee20000000a00 */
[C---:B--2---:R-:W-:Y:S01]  /*ac60*/  @P4 IMAD.WIDE R34, R21.reuse, 0x4, R34 ;  /* 0x0000000415224825 */ /* 0x044fe200078e0222 */
[----:B------:R1:W-:Y:S04]  /*ac70*/  @!P6 STG.E desc[UR12][R52.64], R7 ;  /* 0x000000073400e986 */ /* 0x0003e8000c10190c */
[----:B------:R1:W-:Y:S02]  /*ac80*/  @P4 STG.E desc[UR12][R34.64], R8 ;  /* 0x0000000822004986 */ /* 0x0003e4000c10190c */
[----:B------:R-:W2:Y:S01]  /*ac90*/  LDC.64 R26, c[0x0][0x390] ;  /* 0x0000e400ff1a7b82 */ /* 0x000ea20000000a00 */
[----:B-----5:R-:W-:-:S05]  /*aca0*/  @P4 IMAD.WIDE R30, R21, 0x4, R30 ;  /* 0x00000004151e4825 */ /* 0x020fca00078e021e */
[----:B------:R1:W-:Y:S02]  /*acb0*/  @P4 STG.E desc[UR12][R30.64], R9 ;  /* 0x000000091e004986 */ /* 0x0003e4000c10190c */
[----:B------:R-:W5:Y:S01]  /*acc0*/  LDC.64 R50, c[0x0][0x398] ;  /* 0x0000e600ff327b82 */ /* 0x000f620000000a00 */
[----:B----4-:R-:W-:-:S05]  /*acd0*/  @P3 IMAD.WIDE R28, R23, 0x4, R28 ;  /* 0x00000004171c3825 */ /* 0x010fca00078e021c */
[----:B------:R1:W-:Y:S02]  /*ace0*/  @P3 STG.E desc[UR12][R28.64], R10 ;  /* 0x0000000a1c003986 */ /* 0x0003e4000c10190c */
[----:B------:R-:W4:Y:S01]  /*acf0*/  LDC.64 R44, c[0x0][0x390] ;  /* 0x0000e400ff2c7b82 */ /* 0x000f220000000a00 */
[----:B---3--:R-:W-:-:S05]  /*ad00*/  @P3 IMAD.WIDE R18, R23, 0x4, R18 ;  /* 0x0000000417123825 */ /* 0x008fca00078e0212 */
[----:B------:R1:W-:Y:S02]  /*ad10*/  @P3 STG.E desc[UR12][R18.64], R11 ;  /* 0x0000000b12003986 */ /* 0x0003e4000c10190c */
[----:B------:R-:W3:Y:S01]  /*ad20*/  LDC.64 R42, c[0x0][0x398] ;  /* 0x0000e600ff2a7b82 */ /* 0x000ee20000000a00 */
[----:B--2---:R-:W-:-:S05]  /*ad30*/  @P0 IMAD.WIDE R26, R24, 0x4, R26 ;  /* 0x00000004181a0825 */ /* 0x004fca00078e021a */
[----:B------:R1:W-:Y:S02]  /*ad40*/  @P0 STG.E desc[UR12][R26.64], R12 ;  /* 0x0000000c1a000986 */ /* 0x0003e4000c10190c */
[----:B0-----:R-:W0:Y:S01]  /*ad50*/  LDC.64 R40, c[0x0][0x390] ;  /* 0x0000e400ff287b82 */ /* 0x001e220000000a00 */
[----:B-----5:R-:W-:-:S05]  /*ad60*/  @P0 IMAD.WIDE R50, R24, 0x4, R50 ;  /* 0x0000000418320825 */ /* 0x020fca00078e0232 */
[----:B------:R1:W-:Y:S02]  /*ad70*/  @P0 STG.E desc[UR12][R50.64], R13 ;  /* 0x0000000d32000986 */ /* 0x0003e4000c10190c */
[----:B------:R-:W2:Y:S01]  /*ad80*/  LDC.64 R2, c[0x0][0x398] ;  /* 0x0000e600ff027b82 */ /* 0x000ea20000000a00 */
[----:B----4-:R-:W-:-:S05]  /*ad90*/  @P5 IMAD.WIDE R44, R39, 0x4, R44 ;  /* 0x00000004272c5825 */ /* 0x010fca00078e022c */
[----:B------:R1:W-:Y:S01]  /*ada0*/  @P5 STG.E desc[UR12][R44.64], R14 ;  /* 0x0000000e2c005986 */ /* 0x0003e2000c10190c */
[----:B---3--:R-:W-:-:S05]  /*adb0*/  @P5 IMAD.WIDE R42, R39, 0x4, R42 ;  /* 0x00000004272a5825 */ /* 0x008fca00078e022a */
[----:B------:R1:W-:Y:S01]  /*adc0*/  @P5 STG.E desc[UR12][R42.64], R15 ;  /* 0x0000000f2a005986 */ /* 0x0003e2000c10190c */
[----:B0-----:R-:W-:-:S05]  /*add0*/  @!P1 IMAD.WIDE R40, R36, 0x4, R40 ;  /* 0x0000000424289825 */ /* 0x001fca00078e0228 */
[----:B------:R1:W-:Y:S01]  /*ade0*/  @!P1 STG.E desc[UR12][R40.64], R32 ;  /* 0x0000002028009986 */ /* 0x0003e2000c10190c */
[----:B--2---:R-:W-:-:S05]  /*adf0*/  @!P1 IMAD.WIDE R2, R36, 0x4, R2 ;  /* 0x0000000424029825 */ /* 0x004fca00078e0202 */
[----:B------:R1:W-:Y:S02]  /*ae00*/  @!P1 STG.E desc[UR12][R2.64], R33 ;  /* 0x0000002102009986 */ /* 0x0003e4000c10190c */
.L_x_1499:
[----:B------:R-:W-:Y:S05]  /*ae10*/  BSYNC.RECONVERGENT B0 ;  /* 0x0000000000007941 */ /* 0x000fea0003800200 */
.L_x_1497:
[----:B------:R-:W-:-:S13]  /*ae20*/  ISETP.NE.AND P0, PT, R0, 0xff, PT ;  /* 0x000000ff0000780c */ /* 0x000fda0003f05270 */
[----:B------:R-:W-:Y:S05]  /*ae30*/  @P0 EXIT ;  /* 0x000000000000094d */ /* 0x000fea0003800000 */
[----:B012---:R-:W0:Y:S01]  /*ae40*/  LDC.64 R2, c[0x0][0x390] ;  /* 0x0000e400ff027b82 */ /* 0x007e220000000a00 */
[----:B------:R-:W-:-:S07]  /*ae50*/  ISETP.NE.AND P0, PT, R38, 0x900, PT ;  /* 0x000009002600780c */ /* 0x000fce0003f05270 */
[----:B----4-:R-:W1:Y:S08]  /*ae60*/  LDC.64 R4, c[0x0][0x398] ;  /* 0x0000e600ff047b82 */ /* 0x010e700000000a00 */
        /* <DEDUP_REMOVED lines=8> */
.L_x_1453:
[----:B------:R-:W-:Y:S01]  /*aef0*/  BSSY B0, `(.L_x_1508) ;  /* 0x0000006000007945 */ /* 0x000fe20003800000 */
[----:B------:R-:W-:Y:S01]  /*af00*/  PLOP3.LUT P3, PT, P1, PT, PT, 0x8, 0x80 ;  /* 0x000000000080781c */ /* 0x000fe20000f6e170 */
[----:B------:R-:W-:-:S12]  /*af10*/  IMAD.MOV.U32 R21, RZ, RZ, -0x1 ;  /* 0xffffffffff157424 */ /* 0x000fd800078e00ff */
[----:B------:R-:W-:Y:S05]  /*af20*/  WARPSYNC.COLLECTIVE R21, `(.L_x_1509) ;  /* 0x0000000015087348 */ /* 0x000fea0003c00000 */
[----:B------:R-:W-:Y:S01]  /*af30*/  VOTE.ANY P3, P3 ;  /* 0x0000000000ff7806 */ /* 0x000fe20001860100 */
[----:B------:R-:W-:-:S12]  /*af40*/  ENDCOLLECTIVE ;  /* 0x000000000000791b */ /* 0x000fd80003800000 */
.L_x_1509:
[----:B------:R-:W-:Y:S05]  /*af50*/  BSYNC B0 ;  /* 0x0000000000007941 */ /* 0x000fea0003800000 */
.L_x_1508:
[----:B------:R-:W-:Y:S01]  /*af60*/  PLOP3.LUT P1, PT, P3, PT, PT, 0x80, 0x8 ;  /* 0x000000000008781c */ /* 0x000fe20001f2f070 */
[----:B------:R-:W-:-:S12]  /*af70*/  BRA `(.L_x_1510) ;  /* 0xffffff8400107947 */ /* 0x000fd8000383ffff */
.L_x_1455:
[----:B------:R-:W0:Y:S01]  /*af80*/  S2R R17, SR_GEMASK ;  /* 0x0000000000117919 */ /* 0x000e220000003c00 */
[----:B------:R-:W-:Y:S01]  /*af90*/  ISETP.NE.U32.AND P3, PT, R14, 0x65, PT ;  /* 0x000000650e00780c */ /* 0x000fe20003f65070 */
[----:B------:R-:W-:Y:S01]  /*afa0*/  BSSY B0, `(.L_x_1511) ;  /* 0x0000007000007945 */ /* 0x000fe20003800000 */
[----:B------:R-:W-:Y:S01]  /*afb0*/  PLOP3.LUT P5, PT, P5, PT, PT, 0x8, 0x80 ;  /* 0x000000000080781c */ /* 0x000fe20002fae170 */
[----:B------:R-:W-:Y:S01]  /*afc0*/  IMAD.MOV.U32 R21, RZ, RZ, -0x1 ;  /* 0xffffffffff157424 */ /* 0x000fe200078e00ff */
[----:B------:R-:W-:-:S13]  /*afd0*/  ISETP.NE.AND.EX P3, PT, R15, RZ, PT, P3 ;  /* 0x000000ff0f00720c */ /* 0x000fda0003f65330 */
[----:B0-----:R-:W-:Y:S05]  /*afe0*/  WARPSYNC.COLLECTIVE R21, `(.L_x_1512) ;  /* 0x0000000015087348 */ /* 0x001fea0003c00000 */
[----:B------:R-:W-:Y:S01]  /*aff0*/  VOTE.ANY R21, PT, P5 ;  /* 0x0000000000157806 */ /* 0x000fe200028e0100 */
[----:B0-----:R-:W-:Y:S06]  /*b000*/  ENDCOLLECTIVE ;  /* 0x000000000000791b */ /* 0x001fec0003800000 */
.L_x_1512:
[----:B------:R-:W-:Y:S05]  /*b010*/  BSYNC B0 ;  /* 0x0000000000007941 */ /* 0x000fea0003800000 */
.L_x_1511:
[----:B------:R-:W-:Y:S01]  /*b020*/  LOP3.LUT R21, R21, 0x80000000, R17, 0xec, !PT ;  /* 0x8000000015157812 */ /* 0x000fe200078eec11 */
[----:B------:R-:W-:Y:S01]  /*b030*/  IMAD.MOV.U32 R26, RZ, RZ, R12 ;  /* 0x000000ffff1a7224 */ /* 0x000fe200078e000c */
[----:B------:R-:W-:Y:S01]  /*b040*/  ISETP.NE.AND P2, PT, R12, RZ, PT ;  /* 0x000000ff0c00720c */ /* 0x000fe20003f45270 */
[----:B------:R-:W-:Y:S02]  /*b050*/  IMAD.MOV.U32 R19, RZ, RZ, 0x1 ;  /* 0x00000001ff137424 */ /* 0x000fe400078e00ff */
[----:B------:R-:W-:Y:S02]  /*b060*/  VIADD R14, R21, 0xffffffff ;  /* 0xffffffff150e7836 */ /* 0x000fe40000000000 */
[----:B------:R-:W-:-:S03]  /*b070*/  VIADD R15, R36, 0x4 ;  /* 0x00000004240f7836 */ /* 0x000fc60000000000 */
[----:B------:R-:W-:Y:S01]  /*b080*/  LOP3.LUT R14, R21, R14, RZ, 0xc, !PT ;  /* 0x0000000e150e7212 */ /* 0x000fe200078e0cff */
[----:B------:R-:W-:-:S03]  /*b090*/  IMAD.MOV.U32 R21, RZ, RZ, -0x1 ;  /* 0xffffffffff157424 */ /* 0x000fc600078e00ff */
[----:B------:R0:W1:Y:S04]  /*b0a0*/  POPC R24, R14 ;  /* 0x0000000e00187309 */ /* 0x0000680000000000 */
[----:B01----:R-:W-:Y:S05]  /*b0b0*/  WARPSYNC.COLLECTIVE R21, `(.L_x_1513) ;  /* 0x0000000015087348 */ /* 0x003fea0003c00000 */
[----:B-1----:R1:W2:Y:S02]  /*b0c0*/  SHFL.DOWN P5, R23, R26, R19, R24 ;  /* 0x080000131a177389 */ /* 0x0022a400000a0018 */
[----:B012---:R-:W-:Y:S05]  /*b0d0*/  ENDCOLLECTIVE ;  /* 0x000000000000791b */ /* 0x007fea0003800000 */
.L_x_1513:
[----:B------:R-:W-:Y:S01]  /*b0e0*/  ISETP.GE.AND P1, PT, R36, R24, PT ;  /* 0x000000182400720c */ /* 0x000fe20003f26270 */
[----:B------:R-:W-:Y:S02]  /*b0f0*/  IMAD.MOV.U32 R26, RZ, RZ, R13 ;  /* 0x000000ffff1a7224 */ /* 0x000fe400078e000d */
[----:B------:R-:W-:-:S10]  /*b100*/  IMAD.MOV.U32 R18, RZ, RZ, R23 ;  /* 0x000000ffff127224 */ /* 0x000fd400078e0017 */
[----:B------:R-:W-:Y:S05]  /*b110*/  WARPSYNC.COLLECTIVE R21, `(.L_x_1514) ;  /* 0x0000000015087348 */ /* 0x000fea0003c00000 */
[----:B------:R0:W1:Y:S02]  /*b120*/  SHFL.DOWN P5, R23, R26, R19, R24 ;  /* 0x080000131a177389 */ /* 0x00006400000a0018 */
[----:B01----:R-:W-:Y:S05]  /*b130*/  ENDCOLLECTIVE ;  /* 0x000000000000791b */ /* 0x003fea0003800000 */
.L_x_1514:
[----:B------:R-:W-:-:S05]  /*b140*/  SEL R45, R18, RZ, !P1 ;  /* 0x000000ff122d7207 */ /* 0x000fca0004800000 */
[----:B------:R-:W-:-:S04]  /*b150*/  IMAD.IADD R45, R12, 0x1, R45 ;  /* 0x000000010c2d7824 */ /* 0x000fc800078e022d */
[----:B------:R-:W-:Y:S02]  /*b160*/  IMAD.MOV.U32 R26, RZ, RZ, R45 ;  /* 0x000000ffff1a7224 */ /* 0x000fe400078e002d */
[----:B------:R-:W-:Y:S01]  /*b170*/  IMAD.MOV.U32 R19, RZ, RZ, 0x2 ;  /* 0x00000002ff137424 */ /* 0x000fe200078e00ff */
[----:B------:R-:W-:Y:S02]  /*b180*/  SEL R23, R23, RZ, !P2 ;  /* 0x000000ff17177207 */ /* 0x000fe40005000000 */
[----:B------:R-:W-:Y:S02]  /*b190*/  ISETP.NE.AND P2, PT, R45, RZ, PT ;  /* 0x000000ff2d00720c */ /* 0x000fe40003f45270 */
[----:B------:R-:W-:-:S05]  /*b1a0*/  SEL R23, R23, RZ, !P1 ;  /* 0x000000ff17177207 */ /* 0x000fca0004800000 */
[----:B------:R-:W-:-:S07]  /*b1b0*/  IMAD.IADD R25, R13, 0x1, R23 ;  /* 0x000000010d197824 */ /* 0x000fce00078e0217 */
[----:B------:R-:W-:Y:S05]  /*b1c0*/  WARPSYNC.COLLECTIVE R21, `(.L_x_1515) ;  /* 0x0000000015087348 */ /* 0x000fea0003c00000 */
[----:B------:R0:W1:Y:S02]  /*b1d0*/  SHFL.DOWN P5, R23, R26, R19, R24 ;  /* 0x080000131a177389 */ /* 0x00006400000a0018 */
[----:B01----:R-:W-:Y:S05]  /*b1e0*/  ENDCOLLECTIVE ;  /* 0x000000000000791b */ /* 0x003fea0003800000 */
.L_x_1515:
[----:B------:R-:W-:-:S05]  /*b1f0*/  VIADD R13, R36, 0x2 ;  /* 0x00000002240d7836 */ /* 0x000fca0000000000 */
[----:B------:R-:W-:Y:S01]  /*b200*/  ISETP.GT.AND P1, PT, R13, R24, PT ;  /* 0x000000180d00720c */ /* 0x000fe20003f24270 */
[----:B------:R-:W-:Y:S02]  /*b210*/  IMAD.MOV.U32 R26, RZ, RZ, R25 ;  /* 0x000000ffff1a7224 */ /* 0x000fe400078e0019 */
[----:B------:R-:W-:-:S10]  /*b220*/  IMAD.MOV.U32 R16, RZ, RZ, R23 ;  /* 0x000000ffff107224 */ /* 0x000fd400078e0017 */
[----:B------:R-:W-:Y:S05]  /*b230*/  WARPSYNC.COLLECTIVE R21, `(.L_x_1516) ;  /* 0x0000000015087348 */ /* 0x000fea0003c00000 */
[----:B------:R0:W1:Y:S02]  /*b240*/  SHFL.DOWN P5, R23, R26, R19, R24 ;  /* 0x080000131a177389 */ /* 0x00006400000a0018 */
[----:B01----:R-:W-:Y:S05]  /*b250*/  ENDCOLLECTIVE ;  /* 0x000000000000791b */ /* 0x003fea0003800000 */
.L_x_1516:
[----:B------:R-:W-:-:S05]  /*b260*/  SEL R16, R16, RZ, !P1 ;  /* 0x000000ff10107207 */ /* 0x000fca0004800000 */
[----:B------:R-:W-:-:S04]  /*b270*/  IMAD.IADD R47, R45, 0x1, R16 ;  /* 0x000000012d2f7824 */ /* 0x000fc800078e0210 */
[----:B------:R-:W-:Y:S02]  /*b280*/  IMAD.MOV.U32 R26, RZ, RZ, R47 ;  /* 0x000000ffff1a7224 */ /* 0x000fe400078e002f */
[----:B------:R-:W-:Y:S01]  /*b290*/  IMAD.MOV.U32 R19, RZ, RZ, 0x4 ;  /* 0x00000004ff137424 */ /* 0x000fe200078e00ff */
[----:B------:R-:W-:Y:S02]  /*b2a0*/  SEL R23, R23, RZ, !P2 ;  /* 0x000000ff17177207 */ /* 0x000fe40005000000 */
[----:B------:R-:W-:Y:S02]  /*b2b0*/  ISETP.NE.AND P2, PT, R47, RZ, PT ;  /* 0x000000ff2f00720c */ /* 0x000fe40003f45270 */
[----:B------:R-:W-:-:S11]  /*b2c0*/  SEL R12, R23, RZ, !P1 ;  /* 0x000000ff170c7207 */ /* 0x000fd60004800000 */
[----:B------:R-:W-:Y:S05]  /*b2d0*/  WARPSYNC.COLLECTIVE R21, `(.L_x_1517) ;  /* 0x0000000015087348 */ /* 0x000fea0003c00000 */
[----:B------:R0:W1:Y:S02]  /*b2e0*/  SHFL.DOWN P5, R23, R26, R19, R24 ;  /* 0x080000131a177389 */ /* 0x00006400000a0018 */
[----:B01----:R-:W-:Y:S05]  /*b2f0*/  ENDCOLLECTIVE ;  /* 0x000000000000791b */ /* 0x003fea0003800000 */
.L_x_1517:
[----:B------:R-:W-:Y:S01]  /*b300*/  ISETP.GT.AND P1, PT, R15, R24, PT ;  /* 0x000000180f00720c */ /* 0x000fe20003f24270 */
[----:B------:R-:W-:-:S04]  /*b310*/  IMAD.IADD R13, R25, 0x1, R12 ;  /* 0x00000001190d7824 */ /* 0x000fc800078e020c */
[----:B------:R-:W-:Y:S02]  /*b320*/  IMAD.MOV.U32 R26, RZ, RZ, R13 ;  /* 0x000000ffff1a7224 */ /* 0x000fe400078e000d */
[----:B------:R-:W-:-:S07]  /*b330*/  IMAD.MOV.U32 R12, RZ, RZ, R23 ;  /* 0x000000ffff0c7224 */ /* 0x000fce00078e0017 */
[----:B------:R-:W-:Y:S05]  /*b340*/  WARPSYNC.COLLECTIVE R21, `(.L_x_1518) ;  /* 0x0000000015087348 */ /* 0x000fea0003c00000 */
[----:B------:R0:W1:Y:S02]  /*b350*/  SHFL.DOWN P5, R23, R26, R19, R24 ;  /* 0x080000131a177389 */ /* 0x00006400000a0018 */
[----:B01----:R-:W-:Y:S05]  /*b360*/  ENDCOLLECTIVE ;  /* 0x000000000000791b */ /* 0x003fea0003800000 */
.L_x_1518:
[----:B------:R-:W-:-:S05]  /*b370*/  SEL R12, R12, RZ, !P1 ;  /* 0x000000ff0c0c7207 */ /* 0x000fca0004800000 */
[----:B------:R-:W-:-:S04]  /*b380*/  IMAD.IADD R51, R47, 0x1, R12 ;  /* 0x000000012f337824 */ /* 0x000fc800078e020c */
[----:B------:R-:W-:Y:S02]  /*b390*/  IMAD.MOV.U32 R26, RZ, RZ, R51 ;  /* 0x000000ffff1a7224 */ /* 0x000fe400078e0033 */
[----:B------:R-:W-:Y:S01]  /*b3a0*/  IMAD.MOV.U32 R19, RZ, RZ, 0x8 ;  /* 0x00000008ff137424 */ /* 0x000fe200078e00ff */
[----:B------:R-:W-:-:S07]  /*b3b0*/  SEL R14, R23, RZ, !P2 ;  /* 0x000000ff170e7207 */ /* 0x000fce0005000000 */
[----:B------:R-:W-:Y:S05]  /*b3c0*/  WARPSYNC.COLLECTIVE R21, `(.L_x_1519) ;  /* 0x0000000015087348 */ /* 0x000fea0003c00000 */
[----:B------:R0:W1:Y:S02]  /*b3d0*/  SHFL.DOWN P5, R23, R26, R19, R24 ;  /* 0x080000131a177389 */ /* 0x00006400000a0018 */
[----:B01----:R-:W-:Y:S05]  /*b3e0*/  ENDCOLLECTIVE ;  /* 0x000000000000791b */ /* 0x003fea0003800000 */
.L_x_1519:
[----:B------:R-:W-:Y:S02]  /*b3f0*/  ISETP.NE.AND P2, PT, R51, RZ, PT ;  /* 0x000000ff3300720c */ /* 0x000fe40003f45270 */
[----:B------:R-:W-:-:S05]  /*b400*/  SEL R14, R14, RZ, !P1 ;  /* 0x000000ff0e0e7207 */ /* 0x000fca0004800000 */
[----:B------:R-:W-:Y:S01]  /*b410*/  IMAD.IADD R49, R13, 0x1, R14 ;  /* 0x000000010d317824 */ /* 0x000fe200078e020e */
[----:B------:R-:W-:Y:S01]  /*b420*/  LOP3.LUT R14, RZ, R0, RZ, 0x33, !PT ;  /* 0x00000000ff0e7212 */ /* 0x000fe200078e33ff */
[----:B------:R-:W-:Y:S02]  /*b430*/  VIADD R13, R36, 0x8 ;  /* 0x00000008240d7836 */ /* 0x000fe40000000000 */
[----:B------:R-:W-:-:S03]  /*b440*/  IMAD.MOV.U32 R26, RZ, RZ, R49 ;  /* 0x000000ffff1a7224 */ /* 0x000fc600078e0031 */
[----:B------:R-:W-:Y:S01]  /*b450*/  ISETP.GT.AND P1, PT, R13, R24, PT ;  /* 0x000000180d00720c */ /* 0x000fe20003f24270 */
[----:B------:R-:W-:Y:S02]  /*b460*/  IMAD.IADD R14, R14, 0x1, R39 ;  /* 0x000000010e0e7824 */ /* 0x000fe400078e0227 */
[----:B------:R-:W-:-:S10]  /*b470*/  IMAD.MOV.U32 R12, RZ, RZ, R23 ;  /* 0x000000ffff0c7224 */ /* 0x000fd400078e0017 */
[----:B------:R-:W-:Y:S05]  /*b480*/  WARPSYNC.COLLECTIVE R21, `(.L_x_1520) ;  /* 0x0000000015087348 */ /* 0x000fea0003c00000 */
[----:B------:R0:W1:Y:S02]  /*b490*/  SHFL.DOWN P5, R23, R26, R19, R24 ;  /* 0x080000131a177389 */ /* 0x00006400000a0018 */
[----:B01----:R-:W-:Y:S05]  /*b4a0*/  ENDCOLLECTIVE ;  /* 0x000000000000791b */ /* 0x003fea0003800000 */
.L_x_1520:
[----:B------:R-:W-:-:S05]  /*b4b0*/  SEL R12, R12, RZ, !P1 ;  /* 0x000000ff0c0c7207 */ /* 0x000fca0004800000 */
[----:B------:R-:W-:-:S04]  /*b4c0*/  IMAD.IADD R45, R51, 0x1, R12 ;  /* 0x00000001332d7824 */ /* 0x000fc800078e020c */
[----:B------:R-:W-:Y:S02]  /*b4d0*/  IMAD.MOV.U32 R26, RZ, RZ, R45 ;  /* 0x000000ffff1a7224 */ /* 0x000fe400078e002d */
[----:B------:R-:W-:Y:S02]  /*b4e0*/  IMAD.MOV.U32 R19, RZ, RZ, 0x10 ;  /* 0x00000010ff137424 */ /* 0x000fe400078e00ff */
[----:B------:R-:W-:-:S07]  /*b4f0*/  IMAD.MOV.U32 R13, RZ, RZ, R23 ;  /* 0x000000ffff0d7224 */ /* 0x000fce00078e0017 */
[----:B------:R-:W-:Y:S05]  /*b500*/  WARPSYNC.COLLECTIVE R21, `(.L_x_1521) ;  /* 0x0000000015087348 */ /* 0x000fea0003c00000 */
[----:B------:R0:W1:Y:S02]  /*b510*/  SHFL.DOWN P5, R23, R26, R19, R24 ;  /* 0x080000131a177389 */ /* 0x00006400000a0018 */
[----:B01----:R-:W-:Y:S05]  /*b520*/  ENDCOLLECTIVE ;  /* 0x000000000000791b */ /* 0x003fea0003800000 */
.L_x_1521:
[----:B------:R-:W-:Y:S02]  /*b530*/  SEL R13, R13, RZ, !P2 ;  /* 0x000000ff0d0d7207 */ /* 0x000fe40005000000 */
[----:B------:R-:W-:Y:S02]  /*b540*/  ISETP.NE.AND P2, PT, R45, RZ, PT ;  /* 0x000000ff2d00720c */ /* 0x000fe40003f45270 */
[----:B------:R-:W-:Y:S01]  /*b550*/  SEL R12, R13, RZ, !P1 ;  /* 0x000000ff0d0c7207 */ /* 0x000fe20004800000 */
[----:B------:R-:W-:-:S04]  /*b560*/  VIADD R13, R36, 0x10 ;  /* 0x00000010240d7836 */ /* 0x000fc80000000000 */
[----:B------:R-:W-:Y:S01]  /*b570*/  IMAD.IADD R25, R49, 0x1, R12 ;  /* 0x0000000131197824 */ /* 0x000fe200078e020c */
[----:B------:R-:W-:Y:S02]  /*b580*/  ISETP.GT.AND P1, PT, R13, R24, PT ;  /* 0x000000180d00720c */ /* 0x000fe40003f24270 */
[----:B------:R-:W0:Y:S01]  /*b590*/  LDC.64 R12, c[0x0][0x3a8] ;  /* 0x0000ea00ff0c7b82 */ /* 0x000e220000000a00 */
[----:B------:R-:W-:Y:S02]  /*b5a0*/  IMAD.MOV.U32 R26, RZ, RZ, R25 ;  /* 0x000000ffff1a7224 */ /* 0x000fe400078e0019 */
[----:B------:R-:W-:-:S08]  /*b5b0*/  IMAD.MOV.U32 R16, RZ, RZ, R23 ;  /* 0x000000ffff107224 */ /* 0x000fd000078e0017 */
[----:B0-----:R-:W-:Y:S05]  /*b5c0*/  WARPSYNC.COLLECTIVE R21, `(.L_x_1522) ;  /* 0x0000000015087348 */ /* 0x001fea0003c00000 */
[----:B------:R1:W2:Y:S02]  /*b5d0*/  SHFL.DOWN P5, R23, R26, R19, R24 ;  /* 0x080000131a177389 */ /* 0x0002a400000a0018 */
[----:B012---:R-:W-:Y:S05]  /*b5e0*/  ENDCOLLECTIVE ;  /* 0x000000000000791b */ /* 0x007fea0003800000 */
.L_x_1522:
[----:B------:R-:W-:Y:S05]  /*b5f0*/  WARPSYNC.COLLECTIVE R21, `(.L_x_1523) ;  /* 0x0000000015087348 */ /* 0x000fea0003c00000 */
[----:B------:R-:W-:Y:S01]  /*b600*/  VOTE.ALL P3, P3 ;  /* 0x0000000000ff7806 */ /* 0x000fe20001860000 */
[----:B------:R-:W-:-:S12]  /*b610*/  ENDCOLLECTIVE ;  /* 0x000000000000791b */ /* 0x000fd80003800000 */
.L_x_1523:
[----:B------:R-:W-:-:S05]  /*b620*/  SEL R16, R16, RZ, !P1 ;  /* 0x000000ff10107207 */ /* 0x000fca0004800000 */
[----:B------:R-:W-:Y:S01]  /*b630*/  IMAD.IADD R16, R45, 0x1, R16 ;  /* 0x000000012d107824 */ /* 0x000fe200078e0210 */
[----:B------:R-:W-:-:S04]  /*b640*/  SEL R23, R23, RZ, !P2 ;  /* 0x000000ff17177207 */ /* 0x000fc80005000000 */
[----:B------:R-:W-:Y:S02]  /*b650*/  SEL R18, R23, RZ, !P1 ;  /* 0x000000ff17127207 */ /* 0x000fe40004800000 */
[----:B------:R-:W-:-:S03]  /*b660*/  IADD3 R38, P1, PT, R12, 0x200, RZ ;  /* 0x000002000c267810 */ /* 0x000fc60007f3e0ff */
[----:B------:R-:W-:Y:S02]  /*b670*/  IMAD.IADD R18, R25, 0x1, R18 ;  /* 0x0000000119127824 */ /* 0x000fe400078e0212 */
[----:B------:R-:W-:Y:S01]  /*b680*/  IMAD.X R39, RZ, RZ, R13, P1 ;  /* 0x000000ffff277224 */ /* 0x000fe200008e060d */
[----:B------:R-:W-:Y:S07]  /*b690*/  BRA `(.L_x_1524) ;  /* 0xffffff8000587947 */ /* 0x000fee000383ffff */
.L_x_1457:
[----:B------:R-:W-:Y:S01]  /*b6a0*/  BSSY B0, `(.L_x_1525) ;  /* 0x0000006000007945 */ /* 0x000fe20003800000 */
[----:B------:R-:W-:Y:S01]  /*b6b0*/  PLOP3.LUT P3, PT, P1, PT, PT, 0x8, 0x80 ;  /* 0x000000000080781c */ /* 0x000fe20000f6e170 */
[----:B------:R-:W-:-:S12]  /*b6c0*/  IMAD.MOV.U32 R21, RZ, RZ, -0x1 ;  /* 0xffffffffff157424 */ /* 0x000fd800078e00ff */
[----:B------:R-:W-:Y:S05]  /*b6d0*/  WARPSYNC.COLLECTIVE R21, `(.L_x_1526) ;  /* 0x0000000015087348 */ /* 0x000fea0003c00000 */
[----:B------:R-:W-:Y:S01]  /*b6e0*/  VOTE.ANY P3, P3 ;  /* 0x0000000000ff7806 */ /* 0x000fe20001860100 */
[----:B------:R-:W-:-:S12]  /*b6f0*/  ENDCOLLECTIVE ;  /* 0x000000000000791b */ /* 0x000fd80003800000 */
.L_x_1526:
[----:B------:R-:W-:Y:S05]  /*b700*/  BSYNC B0 ;  /* 0x0000000000007941 */ /* 0x000fea0003800000 */
.L_x_1525:
[----:B------:R-:W-:Y:S01]  /*b710*/  PLOP3.LUT P1, PT, P3, PT, PT, 0x80, 0x8 ;  /* 0x000000000008781c */ /* 0x000fe20001f2f070 */
[----:B------:R-:W-:-:S12]  /*b720*/  BRA `(.L_x_1527) ;  /* 0xffffff80005c7947 */ /* 0x000fd8000383ffff */
.L_x_1459:
[----:B------:R-:W-:Y:S01]  /*b730*/  ISETP.NE.U32.AND P3, PT, R14, 0x65, PT ;  /* 0x000000650e00780c */ /* 0x000fe20003f65070 */
[----:B------:R-:W-:Y:S01]  /*b740*/  BSSY B0, `(.L_x_1528) ;  /* 0x0000007000007945 */ /* 0x000fe20003800000 */
[----:B------:R-:W-:Y:S01]  /*b750*/  PLOP3.LUT P5, PT, P5, PT, PT, 0x8, 0x80 ;  /* 0x000000000080781c */ /* 0x000fe20002fae170 */
[----:B------:R-:W-:Y:S01]  /*b760*/  IMAD.MOV.U32 R21, RZ, RZ, -0x1 ;  /* 0xffffffffff157424 */ /* 0x000fe200078e00ff */
[----:B------:R-:W-:-:S13]  /*b770*/  ISETP.NE.AND.EX P3, PT, R15, RZ, PT, P3 ;  /* 0x000000ff0f00720c */ /* 0x000fda0003f65330 */
[----:B------:R-:W-:Y:S05]  /*b780*/  WARPSYNC.COLLECTIVE R21, `(.L_x_1529) ;  /* 0x0000000015087348 */ /* 0x000fea0003c00000 */
[----:B------:R-:W-:Y:S01]  /*b790*/  VOTE.ANY R21, PT, P5 ;  /* 0x0000000000157806 */ /* 0x000fe200028e0100 */
[----:B------:R-:W-:Y:S06]  /*b7a0*/  ENDCOLLECTIVE ;  /* 0x000000000000791b */ /* 0x000fec0003800000 */
.L_x_1529:
[----:B------:R-:W-:Y:S05]  /*b7b0*/  BSYNC B0 ;  /* 0x0000000000007941 */ /* 0x000fea0003800000 */
.L_x_1528:
        /* <DEDUP_REMOVED lines=12> */
.L_x_1530:
[----:B------:R-:W-:Y:S01]  /*b880*/  ISETP.GE.AND P1, PT, R36, R24, PT ;  /* 0x000000182400720c */ /* 0x000fe20003f26270 */
[----:B------:R-:W-:Y:S02]  /*b890*/  IMAD.MOV.U32 R26, RZ, RZ, R13 ;  /* 0x000000ffff1a7224 */ /* 0x000fe400078e000d */
[----:B------:R-:W-:-:S10]  /*b8a0*/  IMAD.MOV.U32 R42, RZ, RZ, R23 ;  /* 0x000000ffff2a7224 */ /* 0x000fd400078e0017 */
[----:B------:R-:W-:Y:S05]  /*b8b0*/  WARPSYNC.COLLECTIVE R21, `(.L_x_1531) ;  /* 0x0000000015087348 */ /* 0x000fea0003c00000 */
[----:B------:R0:W1:Y:S02]  /*b8c0*/  SHFL.DOWN P5, R23, R26, R19, R24 ;  /* 0x080000131a177389 */ /* 0x00006400000a0018 */
[----:B01----:R-:W-:Y:S05]  /*b8d0*/  ENDCOLLECTIVE ;  /* 0x000000000000791b */ /* 0x003fea0003800000 */
.L_x_1531:
[----:B------:R-:W-:-:S05]  /*b8e0*/  SEL R15, R42, RZ, !P1 ;  /* 0x000000ff2a0f7207 */ /* 0x000fca0004800000 */
[----:B------:R-:W-:Y:S02]  /*b8f0*/  IMAD.IADD R42, R12, 0x1, R15 ;  /* 0x000000010c2a7824 */ /* 0x000fe400078e020f */
[----:B------:R-:W-:Y:S02]  /*b900*/  VIADD R15, R36, 0x2 ;  /* 0x00000002240f7836 */ /* 0x000fe40000000000 */
[----:B------:R-:W-:Y:S02]  /*b910*/  IMAD.MOV.U32 R26, RZ, RZ, R42 ;  /* 0x000000ffff1a7224 */ /* 0x000fe400078e002a */
[----:B------:R-:W-:Y:S01]  /*b920*/  IMAD.MOV.U32 R19, RZ, RZ, 0x2 ;  /* 0x00000002ff137424 */ /* 0x000fe200078e00ff */
[----:B------:R-:W-:Y:S02]  /*b930*/  SEL R23, R23, RZ, !P2 ;  /* 0x000000ff17177207 */ /* 0x000fe40005000000 */
[----:B------:R-:W-:Y:S02]  /*b940*/  ISETP.NE.AND P2, PT, R42, RZ, PT ;  /* 0x000000ff2a00720c */ /* 0x000fe40003f45270 */
[----:B------:R-:W-:-:S02]  /*b950*/  SEL R23, R23, RZ, !P1 ;  /* 0x000000ff17177207 */ /* 0x000fc40004800000 */
[----:B------:R-:W-:Y:S01]  /*b960*/  ISETP.GT.AND P1, PT, R15, R24, PT ;  /* 0x000000180f00720c */ /* 0x000fe20003f24270 */
[----:B------:R-:W-:Y:S02]  /*b970*/  VIADD R15, R36, 0x4 ;  /* 0x00000004240f7836 */ /* 0x000fe40000000000 */
[----:B------:R-:W-:-:S10]  /*b980*/  IMAD.IADD R22, R13, 0x1, R23 ;  /* 0x000000010d167824 */ /* 0x000fd400078e0217 */
[----:B------:R-:W-:Y:S05]  /*b990*/  WARPSYNC.COLLECTIVE R21, `(.L_x_1532) ;  /* 0x0000000015087348 */ /* 0x000fea0003c00000 */
[----:B------:R0:W1:Y:S02]  /*b9a0*/  SHFL.DOWN P5, R23, R26, R19, R24 ;  /* 0x080000131a177389 */ /* 0x00006400000a0018 */
[----:B01----:R-:W-:Y:S05]  /*b9b0*/  ENDCOLLECTIVE ;  /* 0x000000000000791b */ /* 0x003fea0003800000 */
.L_x_1532:
[----:B------:R-:W-:Y:S02]  /*b9c0*/  IMAD.MOV.U32 R26, RZ, RZ, R22 ;  /* 0x000000ffff1a7224 */ /* 0x000fe400078e0016 */
[----:B------:R-:W-:-:S07]  /*b9d0*/  IMAD.MOV.U32 R13, RZ, RZ, R23 ;  /* 0x000000ffff0d7224 */ /* 0x000fce00078e0017 */
[----:B------:R-:W-:Y:S05]  /*b9e0*/  WARPSYNC.COLLECTIVE R21, `(.L_x_1533) ;  /* 0x0000000015087348 */ /* 0x000fea0003c00000 */
[----:B------:R0:W1:Y:S02]  /*b9f0*/  SHFL.DOWN P5, R23, R26, R19, R24 ;  /* 0x080000131a177389 */ /* 0x00006400000a0018 */
[----:B01----:R-:W-:Y:S05]  /*ba00*/  ENDCOLLECTIVE ;  /* 0x000000000000791b */ /* 0x003fea0003800000 */
.L_x_1533:
[----:B------:R-:W-:-:S05]  /*ba10*/  SEL R13, R13, RZ, !P1 ;  /* 0x000000ff0d0d7207 */ /* 0x000fca0004800000 */
[----:B------:R-:W-:-:S04]  /*ba20*/  IMAD.IADD R13, R42, 0x1, R13 ;  /* 0x000000012a0d7824 */ /* 0x000fc800078e020d */
[----:B------:R-:W-:Y:S02]  /*ba30*/  IMAD.MOV.U32 R26, RZ, RZ, R13 ;  /* 0x000000ffff1a7224 */ /* 0x000fe400078e000d */
[----:B------:R-:W-:Y:S01]  /*ba40*/  IMAD.MOV.U32 R19, RZ, RZ, 0x4 ;  /* 0x00000004ff137424 */ /* 0x000fe200078e00ff */
[----:B------:R-:W-:Y:S02]  /*ba50*/  SEL R23, R23, RZ, !P2 ;  /* 0x000000ff17177207 */ /* 0x000fe40005000000 */
[----:B------:R-:W-:Y:S02]  /*ba60*/  ISETP.NE.AND P2, PT, R13, RZ, PT ;  /* 0x000000ff0d00720c */ /* 0x000fe40003f45270 */
[----:B------:R-:W-:Y:S02]  /*ba70*/  SEL R23, R23, RZ, !P1 ;  /* 0x000000ff17177207 */ /* 0x000fe40004800000 */
[----:B------:R-:W-:Y:S01]  /*ba80*/  ISETP.GT.AND P1, PT, R15, R24, PT ;  /* 0x000000180f00720c */ /* 0x000fe20003f24270 */
[----:B------:R-:W-:-:S02]  /*ba90*/  VIADD R15, R36, 0x10 ;  /* 0x00000010240f7836 */ /* 0x000fc40000000000 */
[----:B------:R-:W-:-:S10]  /*baa0*/  IMAD.IADD R45, R22, 0x1, R23 ;  /* 0x00000001162d7824 */ /* 0x000fd400078e0217 */
[----:B------:R-:W-:Y:S05]  /*bab0*/  WARPSYNC.COLLECTIVE R21, `(.L_x_1534) ;  /* 0x0000000015087348 */ /* 0x000fea0003c00000 */
[----:B------:R0:W1:Y:S02]  /*bac0*/  SHFL.DOWN P5, R23, R26, R19, R24 ;  /* 0x080000131a177389 */ /* 0x00006400000a0018 */
[----:B01----:R-:W-:Y:S05]  /*bad0*/  ENDCOLLECTIVE ;  /* 0x000000000000791b */ /* 0x003fea0003800000 */
.L_x_1534:
[----:B------:R-:W-:Y:S01]  /*bae0*/  IMAD.MOV.U32 R26, RZ, RZ, R45 ;  /* 0x000000ffff1a7224 */ /* 0x000fe200078e002d */
[----:B------:R-:W-:-:S07]  /*baf0*/  SEL R12, R23, RZ, !P1 ;  /* 0x000000ff170c7207 */ /* 0x000fce0004800000 */
[----:B------:R-:W-:Y:S05]  /*bb00*/  WARPSYNC.COLLECTIVE R21, `(.L_x_1535) ;  /* 0x0000000015087348 */ /* 0x000fea0003c00000 */
[----:B------:R0:W1:Y:S02]  /*bb10*/  SHFL.DOWN P5, R23, R26, R19, R24 ;  /* 0x080000131a177389 */ /* 0x00006400000a0018 */
[----:B01----:R-:W-:Y:S05]  /*bb20*/  ENDCOLLECTIVE ;  /* 0x000000000000791b */ /* 0x003fea0003800000 */
.L_x_1535:
[----:B------:R-:W-:Y:S02]  /*bb30*/  IMAD.IADD R49, R13, 0x1, R12 ;  /* 0x000000010d317824 */ /* 0x000fe400078e020c */
[----:B------:R-:W-:Y:S02]  /*bb40*/  VIADD R13, R36, 0x8 ;  /* 0x00000008240d7836 */ /* 0x000fe40000000000 */
[----:B------:R-:W-:Y:S02]  /*bb50*/  IMAD.MOV.U32 R26, RZ, RZ, R49 ;  /* 0x000000ffff1a7224 */ /* 0x000fe400078e0031 */
[----:B------:R-:W-:Y:S02]  /*bb60*/  IMAD.MOV.U32 R19, RZ, RZ, 0x8 ;  /* 0x00000008ff137424 */ /* 0x000fe400078e00ff */
[----:B------:R-:W-:-:S07]  /*bb70*/  IMAD.MOV.U32 R12, RZ, RZ, R23 ;  /* 0x000000ffff0c7224 */ /* 0x000fce00078e0017 */
[----:B------:R-:W-:Y:S05]  /*bb80*/  WARPSYNC.COLLECTIVE R21, `(.L_x_1536) ;  /* 0x0000000015087348 */ /* 0x000fea0003c00000 */
[----:B------:R0:W1:Y:S02]  /*bb90*/  SHFL.DOWN P5, R23, R26, R19, R24 ;  /* 0x080000131a177389 */ /* 0x00006400000a0018 */
[----:B01----:R-:W-:Y:S05]  /*bba0*/  ENDCOLLECTIVE ;  /* 0x000000000000791b */ /* 0x003fea0003800000 */
.L_x_1536:
[----:B------:R-:W-:Y:S02]  /*bbb0*/  SEL R12, R12, RZ, !P2 ;  /* 0x000000ff0c0c7207 */ /* 0x000fe40005000000 */
[----:B------:R-:W-:Y:S02]  /*bbc0*/  ISETP.NE.AND P2, PT, R49, RZ, PT ;  /* 0x000000ff3100720c */ /* 0x000fe40003f45270 */
[----:B------:R-:W-:Y:S02]  /*bbd0*/  SEL R12, R12, RZ, !P1 ;  /* 0x000000ff0c0c7207 */ /* 0x000fe40004800000 */
[----:B------:R-:W-:-:S03]  /*bbe0*/  ISETP.GT.AND P1, PT, R13, R24, PT ;  /* 0x000000180d00720c */ /* 0x000fc60003f24270 */
[----:B------:R-:W-:-:S04]  /*bbf0*/  IMAD.IADD R47, R45, 0x1, R12 ;  /* 0x000000012d2f7824 */ /* 0x000fc800078e020c */
[----:B------:R-:W-:Y:S01]  /*bc00*/  IMAD.MOV.U32 R26, RZ, RZ, R47 ;  /* 0x000000ffff1a7224 */ /* 0x000fe200078e002f */
[----:B------:R-:W-:-:S07]  /*bc10*/  SEL R12, R23, RZ, !P1 ;  /* 0x000000ff170c7207 */ /* 0x000fce0004800000 */
[----:B------:R-:W-:Y:S05]  /*bc20*/  WARPSYNC.COLLECTIVE R21, `(.L_x_1537) ;  /* 0x0000000015087348 */ /* 0x000fea0003c00000 */
[----:B------:R0:W1:Y:S02]  /*bc30*/  SHFL.DOWN P5, R23, R26, R19, R24 ;  /* 0x080000131a177389 */ /* 0x00006400000a0018 */
[----:B01----:R-:W-:Y:S05]  /*bc40*/  ENDCOLLECTIVE ;  /* 0x000000000000791b */ /* 0x003fea0003800000 */
.L_x_1537:
[----:B------:R-:W-:-:S04]  /*bc50*/  IMAD.IADD R45, R49, 0x1, R12 ;  /* 0x00000001312d7824 */ /* 0x000fc800078e020c */
[----:B------:R-:W-:Y:S02]  /*bc60*/  IMAD.MOV.U32 R26, RZ, RZ, R45 ;  /* 0x000000ffff1a7224 */ /* 0x000fe400078e002d */
[----:B------:R-:W-:Y:S02]  /*bc70*/  IMAD.MOV.U32 R19, RZ, RZ, 0x10 ;  /* 0x00000010ff137424 */ /* 0x000fe400078e00ff */
[----:B------:R-:W-:-:S07]  /*bc80*/  IMAD.MOV.U32 R22, RZ, RZ, R23 ;  /* 0x000000ffff167224 */ /* 0x000fce00078e0017 */
[----:B------:R-:W-:Y:S05]  /*bc90*/  WARPSYNC.COLLECTIVE R21, `(.L_x_1538) ;  /* 0x0000000015087348 */ /* 0x000fea0003c00000 */
[----:B------:R0:W1:Y:S02]  /*bca0*/  SHFL.DOWN P5, R23, R26, R19, R24 ;  /* 0x080000131a177389 */ /* 0x00006400000a0018 */
[----:B01----:R-:W-:Y:S05]  /*bcb0*/  ENDCOLLECTIVE ;  /* 0x000000000000791b */ /* 0x003fea0003800000 */
.L_x_1538:
[----:B------:R-:W-:Y:S02]  /*bcc0*/  SEL R22, R22, RZ, !P2 ;  /* 0x000000ff16167207 */ /* 0x000fe40005000000 */
[----:B------:R-:W-:Y:S02]  /*bcd0*/  ISETP.NE.AND P2, PT, R45, RZ, PT ;  /* 0x000000ff2d00720c */ /* 0x000fe40003f45270 */
[----:B------:R-:W-:Y:S02]  /*bce0*/  SEL R22, R22, RZ, !P1 ;  /* 0x000000ff16167207 */ /* 0x000fe40004800000 */
[----:B------:R-:W-:-:S03]  /*bcf0*/  ISETP.GT.AND P1, PT, R15, R24, PT ;  /* 0x000000180f00720c */ /* 0x000fc60003f24270 */
[----:B------:R-:W-:-:S04]  /*bd00*/  IMAD.IADD R13, R47, 0x1, R22 ;  /* 0x000000012f0d7824 */ /* 0x000fc800078e0216 */
[----:B------:R-:W-:Y:S02]  /*bd10*/  IMAD.MOV.U32 R26, RZ, RZ, R13 ;  /* 0x000000ffff1a7224 */ /* 0x000fe400078e000d */
[----:B------:R-:W-:-:S07]  /*bd20*/  IMAD.MOV.U32 R12, RZ, RZ, R23 ;  /* 0x000000ffff0c7224 */ /* 0x000fce00078e0017 */
[----:B------:R-:W-:Y:S05]  /*bd30*/  WARPSYNC.COLLECTIVE R21, `(.L_x_1539) ;  /* 0x0000000015087348 */ /* 0x000fea0003c00000 */
[----:B------:R0:W1:Y:S02]  /*bd40*/  SHFL.DOWN P5, R23, R26, R19, R24 ;  /* 0x080000131a177389 */ /* 0x00006400000a0018 */
[----:B01----:R-:W-:Y:S05]  /*bd50*/  ENDCOLLECTIVE ;  /* 0x000000000000791b */ /* 0x003fea0003800000 */
.L_x_1539:
[----:B------:R-:W-:Y:S05]  /*bd60*/  WARPSYNC.COLLECTIVE R21, `(.L_x_1540) ;  /* 0x0000000015087348 */ /* 0x000fea0003c00000 */
[----:B------:R-:W-:Y:S01]  /*bd70*/  VOTE.ALL P3, P3 ;  /* 0x0000000000ff7806 */ /* 0x000fe20001860000 */
[----:B------:R-:W-:-:S12]  /*bd80*/  ENDCOLLECTIVE ;  /* 0x000000000000791b */ /* 0x000fd80003800000 */
.L_x_1540:
[----:B------:R-:W-:Y:S01]  /*bd90*/  SEL R12, R12, RZ, !P1 ;  /* 0x000000ff0c0c7207 */ /* 0x000fe20004800000 */
[----:B------:R-:W-:-:S05]  /*bda0*/  IMAD.MOV.U32 R22, RZ, RZ, R23 ;  /* 0x000000ffff167224 */ /* 0x000fca00078e0017 */
[----:B------:R-:W-:-:S04]  /*bdb0*/  SEL R22, R22, RZ, !P2 ;  /* 0x000000ff16167207 */ /* 0x000fc80005000000 */
[----:B------:R-:W-:Y:S02]  /*bdc0*/  SEL R22, R22, RZ, !P1 ;  /* 0x000000ff16167207 */ /* 0x000fe40004800000 */
[----:B------:R-:W-:Y:S02]  /*bdd0*/  ISETP.NE.AND P1, PT, R16, RZ, PT ;  /* 0x000000ff1000720c */ /* 0x000fe40003f25270 */
[----:B------:R-:W-:Y:S01]  /*bde0*/  IADD3 R16, PT, PT, R45, R12, R16 ;  /* 0x0000000c2d107210 */ /* 0x000fe20007ffe010 */
[----:B------:R-:W-:-:S05]  /*bdf0*/  IMAD.IADD R22, R13, 0x1, R22 ;  /* 0x000000010d167824 */ /* 0x000fca00078e0216 */
[----:B------:R-:W-:-:S05]  /*be00*/  SEL R13, R22, RZ, !P1 ;  /* 0x000000ff160d7207 */ /* 0x000fca0004800000 */
[----:B------:R-:W-:Y:S01]  /*be10*/  IMAD.IADD R18, R13, 0x1, R18 ;  /* 0x000000010d127824 */ /* 0x000fe200078e0212 */
[----:B------:R-:W-:Y:S06]  /*be20*/  BRA `(.L_x_1541) ;  /* 0xffffff7c00a47947 */ /* 0x000fec000383ffff */
.L_x_1487:
[----:B------:R-:W-:Y:S01]  /*be30*/  BSSY B0, `(.L_x_1542) ;  /* 0x0000006000007945 */ /* 0x000fe20003800000 */
[----:B------:R-:W-:Y:S01]  /*be40*/  PLOP3.LUT P3, PT, P3, PT, PT, 0x8, 0x80 ;  /* 0x000000000080781c */ /* 0x000fe20001f6e170 */
[----:B------:R-:W-:-:S12]  /*be50*/  IMAD.MOV.U32 R21, RZ, RZ, -0x1 ;  /* 0xffffffffff157424 */ /* 0x000fd800078e00ff */
[----:B------:R-:W-:Y:S05]  /*be60*/  WARPSYNC.COLLECTIVE R21, `(.L_x_1543) ;  /* 0x0000000015087348 */ /* 0x000fea0003c00000 */
[----:B------:R-:W-:Y:S01]  /*be70*/  VOTE.ANY P3, P3 ;  /* 0x0000000000ff7806 */ /* 0x000fe20001860100 */
[----:B------:R-:W-:-:S12]  /*be80*/  ENDCOLLECTIVE ;  /* 0x000000000000791b */ /* 0x000fd80003800000 */
.L_x_1543:
[----:B------:R-:W-:Y:S05]  /*be90*/  BSYNC B0 ;  /* 0x0000000000007941 */ /* 0x000fea0003800000 */
.L_x_1542:
[----:B------:R-:W-:Y:S05]  /*bea0*/  BRA `(.L_x_1544) ;  /* 0xffffffcc00f07947 */ /* 0x000fea000383ffff */
.L_x_1489:
        /* <DEDUP_REMOVED lines=9> */
.L_x_1546:
[----:B------:R-:W-:Y:S05]  /*bf40*/  BSYNC B0 ;  /* 0x0000000000007941 */ /* 0x000fea0003800000 */
.L_x_1545:
[----:B------:R-:W-:Y:S01]  /*bf50*/  LOP3.LUT R21, R21, 0x80000000, R27, 0xec, !PT ;  /* 0x8000000015157812 */ /* 0x000fe200078eec1b */
[----:B------:R-:W-:Y:S01]  /*bf60*/  IMAD.MOV.U32 R26, RZ, RZ, R16 ;  /* 0x000000ffff1a7224 */ /* 0x000fe200078e0010 */
[----:B------:R-:W-:Y:S01]  /*bf70*/  ISETP.NE.AND P6, PT, R16, RZ, PT ;  /* 0x000000ff1000720c */ /* 0x000fe20003fc5270 */
[----:B------:R-:W-:Y:S02]  /*bf80*/  IMAD.MOV.U32 R19, RZ, RZ, 0x1 ;  /* 0x00000001ff137424 */ /* 0x000fe400078e00ff */
[----:B------:R-:W-:-:S05]  /*bf90*/  VIADD R18, R21, 0xffffffff ;  /* 0xffffffff15127836 */ /* 0x000fca0000000000 */
[----:B------:R-:W-:Y:S01]  /*bfa0*/  LOP3.LUT R18, R21, R18, RZ, 0xc, !PT ;  /* 0x0000001215127212 */ /* 0x000fe200078e0cff */
[----:B------:R-:W-:-:S03]  /*bfb0*/  IMAD.MOV.U32 R21, RZ, RZ, -0x1 ;  /* 0xffffffffff157424 */ /* 0x000fc600078e00ff */
[----:B------:R0:W1:Y:S04]  /*bfc0*/  POPC R24, R18 ;  /* 0x0000001200187309 */ /* 0x0000680000000000 */
[----:B01----:R-:W-:Y:S05]  /*bfd0*/  WARPSYNC.COLLECTIVE R21, `(.L_x_1547) ;  /* 0x0000000015087348 */ /* 0x003fea0003c00000 */
[----:B-1----:R1:W2:Y:S02]  /*bfe0*/  SHFL.DOWN P5, R23, R26, R19, R24 ;  /* 0x080000131a177389 */ /* 0x0022a400000a0018 */
[----:B012---:R-:W-:Y:S05]  /*bff0*/  ENDCOLLECTIVE ;  /* 0x000000000000791b */ /* 0x007fea0003800000 */
.L_x_1547:
[----:B------:R-:W-:Y:S02]  /*c000*/  IMAD.MOV.U32 R26, RZ, RZ, R17 ;  /* 0x000000ffff1a7224 */ /* 0x000fe400078e0011 */
[----:B------:R-:W-:-:S07]  /*c010*/  IMAD.MOV.U32 R20, RZ, RZ, R23 ;  /* 0x000000ffff147224 */ /* 0x000fce00078e0017 */
[----:B------:R-:W-:Y:S05]  /*c020*/  WARPSYNC.COLLECTIVE R21, `(.L_x_1548) ;  /* 0x0000000015087348 */ /* 0x000fea0003c00000 */
[----:B------:R0:W1:Y:S02]  /*c030*/  SHFL.DOWN P5, R23, R26, R19, R24 ;  /* 0x080000131a177389 */ /* 0x00006400000a0018 */
[----:B01----:R-:W-:Y:S05]  /*c040*/  ENDCOLLECTIVE ;  /* 0x000000000000791b */ /* 0x003fea0003800000 */
.L_x_1548:
[----:B------:R-:W-:Y:S01]  /*c050*/  IMAD.MOV.U32 R19, RZ, RZ, 0x2 ;  /* 0x00000002ff137424 */ /* 0x000fe200078e00ff */
[----:B------:R-:W-:Y:S02]  /*c060*/  ISETP.GE.AND P5, PT, R42, R24, PT ;  /* 0x000000182a00720c */ /* 0x000fe40003fa6270 */
[----:B------:R-:W-:Y:S02]  /*c070*/  SEL R23, R23, RZ, !P6 ;  /* 0x000000ff17177207 */ /* 0x000fe40007000000 */
[----:B------:R-:W-:Y:S02]  /*c080*/  SEL R43, R20, RZ, !P5 ;  /* 0x000000ff142b7207 */ /* 0x000fe40006800000 */
[----:B------:R-:W-:-:S03]  /*c090*/  SEL R23, R23, RZ, !P5 ;  /* 0x000000ff17177207 */ /* 0x000fc60006800000 */
[----:B------:R-:W-:Y:S02]  /*c0a0*/  IMAD.IADD R43, R16, 0x1, R43 ;  /* 0x00000001102b7824 */ /* 0x000fe400078e022b */
[----:B------:R-:W-:Y:S02]  /*c0b0*/  IMAD.IADD R41, R17, 0x1, R23 ;  /* 0x0000000111297824 */ /* 0x000fe400078e0217 */
[----:B------:R-:W-:Y:S01]  /*c0c0*/  IMAD.MOV.U32 R26, RZ, RZ, R43 ;  /* 0x000000ffff1a7224 */ /* 0x000fe200078e002b */
[----:B------:R-:W-:Y:S01]  /*c0d0*/  ISETP.NE.AND P6, PT, R43, RZ, PT ;  /* 0x000000ff2b00720c */ /* 0x000fe20003fc5270 */
[----:B------:R-:W-:-:S12]  /*c0e0*/  VIADD R17, R42, 0x2 ;  /* 0x000000022a117836 */ /* 0x000fd80000000000 */
[----:B------:R-:W-:Y:S05]  /*c0f0*/  WARPSYNC.COLLECTIVE R21, `(.L_x_1549) ;  /* 0x0000000015087348 */ /* 0x000fea0003c00000 */
[----:B------:R0:W1:Y:S02]  /*c100*/  SHFL.DOWN P5, R23, R26, R19, R24 ;  /* 0x080000131a177389 */ /* 0x00006400000a0018 */
[----:B01----:R-:W-:Y:S05]  /*c110*/  ENDCOLLECTIVE ;  /* 0x000000000000791b */ /* 0x003fea0003800000 */
.L_x_1549:
[----:B------:R-:W-:Y:S02]  /*c120*/  IMAD.MOV.U32 R26, RZ, RZ, R41 ;  /* 0x000000ffff1a7224 */ /* 0x000fe400078e0029 */
[----:B------:R-:W-:-:S07]  /*c130*/  IMAD.MOV.U32 R20, RZ, RZ, R23 ;  /* 0x000000ffff147224 */ /* 0x000fce00078e0017 */
[----:B------:R-:W-:Y:S05]  /*c140*/  WARPSYNC.COLLECTIVE R21, `(.L_x_1550) ;  /* 0x0000000015087348 */ /* 0x000fea0003c00000 */
[----:B------:R0:W1:Y:S02]  /*c150*/  SHFL.DOWN P5, R23, R26, R19, R24 ;  /* 0x080000131a177389 */ /* 0x00006400000a0018 */
[----:B01----:R-:W-:Y:S05]  /*c160*/  ENDCOLLECTIVE ;  /* 0x000000000000791b */ /* 0x003fea0003800000 */
.L_x_1550:
[----:B------:R-:W-:Y:S01]  /*c170*/  IMAD.MOV.U32 R19, RZ, RZ, 0x4 ;  /* 0x00000004ff137424 */ /* 0x000fe200078e00ff */
[----:B------:R-:W-:Y:S02]  /*c180*/  ISETP.GT.AND P5, PT, R17, R24, PT ;  /* 0x000000181100720c */ /* 0x000fe40003fa4270 */
        /* <DEDUP_REMOVED lines=11> */
.L_x_1551:
[----:B------:R-:W-:Y:S02]  /*c240*/  IMAD.MOV.U32 R26, RZ, RZ, R17 ;  /* 0x000000ffff1a7224 */ /* 0x000fe400078e0011 */
[----:B------:R-:W-:-:S07]  /*c250*/  IMAD.MOV.U32 R16, RZ, RZ, R23 ;  /* 0x000000ffff107224 */ /* 0x000fce00078e0017 */
[----:B------:R-:W-:Y:S05]  /*c260*/  WARPSYNC.COLLECTIVE R21, `(.L_x_1552) ;  /* 0x0000000015087348 */ /* 0x000fea0003c00000 */
[----:B------:R0:W1:Y:S02]  /*c270*/  SHFL.DOWN P5, R23, R26, R19, R24 ;  /* 0x080000131a177389 */ /* 0x00006400000a0018 */
[----:B01----:R-:W-:Y:S05]  /*c280*/  ENDCOLLECTIVE ;  /* 0x000000000000791b */ /* 0x003fea0003800000 */
.L_x_1552:
[----:B------:R-:W-:Y:S01]  /*c290*/  IMAD.MOV.U32 R19, RZ, RZ, 0x8 ;  /* 0x00000008ff137424 */ /* 0x000fe200078e00ff */
[----:B------:R-:W-:Y:S02]  /*c2a0*/  ISETP.GT.AND P5, PT, R41, R24, PT ;  /* 0x000000182900720c */ /* 0x000fe40003fa4270 */
[----:B------:R-:W-:Y:S02]  /*c2b0*/  SEL R23, R23, RZ, !P6 ;  /* 0x000000ff17177207 */ /* 0x000fe40007000000 */
[----:B------:R-:W-:-:S05]  /*c2c0*/  SEL R16, R16, RZ, !P5 ;  /* 0x000000ff10107207 */ /* 0x000fca0006800000 */
[----:B------:R-:W-:Y:S01]  /*c2d0*/  IMAD.IADD R47, R45, 0x1, R16 ;  /* 0x000000012d2f7824 */ /* 0x000fe200078e0210 */
[----:B------:R-:W-:-:S03]  /*c2e0*/  SEL R16, R23, RZ, !P5 ;  /* 0x000000ff17107207 */ /* 0x000fc60006800000 */
[----:B------:R-:W-:Y:S01]  /*c2f0*/  IMAD.MOV.U32 R26, RZ, RZ, R47 ;  /* 0x000000ffff1a7224 */ /* 0x000fe200078e002f */
[----:B------:R-:W-:Y:S01]  /*c300*/  ISETP.NE.AND P6, PT, R47, RZ, PT ;  /* 0x000000ff2f00720c */ /* 0x000fe20003fc5270 */
[----:B------:R-:W-:Y:S02]  /*c310*/  IMAD.IADD R41, R17, 0x1, R16 ;  /* 0x0000000111297824 */ /* 0x000fe400078e0210 */
[----:B------:R-:W-:-:S10]  /*c320*/  VIADD R17, R42, 0x8 ;  /* 0x000000082a117836 */ /* 0x000fd40000000000 */
[----:B------:R-:W-:Y:S05]  /*c330*/  WARPSYNC.COLLECTIVE R21, `(.L_x_1553) ;  /* 0x0000000015087348 */ /* 0x000fea0003c00000 */
[----:B------:R0:W1:Y:S02]  /*c340*/  SHFL.DOWN P5, R23, R26, R19, R24 ;  /* 0x080000131a177389 */ /* 0x00006400000a0018 */
[----:B01----:R-:W-:Y:S05]  /*c350*/  ENDCOLLECTIVE ;  /* 0x000000000000791b */ /* 0x003fea0003800000 */
.L_x_1553:
[----:B------:R-:W-:Y:S02]  /*c360*/  IMAD.MOV.U32 R26, RZ, RZ, R41 ;  /* 0x000000ffff1a7224 */ /* 0x000fe400078e0029 */
[----:B------:R-:W-:-:S07]  /*c370*/  IMAD.MOV.U32 R16, RZ, RZ, R23 ;  /* 0x000000ffff107224 */ /* 0x000fce00078e0017 */
[----:B------:R-:W-:Y:S05]  /*c380*/  WARPSYNC.COLLECTIVE R21, `(.L_x_1554) ;  /* 0x0000000015087348 */ /* 0x000fea0003c00000 */
[----:B------:R0:W1:Y:S02]  /*c390*/  SHFL.DOWN P5, R23, R26, R19, R24 ;  /* 0x080000131a177389 */ /* 0x00006400000a0018 */
[----:B01----:R-:W-:Y:S05]  /*c3a0*/  ENDCOLLECTIVE ;  /* 0x000000000000791b */ /* 0x003fea0003800000 */
.L_x_1554:
[----:B------:R-:W-:Y:S01]  /*c3b0*/  IMAD.MOV.U32 R19, RZ, RZ, 0x10 ;  /* 0x00000010ff137424 */ /* 0x000fe200078e00ff */
[----:B------:R-:W-:Y:S01]  /*c3c0*/  ISETP.GT.AND P5, PT, R17, R24, PT ;  /* 0x000000181100720c */ /* 0x000fe20003fa4270 */
[----:B------:R-:W-:Y:S01]  /*c3d0*/  VIADD R17, R42, 0x10 ;  /* 0x000000102a117836 */ /* 0x000fe20000000000 */
[----:B------:R-:W-:Y:S02]  /*c3e0*/  SEL R23, R23, RZ, !P6 ;  /* 0x000000ff17177207 */ /* 0x000fe40007000000 */
[----:B------:R-:W-:-:S05]  /*c3f0*/  SEL R16, R16, RZ, !P5 ;  /* 0x000000ff10107207 */ /* 0x000fca0006800000 */
[----:B------:R-:W-:Y:S01]  /*c400*/  IMAD.IADD R45, R47, 0x1, R16 ;  /* 0x000000012f2d7824 */ /* 0x000fe200078e0210 */
[----:B------:R-:W-:-:S03]  /*c410*/  SEL R16, R23, RZ, !P5 ;  /* 0x000000ff17107207 */ /* 0x000fc60006800000 */
[----:B------:R-:W-:Y:S01]  /*c420*/  IMAD.MOV.U32 R26, RZ, RZ, R45 ;  /* 0x000000ffff1a7224 */ /* 0x000fe200078e002d */
[----:B------:R-:W-:Y:S01]  /*c430*/  ISETP.NE.AND P6, PT, R45, RZ, PT ;  /* 0x000000ff2d00720c */ /* 0x000fe20003fc5270 */
[----:B------:R-:W-:Y:S01]  /*c440*/  IMAD.IADD R43, R41, 0x1, R16 ;  /* 0x00000001292b7824 */ /* 0x000fe200078e0210 */
[----:B------:R-:W-:-:S11]  /*c450*/  LOP3.LUT R16, RZ, R0, RZ, 0x33, !PT ;  /* 0x00000000ff107212 */ /* 0x000fd600078e33ff */
[----:B------:R-:W-:Y:S05]  /*c460*/  WARPSYNC.COLLECTIVE R21, `(.L_x_1555) ;  /* 0x0000000015087348 */ /* 0x000fea0003c00000 */
[----:B------:R0:W1:Y:S02]  /*c470*/  SHFL.DOWN P5, R23, R26, R19, R24 ;  /* 0x080000131a177389 */ /* 0x00006400000a0018 */
[----:B01----:R-:W-:Y:S05]  /*c480*/  ENDCOLLECTIVE ;  /* 0x000000000000791b */ /* 0x003fea0003800000 */
.L_x_1555:
[----:B------:R-:W-:Y:S02]  /*c490*/  IMAD.IADD R39, R16, 0x1, R39 ;  /* 0x0000000110277824 */ /* 0x000fe400078e0227 */
[----:B------:R-:W-:Y:S02]  /*c4a0*/  IMAD.MOV.U32 R26, RZ, RZ, R43 ;  /* 0x000000ffff1a7224 */ /* 0x000fe400078e002b */
[----:B------:R-:W-:-:S07]  /*c4b0*/  IMAD.MOV.U32 R20, RZ, RZ, R23 ;  /* 0x000000ffff147224 */ /* 0x000fce00078e0017 */
[----:B------:R-:W-:Y:S05]  /*c4c0*/  WARPSYNC.COLLECTIVE R21, `(.L_x_1556) ;  /* 0x0000000015087348 */ /* 0x000fea0003c00000 */
[----:B------:R0:W1:Y:S02]  /*c4d0*/  SHFL.DOWN P5, R23, R26, R19, R24 ;  /* 0x080000131a177389 */ /* 0x00006400000a0018 */
[----:B01----:R-:W-:Y:S05]  /*c4e0*/  ENDCOLLECTIVE ;  /* 0x000000000000791b */ /* 0x003fea0003800000 */
.L_x_1556:
[----:B------:R-:W-:Y:S05]  /*c4f0*/  WARPSYNC.COLLECTIVE R21, `(.L_x_1557) ;  /* 0x0000000015087348 */ /* 0x000fea0003c00000 */
[----:B------:R-:W-:Y:S01]  /*c500*/  VOTE.ALL P3, P3 ;  /* 0x0000000000ff7806 */ /* 0x000fe20001860000 */
[----:B------:R-:W-:-:S12]  /*c510*/  ENDCOLLECTIVE ;  /* 0x000000000000791b */ /* 0x000fd80003800000 */
.L_x_1557:
[----:B------:R-:W-:Y:S02]  /*c520*/  ISETP.GT.AND P5, PT, R17, R24, PT ;  /* 0x000000181100720c */ /* 0x000fe40003fa4270 */
[----:B------:R-:W0:Y:S01]  /*c530*/  LDC.64 R16, c[0x0][0x3a8] ;  /* 0x0000ea00ff107b82 */ /* 0x000e220000000a00 */
[----:B------:R-:W-:Y:S02]  /*c540*/  SEL R23, R23, RZ, !P6 ;  /* 0x000000ff17177207 */ /* 0x000fe40007000000 */
[----:B------:R-:W-:Y:S02]  /*c550*/  SEL R20, R20, RZ, !P5 ;  /* 0x000000ff14147207 */ /* 0x000fe40006800000 */
[----:B------:R-:W-:-:S03]  /*c560*/  SEL R22, R23, RZ, !P5 ;  /* 0x000000ff17167207 */ /* 0x000fc60006800000 */
[----:B------:R-:W-:Y:S02]  /*c570*/  IMAD.IADD R20, R45, 0x1, R20 ;  /* 0x000000012d147824 */ /* 0x000fe400078e0214 */
[----:B------:R-:W-:Y:S01]  /*c580*/  IMAD.IADD R22, R43, 0x1, R22 ;  /* 0x000000012b167824 */ /* 0x000fe200078e0216 */
[----:B0-----:R-:W-:-:S05]  /*c590*/  IADD3 R40, P5, PT, R16, 0x200, RZ ;  /* 0x0000020010287810 */ /* 0x001fca0007fbe0ff */
[----:B------:R-:W-:Y:S01]  /*c5a0*/  IMAD.X R41, RZ, RZ, R17, P5 ;  /* 0x000000ffff297224 */ /* 0x000fe200028e0611 */
[----:B------:R-:W-:Y:S07]  /*c5b0*/  BRA `(.L_x_1558) ;  /* 0xffffffcc003c7947 */ /* 0x000fee000383ffff */
.L_x_1491:
[----:B------:R-:W-:Y:S01]  /*c5c0*/  BSSY B0, `(.L_x_1559) ;  /* 0x0000006000007945 */ /* 0x000fe20003800000 */
[----:B------:R-:W-:Y:S01]  /*c5d0*/  PLOP3.LUT P3, PT, P3, PT, PT, 0x8, 0x80 ;  /* 0x000000000080781c */ /* 0x000fe20001f6e170 */
[----:B------:R-:W-:-:S12]  /*c5e0*/  IMAD.MOV.U32 R21, RZ, RZ, -0x1 ;  /* 0xffffffffff157424 */ /* 0x000fd800078e00ff */
[----:B------:R-:W-:Y:S05]  /*c5f0*/  WARPSYNC.COLLECTIVE R21, `(.L_x_1560) ;  /* 0x0000000015087348 */ /* 0x000fea0003c00000 */
[----:B------:R-:W-:Y:S01]  /*c600*/  VOTE.ANY P3, P3 ;  /* 0x0000000000ff7806 */ /* 0x000fe20001860100 */
[----:B------:R-:W-:-:S12]  /*c610*/  ENDCOLLECTIVE ;  /* 0x000000000000791b */ /* 0x000fd80003800000 */
.L_x_1560:
[----:B------:R-:W-:Y:S05]  /*c620*/  BSYNC B0 ;  /* 0x0000000000007941 */ /* 0x000fea0003800000 */
.L_x_1559:
[----:B------:R-:W-:Y:S05]  /*c630*/  BRA `(.L_x_1561) ;  /* 0xffffffcc00407947 */ /* 0x000fea000383ffff */
.L_x_1493:
        /* <DEDUP_REMOVED lines=8> */
.L_x_1563:
[----:B------:R-:W-:Y:S05]  /*c6c0*/  BSYNC B0 ;  /* 0x0000000000007941 */ /* 0x000fea0003800000 */
.L_x_1562:
[----:B------:R-:W-:Y:S01]  /*c6d0*/  LOP3.LUT R21, R21, 0x80000000, R27, 0xec, !PT ;  /* 0x8000000015157812 */ /* 0x000fe200078eec1b */
[----:B------:R-:W-:Y:S01]  /*c6e0*/  IMAD.MOV.U32 R26, RZ, RZ, R16 ;  /* 0x000000ffff1a7224 */ /* 0x000fe200078e0010 */
[----:B------:R-:W-:Y:S01]  /*c6f0*/  ISETP.NE.AND P6, PT, R16, RZ, PT ;  /* 0x000000ff1000720c */ /* 0x000fe20003fc5270 */
[----:B------:R-:W-:Y:S02]  /*c700*/  IMAD.MOV.U32 R19, RZ, RZ, 0x1 ;  /* 0x00000001ff137424 */ /* 0x000fe400078e00ff */
[----:B------:R-:W-:Y:S02]  /*c710*/  VIADD R18, R21, 0xffffffff ;  /* 0xffffffff15127836 */ /* 0x000fe40000000000 */
[----:B------:R-:W-:Y:S02]  /*c720*/  VIADD R45, R42, 0x2 ;  /* 0x000000022a2d7836 */ /* 0x000fe40000000000 */
[----:B------:R-:W-:Y:S01]  /*c730*/  VIADD R39, R39, 0xffffffe0 ;  /* 0xffffffe027277836 */ /* 0x000fe20000000000 */
[----:B------:R-:W-:Y:S01]  /*c740*/  LOP3.LUT R18, R21, R18, RZ, 0xc, !PT ;  /* 0x0000001215127212 */ /* 0x000fe200078e0cff */
[----:B------:R-:W-:-:S03]  /*c750*/  IMAD.MOV.U32 R21, RZ, RZ, -0x1 ;  /* 0xffffffffff157424 */ /* 0x000fc600078e00ff */
[----:B------:R0:W1:Y:S04]  /*c760*/  POPC R24, R18 ;  /* 0x0000001200187309 */ /* 0x0000680000000000 */
[----:B01----:R-:W-:Y:S05]  /*c770*/  WARPSYNC.COLLECTIVE R21, `(.L_x_1564) ;  /* 0x0000000015087348 */ /* 0x003fea0003c00000 */
[----:B-1----:R1:W2:Y:S02]  /*c780*/  SHFL.DOWN P5, R23, R26, R19, R24 ;  /* 0x080000131a177389 */ /* 0x0022a400000a0018 */
[----:B012---:R-:W-:Y:S05]  /*c790*/  ENDCOLLECTIVE ;  /* 0x000000000000791b */ /* 0x007fea0003800000 */
.L_x_1564:
[----:B------:R-:W-:Y:S02]  /*c7a0*/  IMAD.MOV.U32 R26, RZ, RZ, R17 ;  /* 0x000000ffff1a7224 */ /* 0x000fe400078e0011 */
[----:B------:R-:W-:-:S07]  /*c7b0*/  IMAD.MOV.U32 R44, RZ, RZ, R23 ;  /* 0x000000ffff2c7224 */ /* 0x000fce00078e0017 */
[----:B------:R-:W-:Y:S05]  /*c7c0*/  WARPSYNC.COLLECTIVE R21, `(.L_x_1565) ;  /* 0x0000000015087348 */ /* 0x000fea0003c00000 */
[----:B------:R0:W1:Y:S02]  /*c7d0*/  SHFL.DOWN P5, R23, R26, R19, R24 ;  /* 0x080000131a177389 */ /* 0x00006400000a0018 */
[----:B01----:R-:W-:Y:S05]  /*c7e0*/  ENDCOLLECTIVE ;  /* 0x000000000000791b */ /* 0x003fea0003800000 */
.L_x_1565:
        /* <DEDUP_REMOVED lines=8> */
[----:B------:R-:W-:-:S13]  /*c870*/  ISETP.NE.AND P6, PT, R44, RZ, PT ;  /* 0x000000ff2c00720c */ /* 0x000fda0003fc5270 */
[----:B------:R-:W-:Y:S05]  /*c880*/  WARPSYNC.COLLECTIVE R21, `(.L_x_1566) ;  /* 0x0000000015087348 */ /* 0x000fea0003c00000 */
[----:B------:R0:W1:Y:S02]  /*c890*/  SHFL.DOWN P5, R23, R26, R19, R24 ;  /* 0x080000131a177389 */ /* 0x00006400000a0018 */
[----:B01----:R-:W-:Y:S05]  /*c8a0*/  ENDCOLLECTIVE ;  /* 0x000000000000791b */ /* 0x003fea0003800000 */
.L_x_1566:
[----:B------:R-:W-:Y:S02]  /*c8b0*/  IMAD.MOV.U32 R26, RZ, RZ, R43 ;  /* 0x000000ffff1a7224 */ /* 0x000fe400078e002b */
[----:B------:R-:W-:-:S07]  /*c8c0*/  IMAD.MOV.U32 R17, RZ, RZ, R23 ;  /* 0x000000ffff117224 */ /* 0x000fce00078e0017 */
[----:B------:R-:W-:Y:S05]  /*c8d0*/  WARPSYNC.COLLECTIVE R21, `(.L_x_1567) ;  /* 0x0000000015087348 */ /* 0x000fea0003c00000 */
[----:B------:R0:W1:Y:S02]  /*c8e0*/  SHFL.DOWN P5, R23, R26, R19, R24 ;  /* 0x080000131a177389 */ /* 0x00006400000a0018 */
[----:B01----:R-:W-:Y:S05]  /*c8f0*/  ENDCOLLECTIVE ;  /* 0x000000000000791b */ /* 0x003fea0003800000 */
.L_x_1567:
        /* <DEDUP_REMOVED lines=13> */
.L_x_1568:
[----:B------:R-:W-:Y:S02]  /*c9d0*/  IMAD.MOV.U32 R26, RZ, RZ, R45 ;  /* 0x000000ffff1a7224 */ /* 0x000fe400078e002d */
[----:B------:R-:W-:-:S07]  /*c9e0*/  IMAD.MOV.U32 R16, RZ, RZ, R23 ;  /* 0x000000ffff107224 */ /* 0x000fce00078e0017 */
[----:B------:R-:W-:Y:S05]  /*c9f0*/  WARPSYNC.COLLECTIVE R21, `(.L_x_1569) ;  /* 0x0000000015087348 */ /* 0x000fea0003c00000 */
[----:B------:R0:W1:Y:S02]  /*ca00*/  SHFL.DOWN P5, R23, R26, R19, R24 ;  /* 0x080000131a177389 */ /* 0x00006400000a0018 */
[----:B01----:R-:W-:Y:S05]  /*ca10*/  ENDCOLLECTIVE ;  /* 0x000000000000791b */ /* 0x003fea0003800000 */
.L_x_1569:
[----:B------:R-:W-:Y:S01]  /*ca20*/  IMAD.MOV.U32 R19, RZ, RZ, 0x8 ;  /* 0x00000008ff137424 */ /* 0x000fe200078e00ff */
[----:B------:R-:W-:Y:S02]  /*ca30*/  ISETP.GT.AND P5, PT, R43, R24, PT ;  /* 0x000000182b00720c */ /* 0x000fe40003fa4270 */
[----:B------:R-:W-:Y:S02]  /*ca40*/  SEL R23, R23, RZ, !P6 ;  /* 0x000000ff17177207 */ /* 0x000fe40007000000 */
[----:B------:R-:W-:-:S05]  /*ca50*/  SEL R16, R16, RZ, !P5 ;  /* 0x000000ff10107207 */ /* 0x000fca0006800000 */
[----:B------:R-:W-:Y:S01]  /*ca60*/  IMAD.IADD R47, R17, 0x1, R16 ;  /* 0x00000001112f7824 */ /* 0x000fe200078e0210 */
[----:B------:R-:W-:Y:S01]  /*ca70*/  SEL R16, R23, RZ, !P5 ;  /* 0x000000ff17107207 */ /* 0x000fe20006800000 */
[----:B------:R-:W-:Y:S02]  /*ca80*/  VIADD R17, R42, 0x8 ;  /* 0x000000082a117836 */ /* 0x000fe40000000000 */
[----:B------:R-:W-:Y:S01]  /*ca90*/  IMAD.MOV.U32 R26, RZ, RZ, R47 ;  /* 0x000000ffff1a7224 */ /* 0x000fe200078e002f */
[----:B------:R-:W-:Y:S01]  /*caa0*/  ISETP.NE.AND P6, PT, R47, RZ, PT ;  /* 0x000000ff2f00720c */ /* 0x000fe20003fc5270 */
[----:B------:R-:W-:-:S12]  /*cab0*/  IMAD.IADD R43, R45, 0x1, R16 ;  /* 0x000000012d2b7824 */ /* 0x000fd800078e0210 */
[----:B------:R-:W-:Y:S05]  /*cac0*/  WARPSYNC.COLLECTIVE R21, `(.L_x_1570) ;  /* 0x0000000015087348 */ /* 0x000fea0003c00000 */
[----:B------:R0:W1:Y:S02]  /*cad0*/  SHFL.DOWN P5, R23, R26, R19, R24 ;  /* 0x080000131a177389 */ /* 0x00006400000a0018 */
[----:B01----:R-:W-:Y:S05]  /*cae0*/  ENDCOLLECTIVE ;  /* 0x000000000000791b */ /* 0x003fea0003800000 */
.L_x_1570:
[----:B------:R-:W-:Y:S02]  /*caf0*/  IMAD.MOV.U32 R26, RZ, RZ, R43 ;  /* 0x000000ffff1a7224 */ /* 0x000fe400078e002b */
[----:B------:R-:W-:-:S07]  /*cb00*/  IMAD.MOV.U32 R16, RZ, RZ, R23 ;  /* 0x000000ffff107224 */ /* 0x000fce00078e0017 */
[----:B------:R-:W-:Y:S05]  /*cb10*/  WARPSYNC.COLLECTIVE R21, `(.L_x_1571) ;  /* 0x0000000015087348 */ /* 0x000fea0003c00000 */
[----:B------:R0:W1:Y:S02]  /*cb20*/  SHFL.DOWN P5, R23, R26, R19, R24 ;  /* 0x080000131a177389 */ /* 0x00006400000a0018 */
[----:B01----:R-:W-:Y:S05]  /*cb30*/  ENDCOLLECTIVE ;  /* 0x000000000000791b */ /* 0x003fea0003800000 */
.L_x_1571:
        /* <DEDUP_REMOVED lines=13> */
.L_x_1572:
[----:B------:R-:W-:Y:S02]  /*cc10*/  IMAD.MOV.U32 R26, RZ, RZ, R17 ;  /* 0x000000ffff1a7224 */ /* 0x000fe400078e0011 */
[----:B------:R-:W-:-:S07]  /*cc20*/  IMAD.MOV.U32 R16, RZ, RZ, R23 ;  /* 0x000000ffff107224 */ /* 0x000fce00078e0017 */
[----:B------:R-:W-:Y:S05]  /*cc30*/  WARPSYNC.COLLECTIVE R21, `(.L_x_1573) ;  /* 0x0000000015087348 */ /* 0x000fea0003c00000 */
[----:B------:R0:W1:Y:S02]  /*cc40*/  SHFL.DOWN P5, R23, R26, R19, R24 ;  /* 0x080000131a177389 */ /* 0x00006400000a0018 */
[----:B01----:R-:W-:Y:S05]  /*cc50*/  ENDCOLLECTIVE ;  /* 0x000000000000791b */ /* 0x003fea0003800000 */
.L_x_1573:
[----:B------:R-:W-:Y:S05]  /*cc60*/  WARPSYNC.COLLECTIVE R21, `(.L_x_1574) ;  /* 0x0000000015087348 */ /* 0x000fea0003c00000 */
[----:B------:R-:W-:Y:S01]  /*cc70*/  VOTE.ALL P3, P3 ;  /* 0x0000000000ff7806 */ /* 0x000fe20001860000 */
[----:B------:R-:W-:-:S12]  /*cc80*/  ENDCOLLECTIVE ;  /* 0x000000000000791b */ /* 0x000fd80003800000 */
.L_x_1574:
[----:B------:R-:W-:Y:S02]  /*cc90*/  ISETP.GT.AND P5, PT, R43, R24, PT ;  /* 0x000000182b00720c */ /* 0x000fe40003fa4270 */
[----:B------:R-:W-:Y:S02]  /*cca0*/  SEL R23, R23, RZ, !P6 ;  /* 0x000000ff17177207 */ /* 0x000fe40007000000 */
[----:B------:R-:W-:Y:S02]  /*ccb0*/  SEL R16, R16, RZ, !P5 ;  /* 0x000000ff10107207 */ /* 0x000fe40006800000 */
[----:B------:R-:W-:Y:S02]  /*ccc0*/  SEL R18, R23, RZ, !P5 ;  /* 0x000000ff17127207 */ /* 0x000fe40006800000 */
[----:B------:R-:W-:Y:S02]  /*ccd0*/  ISETP.NE.AND P5, PT, R20, RZ, PT ;  /* 0x000000ff1400720c */ /* 0x000fe40003fa5270 */
[----:B------:R-:W-:Y:S01]  /*cce0*/  IADD3 R20, PT, PT, R45, R16, R20 ;  /* 0x000000102d147210 */ /* 0x000fe20007ffe014 */
[----:B------:R-:W-:-:S05]  /*ccf0*/  IMAD.IADD R18, R17, 0x1, R18 ;  /* 0x0000000111127824 */ /* 0x000fca00078e0212 */
[----:B------:R-:W-:-:S05]  /*cd00*/  SEL R17, R18, RZ, !P5 ;  /* 0x000000ff12117207 */ /* 0x000fca0006800000 */
[----:B------:R-:W-:Y:S01]  /*cd10*/  IMAD.IADD R22, R17, 0x1, R22 ;  /* 0x0000000111167824 */ /* 0x000fe200078e0216 */
[----:B------:R-:W-:Y:S06]  /*cd20*/  BRA `(.L_x_1575) ;  /* 0xffffffc8008c7947 */ /* 0x000fec000383ffff */
.L_x_1576:
        /* <DEDUP_REMOVED lines=13> */
.L_x_1761:


//--------------------- .text._ZN6thrust24THRUST_300001_SM_1000_NS8cuda_cub4core6detail13_kernel_agentINS1_15__reduce_by_key9InitAgentIN3cub18CUB_300001_SM_100024ReduceByKeyScanTileStateIjiLb1EEEiPiEEJSA_iSB_EEEvDpT0_ --------------------------
	.section	.text._ZN6thrust24THRUST_300001_SM_1000_NS8cuda_cub4core6detail13_kernel_agentINS1_15__reduce_by_key9InitAgentIN3cub18CUB_300001_SM_100024ReduceByKeyScanTileStateIjiLb1EEEiPiEEJSA_iSB_EEEvDpT0_,"ax",@progbits
	.align	128
        .global         _ZN6thrust24THRUST_300001_SM_1000_NS8cuda_cub4core6detail13_kernel_agentINS1_15__reduce_by_key9InitAgentIN3cub18CUB_300001_SM_100024ReduceByKeyScanTileStateIjiLb1EEEiPiEEJSA_iSB_EEEvDpT0_
        .type           _ZN6thrust24THRUST_300001_SM_1000_NS8cuda_cub4core6detail13_kernel_agentINS1_15__reduce_by_key9InitAgentIN3cub18CUB_300001_SM_100024ReduceByKeyScanTileStateIjiLb1EEEiPiEEJSA_iSB_EEEvDpT0_,@function
        .size           _ZN6thrust24THRUST_300001_SM_1000_NS8cuda_cub4core6detail13_kernel_agentINS1_15__reduce_by_key9InitAgentIN3cub18CUB_300001_SM_100024ReduceByKeyScanTileStateIjiLb1EEEiPiEEJSA_iSB_EEEvDpT0_,(.L_x_1762 - _ZN6thrust24THRUST_300001_SM_1000_NS8cuda_cub4core6detail13_kernel_agentINS1_15__reduce_by_key9InitAgentIN3cub18CUB_300001_SM_100024ReduceByKeyScanTileStateIjiLb1EEEiPiEEJSA_iSB_EEEvDpT0_)
        .other          _ZN6thrust24THRUST_300001_SM_1000_NS8cuda_cub4core6detail13_kernel_agentINS1_15__reduce_by_key9InitAgentIN3cub18CUB_300001_SM_100024ReduceByKeyScanTileStateIjiLb1EEEiPiEEJSA_iSB_EEEvDpT0_,@"STO_CUDA_ENTRY STV_DEFAULT"
_ZN6thrust24THRUST_300001_SM_1000_NS8cuda_cub4core6detail13_kernel_agentINS1_15__reduce_by_key9InitAgentIN3cub18CUB_300001_SM_100024ReduceByKeyScanTileStateIjiLb1EEEiPiEEJSA_iSB_EEEvDpT0_:
.text._ZN6thrust24THRUST_300001_SM_1000_NS8cuda_cub4core6detail13_kernel_agentINS1_15__reduce_by_key9InitAgentIN3cub18CUB_300001_SM_100024ReduceByKeyScanTileStateIjiLb1EEEiPiEEJSA_iSB_EEEvDpT0_:
        /* <DEDUP_REMOVED lines=22> */
[----:B0-----:R-:W-:Y:S01]  /*0160*/  STG.E desc[UR4][R2.64], RZ ;  /* 0x000000ff02007986 */ /* 0x001fe2000c101904 */
[----:B------:R-:W-:Y:S05]  /*0170*/  EXIT ;  /* 0x000000000000794d */ /* 0x000fea0003800000 */
.L_x_1577:
        /* <DEDUP_REMOVED lines=16> */
.L_x_1762:


//--------------------- .text._ZN6thrust24THRUST_300001_SM_1000_NS8cuda_cub4core6detail13_kernel_agentINS1_8__unique11UniqueAgentINS0_6detail15normal_iteratorINS0_10device_ptrIjEEEESB_N4cuda3std3__48equal_toIjEEiPiEEJSB_SB_SG_SH_iN3cub18CUB_300001_SM_100013ScanTileStateIiLb1EEEmEEEvDpT0_ --------------------------
	.section	.text._ZN6thrust24THRUST_300001_SM_1000_NS8cuda_cub4core6detail13_kernel_agentINS1_8__unique11UniqueAgentINS0_6detail15normal_iteratorINS0_10device_ptrIjEEEESB_N4cuda3std3__48equal_toIjEEiPiEEJSB_SB_SG_SH_iN3cub18CUB_300001_SM_100013ScanTileStateIiLb1EEEmEEEvDpT0_,"ax",@progbits
	.align	128
        .global         _ZN6thrust24THRUST_300001_SM_1000_NS8cuda_cub4core6detail13_kernel_agentINS1_8__unique11UniqueAgentINS0_6detail15normal_iteratorINS0_10device_ptrIjEEEESB_N4cuda3std3__48equal_toIjEEiPiEEJSB_SB_SG_SH_iN3cub18CUB_300001_SM_100013ScanTileStateIiLb1EEEmEEEvDpT0_
        .type           _ZN6thrust24THRUST_300001_SM_1000_NS8cuda_cub4core6detail13_kernel_agentINS1_8__unique11UniqueAgentINS0_6detail15normal_iteratorINS0_10device_ptrIjEEEESB_N4cuda3std3__48equal_toIjEEiPiEEJSB_SB_SG_SH_iN3cub18CUB_300001_SM_100013ScanTileStateIiLb1EEEmEEEvDpT0_,@function
        .size           _ZN6thrust24THRUST_300001_SM_1000_NS8cuda_cub4core6detail13_kernel_agentINS1_8__unique11UniqueAgentINS0_6detail15normal_iteratorINS0_10device_ptrIjEEEESB_N4cuda3std3__48equal_toIjEEiPiEEJSB_SB_SG_SH_iN3cub18CUB_300001_SM_100013ScanTileStateIiLb1EEEmEEEvDpT0_,(.L_x_1763 - _ZN6thrust24THRUST_300001_SM_1000_NS8cuda_cub4core6detail13_kernel_agentINS1_8__unique11UniqueAgentINS0_6detail15normal_iteratorINS0_10device_ptrIjEEEESB_N4cuda3std3__48equal_toIjEEiPiEEJSB_SB_SG_SH_iN3cub18CUB_300001_SM_100013ScanTileStateIiLb1EEEmEEEvDpT0_)
        .other          _ZN6thrust24THRUST_300001_SM_1000_NS8cuda_cub4core6detail13_kernel_agentINS1_8__unique11UniqueAgentINS0_6detail15normal_iteratorINS0_10device_ptrIjEEEESB_N4cuda3std3__48equal_toIjEEiPiEEJSB_SB_SG_SH_iN3cub18CUB_300001_SM_100013ScanTileStateIiLb1EEEmEEEvDpT0_,@"STO_CUDA_ENTRY STV_DEFAULT"
_ZN6thrust24THRUST_300001_SM_1000_NS8cuda_cub4core6detail13_kernel_agentINS1_8__unique11UniqueAgentINS0_6detail15normal_iteratorINS0_10device_ptrIjEEEESB_N4cuda3std3__48equal_toIjEEiPiEEJSB_SB_SG_SH_iN3cub18CUB_300001_SM_100013ScanTileStateIiLb1EEEmEEEvDpT0_:
.text._ZN6thrust24THRUST_300001_SM_1000_NS8cuda_cub4core6detail13_kernel_agentINS1_8__unique11UniqueAgentINS0_6detail15normal_iteratorINS0_10device_ptrIjEEEESB_N4cuda3std3__48equal_toIjEEiPiEEJSB_SB_SG_SH_iN3cub18CUB_300001_SM_100013ScanTileStateIiLb1EEEmEEEvDpT0_:
[----:B------:R-:W0:Y:S01]  /*0000*/  LDC R1, c[0x0][0x37c] ;  /* 0x0000df00ff017b82 */ /* 0x000e220000000800 */
[----:B------:R-:W1:Y:S01]  /*0010*/  S2R R0, SR_CTAID.X ;  /* 0x0000000000007919 */ /* 0x000e620000002500 */
[----:B------:R-:W2:Y:S01]  /*0020*/  LDCU UR4, c[0x0][0x3b0] ;  /* 0x00007600ff0477ac */ /* 0x000ea20008000800 */
[----:B0-----:R-:W-:Y:S01]  /*0030*/  VIADD R1, R1, 0xfffffff8 ;  /* 0xfffffff801017836 */ /* 0x001fe20000000000 */
[----:B------:R-:W0:Y:S01]  /*0040*/  LDCU.64 UR8, c[0x0][0x358] ;  /* 0x00006b00ff0877ac */ /* 0x000e220008000a00 */
[----:B--2---:R-:W-:-:S06]  /*0050*/  UIADD3 UR4, UPT, UPT, UR4, -0x1, URZ ;  /* 0xffffffff04047890 */ /* 0x004fcc000fffe0ff */
[C---:B-1----:R-:W-:Y:S01]  /*0060*/  ISETP.GE.AND P0, PT, R0.reuse, UR4, PT ;  /* 0x0000000400007c0c */ /* 0x042fe2000bf06270 */
[----:B------:R-:W-:-:S12]  /*0070*/  IMAD R2, R0, 0x2c0, RZ ;  /* 0x000002c000027824 */ /* 0x000fd800078e02ff */
[----:B0-----:R-:W-:Y:S05]  /*0080*/  @P0 BRA `(.L_x_1578) ;  /* 0x0000002c008c0947 */ /* 0x001fea0003800000 */
[----:B------:R-:W-:-:S13]  /*0090*/  ISETP.NE.AND P0, PT, R0, RZ, PT ;  /* 0x000000ff0000720c */ /* 0x000fda0003f05270 */
[----:B------:R-:W-:Y:S05]  /*00a0*/  @P0 BRA `(.L_x_1579) ;  /* 0x0000001000680947 */ /* 0x000fea0003800000 */
[----:B------:R-:W0:Y:S01]  /*00b0*/  S2R R0, SR_TID.X ;  /* 0x0000000000007919 */ /* 0x000e220000002100 */
[----:B------:R-:W1:Y:S01]  /*00c0*/  LDC.64 R4, c[0x0][0x380] ;  /* 0x0000e000ff047b82 */ /* 0x000e620000000a00 */
[C---:B0-----:R-:W-:Y:S02]  /*00d0*/  LOP3.LUT R3, R0.reuse, 0x1f, RZ, 0xc0, !PT ;  /* 0x0000001f00037812 */ /* 0x041fe400078ec0ff */
[----:B------:R-:W-:-:S03]  /*00e0*/  LOP3.LUT R6, R0, 0x3e0, RZ, 0xc0, !PT ;  /* 0x000003e000067812 */ /* 0x000fc600078ec0ff */
[----:B------:R-:W-:-:S04]  /*00f0*/  IMAD.IADD R3, R2, 0x1, R3 ;  /* 0x0000000102037824 */ /* 0x000fc800078e0203 */
[----:B------:R-:W-:-:S04]  /*0100*/  IMAD R3, R6, 0xb, R3 ;  /* 0x0000000b06037824 */ /* 0x000fc800078e0203 */
[----:B-1----:R-:W-:-:S05]  /*0110*/  IMAD.WIDE.U32 R4, R3, 0x4, R4 ;  /* 0x0000000403047825 */ /* 0x002fca00078e0004 */
        /* <DEDUP_REMOVED lines=11> */
[----:B------:R-:W0:Y:S01]  /*01d0*/  S2UR UR5, SR_CgaCtaId ;  /* 0x00000000000579c3 */ /* 0x000e220000008800 */
[----:B------:R-:W-:Y:S01]  /*01e0*/  SHF.R.U32.HI R3, RZ, 0x5, R0 ;  /* 0x00000005ff037819 */ /* 0x000fe20000011600 */
[----:B------:R-:W-:Y:S01]  /*01f0*/  UMOV UR4, 0x400 ;  /* 0x0000040000047882 */ /* 0x000fe20000000000 */
[----:B------:R-:W1:Y:S01]  /*0200*/  S2R R6, SR_LANEID ;  /* 0x0000000000067919 */ /* 0x000e620000000000 */
[----:B------:R-:W-:Y:S01]  /*0210*/  ISETP.NE.AND P2, PT, R0, RZ, PT ;  /* 0x000000ff0000720c */ /* 0x000fe20003f45270 */
[----:B------:R-:W-:Y:S01]  /*0220*/  IMAD.MOV.U32 R28, RZ, RZ, 0x1 ;  /* 0x00000001ff1c7424 */ /* 0x000fe200078e00ff */
[----:B------:R-:W-:Y:S01]  /*0230*/  BSSY.RECONVERGENT B0, `(.L_x_1580) ;  /* 0x00000ff000007945 */ /* 0x000fe20003800200 */
[----:B0-----:R-:W-:Y:S01]  /*0240*/  ULEA UR4, UR5, UR4, 0x18 ;  /* 0x0000000405047291 */ /* 0x001fe2000f8ec0ff */
[----:B-1----:R-:W-:-:S05]  /*0250*/  IMAD R15, R3, 0x160, R6 ;  /* 0x00000160030f7824 */ /* 0x002fca00078e0206 */
[----:B------:R-:W-:-:S05]  /*0260*/  LEA R21, R15, UR4, 0x2 ;  /* 0x000000040f157c11 */ /* 0x000fca000f8e10ff */
[----:B--2---:R0:W-:Y:S04]  /*0270*/  STS [R21], R2 ;  /* 0x0000000215007388 */ /* 0x0041e80000000800 */
[----:B---3--:R1:W-:Y:S04]  /*0280*/  STS [R21+0x80], R7 ;  /* 0x0000800715007388 */ /* 0x0083e80000000800 */
[----:B----4-:R-:W-:Y:S01]  /*0290*/  STS [R21+0x100], R8 ;  /* 0x0001000815007388 */ /* 0x010fe20000000800 */
[----:B0-----:R-:W-:-:S03]  /*02a0*/  IMAD R2, R6, 0x28, R21 ;  /* 0x0000002806027824 */ /* 0x001fc600078e0215 */
[----:B-----5:R-:W-:Y:S01]  /*02b0*/  STS [R21+0x180], R9 ;  /* 0x0001800915007388 */ /* 0x020fe20000000800 */
[----:B-1----:R-:W-:-:S03]  /*02c0*/  LEA R7, R0, UR4, 0x2 ;  /* 0x0000000400077c11 */ /* 0x002fc6000f8e10ff */
        /* <DEDUP_REMOVED lines=11> */
[----:B------:R-:W-:Y:S04]  /*0380*/  LDS R15, [R2+0x8] ;  /* 0x00000800020f7984 */ /* 0x000fe80000000800 */
[----:B------:R-:W-:Y:S04]  /*0390*/  LDS R14, [R2+0xc] ;  /* 0x00000c00020e7984 */ /* 0x000fe80000000800 */
[----:B------:R-:W-:Y:S04]  /*03a0*/  LDS R13, [R2+0x10] ;  /* 0x00001000020d7984 */ /* 0x000fe80000000800 */
[----:B------:R-:W1:Y:S04]  /*03b0*/  LDS R12, [R2+0x14] ;  /* 0x00001400020c7984 */ /* 0x000e680000000800 */
[----:B------:R-:W-:Y:S04]  /*03c0*/  LDS R11, [R2+0x18] ;  /* 0x00001800020b7984 */ /* 0x000fe80000000800 */
[----:B------:R-:W-:Y:S04]  /*03d0*/  LDS R10, [R2+0x1c] ;  /* 0x00001c00020a7984 */ /* 0x000fe80000000800 */
[----:B------:R-:W-:Y:S04]  /*03e0*/  LDS R9, [R2+0x20] ;  /* 0x0000200002097984 */ /* 0x000fe80000000800 */
[----:B------:R-:W2:Y:S01]  /*03f0*/  LDS R18, [R2+0x24] ;  /* 0x0000240002127984 */ /* 0x000ea20000000800 */
[----:B------:R-:W-:Y:S01]  /*0400*/  BAR.SYNC.DEFER_BLOCKING 0x0 ;  /* 0x0000000000007b1d */ /* 0x000fe20000010000 */
[----:B0-----:R-:W-:-:S02]  /*0410*/  ISETP.NE.AND P1, PT, R17, R16, PT ;  /* 0x000000101100720c */ /* 0x001fc40003f25270 */
[----:B------:R-:W-:Y:S02]  /*0420*/  ISETP.NE.AND P4, PT, R17, R16, PT ;  /* 0x000000101100720c */ /* 0x000fe40003f85270 */
[----:B-1----:R-:W-:Y:S01]  /*0430*/  ISETP.NE.AND P5, PT, R13, R12, PT ;  /* 0x0000000c0d00720c */ /* 0x002fe20003fa5270 */
[----:B------:R-:W-:Y:S02]  /*0440*/  STS [R7+0x130], R8 ;  /* 0x0001300807007388 */ /* 0x000fe40000000800 */
[----:B------:R-:W-:Y:S01]  /*0450*/  BAR.SYNC.DEFER_BLOCKING 0x0 ;  /* 0x0000000000007b1d */ /* 0x000fe20000010000 */
[----:B--2---:R-:W-:-:S05]  /*0460*/  ISETP.NE.AND P6, PT, R18, R8, PT ;  /* 0x000000081200720c */ /* 0x004fca0003fc5270 */
[----:B------:R-:W0:Y:S02]  /*0470*/  @P2 LDS R4, [R7+0x12c] ;  /* 0x00012c0007042984 */ /* 0x000e240000000800 */
[----:B------:R-:W-:Y:S01]  /*0480*/  BAR.SYNC.DEFER_BLOCKING 0x0 ;  /* 0x0000000000007b1d */ /* 0x000fe20000010000 */
[----:B0-----:R-:W-:-:S04]  /*0490*/  @P2 ISETP.NE.AND P0, PT, R4, R17, PT ;  /* 0x000000110400220c */ /* 0x001fc80003f05270 */
[----:B------:R-:W-:Y:S02]  /*04a0*/  @P2 SEL R28, RZ, 0x1, !P0 ;  /* 0x00000001ff1c2807 */ /* 0x000fe40004000000 */
[----:B------:R-:W-:Y:S02]  /*04b0*/  ISETP.NE.AND P0, PT, R16, R15, PT ;  /* 0x0000000f1000720c */ /* 0x000fe40003f05270 */
[----:B------:R-:W-:Y:S01]  /*04c0*/  ISETP.NE.AND P2, PT, R0, RZ, PT ;  /* 0x000000ff0000720c */ /* 0x000fe20003f45270 */
[C---:B------:R-:W-:Y:S01]  /*04d0*/  VIADD R27, R28.reuse, 0x1 ;  /* 0x000000011c1b7836 */ /* 0x040fe20000000000 */
[----:B------:R-:W-:Y:S01]  /*04e0*/  ISETP.NE.AND P3, PT, R28, RZ, PT ;  /* 0x000000ff1c00720c */ /* 0x000fe20003f65270 */
[----:B------:R-:W-:Y:S01]  /*04f0*/  @!P1 IMAD.MOV R27, RZ, RZ, R28 ;  /* 0x000000ffff1b9224 */ /* 0x000fe200078e021c */
[----:B------:R-:W-:-:S03]  /*0500*/  ISETP.NE.AND P1, PT, R15, R14, PT ;  /* 0x0000000e0f00720c */ /* 0x000fc60003f25270 */
[----:B------:R-:W-:-:S04]  /*0510*/  VIADD R26, R27, 0x1 ;  /* 0x000000011b1a7836 */ /* 0x000fc80000000000 */
[----:B------:R-:W-:Y:S01]  /*0520*/  @!P0 IMAD.MOV R26, RZ, RZ, R27 ;  /* 0x000000ffff1a8224 */ /* 0x000fe200078e021b */
[----:B------:R-:W-:-:S03]  /*0530*/  ISETP.NE.AND P0, PT, R14, R13, PT ;  /* 0x0000000d0e00720c */ /* 0x000fc60003f05270 */
[----:B------:R-:W-:Y:S02]  /*0540*/  VIADD R25, R26, 0x1 ;  /* 0x000000011a197836 */ /* 0x000fe40000000000 */
        /* <DEDUP_REMOVED lines=19> */
[----:B------:R-:W-:-:S03]  /*0680*/  ISETP.NE.AND P1, PT, R6, 0x1f, PT ;  /* 0x0000001f0600780c */ /* 0x000fc60003f25270 */
[----:B------:R-:W-:-:S04]  /*0690*/  VIADD R29, R24, 0x1 ;  /* 0x00000001181d7836 */ /* 0x000fc80000000000 */
[----:B------:R-:W-:-:S05]  /*06a0*/  @!P0 IMAD.MOV R29, RZ, RZ, R24 ;  /* 0x000000ffff1d8224 */ /* 0x000fca00078e0218 */
[----:B------:R-:W0:Y:S01]  /*06b0*/  SHFL.UP P0, R2, R29, 0x1, RZ ;  /* 0x042000001d027989 */ /* 0x000e2200000000ff */
[----:B------:R-:W-:Y:S01]  /*06c0*/  @!P1 LEA R33, R3, UR4, 0x2 ;  /* 0x0000000403219c11 */ /* 0x000fe2000f8e10ff */
[----:B0-----:R-:W-:-:S05]  /*06d0*/  @P0 IMAD.IADD R2, R2, 0x1, R29 ;  /* 0x0000000102020824 */ /* 0x001fca00078e021d */
[----:B------:R-:W0:Y:S02]  /*06e0*/  SHFL.UP P0, R5, R2, 0x2, RZ ;  /* 0x0440000002057989 */ /* 0x000e2400000000ff */
[----:B0-----:R-:W-:-:S05]  /*06f0*/  @P0 IMAD.IADD R5, R2, 0x1, R5 ;  /* 0x0000000102050824 */ /* 0x001fca00078e0205 */
[----:B------:R-:W0:Y:S02]  /*0700*/  SHFL.UP P0, R4, R5, 0x4, RZ ;  /* 0x0480000005047989 */ /* 0x000e2400000000ff */
[----:B0-----:R-:W-:-:S05]  /*0710*/  @P0 IMAD.IADD R4, R5, 0x1, R4 ;  /* 0x0000000105040824 */ /* 0x001fca00078e0204 */
[----:B------:R-:W0:Y:S02]  /*0720*/  SHFL.UP P0, R31, R4, 0x8, RZ ;  /* 0x05000000041f7989 */ /* 0x000e2400000000ff */
[----:B0-----:R-:W-:Y:S02]  /*0730*/  @P0 IMAD.IADD R31, R4, 0x1, R31 ;  /* 0x00000001041f0824 */ /* 0x001fe400078e021f */
[----:B------:R-:W0:Y:S03]  /*0740*/  @!P2 LDC.64 R4, c[0x0][0x3a8] ;  /* 0x0000ea00ff04ab82 */ /* 0x000e260000000a00 */
[----:B------:R-:W1:Y:S02]  /*0750*/  SHFL.UP P0, R30, R31, 0x10, RZ ;  /* 0x060000001f1e7989 */ /* 0x000e6400000000ff */
[----:B-1----:R-:W-:Y:S01]  /*0760*/  @P0 IMAD.IADD R30, R31, 0x1, R30 ;  /* 0x000000011f1e0824 */ /* 0x002fe200078e021e */
[----:B------:R-:W-:-:S03]  /*0770*/  ISETP.GE.U32.AND P0, PT, R0, 0x20, PT ;  /* 0x000000200000780c */ /* 0x000fc60003f06070 */
[----:B------:R-:W-:Y:S01]  /*0780*/  IMAD.IADD R29, R30, 0x1, -R29 ;  /* 0x000000011e1d7824 */ /* 0x000fe200078e0a1d */
[----:B------:R-:W-:Y:S01]  /*0790*/  @!P1 STS [R33], R30 ;  /* 0x0000001e21009388 */ /* 0x000fe20000000800 */
[----:B------:R-:W-:Y:S01]  /*07a0*/  BAR.SYNC.DEFER_BLOCKING 0x0 ;  /* 0x0000000000007b1d */ /* 0x000fe20000010000 */
[----:B------:R-:W-:-:S04]  /*07b0*/  ISETP.NE.AND P1, PT, R6, RZ, PT ;  /* 0x000000ff0600720c */ /* 0x000fc80003f25270 */
[----:B------:R-:W-:Y:S02]  /*07c0*/  SEL R29, R29, RZ, P1 ;  /* 0x000000ff1d1d7207 */ /* 0x000fe40000800000 */
[----:B------:R-:W-:Y:S01]  /*07d0*/  ISETP.NE.AND P1, PT, R15, R14, PT ;  /* 0x0000000e0f00720c */ /* 0x000fe20003f25270 */
[----:B------:R-:W1:Y:S02]  /*07e0*/  LDS.64 R2, [UR4] ;  /* 0x00000004ff027984 */ /* 0x000e640008000a00 */
[C---:B-1----:R-:W-:Y:S01]  /*07f0*/  SEL R6, R2.reuse, RZ, P0 ;  /* 0x000000ff02067207 */ /* 0x042fe20000000000 */
[----:B------:R-:W-:Y:S01]  /*0800*/  IMAD.IADD R3, R2, 0x1, R3 ;  /* 0x0000000102037824 */ /* 0x000fe200078e0203 */
[----:B------:R-:W-:Y:S01]  /*0810*/  ISETP.NE.AND P0, PT, R16, R15, PT ;  /* 0x0000000f1000720c */ /* 0x000fe20003f05270 */
[----:B------:R-:W-:Y:S02]  /*0820*/  @!P2 IMAD.MOV.U32 R2, RZ, RZ, 0x65 ;  /* 0x00000065ff02a424 */ /* 0x000fe400078e00ff */
[----:B------:R-:W-:-:S03]  /*0830*/  IMAD.IADD R30, R6, 0x1, R29 ;  /* 0x00000001061e7824 */ /* 0x000fc600078e021d */
[----:B0-----:R0:W-:Y:S01]  /*0840*/  @!P2 ST.E.64.STRONG.GPU desc[UR8][R4.64+0x100], R2 ;  /* 0x000100020400a985 */ /* 0x0011e2000c10fb08 */
[C---:B------:R-:W-:Y:S01]  /*0850*/  @P4 IMAD.IADD R28, R30.reuse, 0x1, R28 ;  /* 0x000000011e1c4824 */ /* 0x040fe200078e021c */
[----:B------:R-:W-:Y:S01]  /*0860*/  @P3 LEA R6, R30, UR4, 0x2 ;  /* 0x000000041e063c11 */ /* 0x000fe2000f8e10ff */
[--C-:B------:R-:W-:Y:S01]  /*0870*/  @P5 IMAD.IADD R19, R19, 0x1, R30.reuse ;  /* 0x0000000113135824 */ /* 0x100fe200078e021e */
[----:B------:R-:W-:Y:S01]  /*0880*/  BAR.SYNC.DEFER_BLOCKING 0x0 ;  /* 0x0000000000007b1d */ /* 0x000fe20000010000 */
[----:B------:R-:W-:Y:S01]  /*0890*/  ISETP.NE.AND P2, PT, R14, R13, PT ;  /* 0x0000000d0e00720c */ /* 0x000fe20003f45270 */
[--C-:B------:R-:W-:Y:S01]  /*08a0*/  @P6 IMAD.IADD R24, R24, 0x1, R30.reuse ;  /* 0x0000000118186824 */ /* 0x100fe200078e021e */
[----:B------:R-:W-:Y:S01]  /*08b0*/  @P4 LEA R29, R28, UR4, 0x2 ;  /* 0x000000041c1d4c11 */ /* 0x000fe2000f8e10ff */
[--C-:B------:R-:W-:Y:S01]  /*08c0*/  @P0 IMAD.IADD R27, R27, 0x1, R30.reuse ;  /* 0x000000011b1b0824 */ /* 0x100fe200078e021e */
[----:B------:R-:W-:Y:S01]  /*08d0*/  @P5 LEA R19, R19, UR4, 0x2 ;  /* 0x0000000413135c11 */ /* 0x000fe2000f8e10ff */
[----:B------:R-:W-:-:S03]  /*08e0*/  @P1 IMAD.IADD R28, R26, 0x1, R30 ;  /* 0x000000011a1c1824 */ /* 0x000fc600078e021e */
[----:B------:R-:W-:Y:S02]  /*08f0*/  @P0 LEA R26, R27, UR4, 0x2 ;  /* 0x000000041b1a0c11 */ /* 0x000fe4000f8e10ff */
[----:B------:R-:W-:-:S03]  /*0900*/  @P1 LEA R27, R28, UR4, 0x2 ;  /* 0x000000041c1b1c11 */ /* 0x000fc6000f8e10ff */
[----:B------:R-:W-:-:S05]  /*0910*/  @P2 IMAD.IADD R25, R25, 0x1, R30 ;  /* 0x0000000119192824 */ /* 0x000fca00078e021e */
[----:B0-----:R-:W-:Y:S01]  /*0920*/  @P2 LEA R2, R25, UR4, 0x2 ;  /* 0x0000000419022c11 */ /* 0x001fe2000f8e10ff */
[----:B------:R-:W-:Y:S01]  /*0930*/  @P3 STS [R6], R17 ;  /* 0x0000001106003388 */ /* 0x000fe20000000800 */
[----:B------:R-:W-:-:S03]  /*0940*/  ISETP.NE.AND P3, PT, R11, R10, PT ;  /* 0x0000000a0b00720c */ /* 0x000fc60003f65270 */
[----:B------:R-:W-:Y:S01]  /*0950*/  @P4 STS [R29], R16 ;  /* 0x000000101d004388 */ /* 0x000fe20000000800 */
[----:B------:R-:W-:-:S03]  /*0960*/  ISETP.NE.AND P4, PT, R12, R11, PT ;  /* 0x0000000b0c00720c */ /* 0x000fc60003f85270 */
[----:B------:R0:W-:Y:S01]  /*0970*/  @P0 STS [R26], R15 ;  /* 0x0000000f1a000388 */ /* 0x0001e20000000800 */
[----:B------:R-:W-:-:S03]  /*0980*/  ISETP.NE.AND P0, PT, R10, R9, PT ;  /* 0x000000090a00720c */ /* 0x000fc60003f05270 */
[----:B------:R1:W-:Y:S01]  /*0990*/  @P1 STS [R27], R14 ;  /* 0x0000000e1b001388 */ /* 0x0003e20000000800 */
[----:B------:R-:W-:Y:S01]  /*09a0*/  ISETP.NE.AND P1, PT, R9, R18, PT ;  /* 0x000000120900720c */ /* 0x000fe20003f25270 */
[--C-:B------:R-:W-:Y:S02]  /*09b0*/  @P3 IMAD.IADD R22, R22, 0x1, R30.reuse ;  /* 0x0000000116163824 */ /* 0x100fe400078e021e */
[----:B------:R1:W-:Y:S02]  /*09c0*/  @P2 STS [R2], R13 ;  /* 0x0000000d02002388 */ /* 0x0003e40000000800 */
[--C-:B------:R-:W-:Y:S01]  /*09d0*/  @P4 IMAD.IADD R20, R20, 0x1, R30.reuse ;  /* 0x0000000114144824 */ /* 0x100fe200078e021e */
[----:B------:R-:W-:Y:S01]  /*09e0*/  @P3 LEA R5, R22, UR4, 0x2 ;  /* 0x0000000416053c11 */ /* 0x000fe2000f8e10ff */
[----:B------:R1:W-:Y:S01]  /*09f0*/  @P5 STS [R19], R12 ;  /* 0x0000000c13005388 */ /* 0x0003e20000000800 */
[----:B0-----:R-:W-:Y:S01]  /*0a00*/  @P6 LEA R15, R24, UR4, 0x2 ;  /* 0x00000004180f6c11 */ /* 0x001fe2000f8e10ff */
[----:B------:R-:W-:Y:S01]  /*0a10*/  @P0 IMAD.IADD R23, R23, 0x1, R30 ;  /* 0x0000000117170824 */ /* 0x000fe200078e021e */
[----:B------:R-:W-:-:S03]  /*0a20*/  @P4 LEA R20, R20, UR4, 0x2 ;  /* 0x0000000414144c11 */ /* 0x000fc6000f8e10ff */
[----:B------:R-:W-:Y:S01]  /*0a30*/  @P1 IMAD.IADD R21, R21, 0x1, R30 ;  /* 0x0000000115151824 */ /* 0x000fe200078e021e */
[----:B------:R-:W-:Y:S01]  /*0a40*/  @P0 LEA R4, R23, UR4, 0x2 ;  /* 0x0000000417040c11 */ /* 0x000fe2000f8e10ff */
[----:B------:R1:W-:Y:S03]  /*0a50*/  @P4 STS [R20], R11 ;  /* 0x0000000b14004388 */ /* 0x0003e60000000800 */
[----:B------:R-:W-:Y:S01]  /*0a60*/  @P1 LEA R21, R21, UR4, 0x2 ;  /* 0x0000000415151c11 */ /* 0x000fe2000f8e10ff */
[----:B------:R1:W-:Y:S04]  /*0a70*/  @P3 STS [R5], R10 ;  /* 0x0000000a05003388 */ /* 0x0003e80000000800 */
[----:B------:R1:W-:Y:S01]  /*0a80*/  @P0 STS [R4], R9 ;  /* 0x0000000904000388 */ /* 0x0003e20000000800 */
[----:B------:R-:W-:-:S03]  /*0a90*/  ISETP.GE.AND P0, PT, R0, R3, PT ;  /* 0x000000030000720c */ /* 0x000fc60003f06270 */
[----:B------:R1:W-:Y:S04]  /*0aa0*/  @P1 STS [R21], R18 ;  /* 0x0000001215001388 */ /* 0x0003e80000000800 */
[----:B------:R1:W-:Y:S01]  /*0ab0*/  @P6 STS [R15], R8 ;  /* 0x000000080f006388 */ /* 0x0003e20000000800 */
[----:B------:R-:W-:Y:S06]  /*0ac0*/  BAR.SYNC.DEFER_BLOCKING 0x0 ;  /* 0x0000000000007b1d */ /* 0x000fec0000010000 */
[----:B------:R-:W-:Y:S05]  /*0ad0*/  @P0 BRA `(.L_x_1581) ;  /* 0x0000000400d00947 */ /* 0x000fea0003800000 */
[----:B-1----:R-:W-:Y:S01]  /*0ae0*/  LOP3.LUT R2, RZ, R0, RZ, 0x33, !PT ;  /* 0x00000000ff027212 */ /* 0x002fe200078e33ff */
[----:B------:R-:W-:Y:S04]  /*0af0*/  BSSY.RECONVERGENT B1, `(.L_x_1582) ;  /* 0x0000016000017945 */ /* 0x000fe80003800200 */
[----:B------:R-:W-:-:S05]  /*0b00*/  IMAD.IADD R2, R3, 0x1, R2 ;  /* 0x0000000103027824 */ /* 0x000fca00078e0202 */
[C---:B------:R-:W-:Y:S02]  /*0b10*/  LOP3.LUT R4, R2.reuse, 0xc0, RZ, 0xc0, !PT ;  /* 0x000000c002047812 */ /* 0x040fe400078ec0ff */
[----:B------:R-:W-:Y:S02]  /*0b20*/  ISETP.GE.U32.AND P1, PT, R2, 0xc0, PT ;  /* 0x000000c00200780c */ /* 0x000fe40003f26070 */
[----:B------:R-:W-:-:S13]  /*0b30*/  ISETP.NE.AND P0, PT, R4, 0xc0, PT ;  /* 0x000000c00400780c */ /* 0x000fda0003f05270 */
[----:B------:R-:W-:Y:S05]  /*0b40*/  @!P0 BRA `(.L_x_1583) ;  /* 0x0000000000408947 */ /* 0x000fea0003800000 */
[----:B------:R-:W0:Y:S01]  /*0b50*/  LDC.64 R4, c[0x0][0x388] ;  /* 0x0000e200ff047b82 */ /* 0x000e220000000a00 */
[----:B------:R-:W-:-:S05]  /*0b60*/  LEA.HI R2, R2, 0x1, RZ, 0x1a ;  /* 0x0000000102027811 */ /* 0x000fca00078fd0ff */
[C---:B------:R-:W-:Y:S01]  /*0b70*/  IMAD.SHL.U32 R6, R2.reuse, 0x40, RZ ;  /* 0x0000004002067824 */ /* 0x040fe200078e00ff */
[----:B------:R-:W-:-:S04]  /*0b80*/  LOP3.LUT R2, R2, 0x3, RZ, 0xc0, !PT ;  /* 0x0000000302027812 */ /* 0x000fc800078ec0ff */
[----:B------:R-:W-:Y:S01]  /*0b90*/  LOP3.LUT R9, R6, 0xc0, RZ, 0xc0, !PT ;  /* 0x000000c006097812 */ /* 0x000fe200078ec0ff */
[----:B------:R-:W-:Y:S02]  /*0ba0*/  IMAD.MOV R2, RZ, RZ, -R2 ;  /* 0x000000ffff027224 */ /* 0x000fe400078e0a02 */
[----:B0-----:R-:W-:-:S04]  /*0bb0*/  IMAD.WIDE.U32 R4, R0, 0x4, R4 ;  /* 0x0000000400047825 */ /* 0x001fc800078e0004 */
[----:B------:R-:W-:-:S07]  /*0bc0*/  IMAD.IADD R0, R0, 0x1, R9 ;  /* 0x0000000100007824 */ /* 0x000fce00078e0209 */
.L_x_1584:
[----:B------:R0:W1:Y:S01]  /*0bd0*/  LDS R9, [R7] ;  /* 0x0000000007097984 */ /* 0x0000620000000800 */
[----:B------:R-:W-:-:S05]  /*0be0*/  VIADD R2, R2, 0x1 ;  /* 0x0000000102027836 */ /* 0x000fca0000000000 */
[----:B------:R-:W-:Y:S01]  /*0bf0*/  ISETP.NE.AND P0, PT, R2, RZ, PT ;  /* 0x000000ff0200720c */ /* 0x000fe20003f05270 */
[----:B0-----:R-:W-:Y:S01]  /*0c00*/  VIADD R7, R7, 0x100 ;  /* 0x0000010007077836 */ /* 0x001fe20000000000 */
[----:B-1----:R0:W-:Y:S02]  /*0c10*/  STG.E desc[UR8][R4.64], R9 ;  /* 0x0000000904007986 */ /* 0x0021e4000c101908 */
[----:B0-----:R-:W-:-:S05]  /*0c20*/  IADD3 R4, P2, PT, R4, 0x100, RZ ;  /* 0x0000010004047810 */ /* 0x001fca0007f5e0ff */
[----:B------:R-:W-:-:S04]  /*0c30*/  IMAD.X R5, RZ, RZ, R5, P2 ;  /* 0x000000ffff057224 */ /* 0x000fc800010e0605 */
[----:B------:R-:W-:Y:S05]  /*0c40*/  @P0 BRA `(.L_x_1584) ;  /* 0xfffffffc00e00947 */ /* 0x000fea000383ffff */
.L_x_1583:
[----:B------:R-:W-:Y:S05]  /*0c50*/  BSYNC.RECONVERGENT B1 ;  /* 0x0000000000017941 */ /* 0x000fea0003800200 */
.L_x_1582:
[----:B------:R-:W-:Y:S05]  /*0c60*/  @!P1 BRA `(.L_x_1581) ;  /* 0x00000004006c9947 */ /* 0x000fea0003800000 */
[----:B------:R-:W0:Y:S01]  /*0c70*/  LDC.64 R4, c[0x0][0x388] ;  /* 0x0000e200ff047b82 */ /* 0x000e220000000a00 */
[----:B------:R-:W-:Y:S01]  /*0c80*/  IMAD.IADD R2, R3, 0x1, -R0 ;  /* 0x0000000103027824 */ /* 0x000fe200078e0a00 */
[----:B------:R-:W-:Y:S04]  /*0c90*/  BSSY.RECONVERGENT B1, `(.L_x_1585) ;  /* 0x0000033000017945 */ /* 0x000fe80003800200 */
[----:B------:R-:W-:Y:S02]  /*0ca0*/  ISETP.GT.AND P1, PT, R2, 0x300, PT ;  /* 0x000003000200780c */ /* 0x000fe40003f24270 */
[----:B------:R-:W-:-:S05]  /*0cb0*/  LEA R2, R0, UR4, 0x2 ;  /* 0x0000000400027c11 */ /* 0x000fca000f8e10ff */
[----:B------:R-:W-:Y:S02]  /*0cc0*/  VIADD R2, R2, 0x200 ;  /* 0x0000020002027836 */ /* 0x000fe40000000000 */
[----:B0-----:R-:W-:-:S03]  /*0cd0*/  IMAD.WIDE.U32 R4, R0, 0x4, R4 ;  /* 0x0000000400047825 */ /* 0x001fc600078e0004 */
[----:B------:R-:W-:-:S05]  /*0ce0*/  IADD3 R4, P0, PT, R4, 0x200, RZ ;  /* 0x0000020004047810 */ /* 0x000fca0007f1e0ff */
[----:B------:R-:W-:Y:S01]  /*0cf0*/  IMAD.X R5, RZ, RZ, R5, P0 ;  /* 0x000000ffff057224 */ /* 0x000fe200000e0605 */
[----:B------:R-:W-:Y:S01]  /*0d00*/  PLOP3.LUT P0, PT, PT, PT, PT, 0x80, 0x8 ;  /* 0x000000000008781c */ /* 0x000fe20003f0f070 */
[----:B------:R-:W-:-:S12]  /*0d10*/  @!P1 BRA `(.L_x_1586) ;  /* 0x0000000000a89947 */ /* 0x000fd80003800000 */
[----:B------:R-:W-:Y:S01]  /*0d20*/  PLOP3.LUT P0, PT, PT, PT, PT, 0x8, 0x80 ;  /* 0x000000000080781c */ /* 0x000fe20003f0e170 */
[----:B------:R-:W-:-:S12]  /*0d30*/  VIADD R39, R3, 0xfffffd00 ;  /* 0xfffffd0003277836 */ /* 0x000fd80000000000 */
.L_x_1587:
[----:B------:R-:W0:Y:S01]  /*0d40*/  LDS R7, [R2+-0x200] ;  /* 0xfffe000002077984 */ /* 0x000e220000000800 */
[----:B------:R-:W-:Y:S01]  /*0d50*/  VIADD R0, R0, 0x400 ;  /* 0x0000040000007836 */ /* 0x000fe20000000000 */
[----:B------:R-:W-:Y:S02]  /*0d60*/  IADD3 R6, P2, PT, R4, 0x1000, RZ ;  /* 0x0000100004067810 */ /* 0x000fe40007f5e0ff */
[----:B------:R-:W1:Y:S02]  /*0d70*/  LDS R9, [R2+-0x100] ;  /* 0xffff000002097984 */ /* 0x000e640000000800 */
[----:B------:R-:W-:Y:S02]  /*0d80*/  ISETP.GE.AND P1, PT, R0, R39, PT ;  /* 0x000000270000720c */ /* 0x000fe40003f26270 */
[----:B------:R-:W2:Y:S04]  /*0d90*/  LDS R11, [R2] ;  /* 0x00000000020b7984 */ /* 0x000ea80000000800 */
[----:B------:R-:W3:Y:S04]  /*0da0*/  LDS R13, [R2+0x100] ;  /* 0x00010000020d7984 */ /* 0x000ee80000000800 */
[----:B------:R-:W4:Y:S04]  /*0db0*/  LDS R15, [R2+0x200] ;  /* 0x00020000020f7984 */ /* 0x000f280000000800 */
[----:B------:R-:W5:Y:S04]  /*0dc0*/  LDS R17, [R2+0x300] ;  /* 0x0003000002117984 */ /* 0x000f680000000800 */
        /* <DEDUP_REMOVED lines=9> */
[----:B------:R2:W5:Y:S04]  /*0e60*/  LDS R37, [R2+0xd00] ;  /* 0x000d000002257984 */ /* 0x0005680000000800 */
[----:B0-----:R0:W-:Y:S04]  /*0e70*/  STG.E desc[UR8][R4.64+-0x200], R7 ;  /* 0xfffe000704007986 */ /* 0x0011e8000c101908 */
[----:B-1----:R-:W-:Y:S01]  /*0e80*/  STG.E desc[UR8][R4.64+-0x100], R9 ;  /* 0xffff000904007986 */ /* 0x002fe2000c101908 */
[----:B--2---:R-:W-:-:S03]  /*0e90*/  VIADD R2, R2, 0x1000 ;  /* 0x0000100002027836 */ /* 0x004fc60000000000 */
[----:B------:R-:W-:Y:S01]  /*0ea0*/  STG.E desc[UR8][R4.64], R11 ;  /* 0x0000000b04007986 */ /* 0x000fe2000c101908 */
[----:B0-----:R-:W-:-:S03]  /*0eb0*/  IMAD.X R7, RZ, RZ, R5, P2 ;  /* 0x000000ffff077224 */ /* 0x001fc600010e0605 */
[----:B---3--:R-:W-:Y:S04]  /*0ec0*/  STG.E desc[UR8][R4.64+0x100], R13 ;  /* 0x0001000d04007986 */ /* 0x008fe8000c101908 */
[----:B----4-:R-:W-:Y:S04]  /*0ed0*/  STG.E desc[UR8][R4.64+0x200], R15 ;  /* 0x0002000f04007986 */ /* 0x010fe8000c101908 */
        /* <DEDUP_REMOVED lines=10> */
[----:B------:R0:W-:Y:S02]  /*0f80*/  STG.E desc[UR8][R4.64+0xd00], R37 ;  /* 0x000d002504007986 */ /* 0x0001e4000c101908 */
[----:B0-----:R-:W-:-:S02]  /*0f90*/  IMAD.MOV.U32 R4, RZ, RZ, R6 ;  /* 0x000000ffff047224 */ /* 0x001fc400078e0006 */
[----:B------:R-:W-:Y:S01]  /*0fa0*/  IMAD.MOV.U32 R5, RZ, RZ, R7 ;  /* 0x000000ffff057224 */ /* 0x000fe200078e0007 */
[----:B------:R-:W-:Y:S06]  /*0fb0*/  @!P1 BRA `(.L_x_1587) ;  /* 0xfffffffc00609947 */ /* 0x000fec000383ffff */
.L_x_1586:
[----:B------:R-:W-:Y:S05]  /*0fc0*/  BSYNC.RECONVERGENT B1 ;  /* 0x0000000000017941 */ /* 0x000fea0003800200 */
.L_x_1585:
[----:B------:R-:W-:Y:S01]  /*0fd0*/  IMAD.IADD R6, R3, 0x1, -R0 ;  /* 0x0000000103067824 */ /* 0x000fe200078e0a00 */
[----:B------:R-:W-:Y:S04]  /*0fe0*/  BSSY.RECONVERGENT B1, `(.L_x_1588) ;  /* 0x000001a000017945 */ /* 0x000fe80003800200 */
[----:B------:R-:W-:-:S13]  /*0ff0*/  ISETP.GT.AND P1, PT, R6, 0x100, PT ;  /* 0x000001000600780c */ /* 0x000fda0003f24270 */
[----:B------:R-:W-:Y:S05]  /*1000*/  @!P1 BRA `(.L_x_1589) ;  /* 0x00000000005c9947 */ /* 0x000fea0003800000 */
[----:B------:R-:W0:Y:S01]  /*1010*/  LDS R7, [R2+-0x200] ;  /* 0xfffe000002077984 */ /* 0x000e220000000800 */
[----:B------:R-:W-:Y:S01]  /*1020*/  IADD3 R6, P1, PT, R4, 0x800, RZ ;  /* 0x0000080004067810 */ /* 0x000fe20007f3e0ff */
[----:B------:R-:W-:Y:S01]  /*1030*/  VIADD R0, R0, 0x200 ;  /* 0x0000020000007836 */ /* 0x000fe20000000000 */
[----:B------:R-:W-:Y:S01]  /*1040*/  PLOP3.LUT P0, PT, PT, PT, PT, 0x8, 0x80 ;  /* 0x000000000080781c */ /* 0x000fe20003f0e170 */
[----:B------:R-:W1:Y:S02]  /*1050*/  LDS R9, [R2+-0x100] ;  /* 0xffff000002097984 */ /* 0x000e640000000800 */
[----:B------:R-:W-:Y:S02]  /*1060*/  IMAD.X R23, RZ, RZ, R5, P1 ;  /* 0x000000ffff177224 */ /* 0x000fe400008e0605 */
[----:B------:R-:W2:Y:S04]  /*1070*/  LDS R11, [R2] ;  /* 0x00000000020b7984 */ /* 0x000ea80000000800 */
[----:B------:R-:W3:Y:S04]  /*1080*/  LDS R13, [R2+0x100] ;  /* 0x00010000020d7984 */ /* 0x000ee80000000800 */
[----:B------:R-:W4:Y:S04]  /*1090*/  LDS R15, [R2+0x200] ;  /* 0x00020000020f7984 */ /* 0x000f280000000800 */
[----:B------:R-:W5:Y:S04]  /*10a0*/  LDS R17, [R2+0x300] ;  /* 0x0003000002117984 */ /* 0x000f680000000800 */
[----:B------:R-:W5:Y:S04]  /*10b0*/  LDS R19, [R2+0x400] ;  /* 0x0004000002137984 */ /* 0x000f680000000800 */
[----:B------:R0:W5:Y:S02]  /*10c0*/  LDS R21, [R2+0x500] ;  /* 0x0005000002157984 */ /* 0x0001640000000800 */
[----:B0-----:R-:W-:-:S02]  /*10d0*/  VIADD R2, R2, 0x800 ;  /* 0x0000080002027836 */ /* 0x001fc40000000000 */
[----:B------:R-:W-:Y:S04]  /*10e0*/  STG.E desc[UR8][R4.64+-0x200], R7 ;  /* 0xfffe000704007986 */ /* 0x000fe8000c101908 */
[----:B-1----:R-:W-:Y:S04]  /*10f0*/  STG.E desc[UR8][R4.64+-0x100], R9 ;  /* 0xffff000904007986 */ /* 0x002fe8000c101908 */
[----:B--2---:R-:W-:Y:S04]  /*1100*/  STG.E desc[UR8][R4.64], R11 ;  /* 0x0000000b04007986 */ /* 0x004fe8000c101908 */
[----:B---3--:R-:W-:Y:S04]  /*1110*/  STG.E desc[UR8][R4.64+0x100], R13 ;  /* 0x0001000d04007986 */ /* 0x008fe8000c101908 */
[----:B----4-:R-:W-:Y:S04]  /*1120*/  STG.E desc[UR8][R4.64+0x200], R15 ;  /* 0x0002000f04007986 */ /* 0x010fe8000c101908 */
[----:B-----5:R-:W-:Y:S04]  /*1130*/  STG.E desc[UR8][R4.64+0x300], R17 ;  /* 0x0003001104007986 */ /* 0x020fe8000c101908 */
[----:B------:R-:W-:Y:S04]  /*1140*/  STG.E desc[UR8][R4.64+0x400], R19 ;  /* 0x0004001304007986 */ /* 0x000fe8000c101908 */
[----:B------:R0:W-:Y:S02]  /*1150*/  STG.E desc[UR8][R4.64+0x500], R21 ;  /* 0x0005001504007986 */ /* 0x0001e4000c101908 */
[----:B0-----:R-:W-:-:S02]  /*1160*/  IMAD.MOV.U32 R4, RZ, RZ, R6 ;  /* 0x000000ffff047224 */ /* 0x001fc400078e0006 */
[----:B------:R-:W-:-:S07]  /*1170*/  IMAD.MOV.U32 R5, RZ, RZ, R23 ;  /* 0x000000ffff057224 */ /* 0x000fce00078e0017 */
.L_x_1589:
[----:B------:R-:W-:Y:S05]  /*1180*/  BSYNC.RECONVERGENT B1 ;  /* 0x0000000000017941 */ /* 0x000fea0003800200 */
.L_x_1588:
[----:B------:R-:W-:-:S13]  /*1190*/  ISETP.LT.OR P0, PT, R0, R3, P0 ;  /* 0x000000030000720c */ /* 0x000fda0000701670 */
[----:B------:R-:W0:Y:S04]  /*11a0*/  @P0 LDS R3, [R2+-0x200] ;  /* 0xfffe000002030984 */ /* 0x000e280000000800 */
[----:B------:R-:W1:Y:S04]  /*11b0*/  @P0 LDS R7, [R2+-0x100] ;  /* 0xffff000002070984 */ /* 0x000e680000000800 */
[----:B------:R-:W2:Y:S04]  /*11c0*/  @P0 LDS R9, [R2] ;  /* 0x0000000002090984 */ /* 0x000ea80000000800 */
[----:B------:R-:W3:Y:S04]  /*11d0*/  @P0 LDS R11, [R2+0x100] ;  /* 0x00010000020b0984 */ /* 0x000ee80000000800 */
[----:B0-----:R0:W-:Y:S04]  /*11e0*/  @P0 STG.E desc[UR8][R4.64+-0x200], R3 ;  /* 0xfffe000304000986 */ /* 0x0011e8000c101908 */
[----:B-1----:R0:W-:Y:S04]  /*11f0*/  @P0 STG.E desc[UR8][R4.64+-0x100], R7 ;  /* 0xffff000704000986 */ /* 0x0021e8000c101908 */
[----:B--2---:R0:W-:Y:S04]  /*1200*/  @P0 STG.E desc[UR8][R4.64], R9 ;  /* 0x0000000904000986 */ /* 0x0041e8000c101908 */
[----:B---3--:R0:W-:Y:S02]  /*1210*/  @P0 STG.E desc[UR8][R4.64+0x100], R11 ;  /* 0x0001000b04000986 */ /* 0x0081e4000c101908 */
.L_x_1581:
[----:B------:R-:W-:Y:S05]  /*1220*/  BSYNC.RECONVERGENT B0 ;  /* 0x0000000000007941 */ /* 0x000fea0003800200 */
.L_x_1580:
[----:B------:R-:W-:Y:S06]  /*1230*/  BAR.SYNC.DEFER_BLOCKING 0x0 ;  /* 0x0000000000007b1d */ /* 0x000fec0000010000 */
[----:B------:R-:W-:Y:S05]  /*1240*/  EXIT ;  /* 0x000000000000794d */ /* 0x000fea0003800000 */
.L_x_1579:
        /* <DEDUP_REMOVED lines=18> */
[----:B------:R-:W-:-:S05]  /*1370*/  IMAD.WIDE R2, R2, 0x4, R4 ;  /* 0x0000000402027825 */ /* 0x000fca00078e0204 */
[----:B------:R0:W5:Y:S01]  /*1380*/  LDG.E.CONSTANT R34, desc[UR8][R2.64+-0x4] ;  /* 0xfffffc0802227981 */ /* 0x000162000c1e9900 */
[----:B------:R-:W1:Y:S01]  /*1390*/  S2UR UR5, SR_CgaCtaId ;  /* 0x00000000000579c3 */ /* 0x000e620000008800 */
[----:B------:R-:W-:Y:S01]  /*13a0*/  SHF.R.U32.HI R21, RZ, 0x5, R0 ;  /* 0x00000005ff157819 */ /* 0x000fe20000011600 */
[----:B------:R-:W-:Y:S01]  /*13b0*/  UMOV UR4, 0x400 ;  /* 0x0000040000047882 */ /* 0x000fe20000000000 */
[----:B------:R-:W0:Y:S01]  /*13c0*/  S2R R40, SR_LANEID ;  /* 0x0000000000287919 */ /* 0x000e220000000000 */
[----:B------:R-:W-:Y:S01]  /*13d0*/  ISETP.NE.AND P0, PT, R0, RZ, PT ;  /* 0x000000ff0000720c */ /* 0x000fe20003f05270 */
[----:B-1----:R-:W-:Y:S01]  /*13e0*/  ULEA UR4, UR5, UR4, 0x18 ;  /* 0x0000000405047291 */ /* 0x002fe2000f8ec0ff */
[----:B0-----:R-:W-:-:S05]  /*13f0*/  IMAD R4, R21, 0x160, R40 ;  /* 0x0000016015047824 */ /* 0x001fca00078e0228 */
[----:B------:R-:W-:Y:S02]  /*1400*/  LEA R5, R4, UR4, 0x2 ;  /* 0x0000000404057c11 */ /* 0x000fe4000f8e10ff */
[----:B------:R-:W-:-:S03]  /*1410*/  LEA R4, R0, UR4, 0x2 ;  /* 0x0000000400047c11 */ /* 0x000fc6000f8e10ff */
        /* <DEDUP_REMOVED lines=24> */
[----:B------:R-:W-:Y:S01]  /*15a0*/  BAR.SYNC.DEFER_BLOCKING 0x0 ;  /* 0x0000000000007b1d */ /* 0x000fe20000010000 */
[----:B0-----:R-:W-:-:S05]  /*15b0*/  ISETP.NE.AND P1, PT, R26, R19, PT ;  /* 0x000000131a00720c */ /* 0x001fca0003f25270 */
[----:B------:R-:W-:Y:S02]  /*15c0*/  STS [R4+0x130], R27 ;  /* 0x0001301b04007388 */ /* 0x000fe40000000800 */
[----:B------:R-:W-:Y:S06]  /*15d0*/  BAR.SYNC.DEFER_BLOCKING 0x0 ;  /* 0x0000000000007b1d */ /* 0x000fec0000010000 */
[----:B------:R-:W0:Y:S02]  /*15e0*/  @P0 LDS R34, [R4+0x12c] ;  /* 0x00012c0004220984 */ /* 0x000e240000000800 */
[----:B------:R-:W-:Y:S01]  /*15f0*/  BAR.SYNC.DEFER_BLOCKING 0x0 ;  /* 0x0000000000007b1d */ /* 0x000fe20000010000 */
[----:B0-----:R-:W-:-:S04]  /*1600*/  ISETP.NE.AND P0, PT, R34, R26, PT ;  /* 0x0000001a2200720c */ /* 0x001fc80003f05270 */
[----:B------:R-:W-:Y:S02]  /*1610*/  SEL R38, RZ, 0x1, !P0 ;  /* 0x00000001ff267807 */ /* 0x000fe40004000000 */
        /* <DEDUP_REMOVED lines=21> */
[----:B------:R-:W-:-:S04]  /*1770*/  ISETP.NE.AND P1, PT, R12, R11, PT ;  /* 0x0000000b0c00720c */ /* 0x000fc80003f25270 */
[----:B------:R-:W-:-:S03]  /*1780*/  IADD3 R3, PT, PT, R4, 0x1, RZ ;  /* 0x0000000104037810 */ /* 0x000fc60007ffe0ff */
        /* <DEDUP_REMOVED lines=18> */
[----:B------:R-:W-:-:S03]  /*18b0*/  ISETP.NE.AND P0, PT, R40, RZ, PT ;  /* 0x000000ff2800720c */ /* 0x000fc60003f05270 */
[----:B------:R-:W-:Y:S01]  /*18c0*/  IMAD.IADD R22, R29, 0x1, -R22 ;  /* 0x000000011d167824 */ /* 0x000fe200078e0a16 */
[----:B------:R-:W-:Y:S01]  /*18d0*/  @!P1 STS [R28], R29 ;  /* 0x0000001d1c009388 */ /* 0x000fe20000000800 */
[----:B------:R-:W-:Y:S01]  /*18e0*/  BAR.SYNC.DEFER_BLOCKING 0x0 ;  /* 0x0000000000007b1d */ /* 0x000fe20000010000 */
[----:B------:R-:W-:Y:S02]  /*18f0*/  ISETP.GT.U32.AND P1, PT, R0, 0x1f, PT ;  /* 0x0000001f0000780c */ /* 0x000fe40003f24070 */
[----:B------:R-:W-:Y:S02]  /*1900*/  SEL R23, R22, RZ, P0 ;  /* 0x000000ff16177207 */ /* 0x000fe40000000000 */
[----:B------:R-:W-:Y:S01]  /*1910*/  ISETP.GE.U32.AND P0, PT, R0, 0x20, PT ;  /* 0x000000200000780c */ /* 0x000fe20003f06070 */
[----:B------:R-:W0:Y:S02]  /*1920*/  LDS.64 R20, [UR4] ;  /* 0x00000004ff147984 */ /* 0x000e240008000a00 */
[----:B0-----:R-:W-:-:S02]  /*1930*/  IMAD.IADD R23, R20, 0x1, R23 ;  /* 0x0000000114177824 */ /* 0x001fc400078e0217 */
[----:B------:R-:W-:-:S03]  /*1940*/  IMAD.IADD R21, R20, 0x1, R21 ;  /* 0x0000000114157824 */ /* 0x000fc600078e0215 */
[----:B------:R-:W-:Y:S01]  /*1950*/  SEL R39, R22, R23, !P0 ;  /* 0x0000001716277207 */ /* 0x000fe20004000000 */
[----:B------:R-:W-:Y:S06]  /*1960*/  @P1 BRA `(.L_x_1590) ;  /* 0x0000000800441947 */ /* 0x000fec0003800000 */
[----:B------:R-:W0:Y:S01]  /*1970*/  S2R R30, SR_CTAID.X ;  /* 0x00000000001e7919 */ /* 0x000e220000002500 */
[----:B------:R-:W0:Y:S01]  /*1980*/  LDC.64 R42, c[0x0][0x3a8] ;  /* 0x0000ea00ff2a7b82 */ /* 0x000e220000000a00 */
[----:B------:R-:W-:Y:S02]  /*1990*/  ISETP.NE.AND P0, PT, R0, RZ, PT ;  /* 0x000000ff0000720c */ /* 0x000fe40003f05270 */
[----:B------:R-:W-:-:S05]  /*19a0*/  LOP3.LUT R37, RZ, R0, RZ, 0x33, !PT ;  /* 0x00000000ff257212 */ /* 0x000fca00078e33ff */
[----:B------:R-:W1:Y:S06]  /*19b0*/  LDC R22, c[0x0][0x370] ;  /* 0x0000dc00ff167b82 */ /* 0x000e6c0000000800 */
[----:B------:R-:W-:Y:S01]  /*19c0*/  @!P0 IMAD.MOV.U32 R20, RZ, RZ, 0x64 ;  /* 0x00000064ff148424 */ /* 0x000fe200078e00ff */
[----:B------:R2:W-:Y:S01]  /*19d0*/  @!P0 STS [UR4+0x2c], R21 ;  /* 0x00002c15ff008988 */ /* 0x0005e20008000804 */
[----:B0-----:R-:W-:-:S05]  /*19e0*/  IMAD.WIDE.U32 R42, R30, 0x8, R42 ;  /* 0x000000081e2a7825 */ /* 0x001fca00078e002a */
[----:B------:R2:W-:Y:S01]  /*19f0*/  @!P0 ST.E.64.STRONG.GPU desc[UR8][R42.64+0x100], R20 ;  /* 0x000100142a008985 */ /* 0x0005e2000c10fb08 */
[----:B-1----:R-:W-:-:S13]  /*1a00*/  ISETP.GT.U32.AND P0, PT, R22, 0x1f3, PT ;  /* 0x000001f31600780c */ /* 0x002fda0003f04070 */
[----:B--2---:R-:W-:Y:S05]  /*1a10*/  @P0 BRA `(.L_x_1591) ;  /* 0x0000000000080947 */ /* 0x004fea0003800000 */
[----:B------:R0:W-:Y:S06]  /*1a20*/  MEMBAR.SC.CTA ;  /* 0x0000000000007992 */ /* 0x0001ec0000000000 */
[----:B0-----:R-:W-:Y:S05]  /*1a30*/  BRA `(.L_x_1592) ;  /* 0x0000000000087947 */ /* 0x001fea0003800000 */
.L_x_1591:
[----:B------:R-:W-:Y:S05]  /*1a40*/  NANOSLEEP 0x1c2 ;  /* 0x000001c20000795d */ /* 0x000fea0003800000 */
[----:B------:R-:W-:Y:S01]  /*1a50*/  NOP ;  /* 0x0000000000007918 */ /* 0x000fe20000000000 */
.L_x_1592:
[----:B------:R-:W-:-:S05]  /*1a60*/  IMAD.WIDE R22, R37, 0x8, R42 ;  /* 0x0000000825167825 */ /* 0x000fca00078e022a */
[----:B------:R-:W2:Y:S01]  /*1a70*/  LD.E.64.STRONG.GPU R24, desc[UR8][R22.64+0x100] ;  /* 0x0001000816187980 */ /* 0x000ea2000c10fb00 */
[----:B------:R-:W-:Y:S01]  /*1a80*/  UMOV UR5, 0xffffffff ;  /* 0xffffffff00057882 */ /* 0x000fe20000000000 */
[----:B--2---:R-:W-:Y:S02]  /*1a90*/  ISETP.NE.AND P4, PT, R24, 0x63, PT ;  /* 0x000000631800780c */ /* 0x004fe40003f85270 */
[----:B------:R-:W-:Y:S11]  /*1aa0*/  BRA.DIV UR5, `(.L_x_1593) ;  /* 0x0000004a05dc7947 */ /* 0x000ff6000b800000 */
[----:B------:R-:W-:-:S13]  /*1ab0*/  VOTE.ANY P4, !P4 ;  /* 0x0000000000ff7806 */ /* 0x000fda0006080100 */
.L_x_1662:
[----:B------:R-:W-:Y:S05]  /*1ac0*/  @!P4 BRA `(.L_x_1594) ;  /* 0x000000000030c947 */ /* 0x000fea0003800000 */
.L_x_1598:
[----:B------:R-:W-:Y:S05]  /*1ad0*/  YIELD ;  /* 0x0000000000007946 */ /* 0x000fea0003800000 */
[----:B------:R-:W-:Y:S05]  /*1ae0*/  @P0 BRA `(.L_x_1595) ;  /* 0x0000000000080947 */ /* 0x000fea0003800000 */
[----:B------:R0:W-:Y:S06]  /*1af0*/  MEMBAR.SC.CTA ;  /* 0x0000000000007992 */ /* 0x0001ec0000000000 */
[----:B0-----:R-:W-:Y:S05]  /*1b00*/  BRA `(.L_x_1596) ;  /* 0x0000000000087947 */ /* 0x001fea0003800000 */
.L_x_1595:
[----:B------:R-:W-:Y:S05]  /*1b10*/  NANOSLEEP 0x15e ;  /* 0x0000015e0000795d */ /* 0x000fea0003800000 */
[----:B------:R-:W-:Y:S01]  /*1b20*/  NOP ;  /* 0x0000000000007918 */ /* 0x000fe20000000000 */
.L_x_1596:
[----:B------:R-:W2:Y:S01]  /*1b30*/  LD.E.64.STRONG.GPU R24, desc[UR8][R22.64+0x100] ;  /* 0x0001000816187980 */ /* 0x000ea2000c10fb00 */
[----:B------:R-:W-:Y:S01]  /*1b40*/  UMOV UR5, 0xffffffff ;  /* 0xffffffff00057882 */ /* 0x000fe20000000000 */
[----:B--2---:R-:W-:Y:S02]  /*1b50*/  ISETP.NE.AND P4, PT, R24, 0x63, PT ;  /* 0x000000631800780c */ /* 0x004fe40003f85270 */
[----:B------:R-:W-:Y:S11]  /*1b60*/  BRA.DIV UR5, `(.L_x_1597) ;  /* 0x0000004a05cc7947 */ /* 0x000ff6000b800000 */
[----:B------:R-:W-:-:S13]  /*1b70*/  VOTE.ANY P4, !P4 ;  /* 0x0000000000ff7806 */ /* 0x000fda0006080100 */
.L_x_1665:
[----:B------:R-:W-:Y:S05]  /*1b80*/  @P4 BRA `(.L_x_1598) ;  /* 0xfffffffc00d04947 */ /* 0x000fea000383ffff */
.L_x_1594:
[----:B------:R-:W-:Y:S01]  /*1b90*/  UMOV UR5, 0xffffffff ;  /* 0xffffffff00057882 */ /* 0x000fe20000000000 */
[----:B------:R-:W-:Y:S02]  /*1ba0*/  ISETP.NE.AND P4, PT, R24, 0x65, PT ;  /* 0x000000651800780c */ /* 0x000fe40003f85270 */
[----:B------:R-:W-:Y:S11]  /*1bb0*/  BRA.DIV UR5, `(.L_x_1599) ;  /* 0x0000004a05d87947 */ /* 0x000ff6000b800000 */
[----:B------:R-:W0:Y:S01]  /*1bc0*/  S2R R41, SR_GEMASK ;  /* 0x0000000000297919 */ /* 0x000e220000003c00 */
[----:B------:R-:W-:Y:S01]  /*1bd0*/  VOTE.ANY R20, PT, !P4 ;  /* 0x0000000000147806 */ /* 0x000fe200060e0100 */
[----:B------:R-:W-:Y:S01]  /*1be0*/  VIADD R31, R40, 0x2 ;  /* 0x00000002281f7836 */ /* 0x000fe20000000000 */
[----:B------:R-:W-:Y:S01]  /*1bf0*/  ISETP.NE.AND P4, PT, R24, 0x65, PT ;  /* 0x000000651800780c */ /* 0x000fe20003f85270 */
[----:B------:R-:W-:Y:S01]  /*1c00*/  VIADD R30, R40, 0x4 ;  /* 0x00000004281e7836 */ /* 0x000fe20000000000 */
[----:B------:R-:W1:Y:S11]  /*1c10*/  S2R R44, SR_CTAID.X ;  /* 0x00000000002c7919 */ /* 0x000e760000002500 */
[----:B------:R-:W-:-:S02]  /*1c20*/  VOTE.ALL P4, P4 ;  /* 0x0000000000ff7806 */ /* 0x000fc40002080000 */
[----:B0-----:R-:W-:-:S05]  /*1c30*/  LOP3.LUT R20, R20, 0x80000000, R41, 0xec, !PT ;  /* 0x8000000014147812 */ /* 0x001fca00078eec29 */
[----:B------:R-:W-:Y:S02]  /*1c40*/  VIADD R23, R20, 0xffffffff ;  /* 0xffffffff14177836 */ /* 0x000fe40000000000 */
[----:B-1----:R-:W-:-:S03]  /*1c50*/  IMAD.IADD R37, R37, 0x1, R44 ;  /* 0x0000000125257824 */ /* 0x002fc600078e022c */
[----:B------:R-:W-:-:S04]  /*1c60*/  LOP3.LUT R23, R20, R23, RZ, 0xc, !PT ;  /* 0x0000001714177212 */ /* 0x000fc800078e0cff */
[----:B------:R0:W1:Y:S02]  /*1c70*/  POPC R32, R23 ;  /* 0x0000001700207309 */ /* 0x0000640000000000 */
[----:B0-----:R-:W0:Y:S01]  /*1c80*/  LDC.64 R22, c[0x0][0x3a8] ;  /* 0x0000ea00ff167b82 */ /* 0x001e220000000a00 */
[----:B-1----:R-:W1:Y:S01]  /*1c90*/  SHFL.DOWN PT, R28, R25, 0x1, R32 ;  /* 0x08200000191c7989 */ /* 0x002e6200000e0020 */
[----:B------:R-:W-:-:S04]  /*1ca0*/  ISETP.GE.AND P1, PT, R40, R32, PT ;  /* 0x000000202800720c */ /* 0x000fc80003f26270 */
[----:B-1----:R-:W-:Y:S02]  /*1cb0*/  SEL R28, R28, RZ, !P1 ;  /* 0x000000ff1c1c7207 */ /* 0x002fe40004800000 */
[----:B------:R-:W-:-:S03]  /*1cc0*/  ISETP.GT.AND P1, PT, R31, R32, PT ;  /* 0x000000201f00720c */ /* 0x000fc60003f24270 */
[----:B------:R-:W-:-:S05]  /*1cd0*/  IMAD.IADD R29, R28, 0x1, R25 ;  /* 0x000000011c1d7824 */ /* 0x000fca00078e0219 */
[----:B------:R-:W1:Y:S02]  /*1ce0*/  SHFL.DOWN PT, R28, R29, 0x2, R32 ;  /* 0x084000001d1c7989 */ /* 0x000e6400000e0020 */
[----:B-1----:R-:W-:Y:S02]  /*1cf0*/  SEL R28, R28, RZ, !P1 ;  /* 0x000000ff1c1c7207 */ /* 0x002fe40004800000 */
[----:B------:R-:W-:-:S03]  /*1d00*/  ISETP.GT.AND P1, PT, R30, R32, PT ;  /* 0x000000201e00720c */ /* 0x000fc60003f24270 */
[----:B------:R-:W-:Y:S02]  /*1d10*/  IMAD.IADD R33, R29, 0x1, R28 ;  /* 0x000000011d217824 */ /* 0x000fe400078e021c */
[----:B------:R-:W-:-:S03]  /*1d20*/  VIADD R29, R40, 0x8 ;  /* 0x00000008281d7836 */ /* 0x000fc60000000000 */
        /* <DEDUP_REMOVED lines=8> */
[----:B------:R-:W-:Y:S01]  /*1db0*/  IMAD.IADD R25, R35, 0x1, R28 ;  /* 0x0000000123197824 */ /* 0x000fe200078e021c */
[----:B0-----:R-:W-:-:S04]  /*1dc0*/  IADD3 R35, P2, PT, R22, 0x100, RZ ;  /* 0x0000010016237810 */ /* 0x001fc80007f5e0ff */
[----:B------:R-:W0:Y:S01]  /*1dd0*/  SHFL.DOWN PT, R28, R25, 0x10, R32 ;  /* 0x0a000000191c7989 */ /* 0x000e2200000e0020 */
[----:B------:R-:W-:Y:S01]  /*1de0*/  IMAD.X R36, RZ, RZ, R23, P2 ;  /* 0x000000ffff247224 */ /* 0x000fe200010e0617 */
[----:B0-----:R-:W-:-:S05]  /*1df0*/  SEL R28, R28, RZ, !P1 ;  /* 0x000000ff1c1c7207 */ /* 0x001fca0004800000 */
[----:B------:R-:W-:-:S07]  /*1e00*/  IMAD.IADD R32, R25, 0x1, R28 ;  /* 0x0000000119207824 */ /* 0x000fce00078e021c */
.L_x_1674:
[----:B------:R-:W-:Y:S05]  /*1e10*/  @!P4 BRA `(.L_x_1600) ;  /* 0x0000000000d8c947 */ /* 0x000fea0003800000 */
.L_x_1608:
[----:B------:R-:W-:Y:S02]  /*1e20*/  IMAD.MOV.U32 R22, RZ, RZ, R35 ;  /* 0x000000ffff167224 */ /* 0x000fe400078e0023 */
[----:B------:R-:W-:Y:S02]  /*1e30*/  IMAD.MOV.U32 R23, RZ, RZ, R36 ;  /* 0x000000ffff177224 */ /* 0x000fe400078e0024 */
[----:B------:R-:W-:-:S05]  /*1e40*/  IMAD.WIDE R22, R37, 0x8, R22 ;  /* 0x0000000825167825 */ /* 0x000fca00078e0216 */
[----:B------:R-:W2:Y:S01]  /*1e50*/  LD.E.64.STRONG.GPU R24, desc[UR8][R22.64+-0x100] ;  /* 0xffff000816187980 */ /* 0x000ea2000c10fb00 */
[----:B------:R-:W-:Y:S05]  /*1e60*/  YIELD ;  /* 0x0000000000007946 */ /* 0x000fea0003800000 */
[----:B------:R-:W-:Y:S01]  /*1e70*/  UMOV UR5, 0xffffffff ;  /* 0xffffffff00057882 */ /* 0x000fe20000000000 */
[----:B--2---:R-:W-:Y:S02]  /*1e80*/  ISETP.NE.AND P4, PT, R24, 0x63, PT ;  /* 0x000000631800780c */ /* 0x004fe40003f85270 */
[----:B------:R-:W-:Y:S11]  /*1e90*/  BRA.DIV UR5, `(.L_x_1601) ;  /* 0x0000004e05287947 */ /* 0x000ff6000b800000 */
[----:B------:R-:W-:-:S13]  /*1ea0*/  VOTE.ANY P4, !P4 ;  /* 0x0000000000ff7806 */ /* 0x000fda0006080100 */
.L_x_1677:
[----:B------:R-:W-:Y:S05]  /*1eb0*/  @!P4 BRA `(.L_x_1602) ;  /* 0x000000000030c947 */ /* 0x000fea0003800000 */
.L_x_1606:
[----:B------:R-:W-:Y:S05]  /*1ec0*/  YIELD ;  /* 0x0000000000007946 */ /* 0x000fea0003800000 */
[----:B------:R-:W-:Y:S05]  /*1ed0*/  @P0 BRA `(.L_x_1603) ;  /* 0x0000000000080947 */ /* 0x000fea0003800000 */
[----:B------:R0:W-:Y:S06]  /*1ee0*/  MEMBAR.SC.CTA ;  /* 0x0000000000007992 */ /* 0x0001ec0000000000 */
[----:B0-----:R-:W-:Y:S05]  /*1ef0*/  BRA `(.L_x_1604) ;  /* 0x0000000000087947 */ /* 0x001fea0003800000 */
.L_x_1603:
[----:B------:R-:W-:Y:S05]  /*1f00*/  NANOSLEEP 0x15e ;  /* 0x0000015e0000795d */ /* 0x000fea0003800000 */
[----:B------:R-:W-:Y:S01]  /*1f10*/  NOP ;  /* 0x0000000000007918 */ /* 0x000fe20000000000 */
.L_x_1604:
[----:B------:R-:W2:Y:S01]  /*1f20*/  LD.E.64.STRONG.GPU R24, desc[UR8][R22.64+-0x100] ;  /* 0xffff000816187980 */ /* 0x000ea2000c10fb00 */
[----:B------:R-:W-:Y:S01]  /*1f30*/  UMOV UR5, 0xffffffff ;  /* 0xffffffff00057882 */ /* 0x000fe20000000000 */
[----:B--2---:R-:W-:Y:S02]  /*1f40*/  ISETP.NE.AND P4, PT, R24, 0x63, PT ;  /* 0x000000631800780c */ /* 0x004fe40003f85270 */
[----:B------:R-:W-:Y:S11]  /*1f50*/  BRA.DIV UR5, `(.L_x_1605) ;  /* 0x0000004e05187947 */ /* 0x000ff6000b800000 */
[----:B------:R-:W-:-:S13]  /*1f60*/  VOTE.ANY P4, !P4 ;  /* 0x0000000000ff7806 */ /* 0x000fda0006080100 */
.L_x_1680:
[----:B------:R-:W-:Y:S05]  /*1f70*/  @P4 BRA `(.L_x_1606) ;  /* 0xfffffffc00d04947 */ /* 0x000fea000383ffff */
.L_x_1602:
[----:B------:R-:W-:Y:S01]  /*1f80*/  UMOV UR5, 0xffffffff ;  /* 0xffffffff00057882 */ /* 0x000fe20000000000 */
[----:B------:R-:W-:Y:S02]  /*1f90*/  ISETP.NE.AND P4, PT, R24, 0x65, PT ;  /* 0x000000651800780c */ /* 0x000fe40003f85270 */
[----:B------:R-:W-:Y:S11]  /*1fa0*/  BRA.DIV UR5, `(.L_x_1607) ;  /* 0x0000004e05247947 */ /* 0x000ff6000b800000 */
[----:B------:R-:W-:Y:S01]  /*1fb0*/  VOTE.ANY R20, PT, !P4 ;  /* 0x0000000000147806 */ /* 0x000fe200060e0100 */
[----:B------:R-:W-:Y:S01]  /*1fc0*/  VIADD R37, R37, 0xffffffe0 ;  /* 0xffffffe025257836 */ /* 0x000fe20000000000 */
[----:B------:R-:W-:Y:S02]  /*1fd0*/  ISETP.NE.AND P4, PT, R24, 0x65, PT ;  /* 0x000000651800780c */ /* 0x000fe40003f85270 */
[----:B------:R-:W-:-:S05]  /*1fe0*/  LOP3.LUT R20, R20, 0x80000000, R41, 0xec, !PT ;  /* 0x8000000014147812 */ /* 0x000fca00078eec29 */
[----:B------:R-:W-:-:S05]  /*1ff0*/  VIADD R23, R20, 0xffffffff ;  /* 0xffffffff14177836 */ /* 0x000fca0000000000 */
[----:B------:R-:W-:Y:S02]  /*2000*/  LOP3.LUT R23, R20, R23, RZ, 0xc, !PT ;  /* 0x0000001714177212 */ /* 0x000fe400078e0cff */
[----:B------:R-:W-:Y:S02]  /*2010*/  VOTE.ALL P4, P4 ;  /* 0x0000000000ff7806 */ /* 0x000fe40002080000 */
[----:B------:R-:W0:Y:S02]  /*2020*/  POPC R22, R23 ;  /* 0x0000001700167309 */ /* 0x000e240000000000 */
[----:B0-----:R-:W0:Y:S01]  /*2030*/  SHFL.DOWN PT, R28, R25, 0x1, R22 ;  /* 0x08200000191c7989 */ /* 0x001e2200000e0016 */
[----:B------:R-:W-:-:S04]  /*2040*/  ISETP.GE.AND P1, PT, R40, R22, PT ;  /* 0x000000162800720c */ /* 0x000fc80003f26270 */
[----:B0-----:R-:W-:Y:S02]  /*2050*/  SEL R28, R28, RZ, !P1 ;  /* 0x000000ff1c1c7207 */ /* 0x001fe40004800000 */
[----:B------:R-:W-:-:S03]  /*2060*/  ISETP.GT.AND P1, PT, R31, R22, PT ;  /* 0x000000161f00720c */ /* 0x000fc60003f24270 */
[----:B------:R-:W-:-:S05]  /*2070*/  IMAD.IADD R45, R28, 0x1, R25 ;  /* 0x000000011c2d7824 */ /* 0x000fca00078e0219 */
[----:B------:R-:W0:Y:S02]  /*2080*/  SHFL.DOWN PT, R28, R45, 0x2, R22 ;  /* 0x084000002d1c7989 */ /* 0x000e2400000e0016 */
        /* <DEDUP_REMOVED lines=12> */
[----:B0-----:R-:W-:-:S04]  /*2150*/  SEL R28, R28, RZ, !P1 ;  /* 0x000000ff1c1c7207 */ /* 0x001fc80004800000 */
[----:B------:R-:W-:-:S07]  /*2160*/  IADD3 R32, PT, PT, R45, R28, R32 ;  /* 0x0000001c2d207210 */ /* 0x000fce0007ffe020 */
.L_x_1689:
[----:B------:R-:W-:Y:S05]  /*2170*/  @P4 BRA `(.L_x_1608) ;  /* 0xfffffffc00284947 */ /* 0x000fea000383ffff */
.L_x_1600:
[----:B------:R-:W-:Y:S02]  /*2180*/  ISETP.NE.AND P1, PT, R0, RZ, PT ;  /* 0x000000ff0000720c */ /* 0x000fe40003f25270 */
[----:B------:R-:W-:-:S11]  /*2190*/  ISETP.NE.AND P0, PT, R40, RZ, PT ;  /* 0x000000ff2800720c */ /* 0x000fd60003f05270 */
[----:B------:R-:W0:Y:S01]  /*21a0*/  @!P1 S2R R23, SR_CgaCtaId ;  /* 0x0000000000179919 */ /* 0x000e220000008800 */
[----:B------:R-:W-:Y:S01]  /*21b0*/  @!P1 MOV R22, 0x400 ;  /* 0x0000040000169802 */ /* 0x000fe20000000f00 */
[----:B------:R-:W-:Y:S01]  /*21c0*/  @!P1 IMAD.IADD R21, R21, 0x1, R32 ;  /* 0x0000000115159824 */ /* 0x000fe200078e0220 */
[----:B------:R-:W-:Y:S01]  /*21d0*/  @!P0 MOV R24, 0x400 ;  /* 0x0000040000188802 */ /* 0x000fe20000000f00 */
[----:B------:R-:W1:Y:S01]  /*21e0*/  @!P0 S2R R25, SR_CgaCtaId ;  /* 0x0000000000198919 */ /* 0x000e620000008800 */
[----:B------:R-:W-:-:S05]  /*21f0*/  @!P1 IMAD.MOV.U32 R20, RZ, RZ, 0x65 ;  /* 0x00000065ff149424 */ /* 0x000fca00078e00ff */
[----:B------:R2:W-:Y:S01]  /*2200*/  @!P1 ST.E.64.STRONG.GPU desc[UR8][R42.64+0x100], R20 ;  /* 0x000100142a009985 */ /* 0x0005e2000c10fb08 */
[----:B0-----:R-:W-:Y:S01]  /*2210*/  @!P1 LEA R22, R23, R22, 0x18 ;  /* 0x0000001617169211 */ /* 0x001fe200078ec0ff */
[----:B------:R-:W-:Y:S02]  /*2220*/  IMAD.MOV.U32 R23, RZ, RZ, R39 ;  /* 0x000000ffff177224 */ /* 0x000fe400078e0027 */
[----:B------:R-:W-:Y:S01]  /*2230*/  @!P0 IMAD.MOV.U32 R23, RZ, RZ, R32 ;  /* 0x000000ffff178224 */ /* 0x000fe200078e0020 */
[----:B-1----:R-:W-:Y:S01]  /*2240*/  @!P0 LEA R25, R25, R24, 0x18 ;  /* 0x0000001819198211 */ /* 0x002fe200078ec0ff */
[----:B------:R2:W-:Y:S04]  /*2250*/  @!P1 STS [R22+0x28], R21 ;  /* 0x0000281516009388 */ /* 0x0005e80000000800 */
[----:B------:R2:W-:Y:S04]  /*2260*/  @!P1 STS [R22+0x24], R32 ;  /* 0x0000242016009388 */ /* 0x0005e80000000800 */
[----:B------:R2:W-:Y:S02]  /*2270*/  @!P0 STS [R25+0xc], R32 ;  /* 0x00000c2019008388 */ /* 0x0005e40000000800 */
.L_x_1590:
[----:B------:R-:W-:Y:S05]  /*2280*/  WARPSYNC.ALL ;  /* 0x0000000000007948 */ /* 0x000fea0003800000 */
[----:B------:R-:W-:Y:S01]  /*2290*/  ISETP.NE.AND P0, PT, R0, RZ, PT ;  /* 0x000000ff0000720c */ /* 0x000fe20003f05270 */
[----:B------:R-:W0:Y:S08]  /*22a0*/  S2UR UR5, SR_CgaCtaId ;  /* 0x00000000000579c3 */ /* 0x000e300000008800 */
[----:B------:R-:W-:Y:S01]  /*22b0*/  BAR.SYNC.DEFER_BLOCKING 0x0 ;  /* 0x0000000000007b1d */ /* 0x000fe20000010000 */
[----:B------:R-:W-:-:S02]  /*22c0*/  ISETP.NE.AND P2, PT, R34, R26, PT ;  /* 0x0000001a2200720c */ /* 0x000fc40003f45270 */
[----:B------:R-:W-:Y:S02]  /*22d0*/  ISETP.NE.AND P3, PT, R26, R19, PT ;  /* 0x000000131a00720c */ /* 0x000fe40003f65270 */
[----:B------:R-:W-:Y:S01]  /*22e0*/  ISETP.NE.AND P4, PT, R19, R18, PT ;  /* 0x000000121300720c */ /* 0x000fe20003f85270 */
[----:B------:R-:W-:Y:S01]  /*22f0*/  UMOV UR4, 0x400 ;  /* 0x0000040000047882 */ /* 0x000fe20000000000 */
[----:B------:R-:W-:Y:S01]  /*2300*/  ISETP.NE.AND P5, PT, R18, R17, PT ;  /* 0x000000111200720c */ /* 0x000fe20003fa5270 */
[----:B------:R-:W-:Y:S01]  /*2310*/  BSSY.RECONVERGENT B0, `(.L_x_1609) ;  /* 0x00000b8000007945 */ /* 0x000fe20003800200 */
[----:B------:R-:W-:Y:S02]  /*2320*/  ISETP.NE.AND P1, PT, R16, R15, PT ;  /* 0x0000000f1000720c */ /* 0x000fe40003f25270 */
[----:B------:R-:W-:Y:S01]  /*2330*/  ISETP.NE.AND P6, PT, R11, R27, PT ;  /* 0x0000001b0b00720c */ /* 0x000fe20003fc5270 */
[----:B0-----:R-:W-:-:S09]  /*2340*/  ULEA UR6, UR5, UR4, 0x18 ;  /* 0x0000000405067291 */ /* 0x001fd2000f8ec0ff */
[----:B--2---:R-:W0:Y:S04]  /*2350*/  @P0 LDS R20, [UR6+0xc] ;  /* 0x00000c06ff140984 */ /* 0x004e280008000800 */
[----:B------:R-:W1:Y:S04]  /*2360*/  LDS R25, [UR6+0x24] ;  /* 0x00002406ff197984 */ /* 0x000e680008000800 */
[----:B------:R-:W2:Y:S01]  /*2370*/  LDS R21, [UR6+0x2c] ;  /* 0x00002c06ff157984 */ /* 0x000ea20008000800 */
[----:B0-----:R-:W-:Y:S01]  /*2380*/  @P0 IMAD.IADD R23, R23, 0x1, R20 ;  /* 0x0000000117170824 */ /* 0x001fe200078e0214 */
[----:B------:R-:W-:Y:S01]  /*2390*/  BAR.SYNC.DEFER_BLOCKING 0x0 ;  /* 0x0000000000007b1d */ /* 0x000fe20000010000 */
[----:B------:R-:W-:-:S02]  /*23a0*/  ISETP.NE.AND P0, PT, R17, R16, PT ;  /* 0x000000101100720c */ /* 0x000fc40003f05270 */
[--C-:B------:R-:W-:Y:S01]  /*23b0*/  IMAD.IADD R10, R10, 0x1, R23.reuse ;  /* 0x000000010a0a7824 */ /* 0x100fe200078e0217 */
[----:B-1----:R-:W-:Y:S01]  /*23c0*/  @P3 IADD3 R38, PT, PT, -R25, R23, R38 ;  /* 0x0000001719263210 */ /* 0x002fe20007ffe126 */
[----:B------:R-:W-:Y:S02]  /*23d0*/  IMAD.IADD R20, R9, 0x1, R23 ;  /* 0x0000000109147824 */ /* 0x000fe400078e0217 */
[--C-:B------:R-:W-:Y:S01]  /*23e0*/  @P2 IMAD.IADD R9, R23, 0x1, -R25.reuse ;  /* 0x0000000117092824 */ /* 0x100fe200078e0a19 */
[----:B------:R-:W-:Y:S01]  /*23f0*/  @P3 LEA R38, R38, UR6, 0x2 ;  /* 0x0000000626263c11 */ /* 0x000fe2000f8e10ff */
[--C-:B------:R-:W-:Y:S02]  /*2400*/  @P4 IMAD.IADD R10, R10, 0x1, -R25.reuse ;  /* 0x000000010a0a4824 */ /* 0x100fe400078e0a19 */
[----:B------:R-:W-:Y:S01]  /*2410*/  @P5 IMAD.IADD R20, R20, 0x1, -R25 ;  /* 0x0000000114145824 */ /* 0x000fe200078e0a19 */
[----:B------:R-:W-:Y:S01]  /*2420*/  @P2 LEA R9, R9, UR6, 0x2 ;  /* 0x0000000609092c11 */ /* 0x000fe2000f8e10ff */
[--C-:B------:R-:W-:Y:S01]  /*2430*/  IMAD.IADD R8, R8, 0x1, R23.reuse ;  /* 0x0000000108087824 */ /* 0x100fe200078e0217 */
[----:B------:R-:W-:Y:S01]  /*2440*/  @P4 LEA R29, R10, UR6, 0x2 ;  /* 0x000000060a1d4c11 */ /* 0x000fe2000f8e10ff */
[----:B------:R-:W-:Y:S01]  /*2450*/  IMAD.IADD R10, R7, 0x1, R23 ;  /* 0x00000001070a7824 */ /* 0x000fe200078e0217 */
[----:B------:R-:W-:Y:S01]  /*2460*/  @P5 LEA R20, R20, UR6, 0x2 ;  /* 0x0000000614145c11 */ /* 0x000fe2000f8e10ff */
[----:B------:R-:W-:-:S02]  /*2470*/  @P0 IMAD.IADD R7, R8, 0x1, -R25 ;  /* 0x0000000108070824 */ /* 0x000fc400078e0a19 */
[----:B------:R-:W-:Y:S02]  /*2480*/  @P1 IMAD.IADD R8, R10, 0x1, -R25 ;  /* 0x000000010a081824 */ /* 0x000fe400078e0a19 */
[--C-:B------:R-:W-:Y:S01]  /*2490*/  IMAD.IADD R6, R6, 0x1, R23.reuse ;  /* 0x0000000106067824 */ /* 0x100fe200078e0217 */
[----:B------:R-:W-:Y:S01]  /*24a0*/  @P0 LEA R7, R7, UR6, 0x2 ;  /* 0x0000000607070c11 */ /* 0x000fe2000f8e10ff */
[--C-:B------:R-:W-:Y:S01]  /*24b0*/  IMAD.IADD R10, R5, 0x1, R23.reuse ;  /* 0x00000001050a7824 */ /* 0x100fe200078e0217 */
[----:B------:R0:W-:Y:S01]  /*24c0*/  @P2 STS [R9], R26 ;  /* 0x0000001a09002388 */ /* 0x0001e20000000800 */
[----:B------:R-:W-:Y:S01]  /*24d0*/  ISETP.NE.AND P2, PT, R15, R14, PT ;  /* 0x0000000e0f00720c */ /* 0x000fe20003f45270 */
[----:B------:R-:W-:Y:S01]  /*24e0*/  IMAD.IADD R22, R2, 0x1, R23 ;  /* 0x0000000102167824 */ /* 0x000fe200078e0217 */
[----:B------:R-:W-:Y:S01]  /*24f0*/  @P1 LEA R8, R8, UR6, 0x2 ;  /* 0x0000000608081c11 */ /* 0x000fe2000f8e10ff */
[----:B------:R-:W-:Y:S01]  /*2500*/  @P3 STS [R38], R19 ;  /* 0x0000001326003388 */ /* 0x000fe20000000800 */
[----:B------:R-:W-:-:S03]  /*2510*/  ISETP.NE.AND P3, PT, R14, R13, PT ;  /* 0x0000000d0e00720c */ /* 0x000fc60003f65270 */
[----:B------:R1:W-:Y:S01]  /*2520*/  @P4 STS [R29], R18 ;  /* 0x000000121d004388 */ /* 0x0003e20000000800 */
[----:B------:R-:W-:Y:S01]  /*2530*/  ISETP.NE.AND P4, PT, R13, R12, PT ;  /* 0x0000000c0d00720c */ /* 0x000fe20003f85270 */
[--C-:B0-----:R-:W-:Y:S02]  /*2540*/  @P6 IMAD.IADD R9, R22, 0x1, -R25.reuse ;  /* 0x0000000116096824 */ /* 0x101fe400078e0a19 */
[----:B------:R0:W-:Y:S01]  /*2550*/  @P5 STS [R20], R17 ;  /* 0x0000001114005388 */ /* 0x0001e20000000800 */
[----:B------:R-:W-:Y:S01]  /*2560*/  ISETP.NE.AND P5, PT, R12, R11, PT ;  /* 0x0000000b0c00720c */ /* 0x000fe20003fa5270 */
[----:B------:R-:W-:Y:S02]  /*2570*/  @P2 IMAD.IADD R2, R6, 0x1, -R25 ;  /* 0x0000000106022824 */ /* 0x000fe400078e0a19 */
[----:B------:R3:W-:Y:S01]  /*2580*/  @P0 STS [R7], R16 ;  /* 0x0000001007000388 */ /* 0x0007e20000000800 */
[----:B--2---:R-:W-:Y:S01]  /*2590*/  ISETP.GE.AND P0, PT, R0, R21, PT ;  /* 0x000000150000720c */ /* 0x004fe20003f06270 */
[----:B-1----:R-:W-:-:S02]  /*25a0*/  IMAD.IADD R18, R4, 0x1, R23 ;  /* 0x0000000104127824 */ /* 0x002fc400078e0217 */
[----:B------:R-:W-:Y:S01]  /*25b0*/  @P3 IMAD.IADD R4, R10, 0x1, -R25 ;  /* 0x000000010a043824 */ /* 0x000fe200078e0a19 */
[----:B------:R3:W-:Y:S01]  /*25c0*/  @P1 STS [R8], R15 ;  /* 0x0000000f08001388 */ /* 0x0007e20000000800 */
[----:B0-----:R-:W-:Y:S01]  /*25d0*/  IMAD.IADD R20, R3, 0x1, R23 ;  /* 0x0000000103147824 */ /* 0x001fe200078e0217 */
[----:B------:R-:W-:Y:S01]  /*25e0*/  @P2 LEA R3, R2, UR6, 0x2 ;  /* 0x0000000602032c11 */ /* 0x000fe2000f8e10ff */
[--C-:B------:R-:W-:Y:S01]  /*25f0*/  @P4 IMAD.IADD R5, R18, 0x1, -R25.reuse ;  /* 0x0000000112054824 */ /* 0x100fe200078e0a19 */
[----:B------:R-:W-:Y:S01]  /*2600*/  @P3 LEA R4, R4, UR6, 0x2 ;  /* 0x0000000604043c11 */ /* 0x000fe2000f8e10ff */
[----:B------:R-:W-:Y:S01]  /*2610*/  @P5 IMAD.IADD R6, R20, 0x1, -R25 ;  /* 0x0000000114065824 */ /* 0x000fe200078e0a19 */
[----:B------:R-:W-:Y:S01]  /*2620*/  @P6 LEA R2, R9, UR6, 0x2 ;  /* 0x0000000609026c11 */ /* 0x000fe2000f8e10ff */
[----:B------:R3:W-:Y:S01]  /*2630*/  @P2 STS [R3], R14 ;  /* 0x0000000e03002388 */ /* 0x0007e20000000800 */
[----:B------:R-:W-:Y:S02]  /*2640*/  @P4 LEA R5, R5, UR6, 0x2 ;  /* 0x0000000605054c11 */ /* 0x000fe4000f8e10ff */
[----:B------:R-:W-:Y:S01]  /*2650*/  @P5 LEA R6, R6, UR6, 0x2 ;  /* 0x0000000606065c11 */ /* 0x000fe2000f8e10ff */
[----:B------:R3:W-:Y:S04]  /*2660*/  @P3 STS [R4], R13 ;  /* 0x0000000d04003388 */ /* 0x0007e80000000800 */
[----:B------:R3:W-:Y:S04]  /*2670*/  @P4 STS [R5], R12 ;  /* 0x0000000c05004388 */ /* 0x0007e80000000800 */
[----:B------:R3:W-:Y:S04]  /*2680*/  @P5 STS [R6], R11 ;  /* 0x0000000b06005388 */ /* 0x0007e80000000800 */
[----:B------:R3:W-:Y:S01]  /*2690*/  @P6 STS [R2], R27 ;  /* 0x0000001b02006388 */ /* 0x0007e20000000800 */
[----:B------:R-:W-:Y:S06]  /*26a0*/  BAR.SYNC.DEFER_BLOCKING 0x0 ;  /* 0x0000000000007b1d */ /* 0x000fec0000010000 */
[----:B------:R-:W-:Y:S05]  /*26b0*/  @P0 BRA `(.L_x_1610) ;  /* 0x0000000400f40947 */ /* 0x000fea0003800000 */
[----:B---3--:R-:W-:Y:S01]  /*26c0*/  LOP3.LUT R2, RZ, R0, RZ, 0x33, !PT ;  /* 0x00000000ff027212 */ /* 0x008fe200078e33ff */
        /* <DEDUP_REMOVED lines=11> */
[----:B------:R-:W-:-:S04]  /*2780*/  LOP3.LUT R2, R2, 0x3, RZ, 0xc0, !PT ;  /* 0x0000000302027812 */ /* 0x000fc800078ec0ff */
[----:B------:R-:W-:Y:S01]  /*2790*/  LOP3.LUT R3, R3, 0xc0, RZ, 0xc0, !PT ;  /* 0x000000c003037812 */ /* 0x000fe200078ec0ff */
[----:B------:R-:W-:-:S04]  /*27a0*/  IMAD.MOV R8, RZ, RZ, -R2 ;  /* 0x000000ffff087224 */ /* 0x000fc800078e0a02 */
[----:B------:R-:W-:-:S07]  /*27b0*/  IMAD.IADD R0, R0, 0x1, R3 ;  /* 0x0000000100007824 */ /* 0x000fce00078e0203 */
.L_x_1613:
[----:B-1----:R1:W2:Y:S01]  /*27c0*/  LDS R9, [R6] ;  /* 0x0000000006097984 */ /* 0x0022a20000000800 */
[----:B0-----:R-:W-:-:S04]  /*27d0*/  IMAD.WIDE R2, R7, 0x4, R4 ;  /* 0x0000000407027825 */ /* 0x001fc800078e0204 */
[----:B------:R-:W-:Y:S02]  /*27e0*/  VIADD R8, R8, 0x1 ;  /* 0x0000000108087836 */ /* 0x000fe40000000000 */
[----:B------:R-:W-:Y:S02]  /*27f0*/  VIADD R7, R7, 0x40 ;  /* 0x0000004007077836 */ /* 0x000fe40000000000 */
[----:B-1----:R-:W-:Y:S01]  /*2800*/  VIADD R6, R6, 0x100 ;  /* 0x0000010006067836 */ /* 0x002fe20000000000 */
[----:B------:R-:W-:Y:S01]  /*2810*/  ISETP.NE.AND P0, PT, R8, RZ, PT ;  /* 0x000000ff0800720c */ /* 0x000fe20003f05270 */
[----:B--2---:R1:W-:-:S12]  /*2820*/  STG.E desc[UR8][R2.64], R9 ;  /* 0x0000000902007986 */ /* 0x0043d8000c101908 */
[----:B------:R-:W-:Y:S05]  /*2830*/  @P0 BRA `(.L_x_1613) ;  /* 0xfffffffc00e00947 */ /* 0x000fea000383ffff */
.L_x_1612:
[----:B------:R-:W-:Y:S05]  /*2840*/  BSYNC.RECONVERGENT B1 ;  /* 0x0000000000017941 */ /* 0x000fea0003800200 */
.L_x_1611:
[----:B------:R-:W-:Y:S05]  /*2850*/  @!P1 BRA `(.L_x_1610) ;  /* 0x00000004008c9947 */ /* 0x000fea0003800000 */
[----:B------:R-:W0:Y:S01]  /*2860*/  LDCU.64 UR4, c[0x0][0x388] ;  /* 0x00007100ff0477ac */ /* 0x000e220008000a00 */
[C---:B-1----:R-:W-:Y:S01]  /*2870*/  IADD3 R2, PT, PT, -R0.reuse, R21, RZ ;  /* 0x0000001500027210 */ /* 0x042fe20007ffe1ff */
[----:B------:R-:W-:Y:S01]  /*2880*/  BSSY.RECONVERGENT B1, `(.L_x_1614) ;  /* 0x0000039000017945 */ /* 0x000fe20003800200 */
[C---:B------:R-:W-:Y:S01]  /*2890*/  LEA R8, R0.reuse, UR6, 0x2 ;  /* 0x0000000600087c11 */ /* 0x040fe2000f8e10ff */
[----:B------:R-:W-:Y:S01]  /*28a0*/  IMAD.IADD R25, R0, 0x1, R25 ;  /* 0x0000000100197824 */ /* 0x000fe200078e0219 */
[----:B------:R-:W-:Y:S02]  /*28b0*/  ISETP.GT.AND P1, PT, R2, 0x300, PT ;  /* 0x000003000200780c */ /* 0x000fe40003f24270 */
[----:B------:R-:W-:Y:S01]  /*28c0*/  PLOP3.LUT P0, PT, PT, PT, PT, 0x80, 0x8 ;  /* 0x000000000008781c */ /* 0x000fe20003f0f070 */
[----:B------:R-:W-:Y:S01]  /*28d0*/  VIADD R8, R8, 0x200 ;  /* 0x0000020008087836 */ /* 0x000fe20000000000 */
[----:B0-----:R-:W-:-:S04]  /*28e0*/  UIADD3 UR4, UP0, UPT, UR4, 0x200, URZ ;  /* 0x0000020004047890 */ /* 0x001fc8000ff1e0ff */
[----:B------:R-:W-:Y:S02]  /*28f0*/  UIADD3.X UR5, UPT, UPT, URZ, UR5, URZ, UP0, !UPT ;  /* 0x00000005ff057290 */ /* 0x000fe400087fe4ff */
[----:B------:R-:W-:-:S04]  /*2900*/  IMAD.U32 R2, RZ, RZ, UR4 ;  /* 0x00000004ff027e24 */ /* 0x000fc8000f8e00ff */
[----:B------:R-:W-:Y:S01]  /*2910*/  IMAD.U32 R3, RZ, RZ, UR5 ;  /* 0x00000005ff037e24 */ /* 0x000fe2000f8e00ff */
[----:B------:R-:W-:Y:S06]  /*2920*/  @!P1 BRA `(.L_x_1615) ;  /* 0x0000000000b89947 */ /* 0x000fec0003800000 */
[----:B------:R-:W-:Y:S01]  /*2930*/  PLOP3.LUT P0, PT, PT, PT, PT, 0x8, 0x80 ;  /* 0x000000000080781c */ /* 0x000fe20003f0e170 */
[----:B------:R-:W-:-:S12]  /*2940*/  VIADD R16, R21, 0xfffffd00 ;  /* 0xfffffd0015107836 */ /* 0x000fd80000000000 */
.L_x_1616:
[----:B0-----:R-:W0:Y:S01]  /*2950*/  LDS R9, [R8+-0x200] ;  /* 0xfffe000008097984 */ /* 0x001e220000000800 */
[C---:B------:R-:W-:Y:S02]  /*2960*/  VIADD R7, R25.reuse, 0x100 ;  /* 0x0000010019077836 */ /* 0x040fe40000000000 */
[C---:B------:R-:W-:Y:S01]  /*2970*/  VIADD R11, R25.reuse, 0x200 ;  /* 0x00000200190b7836 */ /* 0x040fe20000000000 */
[----:B------:R-:W1:Y:S01]  /*2980*/  LDS R15, [R8+-0x100] ;  /* 0xffff0000080f7984 */ /* 0x000e620000000800 */
[C---:B------:R-:W-:Y:S02]  /*2990*/  VIADD R13, R25.reuse, 0x300 ;  /* 0x00000300190d7836 */ /* 0x040fe40000000000 */
[--C-:B------:R-:W-:Y:S01]  /*29a0*/  IMAD.WIDE R4, R25, 0x4, R2.reuse ;  /* 0x0000000419047825 */ /* 0x100fe200078e0202 */
[----:B------:R-:W2:Y:S03]  /*29b0*/  LDS R17, [R8] ;  /* 0x0000000008117984 */ /* 0x000ea60000000800 */
[--C-:B------:R-:W-:Y:S01]  /*29c0*/  IMAD.WIDE R6, R7, 0x4, R2.reuse ;  /* 0x0000000407067825 */ /* 0x100fe200078e0202 */
[----:B------:R-:W3:Y:S03]  /*29d0*/  LDS R19, [R8+0x100] ;  /* 0x0001000008137984 */ /* 0x000ee60000000800 */
[--C-:B------:R-:W-:Y:S01]  /*29e0*/  IMAD.WIDE R10, R11, 0x4, R2.reuse ;  /* 0x000000040b0a7825 */ /* 0x100fe200078e0202 */
[----:B------:R-:W4:Y:S03]  /*29f0*/  LDS R23, [R8+0x200] ;  /* 0x0002000008177984 */ /* 0x000f260000000800 */
[----:B------:R-:W-:Y:S01]  /*2a00*/  IMAD.WIDE R12, R13, 0x4, R2 ;  /* 0x000000040d0c7825 */ /* 0x000fe200078e0202 */
[----:B------:R-:W5:Y:S03]  /*2a10*/  LDS R27, [R8+0x300] ;  /* 0x00030000081b7984 */ /* 0x000f660000000800 */
[----:B------:R-:W-:Y:S01]  /*2a20*/  VIADD R0, R0, 0x400 ;  /* 0x0000040000007836 */ /* 0x000fe20000000000 */
[----:B------:R-:W5:Y:S01]  /*2a30*/  LDS R29, [R8+0x400] ;  /* 0x00040000081d7984 */ /* 0x000f620000000800 */
[----:B------:R-:W-:-:S03]  /*2a40*/  VIADD R25, R25, 0x400 ;  /* 0x0000040019197836 */ /* 0x000fc60000000000 */
[----:B------:R-:W5:Y:S01]  /*2a50*/  LDS R31, [R8+0x500] ;  /* 0x00050000081f7984 */ /* 0x000f620000000800 */
[----:B------:R-:W-:-:S03]  /*2a60*/  ISETP.GE.AND P1, PT, R0, R16, PT ;  /* 0x000000100000720c */ /* 0x000fc60003f26270 */
        /* <DEDUP_REMOVED lines=9> */
[----:B-1----:R0:W-:Y:S01]  /*2b00*/  STG.E desc[UR8][R4.64+-0x100], R15 ;  /* 0xffff000f04007986 */ /* 0x0021e2000c101908 */
[----:B--2---:R-:W-:-:S03]  /*2b10*/  VIADD R8, R8, 0x1000 ;  /* 0x0000100008087836 */ /* 0x004fc60000000000 */
[----:B------:R0:W-:Y:S04]  /*2b20*/  STG.E desc[UR8][R4.64], R17 ;  /* 0x0000001104007986 */ /* 0x0001e8000c101908 */
[----:B---3--:R0:W-:Y:S04]  /*2b30*/  STG.E desc[UR8][R4.64+0x100], R19 ;  /* 0x0001001304007986 */ /* 0x0081e8000c101908 */
[----:B----4-:R0:W-:Y:S04]  /*2b40*/  STG.E desc[UR8][R6.64+-0x200], R23 ;  /* 0xfffe001706007986 */ /* 0x0101e8000c101908 */
[----:B-----5:R0:W-:Y:S04]  /*2b50*/  STG.E desc[UR8][R6.64+-0x100], R27 ;  /* 0xffff001b06007986 */ /* 0x0201e8000c101908 */
        /* <DEDUP_REMOVED lines=11> */
.L_x_1615:
[----:B------:R-:W-:Y:S05]  /*2c10*/  BSYNC.RECONVERGENT B1 ;  /* 0x0000000000017941 */ /* 0x000fea0003800200 */
.L_x_1614:
[----:B0-----:R-:W-:Y:S01]  /*2c20*/  IMAD.IADD R4, R21, 0x1, -R0 ;  /* 0x0000000115047824 */ /* 0x001fe200078e0a00 */
[----:B------:R-:W-:Y:S04]  /*2c30*/  BSSY.RECONVERGENT B1, `(.L_x_1617) ;  /* 0x000001a000017945 */ /* 0x000fe80003800200 */
[----:B------:R-:W-:-:S13]  /*2c40*/  ISETP.GT.AND P1, PT, R4, 0x100, PT ;  /* 0x000001000400780c */ /* 0x000fda0003f24270 */
[----:B------:R-:W-:Y:S05]  /*2c50*/  @!P1 BRA `(.L_x_1618) ;  /* 0x00000000005c9947 */ /* 0x000fea0003800000 */
[----:B------:R-:W0:Y:S01]  /*2c60*/  LDS R9, [R8+-0x200] ;  /* 0xfffe000008097984 */ /* 0x000e220000000800 */
[C---:B------:R-:W-:Y:S01]  /*2c70*/  VIADD R7, R25.reuse, 0x100 ;  /* 0x0000010019077836 */ /* 0x040fe20000000000 */
[----:B------:R-:W-:Y:S01]  /*2c80*/  PLOP3.LUT P0, PT, PT, PT, PT, 0x8, 0x80 ;  /* 0x000000000080781c */ /* 0x000fe20003f0e170 */
[--C-:B------:R-:W-:Y:S01]  /*2c90*/  IMAD.WIDE R4, R25, 0x4, R2.reuse ;  /* 0x0000000419047825 */ /* 0x100fe200078e0202 */
[----:B------:R-:W1:Y:S03]  /*2ca0*/  LDS R11, [R8+-0x100] ;  /* 0xffff0000080b7984 */ /* 0x000e660000000800 */
[----:B------:R-:W-:Y:S01]  /*2cb0*/  IMAD.WIDE R6, R7, 0x4, R2 ;  /* 0x0000000407067825 */ /* 0x000fe200078e0202 */
[----:B------:R-:W2:Y:S03]  /*2cc0*/  LDS R13, [R8] ;  /* 0x00000000080d7984 */ /* 0x000ea60000000800 */
[----:B------:R-:W-:Y:S01]  /*2cd0*/  VIADD R0, R0, 0x200 ;  /* 0x0000020000007836 */ /* 0x000fe20000000000 */
[----:B------:R-:W3:Y:S01]  /*2ce0*/  LDS R15, [R8+0x100] ;  /* 0x00010000080f7984 */ /* 0x000ee20000000800 */
[----:B------:R-:W-:-:S03]  /*2cf0*/  VIADD R25, R25, 0x200 ;  /* 0x0000020019197836 */ /* 0x000fc60000000000 */
[----:B------:R-:W4:Y:S04]  /*2d00*/  LDS R17, [R8+0x200] ;  /* 0x0002000008117984 */ /* 0x000f280000000800 */
[----:B------:R-:W5:Y:S04]  /*2d10*/  LDS R19, [R8+0x300] ;  /* 0x0003000008137984 */ /* 0x000f680000000800 */
[----:B------:R-:W5:Y:S04]  /*2d20*/  LDS R23, [R8+0x400] ;  /* 0x0004000008177984 */ /* 0x000f680000000800 */
[----:B------:R0:W5:Y:S02]  /*2d30*/  LDS R27, [R8+0x500] ;  /* 0x00050000081b7984 */ /* 0x0001640000000800 */
[----:B0-----:R-:W-:-:S02]  /*2d40*/  VIADD R8, R8, 0x800 ;  /* 0x0000080008087836 */ /* 0x001fc40000000000 */
[----:B------:R0:W-:Y:S04]  /*2d50*/  STG.E desc[UR8][R4.64+-0x200], R9 ;  /* 0xfffe000904007986 */ /* 0x0001e8000c101908 */
[----:B-1----:R0:W-:Y:S04]  /*2d60*/  STG.E desc[UR8][R4.64+-0x100], R11 ;  /* 0xffff000b04007986 */ /* 0x0021e8000c101908 */
[----:B--2---:R0:W-:Y:S04]  /*2d70*/  STG.E desc[UR8][R4.64], R13 ;  /* 0x0000000d04007986 */ /* 0x0041e8000c101908 */
[----:B---3--:R0:W-:Y:S04]  /*2d80*/  STG.E desc[UR8][R4.64+0x100], R15 ;  /* 0x0001000f04007986 */ /* 0x0081e8000c101908 */
[----:B----4-:R0:W-:Y:S04]  /*2d90*/  STG.E desc[UR8][R6.64+-0x200], R17 ;  /* 0xfffe001106007986 */ /* 0x0101e8000c101908 */
[----:B-----5:R0:W-:Y:S04]  /*2da0*/  STG.E desc[UR8][R6.64+-0x100], R19 ;  /* 0xffff001306007986 */ /* 0x0201e8000c101908 */
[----:B------:R0:W-:Y:S04]  /*2db0*/  STG.E desc[UR8][R6.64], R23 ;  /* 0x0000001706007986 */ /* 0x0001e8000c101908 */
[----:B------:R0:W-:Y:S02]  /*2dc0*/  STG.E desc[UR8][R6.64+0x100], R27 ;  /* 0x0001001b06007986 */ /* 0x0001e4000c101908 */
.L_x_1618:
[----:B------:R-:W-:Y:S05]  /*2dd0*/  BSYNC.RECONVERGENT B1 ;  /* 0x0000000000017941 */ /* 0x000fea0003800200 */
.L_x_1617:
[----:B------:R-:W-:-:S13]  /*2de0*/  ISETP.LT.OR P0, PT, R0, R21, P0 ;  /* 0x000000150000720c */ /* 0x000fda0000701670 */
[----:B------:R-:W-:Y:S05]  /*2df0*/  @!P0 BRA `(.L_x_1610) ;  /* 0x0000000000248947 */ /* 0x000fea0003800000 */
[----:B0-----:R-:W0:Y:S01]  /*2e00*/  LDS R5, [R8+-0x200] ;  /* 0xfffe000008057984 */ /* 0x001e220000000800 */
[----:B------:R-:W-:-:S03]  /*2e10*/  IMAD.WIDE R2, R25, 0x4, R2 ;  /* 0x0000000419027825 */ /* 0x000fc600078e0202 */
[----:B------:R-:W1:Y:S04]  /*2e20*/  LDS R7, [R8+-0x100] ;  /* 0xffff000008077984 */ /* 0x000e680000000800 */
[----:B------:R-:W2:Y:S04]  /*2e30*/  LDS R9, [R8] ;  /* 0x0000000008097984 */ /* 0x000ea80000000800 */
[----:B------:R-:W3:Y:S04]  /*2e40*/  LDS R11, [R8+0x100] ;  /* 0x00010000080b7984 */ /* 0x000ee80000000800 */
[----:B0-----:R4:W-:Y:S04]  /*2e50*/  STG.E desc[UR8][R2.64+-0x200], R5 ;  /* 0xfffe000502007986 */ /* 0x0019e8000c101908 */
[----:B-1----:R4:W-:Y:S04]  /*2e60*/  STG.E desc[UR8][R2.64+-0x100], R7 ;  /* 0xffff000702007986 */ /* 0x0029e8000c101908 */
[----:B--2---:R4:W-:Y:S04]  /*2e70*/  STG.E desc[UR8][R2.64], R9 ;  /* 0x0000000902007986 */ /* 0x0049e8000c101908 */
[----:B---3--:R4:W-:Y:S02]  /*2e80*/  STG.E desc[UR8][R2.64+0x100], R11 ;  /* 0x0001000b02007986 */ /* 0x0089e4000c101908 */
.L_x_1610:
[----:B------:R-:W-:Y:S05]  /*2e90*/  BSYNC.RECONVERGENT B0 ;  /* 0x0000000000007941 */ /* 0x000fea0003800200 */
.L_x_1609:
[----:B------:R-:W-:Y:S06]  /*2ea0*/  BAR.SYNC.DEFER_BLOCKING 0x0 ;  /* 0x0000000000007b1d */ /* 0x000fec0000010000 */
[----:B------:R-:W-:Y:S05]  /*2eb0*/  EXIT ;  /* 0x000000000000794d */ /* 0x000fea0003800000 */
.L_x_1578:
[----:B------:R-:W0:Y:S01]  /*2ec0*/  S2R R0, SR_CTAID.X ;  /* 0x0000000000007919 */ /* 0x000e220000002500 */
[----:B------:R-:W1:Y:S01]  /*2ed0*/  LDCU UR6, c[0x0][0x3a0] ;  /* 0x00007400ff0677ac */ /* 0x000e620008000800 */
[----:B0-----:R-:W-:Y:S02]  /*2ee0*/  ISETP.NE.AND P0, PT, R0, RZ, PT ;  /* 0x000000ff0000720c */ /* 0x001fe40003f05270 */
[----:B-1----:R-:W-:-:S11]  /*2ef0*/  IADD3 R0, PT, PT, -R2, UR6, RZ ;  /* 0x0000000602007c10 */ /* 0x002fd6000fffe1ff */
[----:B------:R-:W-:Y:S05]  /*2f00*/  @P0 BRA `(.L_x_1619) ;  /* 0x0000001400540947 */ /* 0x000fea0003800000 */
[----:B------:R-:W0:Y:S02]  /*2f10*/  LDC.64 R8, c[0x0][0x380] ;  /* 0x0000e000ff087b82 */ /* 0x000e240000000a00 */
[----:B0-----:R-:W-:-:S05]  /*2f20*/  IMAD.WIDE.U32 R6, R2, 0x4, R8 ;  /* 0x0000000402067825 */ /* 0x001fca00078e0008 */
[----:B------:R0:W2:Y:S01]  /*2f30*/  LDG.E.CONSTANT R10, desc[UR8][R6.64] ;  /* 0x00000008060a7981 */ /* 0x0000a2000c1e9900 */
[----:B------:R-:W1:Y:S02]  /*2f40*/  S2R R4, SR_TID.X ;  /* 0x0000000000047919 */ /* 0x000e640000002100 */
[C---:B-1----:R-:W-:Y:S02]  /*2f50*/  LOP3.LUT R5, R4.reuse, 0x1f, RZ, 0xc0, !PT ;  /* 0x0000001f04057812 */ /* 0x042fe400078ec0ff */
[----:B------:R-:W-:-:S05]  /*2f60*/  LOP3.LUT R12, R4, 0x3e0, RZ, 0xc0, !PT ;  /* 0x000003e0040c7812 */ /* 0x000fca00078ec0ff */
[----:B------:R-:W-:-:S04]  /*2f70*/  IMAD R5, R12, 0xb, R5 ;  /* 0x0000000b0c057824 */ /* 0x000fc800078e0205 */
[C---:B------:R-:W-:Y:S01]  /*2f80*/  VIADD R3, R5.reuse, 0x20 ;  /* 0x0000002005037836 */ /* 0x040fe20000000000 */
[C---:B------:R-:W-:Y:S01]  /*2f90*/  ISETP.GE.AND P3, PT, R5.reuse, R0, PT ;  /* 0x000000000500720c */ /* 0x040fe20003f66270 */
[C---:B------:R-:W-:Y:S01]  /*2fa0*/  VIADD R11, R5.reuse, 0x40 ;  /* 0x00000040050b7836 */ /* 0x040fe20000000000 */
[C---:B0-----:R-:W-:Y:S01]  /*2fb0*/  LEA R6, P2, R5.reuse, R6, 0x2 ;  /* 0x0000000605067211 */ /* 0x041fe200078410ff */
[----:B------:R-:W-:Y:S01]  /*2fc0*/  VIADD R13, R5, 0x60 ;  /* 0x00000060050d7836 */ /* 0x000fe20000000000 */
[-C--:B------:R-:W-:Y:S01]  /*2fd0*/  ISETP.GE.AND P6, PT, R3, R0.reuse, PT ;  /* 0x000000000300720c */ /* 0x080fe20003fc6270 */
[----:B------:R-:W-:Y:S01]  /*2fe0*/  VIADD R15, R5, 0x80 ;  /* 0x00000080050f7836 */ /* 0x000fe20000000000 */
[-C--:B------:R-:W-:Y:S01]  /*2ff0*/  ISETP.GE.AND P5, PT, R11, R0.reuse, PT ;  /* 0x000000000b00720c */ /* 0x080fe20003fa6270 */
[----:B------:R-:W-:Y:S01]  /*3000*/  VIADD R11, R5, 0xe0 ;  /* 0x000000e0050b7836 */ /* 0x000fe20000000000 */
[-C--:B------:R-:W-:Y:S01]  /*3010*/  ISETP.GE.AND P1, PT, R13, R0.reuse, PT ;  /* 0x000000000d00720c */ /* 0x080fe20003f26270 */
[----:B------:R-:W-:Y:S01]  /*3020*/  VIADD R17, R5, 0xa0 ;  /* 0x000000a005117836 */ /* 0x000fe20000000000 */
[----:B------:R-:W-:-:S03]  /*3030*/  ISETP.GE.AND P0, PT, R15, R0, PT ;  /* 0x000000000f00720c */ /* 0x000fc60003f06270 */
[----:B------:R-:W-:Y:S01]  /*3040*/  @!P3 IMAD.IADD R3, R2, 0x1, R5 ;  /* 0x000000010203b824 */ /* 0x000fe200078e0205 */
[----:B------:R-:W-:-:S03]  /*3050*/  ISETP.GE.AND P4, PT, R17, R0, PT ;  /* 0x000000001100720c */ /* 0x000fc60003f86270 */
[----:B------:R-:W-:-:S04]  /*3060*/  @!P3 IMAD.WIDE.U32 R2, R3, 0x4, R8 ;  /* 0x000000040302b825 */ /* 0x000fc800078e0008 */
[----:B------:R-:W-:Y:S02]  /*3070*/  VIADD R9, R5, 0xc0 ;  /* 0x000000c005097836 */ /* 0x000fe40000000000 */
[----:B------:R-:W-:Y:S01]  /*3080*/  IMAD.X R7, RZ, RZ, R7, P2 ;  /* 0x000000ffff077224 */ /* 0x000fe200010e0607 */
[----:B------:R-:W-:Y:S01]  /*3090*/  ISETP.GE.AND P2, PT, R11, R0, PT ;  /* 0x000000000b00720c */ /* 0x000fe20003f46270 */
[C---:B------:R-:W-:Y:S02]  /*30a0*/  VIADD R13, R5.reuse, 0x100 ;  /* 0x00000100050d7836 */ /* 0x040fe40000000000 */
[C---:B------:R-:W-:Y:S02]  /*30b0*/  VIADD R15, R5.reuse, 0x120 ;  /* 0x00000120050f7836 */ /* 0x040fe40000000000 */
[----:B------:R-:W-:Y:S02]  /*30c0*/  VIADD R5, R5, 0x140 ;  /* 0x0000014005057836 */ /* 0x000fe40000000000 */
[----:B--2---:R-:W-:-:S02]  /*30d0*/  IMAD.MOV.U32 R8, RZ, RZ, R10 ;  /* 0x000000ffff087224 */ /* 0x004fc400078e000a */
[----:B------:R0:W2:Y:S01]  /*30e0*/  @!P3 LDG.E.CONSTANT R10, desc[UR8][R2.64] ;  /* 0x00000008020ab981 */ /* 0x0000a2000c1e9900 */
[-C--:B------:R-:W-:Y:S01]  /*30f0*/  ISETP.GE.AND P3, PT, R9, R0.reuse, PT ;  /* 0x000000000900720c */ /* 0x080fe20003f66270 */
[--C-:B------:R-:W-:Y:S02]  /*3100*/  IMAD.MOV.U32 R9, RZ, RZ, R8.reuse ;  /* 0x000000ffff097224 */ /* 0x100fe400078e0008 */
[--C-:B------:R-:W-:Y:S02]  /*3110*/  IMAD.MOV.U32 R11, RZ, RZ, R8.reuse ;  /* 0x000000ffff0b7224 */ /* 0x100fe400078e0008 */
[----:B------:R-:W-:Y:S02]  /*3120*/  IMAD.MOV.U32 R12, RZ, RZ, R8 ;  /* 0x000000ffff0c7224 */ /* 0x000fe400078e0008 */
[----:B------:R-:W3:Y:S01]  /*3130*/  @!P6 LDG.E.CONSTANT R9, desc[UR8][R6.64+0x80] ;  /* 0x000080080609e981 */ /* 0x000ee2000c1e9900 */
[----:B------:R-:W-:-:S03]  /*3140*/  ISETP.GE.AND P6, PT, R13, R0, PT ;  /* 0x000000000d00720c */ /* 0x000fc60003fc6270 */
[----:B------:R-:W4:Y:S01]  /*3150*/  @!P5 LDG.E.CONSTANT R11, desc[UR8][R6.64+0x100] ;  /* 0x00010008060bd981 */ /* 0x000f22000c1e9900 */
[----:B------:R-:W-:-:S03]  /*3160*/  ISETP.GE.AND P5, PT, R15, R0, PT ;  /* 0x000000000f00720c */ /* 0x000fc60003fa6270 */
[----:B------:R-:W5:Y:S01]  /*3170*/  @!P1 LDG.E.CONSTANT R12, desc[UR8][R6.64+0x180] ;  /* 0x00018008060c9981 */ /* 0x000f62000c1e9900 */
[----:B------:R-:W-:Y:S01]  /*3180*/  ISETP.GE.AND P1, PT, R5, R0, PT ;  /* 0x000000000500720c */ /* 0x000fe20003f26270 */
[--C-:B------:R-:W-:Y:S02]  /*3190*/  IMAD.MOV.U32 R5, RZ, RZ, R8.reuse ;  /* 0x000000ffff057224 */ /* 0x100fe400078e0008 */
[--C-:B------:R-:W-:Y:S02]  /*31a0*/  IMAD.MOV.U32 R13, RZ, RZ, R8.reuse ;  /* 0x000000ffff0d7224 */ /* 0x100fe400078e0008 */
[--C-:B------:R-:W-:Y:S02]  /*31b0*/  IMAD.MOV.U32 R14, RZ, RZ, R8.reuse ;  /* 0x000000ffff0e7224 */ /* 0x100fe400078e0008 */
[--C-:B------:R-:W-:Y:S01]  /*31c0*/  IMAD.MOV.U32 R16, RZ, RZ, R8.reuse ;  /* 0x000000ffff107224 */ /* 0x100fe200078e0008 */
[----:B------:R-:W5:Y:S01]  /*31d0*/  @!P0 LDG.E.CONSTANT R5, desc[UR8][R6.64+0x200] ;  /* 0x0002000806058981 */ /* 0x000f62000c1e9900 */
[----:B------:R-:W-:-:S02]  /*31e0*/  IMAD.MOV.U32 R17, RZ, RZ, R8 ;  /* 0x000000ffff117224 */ /* 0x000fc400078e0008 */
        /* <DEDUP_REMOVED lines=16> */
[C---:B------:R-:W-:Y:S01]  /*32f0*/  ISETP.NE.AND P2, PT, R4.reuse, RZ, PT ;  /* 0x000000ff0400720c */ /* 0x040fe20003f45270 */
[----:B------:R-:W-:-:S05]  /*3300*/  IMAD R27, R4, 0xb, RZ ;  /* 0x0000000b041b7824 */ /* 0x000fca00078e02ff */
[C---:B------:R-:W-:Y:S01]  /*3310*/  ISETP.GE.AND P3, PT, R27.reuse, R0, PT ;  /* 0x000000001b00720c */ /* 0x040fe20003f66270 */
[C---:B------:R-:W-:Y:S02]  /*3320*/  VIADD R21, R27.reuse, 0x4 ;  /* 0x000000041b157836 */ /* 0x040fe40000000000 */
[C---:B------:R-:W-:Y:S02]  /*3330*/  VIADD R23, R27.reuse, 0x6 ;  /* 0x000000061b177836 */ /* 0x040fe40000000000 */
[C---:B------:R-:W-:Y:S02]  /*3340*/  VIADD R25, R27.reuse, 0x7 ;  /* 0x000000071b197836 */ /* 0x040fe40000000000 */
[----:B------:R-:W-:Y:S01]  /*3350*/  VIADD R29, R27, 0x9 ;  /* 0x000000091b1d7836 */ /* 0x000fe20000000000 */
        /* <DEDUP_REMOVED lines=15> */
[----:B------:R-:W2:Y:S04]  /*3450*/  LDS R14, [R20+0x8] ;  /* 0x00000800140e7984 */ /* 0x000ea80000000800 */
[----:B------:R-:W3:Y:S04]  /*3460*/  LDS R13, [R20+0xc] ;  /* 0x00000c00140d7984 */ /* 0x000ee80000000800 */
        /* <DEDUP_REMOVED lines=8> */
[----:B------:R-:W-:Y:S06]  /*34f0*/  BAR.SYNC.DEFER_BLOCKING 0x0 ;  /* 0x0000000000007b1d */ /* 0x000fec0000010000 */
[----:B------:R-:W0:Y:S01]  /*3500*/  @P2 LDS R18, [R6+0x12c] ;  /* 0x00012c0006122984 */ /* 0x000e220000000800 */
[----:B------:R-:W-:Y:S01]  /*3510*/  VIADD R19, R27, 0x1 ;  /* 0x000000011b137836 */ /* 0x000fe20000000000 */
[----:B------:R-:W-:Y:S01]  /*3520*/  BAR.SYNC.DEFER_BLOCKING 0x0 ;  /* 0x0000000000007b1d */ /* 0x000fe20000010000 */
[----:B-1----:R-:W-:-:S04]  /*3530*/  ISETP.NE.AND P0, PT, R5, R15, PT ;  /* 0x0000000f0500720c */ /* 0x002fc80003f05270 */
[----:B------:R-:W-:Y:S01]  /*3540*/  ISETP.GE.OR P6, PT, R19, R0, P0 ;  /* 0x000000001300720c */ /* 0x000fe200007c6670 */
[----:B------:R-:W-:Y:S01]  /*3550*/  VIADD R19, R27, 0x2 ;  /* 0x000000021b137836 */ /* 0x000fe20000000000 */
[----:B--2---:R-:W-:Y:S01]  /*3560*/  ISETP.NE.AND P0, PT, R15, R14, PT ;  /* 0x0000000e0f00720c */ /* 0x004fe20003f05270 */
[----:B------:R-:W-:-:S03]  /*3570*/  IMAD.MOV.U32 R17, RZ, RZ, 0x1 ;  /* 0x00000001ff117424 */ /* 0x000fc600078e00ff */
[----:B------:R-:W-:Y:S01]  /*3580*/  ISETP.GE.OR P4, PT, R19, R0, P0 ;  /* 0x000000001300720c */ /* 0x000fe20000786670 */
[----:B------:R-:W-:Y:S01]  /*3590*/  VIADD R19, R27, 0x3 ;  /* 0x000000031b137836 */ /* 0x000fe20000000000 */
[----:B---3--:R-:W-:Y:S02]  /*35a0*/  ISETP.NE.AND P0, PT, R14, R13, PT ;  /* 0x0000000d0e00720c */ /* 0x008fe40003f05270 */
[----:B0-----:R-:W-:-:S04]  /*35b0*/  @P2 ISETP.NE.AND P1, PT, R18, R5, PT ;  /* 0x000000051200220c */ /* 0x001fc80003f25270 */
[----:B------:R-:W-:-:S04]  /*35c0*/  @P2 SEL R17, RZ, 0x1, !P1 ;  /* 0x00000001ff112807 */ /* 0x000fc80004800000 */
[----:B------:R-:W-:Y:S02]  /*35d0*/  SEL R17, R17, 0x1, !P3 ;  /* 0x0000000111117807 */ /* 0x000fe40005800000 */
[----:B------:R-:W-:Y:S02]  /*35e0*/  ISETP.GE.OR P2, PT, R19, R0, P0 ;  /* 0x000000001300720c */ /* 0x000fe40000746670 */
[----:B------:R-:W-:Y:S01]  /*35f0*/  ISETP.NE.AND P0, PT, R13, R12, PT ;  /* 0x0000000c0d00720c */ /* 0x000fe20003f05270 */
[----:B------:R-:W-:Y:S02]  /*3600*/  VIADD R18, R17, 0x1 ;  /* 0x0000000111127836 */ /* 0x000fe40000000000 */
[----:B------:R-:W-:Y:S01]  /*3610*/  @!P6 IMAD.MOV R18, RZ, RZ, R17 ;  /* 0x000000ffff12e224 */ /* 0x000fe200078e0211 */
[----:B------:R-:W-:Y:S01]  /*3620*/  ISETP.GE.OR P0, PT, R21, R0, P0 ;  /* 0x000000001500720c */ /* 0x000fe20000706670 */
[----:B------:R-:W-:Y:S02]  /*3630*/  VIADD R21, R27, 0x5 ;  /* 0x000000051b157836 */ /* 0x000fe40000000000 */
[----:B------:R-:W-:Y:S01]  /*3640*/  VIADD R19, R18, 0x1 ;  /* 0x0000000112137836 */ /* 0x000fe20000000000 */
[----:B------:R-:W-:Y:S01]  /*3650*/  ISETP.NE.AND P1, PT, R12, R11, PT ;  /* 0x0000000b0c00720c */ /* 0x000fe20003f25270 */
[----:B------:R-:W-:Y:S01]  /*3660*/  @!P4 IMAD.MOV R19, RZ, RZ, R18 ;  /* 0x000000ffff13c224 */ /* 0x000fe200078e0212 */
[----:B------:R-:W-:-:S02]  /*3670*/  P2R R30, PR, RZ, 0x4 ;  /* 0x00000004ff1e7803 */ /* 0x000fc40000000000 */
[----:B------:R-:W-:Y:S01]  /*3680*/  ISETP.GE.OR P1, PT, R21, R0, P1 ;  /* 0x000000001500720c */ /* 0x000fe20000f26670 */
[----:B------:R-:W-:Y:S02]  /*3690*/  VIADD R20, R19, 0x1 ;  /* 0x0000000113147836 */ /* 0x000fe40000000000 */
[----:B------:R-:W-:Y:S01]  /*36a0*/  @!P2 IMAD.MOV R20, RZ, RZ, R19 ;  /* 0x000000ffff14a224 */ /* 0x000fe200078e0213 */
[----:B------:R-:W-:Y:S02]  /*36b0*/  ISETP.NE.AND P2, PT, R11, R10, PT ;  /* 0x0000000a0b00720c */ /* 0x000fe40003f45270 */
[----:B------:R-:W-:Y:S02]  /*36c0*/  ISETP.NE.AND P3, PT, R10, R9, PT ;  /* 0x000000090a00720c */ /* 0x000fe40003f65270 */
[-C--:B------:R-:W-:Y:S01]  /*36d0*/  ISETP.GE.OR P2, PT, R23, R0.reuse, P2 ;  /* 0x000000001700720c */ /* 0x080fe20001746670 */
[----:B------:R-:W-:Y:S01]  /*36e0*/  VIADD R21, R20, 0x1 ;  /* 0x0000000114157836 */ /* 0x000fe20000000000 */
[----:B------:R-:W-:Y:S01]  /*36f0*/  ISETP.GE.OR P3, PT, R25, R0, P3 ;  /* 0x000000001900720c */ /* 0x000fe20001f66670 */
[----:B------:R-:W-:Y:S01]  /*3700*/  @!P0 IMAD.MOV R21, RZ, RZ, R20 ;  /* 0x000000ffff158224 */ /* 0x000fe200078e0214 */
[----:B------:R-:W-:Y:S01]  /*3710*/  P2R R26, PR, RZ, 0x10 ;  /* 0x00000010ff1a7803 */ /* 0x000fe20000000000 */
[----:B------:R-:W-:Y:S01]  /*3720*/  VIADD R25, R27, 0x8 ;  /* 0x000000081b197836 */ /* 0x000fe20000000000 */
[----:B------:R-:W-:Y:S01]  /*3730*/  ISETP.NE.AND P4, PT, R9, R8, PT ;  /* 0x000000080900720c */ /* 0x000fe20003f85270 */
[----:B------:R-:W-:-:S02]  /*3740*/  VIADD R22, R21, 0x1 ;  /* 0x0000000115167836 */ /* 0x000fc40000000000 */
[----:B------:R-:W-:Y:S01]  /*3750*/  @!P1 IMAD.MOV R22, RZ, RZ, R21 ;  /* 0x000000ffff169224 */ /* 0x000fe200078e0215 */
[----:B------:R-:W-:Y:S02]  /*3760*/  P2R R35, PR, RZ, 0x2 ;  /* 0x00000002ff237803 */ /* 0x000fe40000000000 */
[----:B------:R-:W-:Y:S01]  /*3770*/  ISETP.GE.OR P4, PT, R25, R0, P4 ;  /* 0x000000001900720c */ /* 0x000fe20002786670 */
[----:B------:R-:W-:Y:S01]  /*3780*/  VIADD R23, R22, 0x1 ;  /* 0x0000000116177836 */ /* 0x000fe20000000000 */
[----:B------:R-:W-:Y:S02]  /*3790*/  ISETP.NE.AND P1, PT, R26, RZ, PT ;  /* 0x000000ff1a00720c */ /* 0x000fe40003f25270 */
[----:B------:R-:W-:Y:S01]  /*37a0*/  ISETP.NE.AND P5, PT, R8, R16, PT ;  /* 0x000000100800720c */ /* 0x000fe20003fa5270 */
[----:B------:R-:W-:Y:S01]  /*37b0*/  @!P2 IMAD.MOV R23, RZ, RZ, R22 ;  /* 0x000000ffff17a224 */ /* 0x000fe200078e0216 */
[----:B------:R-:W-:Y:S01]  /*37c0*/  P2R R24, PR, RZ, 0x40 ;  /* 0x00000040ff187803 */ /* 0x000fe20000000000 */
[----:B------:R-:W-:Y:S01]  /*37d0*/  VIADD R27, R27, 0xa ;  /* 0x0000000a1b1b7836 */ /* 0x000fe20000000000 */
[----:B------:R-:W-:-:S02]  /*37e0*/  P2R R36, PR, RZ, 0x2 ;  /* 0x00000002ff247803 */ /* 0x000fc40000000000 */
[----:B------:R-:W-:Y:S02]  /*37f0*/  ISETP.GE.OR P5, PT, R29, R0, P5 ;  /* 0x000000001d00720c */ /* 0x000fe40002fa6670 */
[----:B------:R-:W-:Y:S01]  /*3800*/  ISETP.NE.AND P1, PT, R24, RZ, PT ;  /* 0x000000ff1800720c */ /* 0x000fe20003f25270 */
[----:B------:R-:W-:Y:S01]  /*3810*/  VIADD R24, R23, 0x1 ;  /* 0x0000000117187836 */ /* 0x000fe20000000000 */
[----:B------:R-:W-:Y:S01]  /*3820*/  ISETP.NE.AND P6, PT, R16, R7, PT ;  /* 0x000000071000720c */ /* 0x000fe20003fc5270 */
[----:B------:R-:W-:-:S03]  /*3830*/  @!P3 IMAD.MOV R24, RZ, RZ, R23 ;  /* 0x000000ffff18b224 */ /* 0x000fc600078e0217 */
[----:B------:R-:W-:Y:S01]  /*3840*/  ISETP.GE.OR P6, PT, R27, R0, P6 ;  /* 0x000000001b00720c */ /* 0x000fe200037c6670 */
[----:B------:R-:W-:Y:S02]  /*3850*/  VIADD R25, R24, 0x1 ;  /* 0x0000000118197836 */ /* 0x000fe40000000000 */
[----:B------:R-:W-:-:S04]  /*3860*/  @!P4 IMAD.MOV R25, RZ, RZ, R24 ;  /* 0x000000ffff19c224 */ /* 0x000fc800078e0218 */
[C---:B------:R-:W-:Y:S01]  /*3870*/  VIADD R26, R25.reuse, 0x1 ;  /* 0x00000001191a7836 */ /* 0x040fe20000000000 */
[----:B------:R-:W-:-:S05]  /*3880*/  @!P5 IADD3 R26, PT, PT, R25, RZ, RZ ;  /* 0x000000ff191ad210 */ /* 0x000fca0007ffe0ff */
[----:B------:R-:W-:Y:S02]  /*3890*/  VIADD R27, R26, 0x1 ;  /* 0x000000011a1b7836 */ /* 0x000fe40000000000 */
[----:B------:R-:W-:Y:S01]  /*38a0*/  @!P6 IMAD.MOV R27, RZ, RZ, R26 ;  /* 0x000000ffff1be224 */ /* 0x000fe200078e021a */
[----:B------:R-:W-:-:S04]  /*38b0*/  P2R R34, PR, RZ, 0x1 ;  /* 0x00000001ff227803 */ /* 0x000fc80000000000 */
[----:B------:R-:W0:Y:S01]  /*38c0*/  SHFL.UP P0, R28, R27, 0x1, RZ ;  /* 0x042000001b1c7989 */ /* 0x000e2200000000ff */
[----:B------:R-:W-:Y:S01]  /*38d0*/  P2R R37, PR, RZ, 0x2 ;  /* 0x00000002ff257803 */ /* 0x000fe20000000000 */
[----:B0-----:R-:W-:-:S05]  /*38e0*/  @P0 IMAD.IADD R28, R28, 0x1, R27 ;  /* 0x000000011c1c0824 */ /* 0x001fca00078e021b */
[----:B------:R-:W0:Y:S01]  /*38f0*/  SHFL.UP P1, R29, R28, 0x2, RZ ;  /* 0x044000001c1d7989 */ /* 0x000e2200000200ff */
[----:B------:R-:W-:Y:S01]  /*3900*/  ISETP.NE.AND P0, PT, R30, RZ, PT ;  /* 0x000000ff1e00720c */ /* 0x000fe20003f05270 */
[----:B0-----:R-:W-:-:S05]  /*3910*/  @P1 IMAD.IADD R29, R28, 0x1, R29 ;  /* 0x000000011c1d1824 */ /* 0x001fca00078e021d */
[----:B------:R-:W0:Y:S02]  /*3920*/  SHFL.UP P1, R30, R29, 0x4, RZ ;  /* 0x048000001d1e7989 */ /* 0x000e2400000200ff */
[----:B0-----:R-:W-:-:S05]  /*3930*/  @P1 IMAD.IADD R30, R29, 0x1, R30 ;  /* 0x000000011d1e1824 */ /* 0x001fca00078e021e */
[----:B------:R-:W0:Y:S02]  /*3940*/  SHFL.UP P1, R31, R30, 0x8, RZ ;  /* 0x050000001e1f7989 */ /* 0x000e2400000200ff */
[----:B0-----:R-:W-:-:S05]  /*3950*/  @P1 IMAD.IADD R31, R30, 0x1, R31 ;  /* 0x000000011e1f1824 */ /* 0x001fca00078e021f */
[----:B------:R-:W0:Y:S02]  /*3960*/  SHFL.UP P1, R32, R31, 0x10, RZ ;  /* 0x060000001f207989 */ /* 0x000e2400000200ff */
[----:B0-----:R-:W-:Y:S01]  /*3970*/  @P1 IMAD.IADD R32, R31, 0x1, R32 ;  /* 0x000000011f201824 */ /* 0x001fe200078e0220 */
[----:B------:R-:W-:-:S13]  /*3980*/  ISETP.NE.AND P1, PT, R2, 0x1f, PT ;  /* 0x0000001f0200780c */ /* 0x000fda0003f25270 */
[----:B------:R-:W-:-:S05]  /*3990*/  @!P1 LEA R33, R3, UR4, 0x2 ;  /* 0x0000000403219c11 */ /* 0x000fca000f8e10ff */
[----:B------:R-:W-:Y:S01]  /*39a0*/  @!P1 STS [R33], R32 ;  /* 0x0000002021009388 */ /* 0x000fe20000000800 */
[----:B------:R-:W-:Y:S01]  /*39b0*/  BAR.SYNC.DEFER_BLOCKING 0x0 ;  /* 0x0000000000007b1d */ /* 0x000fe20000010000 */
[----:B------:R-:W-:-:S05]  /*39c0*/  ISETP.NE.AND P1, PT, R2, RZ, PT ;  /* 0x000000ff0200720c */ /* 0x000fca0003f25270 */
[----:B------:R-:W0:Y:S01]  /*39d0*/  LDS.64 R2, [UR4] ;  /* 0x00000004ff027984 */ /* 0x000e220008000a00 */
[----:B------:R-:W-:-:S05]  /*39e0*/  IMAD.IADD R27, R32, 0x1, -R27 ;  /* 0x00000001201b7824 */ /* 0x000fca00078e0a1b */
[----:B------:R-:W-:Y:S01]  /*39f0*/  SEL R28, R27, RZ, P1 ;  /* 0x000000ff1b1c7207 */ /* 0x000fe20000800000 */
[----:B------:R-:W-:Y:S01]  /*3a00*/  BAR.SYNC.DEFER_BLOCKING 0x0 ;  /* 0x0000000000007b1d */ /* 0x000fe20000010000 */
[----:B------:R-:W-:-:S04]  /*3a10*/  ISETP.GE.U32.AND P1, PT, R4, 0x20, PT ;  /* 0x000000200400780c */ /* 0x000fc80003f26070 */
[----:B0-----:R-:W-:Y:S02]  /*3a20*/  SEL R27, R2, RZ, P1 ;  /* 0x000000ff021b7207 */ /* 0x001fe40000800000 */
[----:B------:R-:W-:-:S03]  /*3a30*/  ISETP.NE.AND P1, PT, R17, RZ, PT ;  /* 0x000000ff1100720c */ /* 0x000fc60003f25270 */
[----:B------:R-:W-:-:S10]  /*3a40*/  IMAD.IADD R27, R27, 0x1, R28 ;  /* 0x000000011b1b7824 */ /* 0x000fd400078e021c */
[----:B------:R-:W-:-:S05]  /*3a50*/  @P1 LEA R28, R27, UR4, 0x2 ;  /* 0x000000041b1c1c11 */ /* 0x000fca000f8e10ff */
[----:B------:R0:W-:Y:S01]  /*3a60*/  @P1 STS [R28], R5 ;  /* 0x000000051c001388 */ /* 0x0001e20000000800 */
[----:B------:R-:W-:-:S13]  /*3a70*/  ISETP.NE.AND P1, PT, R37, RZ, PT ;  /* 0x000000ff2500720c */ /* 0x000fda0003f25270 */
[----:B------:R-:W-:-:S05]  /*3a80*/  @P1 IMAD.IADD R17, R17, 0x1, R27 ;  /* 0x0000000111111824 */ /* 0x000fca00078e021b */
[----:B------:R-:W-:-:S05]  /*3a90*/  @P1 LEA R30, R17, UR4, 0x2 ;  /* 0x00000004111e1c11 */ /* 0x000fca000f8e10ff */
[----:B------:R-:W-:Y:S01]  /*3aa0*/  @P1 STS [R30], R15 ;  /* 0x0000000f1e001388 */ /* 0x000fe20000000800 */
[----:B------:R-:W-:Y:S01]  /*3ab0*/  ISETP.NE.AND P1, PT, R36, RZ, PT ;  /* 0x000000ff2400720c */ /* 0x000fe20003f25270 */
[----:B------:R-:W-:-:S12]  /*3ac0*/  @P0 IMAD.IADD R19, R19, 0x1, R27 ;  /* 0x0000000113130824 */ /* 0x000fd800078e021b */
[----:B------:R-:W-:-:S05]  /*3ad0*/  @P1 IMAD.IADD R18, R18, 0x1, R27 ;  /* 0x0000000112121824 */ /* 0x000fca00078e021b */
[----:B------:R-:W-:Y:S02]  /*3ae0*/  @P1 LEA R17, R18, UR4, 0x2 ;  /* 0x0000000412111c11 */ /* 0x000fe4000f8e10ff */
[----:B------:R-:W-:-:S03]  /*3af0*/  @P0 LEA R18, R19, UR4, 0x2 ;  /* 0x0000000413120c11 */ /* 0x000fc6000f8e10ff */
[----:B------:R-:W-:Y:S04]  /*3b00*/  @P1 STS [R17], R14 ;  /* 0x0000000e11001388 */ /* 0x000fe80000000800 */
[----:B------:R-:W-:Y:S01]  /*3b10*/  @P0 STS [R18], R13 ;  /* 0x0000000d12000388 */ /* 0x000fe20000000800 */
[----:B------:R-:W-:Y:S02]  /*3b20*/  ISETP.NE.AND P0, PT, R34, RZ, PT ;  /* 0x000000ff2200720c */ /* 0x000fe40003f05270 */
[----:B------:R-:W-:Y:S02]  /*3b30*/  ISETP.NE.AND P1, PT, R35, RZ, PT ;  /* 0x000000ff2300720c */ /* 0x000fe40003f25270 */
[----:B------:R-:W-:-:S09]  /*3b40*/  IADD3 R0, PT, PT, R3, R0, R2 ;  /* 0x0000000003007210 */ /* 0x000fd20007ffe002 */
[----:B------:R-:W-:-:S05]  /*3b50*/  @P0 IMAD.IADD R20, R20, 0x1, R27 ;  /* 0x0000000114140824 */ /* 0x000fca00078e021b */
[----:B0-----:R-:W-:Y:S01]  /*3b60*/  @P0 LEA R5, R20, UR4, 0x2 ;  /* 0x0000000414050c11 */ /* 0x001fe2000f8e10ff */
[----:B------:R-:W-:-:S04]  /*3b70*/  @P1 IMAD.IADD R21, R21, 0x1, R27 ;  /* 0x0000000115151824 */ /* 0x000fc800078e021b */
[----:B------:R0:W-:Y:S01]  /*3b80*/  @P0 STS [R5], R12 ;  /* 0x0000000c05000388 */ /* 0x0001e20000000800 */
[--C-:B------:R-:W-:Y:S02]  /*3b90*/  @P2 IMAD.IADD R22, R22, 0x1, R27.reuse ;  /* 0x0000000116162824 */ /* 0x100fe400078e021b */
[--C-:B------:R-:W-:Y:S02]  /*3ba0*/  @P3 IMAD.IADD R23, R23, 0x1, R27.reuse ;  /* 0x0000000117173824 */ /* 0x100fe400078e021b */
[--C-:B------:R-:W-:Y:S02]  /*3bb0*/  @P4 IMAD.IADD R24, R24, 0x1, R27.reuse ;  /* 0x0000000118184824 */ /* 0x100fe400078e021b */
[----:B0-----:R-:W-:Y:S01]  /*3bc0*/  VIADD R5, R0, 0xfffffd40 ;  /* 0xfffffd4000057836 */ /* 0x001fe20000000000 */
[----:B------:R-:W-:Y:S01]  /*3bd0*/  @P1 LEA R20, R21, UR4, 0x2 ;  /* 0x0000000415141c11 */ /* 0x000fe2000f8e10ff */
[--C-:B------:R-:W-:Y:S01]  /*3be0*/  @P5 IMAD.IADD R25, R25, 0x1, R27.reuse ;  /* 0x0000000119195824 */ /* 0x100fe200078e021b */
[----:B------:R-:W-:Y:S01]  /*3bf0*/  @P2 LEA R13, R22, UR4, 0x2 ;  /* 0x00000004160d2c11 */ /* 0x000fe2000f8e10ff */
[----:B------:R-:W-:Y:S01]  /*3c00*/  @P6 IMAD.IADD R26, R26, 0x1, R27 ;  /* 0x000000011a1a6824 */ /* 0x000fe200078e021b */
[----:B------:R-:W-:-:S02]  /*3c10*/  ISETP.GE.AND P0, PT, R4, R5, PT ;  /* 0x000000050400720c */ /* 0x000fc40003f06270 */
[----:B------:R-:W-:Y:S02]  /*3c20*/  @P3 LEA R14, R23, UR4, 0x2 ;  /* 0x00000004170e3c11 */ /* 0x000fe4000f8e10ff */
[----:B------:R-:W-:Y:S01]  /*3c30*/  @P4 LEA R15, R24, UR4, 0x2 ;  /* 0x00000004180f4c11 */ /* 0x000fe2000f8e10ff */
[----:B------:R0:W-:Y:S01]  /*3c40*/  @P1 STS [R20], R11 ;  /* 0x0000000b14001388 */ /* 0x0001e20000000800 */
[----:B------:R-:W-:Y:S02]  /*3c50*/  @P5 LEA R25, R25, UR4, 0x2 ;  /* 0x0000000419195c11 */ /* 0x000fe4000f8e10ff */
[----:B------:R-:W-:Y:S01]  /*3c60*/  @P6 LEA R26, R26, UR4, 0x2 ;  /* 0x000000041a1a6c11 */ /* 0x000fe2000f8e10ff */
[----:B------:R0:W-:Y:S04]  /*3c70*/  @P2 STS [R13], R10 ;  /* 0x0000000a0d002388 */ /* 0x0001e80000000800 */
[----:B------:R0:W-:Y:S01]  /*3c80*/  @P3 STS [R14], R9 ;  /* 0x000000090e003388 */ /* 0x0001e20000000800 */
[----:B------:R-:W-:Y:S03]  /*3c90*/  BSSY.RECONVERGENT B0, `(.L_x_1620) ;  /* 0x000007a000007945 */ /* 0x000fe60003800200 */
[----:B------:R0:W-:Y:S04]  /*3ca0*/  @P4 STS [R15], R8 ;  /* 0x000000080f004388 */ /* 0x0001e80000000800 */
[----:B------:R0:W-:Y:S04]  /*3cb0*/  @P5 STS [R25], R16 ;  /* 0x0000001019005388 */ /* 0x0001e80000000800 */
[----:B------:R0:W-:Y:S01]  /*3cc0*/  @P6 STS [R26], R7 ;  /* 0x000000071a006388 */ /* 0x0001e20000000800 */
[----:B------:R-:W-:Y:S06]  /*3cd0*/  BAR.SYNC.DEFER_BLOCKING 0x0 ;  /* 0x0000000000007b1d */ /* 0x000fec0000010000 */
[----:B------:R-:W-:Y:S05]  /*3ce0*/  @P0 BRA `(.L_x_1621) ;  /* 0x0000000400d00947 */ /* 0x000fea0003800000 */
[----:B------:R-:W-:Y:S01]  /*3cf0*/  IADD3 R3, PT, PT, R3, UR6, R2 ;  /* 0x0000000603037c10 */ /* 0x000fe2000fffe002 */
[----:B------:R-:W-:Y:S03]  /*3d00*/  BSSY.RECONVERGENT B1, `(.L_x_1622) ;  /* 0x0000016000017945 */ /* 0x000fe60003800200 */
[----:B------:R-:W-:-:S04]  /*3d10*/  IADD3 R0, PT, PT, R3, -0x2c1, -R4 ;  /* 0xfffffd3f03007810 */ /* 0x000fc80007ffe804 */
[C---:B------:R-:W-:Y:S02]  /*3d20*/  LOP3.LUT R2, R0.reuse, 0xc0, RZ, 0xc0, !PT ;  /* 0x000000c000027812 */ /* 0x040fe400078ec0ff */
[----:B------:R-:W-:Y:S02]  /*3d30*/  ISETP.GE.U32.AND P1, PT, R0, 0xc0, PT ;  /* 0x000000c00000780c */ /* 0x000fe40003f26070 */
[----:B------:R-:W-:-:S13]  /*3d40*/  ISETP.NE.AND P0, PT, R2, 0xc0, PT ;  /* 0x000000c00200780c */ /* 0x000fda0003f05270 */
[----:B------:R-:W-:Y:S05]  /*3d50*/  @!P0 BRA `(.L_x_1623) ;  /* 0x0000000000408947 */ /* 0x000fea0003800000 */
[----:B------:R-:W1:Y:S01]  /*3d60*/  LDC.64 R2, c[0x0][0x388] ;  /* 0x0000e200ff027b82 */ /* 0x000e620000000a00 */
[----:B------:R-:W-:-:S05]  /*3d70*/  LEA.HI R0, R0, 0x1, RZ, 0x1a ;  /* 0x0000000100007811 */ /* 0x000fca00078fd0ff */
[C---:B0-----:R-:W-:Y:S01]  /*3d80*/  IMAD.SHL.U32 R7, R0.reuse, 0x40, RZ ;  /* 0x0000004000077824 */ /* 0x041fe200078e00ff */
[----:B------:R-:W-:-:S04]  /*3d90*/  LOP3.LUT R0, R0, 0x3, RZ, 0xc0, !PT ;  /* 0x0000000300007812 */ /* 0x000fc800078ec0ff */
[----:B------:R-:W-:Y:S01]  /*3da0*/  LOP3.LUT R7, R7, 0xc0, RZ, 0xc0, !PT ;  /* 0x000000c007077812 */ /* 0x000fe200078ec0ff */
[----:B------:R-:W-:Y:S02]  /*3db0*/  IMAD.MOV R0, RZ, RZ, -R0 ;  /* 0x000000ffff007224 */ /* 0x000fe400078e0a00 */
[----:B-1----:R-:W-:-:S04]  /*3dc0*/  IMAD.WIDE.U32 R2, R4, 0x4, R2 ;  /* 0x0000000404027825 */ /* 0x002fc800078e0002 */
[----:B------:R-:W-:-:S07]  /*3dd0*/  IMAD.IADD R4, R4, 0x1, R7 ;  /* 0x0000000104047824 */ /* 0x000fce00078e0207 */
.L_x_1624:
        /* <DEDUP_REMOVED lines=8> */
.L_x_1623:
[----:B------:R-:W-:Y:S05]  /*3e60*/  BSYNC.RECONVERGENT B1 ;  /* 0x0000000000017941 */ /* 0x000fea0003800200 */
.L_x_1622:
[----:B------:R-:W-:Y:S05]  /*3e70*/  @!P1 BRA `(.L_x_1621) ;  /* 0x00000004006c9947 */ /* 0x000fea0003800000 */
[----:B------:R-:W1:Y:S01]  /*3e80*/  LDC.64 R2, c[0x0][0x388] ;  /* 0x0000e200ff027b82 */ /* 0x000e620000000a00 */
[----:B------:R-:W-:Y:S01]  /*3e90*/  IMAD.IADD R0, R5, 0x1, -R4 ;  /* 0x0000000105007824 */ /* 0x000fe200078e0a04 */
[----:B------:R-:W-:Y:S04]  /*3ea0*/  BSSY.RECONVERGENT B1, `(.L_x_1625) ;  /* 0x0000033000017945 */ /* 0x000fe80003800200 */
[----:B------:R-:W-:Y:S02]  /*3eb0*/  ISETP.GT.AND P1, PT, R0, 0x300, PT ;  /* 0x000003000000780c */ /* 0x000fe40003f24270 */
[----:B------:R-:W-:-:S05]  /*3ec0*/  LEA R0, R4, UR4, 0x2 ;  /* 0x0000000404007c11 */ /* 0x000fca000f8e10ff */
[----:B------:R-:W-:Y:S02]  /*3ed0*/  VIADD R0, R0, 0x200 ;  /* 0x0000020000007836 */ /* 0x000fe40000000000 */
[----:B-1----:R-:W-:-:S03]  /*3ee0*/  IMAD.WIDE.U32 R2, R4, 0x4, R2 ;  /* 0x0000000404027825 */ /* 0x002fc600078e0002 */
[----:B------:R-:W-:-:S05]  /*3ef0*/  IADD3 R2, P0, PT, R2, 0x200, RZ ;  /* 0x0000020002027810 */ /* 0x000fca0007f1e0ff */
[----:B------:R-:W-:Y:S01]  /*3f00*/  IMAD.X R3, RZ, RZ, R3, P0 ;  /* 0x000000ffff037224 */ /* 0x000fe200000e0603 */
[----:B------:R-:W-:Y:S01]  /*3f10*/  PLOP3.LUT P0, PT, PT, PT, PT, 0x80, 0x8 ;  /* 0x000000000008781c */ /* 0x000fe20003f0f070 */
[----:B------:R-:W-:-:S12]  /*3f20*/  @!P1 BRA `(.L_x_1626) ;  /* 0x0000000000a89947 */ /* 0x000fd80003800000 */
[----:B------:R-:W-:Y:S01]  /*3f30*/  PLOP3.LUT P0, PT, PT, PT, PT, 0x8, 0x80 ;  /* 0x000000000080781c */ /* 0x000fe20003f0e170 */
[----:B------:R-:W-:-:S12]  /*3f40*/  VIADD R39, R5, 0xfffffd00 ;  /* 0xfffffd0005277836 */ /* 0x000fd80000000000 */
.L_x_1627:
[----:B0-----:R-:W0:Y:S01]  /*3f50*/  LDS R7, [R0+-0x200] ;  /* 0xfffe000000077984 */ /* 0x001e220000000800 */
        /* <DEDUP_REMOVED lines=39> */
.L_x_1626:
[----:B------:R-:W-:Y:S05]  /*41d0*/  BSYNC.RECONVERGENT B1 ;  /* 0x0000000000017941 */ /* 0x000fea0003800200 */
.L_x_1625:
[----:B------:R-:W-:Y:S01]  /*41e0*/  IMAD.IADD R6, R5, 0x1, -R4 ;  /* 0x0000000105067824 */ /* 0x000fe200078e0a04 */
[----:B------:R-:W-:Y:S04]  /*41f0*/  BSSY.RECONVERGENT B1, `(.L_x_1628) ;  /* 0x000001a000017945 */ /* 0x000fe80003800200 */
[----:B------:R-:W-:-:S13]  /*4200*/  ISETP.GT.AND P1, PT, R6, 0x100, PT ;  /* 0x000001000600780c */ /* 0x000fda0003f24270 */
[----:B------:R-:W-:Y:S05]  /*4210*/  @!P1 BRA `(.L_x_1629) ;  /* 0x00000000005c9947 */ /* 0x000fea0003800000 */
[----:B0-----:R-:W0:Y:S01]  /*4220*/  LDS R7, [R0+-0x200] ;  /* 0xfffe000000077984 */ /* 0x001e220000000800 */
        /* <DEDUP_REMOVED lines=22> */
.L_x_1629:
[----:B------:R-:W-:Y:S05]  /*4390*/  BSYNC.RECONVERGENT B1 ;  /* 0x0000000000017941 */ /* 0x000fea0003800200 */
.L_x_1628:
[----:B------:R-:W-:-:S13]  /*43a0*/  ISETP.LT.OR P0, PT, R4, R5, P0 ;  /* 0x000000050400720c */ /* 0x000fda0000701670 */
[----:B0-----:R-:W0:Y:S04]  /*43b0*/  @P0 LDS R7, [R0+-0x200] ;  /* 0xfffe000000070984 */ /* 0x001e280000000800 */
[----:B------:R-:W1:Y:S04]  /*43c0*/  @P0 LDS R9, [R0+-0x100] ;  /* 0xffff000000090984 */ /* 0x000e680000000800 */
[----:B------:R-:W2:Y:S04]  /*43d0*/  @P0 LDS R11, [R0] ;  /* 0x00000000000b0984 */ /* 0x000ea80000000800 */
[----:B------:R-:W3:Y:S04]  /*43e0*/  @P0 LDS R13, [R0+0x100] ;  /* 0x00010000000d0984 */ /* 0x000ee80000000800 */
[----:B0-----:R4:W-:Y:S04]  /*43f0*/  @P0 STG.E desc[UR8][R2.64+-0x200], R7 ;  /* 0xfffe000702000986 */ /* 0x0019e8000c101908 */
[----:B-1----:R4:W-:Y:S04]  /*4400*/  @P0 STG.E desc[UR8][R2.64+-0x100], R9 ;  /* 0xffff000902000986 */ /* 0x0029e8000c101908 */
[----:B--2---:R4:W-:Y:S04]  /*4410*/  @P0 STG.E desc[UR8][R2.64], R11 ;  /* 0x0000000b02000986 */ /* 0x0049e8000c101908 */
[----:B---3--:R4:W-:Y:S02]  /*4420*/  @P0 STG.E desc[UR8][R2.64+0x100], R13 ;  /* 0x0001000d02000986 */ /* 0x0089e4000c101908 */
.L_x_1621:
[----:B------:R-:W-:Y:S05]  /*4430*/  BSYNC.RECONVERGENT B0 ;  /* 0x0000000000007941 */ /* 0x000fea0003800200 */
.L_x_1620:
[----:B------:R-:W-:Y:S06]  /*4440*/  BAR.SYNC.DEFER_BLOCKING 0x0 ;  /* 0x0000000000007b1d */ /* 0x000fec0000010000 */
[----:B------:R-:W-:Y:S05]  /*4450*/  BRA `(.L_x_1630) ;  /* 0x0000002000587947 */ /* 0x000fea0003800000 */
.L_x_1619:
        /* <DEDUP_REMOVED lines=18> */
[----:B------:R-:W-:Y:S01]  /*4580*/  ISETP.GE.AND P0, PT, R17, R0, PT ;  /* 0x000000001100720c */ /* 0x000fe20003f06270 */
[----:B------:R-:W-:-:S02]  /*4590*/  VIADD R19, R3, 0xa0 ;  /* 0x000000a003137836 */ /* 0x000fc40000000000 */
[----:B------:R-:W-:Y:S02]  /*45a0*/  @!P3 IMAD.IADD R9, R2, 0x1, R3 ;  /* 0x000000010209b824 */ /* 0x000fe400078e0203 */
[----:B------:R-:W-:Y:S01]  /*45b0*/  IMAD.X R7, RZ, RZ, R7, P2 ;  /* 0x000000ffff077224 */ /* 0x000fe200010e0607 */
[-C--:B------:R-:W-:Y:S01]  /*45c0*/  ISETP.GE.AND P4, PT, R19, R0.reuse, PT ;  /* 0x000000001300720c */ /* 0x080fe20003f86270 */
[----:B------:R-:W-:Y:S01]  /*45d0*/  @!P3 IMAD.WIDE.U32 R8, R9, 0x4, R4 ;  /* 0x000000040908b825 */ /* 0x000fe200078e0004 */
[----:B------:R-:W-:-:S03]  /*45e0*/  ISETP.GE.AND P2, PT, R15, R0, PT ;  /* 0x000000000f00720c */ /* 0x000fc60003f46270 */
[C---:B------:R-:W-:Y:S02]  /*45f0*/  VIADD R17, R3.reuse, 0x100 ;  /* 0x0000010003117836 */ /* 0x040fe40000000000 */
[C---:B------:R-:W-:Y:S02]  /*4600*/  VIADD R19, R3.reuse, 0x120 ;  /* 0x0000012003137836 */ /* 0x040fe40000000000 */
[----:B------:R-:W-:Y:S02]  /*4610*/  VIADD R3, R3, 0x140 ;  /* 0x0000014003037836 */ /* 0x000fe40000000000 */
[----:B--2---:R-:W-:Y:S02]  /*4620*/  IMAD.MOV.U32 R10, RZ, RZ, R11 ;  /* 0x000000ffff0a7224 */ /* 0x004fe400078e000b */
[----:B------:R0:W2:Y:S01]  /*4630*/  @!P3 LDG.E.CONSTANT R11, desc[UR8][R8.64] ;  /* 0x00000008080bb981 */ /* 0x0000a2000c1e9900 */
[----:B------:R-:W-:Y:S01]  /*4640*/  ISETP.GE.AND P3, PT, R13, R0, PT ;  /* 0x000000000d00720c */ /* 0x000fe20003f66270 */
[----:B------:R-:W-:-:S02]  /*4650*/  IMAD.MOV.U32 R13, RZ, RZ, R10 ;  /* 0x000000ffff0d7224 */ /* 0x000fc400078e000a */
        /* <DEDUP_REMOVED lines=8> */
[--C-:B0-----:R-:W-:Y:S02]  /*46e0*/  IMAD.MOV.U32 R8, RZ, RZ, R10.reuse ;  /* 0x000000ffff087224 */ /* 0x101fe400078e000a */
        /* <DEDUP_REMOVED lines=11> */
[----:B------:R-:W5:Y:S01]  /*47a0*/  @!P1 LDG.E.CONSTANT R10, desc[UR8][R6.64+0x500] ;  /* 0x00050008060a9981 */ /* 0x000f62000c1e9900 */
[----:B------:R-:W-:-:S06]  /*47b0*/  IMAD.WIDE R2, R2, 0x4, R4 ;  /* 0x0000000402027825 */ /* 0x000fcc00078e0204 */
[----:B------:R0:W5:Y:S01]  /*47c0*/  LDG.E.CONSTANT R3, desc[UR8][R2.64+-0x4] ;  /* 0xfffffc0802037981 */ /* 0x000162000c1e9900 */
[----:B------:R-:W1:Y:S01]  /*47d0*/  S2R R28, SR_LANEID ;  /* 0x00000000001c7919 */ /* 0x000e620000000000 */
[----:B------:R-:W0:Y:S01]  /*47e0*/  S2UR UR5, SR_CgaCtaId ;  /* 0x00000000000579c3 */ /* 0x000e220000008800 */
[----:B------:R-:W-:Y:S01]  /*47f0*/  SHF.R.U32.HI R12, RZ, 0x5, R27 ;  /* 0x00000005ff0c7819 */ /* 0x000fe2000001161b */
[----:B------:R-:W-:Y:S02]  /*4800*/  UMOV UR4, 0x400 ;  /* 0x0000040000047882 */ /* 0x000fe40000000000 */
[----:B0-----:R-:W-:Y:S02]  /*4810*/  ULEA UR4, UR5, UR4, 0x18 ;  /* 0x0000000405047291 */ /* 0x001fe4000f8ec0ff */
[----:B-1----:R-:W-:-:S05]  /*4820*/  IMAD R4, R12, 0x160, R28 ;  /* 0x000001600c047824 */ /* 0x002fca00078e021c */
[----:B------:R-:W-:-:S05]  /*4830*/  LEA R4, R4, UR4, 0x2 ;  /* 0x0000000404047c11 */ /* 0x000fca000f8e10ff */
[----:B------:R-:W-:Y:S01]  /*4840*/  IMAD R2, R28, 0x28, R4 ;  /* 0x000000281c027824 */ /* 0x000fe200078e0204 */
[C---:B------:R-:W-:Y:S02]  /*4850*/  LEA R6, R27.reuse, UR4, 0x2 ;  /* 0x000000041b067c11 */ /* 0x040fe4000f8e10ff */
[----:B------:R-:W-:Y:S01]  /*4860*/  ISETP.NE.AND P0, PT, R27, RZ, PT ;  /* 0x000000ff1b00720c */ /* 0x000fe20003f05270 */
        /* <DEDUP_REMOVED lines=27> */
[----:B------:R-:W-:Y:S01]  /*4a20*/  IMAD R13, R27, 0xb, RZ ;  /* 0x0000000b1b0d7824 */ /* 0x000fe200078e02ff */
[----:B------:R-:W-:Y:S03]  /*4a30*/  BAR.SYNC.DEFER_BLOCKING 0x0 ;  /* 0x0000000000007b1d */ /* 0x000fe60000010000 */
[----:B------:R-:W-:Y:S01]  /*4a40*/  VIADD R5, R13, 0x1 ;  /* 0x000000010d057836 */ /* 0x000fe20000000000 */
[----:B-1----:R-:W-:-:S04]  /*4a50*/  ISETP.NE.AND P0, PT, R38, R26, PT ;  /* 0x0000001a2600720c */ /* 0x002fc80003f05270 */
[----:B------:R-:W-:Y:S02]  /*4a60*/  ISETP.GE.OR P2, PT, R5, R0, P0 ;  /* 0x000000000500720c */ /* 0x000fe40000746670 */
[----:B--2---:R-:W-:Y:S02]  /*4a70*/  ISETP.NE.AND P0, PT, R26, R24, PT ;  /* 0x000000181a00720c */ /* 0x004fe40003f05270 */
[----:B------:R-:W-:Y:S02]  /*4a80*/  P2R R44, PR, RZ, 0x4 ;  /* 0x00000004ff2c7803 */ /* 0x000fe40000000000 */
[----:B0-----:R-:W-:Y:S01]  /*4a90*/  ISETP.NE.AND P3, PT, R3, R38, PT ;  /* 0x000000260300720c */ /* 0x001fe20003f65270 */
[----:B------:R-:W-:-:S03]  /*4aa0*/  VIADD R3, R13, 0x2 ;  /* 0x000000020d037836 */ /* 0x000fc60000000000 */
[-C--:B------:R-:W-:Y:S02]  /*4ab0*/  ISETP.GE.OR P3, PT, R13, R0.reuse, P3 ;  /* 0x000000000d00720c */ /* 0x080fe40001f66670 */
[-C--:B------:R-:W-:Y:S02]  /*4ac0*/  ISETP.GE.OR P4, PT, R3, R0.reuse, P0 ;  /* 0x000000000300720c */ /* 0x080fe40000786670 */
[----:B------:R-:W-:Y:S02]  /*4ad0*/  SEL R39, RZ, 0x1, !P3 ;  /* 0x00000001ff277807 */ /* 0x000fe40005800000 */
[----:B------:R-:W-:Y:S02]  /*4ae0*/  IADD3 R3, PT, PT, R13, 0x3, RZ ;  /* 0x000000030d037810 */ /* 0x000fe40007ffe0ff */
[----:B------:R-:W-:Y:S01]  /*4af0*/  ISETP.NE.AND P0, PT, R24, R21, PT ;  /* 0x000000151800720c */ /* 0x000fe20003f05270 */
[----:B------:R-:W-:Y:S02]  /*4b00*/  VIADD R9, R39, 0x1 ;  /* 0x0000000127097836 */ /* 0x000fe40000000000 */
[----:B------:R-:W-:Y:S01]  /*4b10*/  @!P2 IMAD.MOV R9, RZ, RZ, R39 ;  /* 0x000000ffff09a224 */ /* 0x000fe200078e0227 */
[----:B------:R-:W-:Y:S01]  /*4b20*/  ISETP.GE.OR P2, PT, R3, R0, P0 ;  /* 0x000000000300720c */ /* 0x000fe20000746670 */
[----:B------:R-:W-:Y:S01]  /*4b30*/  VIADD R3, R13, 0x4 ;  /* 0x000000040d037836 */ /* 0x000fe20000000000 */
[----:B------:R-:W-:Y:S01]  /*4b40*/  ISETP.NE.AND P0, PT, R21, R19, PT ;  /* 0x000000131500720c */ /* 0x000fe20003f05270 */
[----:B------:R-:W-:-:S03]  /*4b50*/  VIADD R8, R9, 0x1 ;  /* 0x0000000109087836 */ /* 0x000fc60000000000 */
[----:B------:R-:W-:Y:S01]  /*4b60*/  ISETP.GE.OR P1, PT, R3, R0, P0 ;  /* 0x000000000300720c */ /* 0x000fe20000726670 */
[----:B------:R-:W-:Y:S01]  /*4b70*/  @!P4 IMAD.MOV R8, RZ, RZ, R9 ;  /* 0x000000ffff08c224 */ /* 0x000fe200078e0209 */
[----:B------:R-:W-:Y:S01]  /*4b80*/  ISETP.NE.AND P0, PT, R19, R18, PT ;  /* 0x000000121300720c */ /* 0x000fe20003f05270 */
[----:B------:R-:W-:Y:S01]  /*4b90*/  VIADD R3, R13, 0x5 ;  /* 0x000000050d037836 */ /* 0x000fe20000000000 */
[----:B------:R-:W-:Y:S01]  /*4ba0*/  P2R R43, PR, RZ, 0x4 ;  /* 0x00000004ff2b7803 */ /* 0x000fe20000000000 */
[----:B------:R-:W-:Y:S02]  /*4bb0*/  VIADD R7, R8, 0x1 ;  /* 0x0000000108077836 */ /* 0x000fe40000000000 */
[----:B------:R-:W-:Y:S01]  /*4bc0*/  @!P2 IMAD.MOV R7, RZ, RZ, R8 ;  /* 0x000000ffff07a224 */ /* 0x000fe200078e0208 */
[-C--:B------:R-:W-:Y:S01]  /*4bd0*/  ISETP.GE.OR P2, PT, R3, R0.reuse, P0 ;  /* 0x000000000300720c */ /* 0x080fe20000746670 */
[----:B------:R-:W-:Y:S01]  /*4be0*/  VIADD R3, R13, 0x6 ;  /* 0x000000060d037836 */ /* 0x000fe20000000000 */
[----:B------:R-:W-:Y:S01]  /*4bf0*/  ISETP.NE.AND P0, PT, R18, R17, PT ;  /* 0x000000111200720c */ /* 0x000fe20003f05270 */
[----:B------:R-:W-:Y:S01]  /*4c00*/  VIADD R6, R7, 0x1 ;  /* 0x0000000107067836 */ /* 0x000fe20000000000 */
[----:B------:R-:W-:Y:S01]  /*4c10*/  P2R R42, PR, RZ, 0x2 ;  /* 0x00000002ff2a7803 */ /* 0x000fe20000000000 */
[----:B------:R-:W-:Y:S01]  /*4c20*/  @!P1 IMAD.MOV R6, RZ, RZ, R7 ;  /* 0x000000ffff069224 */ /* 0x000fe200078e0207 */
[----:B------:R-:W-:Y:S01]  /*4c30*/  ISETP.GE.OR P1, PT, R3, R0, P0 ;  /* 0x000000000300720c */ /* 0x000fe20000726670 */
[----:B------:R-:W-:Y:S01]  /*4c40*/  VIADD R3, R13, 0x7 ;  /* 0x000000070d037836 */ /* 0x000fe20000000000 */
[----:B------:R-:W-:Y:S01]  /*4c50*/  ISETP.NE.AND P6, PT, R17, R16, PT ;  /* 0x000000101100720c */ /* 0x000fe20003fc5270 */
[----:B------:R-:W-:Y:S01]  /*4c60*/  VIADD R5, R6, 0x1 ;  /* 0x0000000106057836 */ /* 0x000fe20000000000 */
[----:B------:R-:W-:Y:S01]  /*4c70*/  P2R R41, PR, RZ, 0x4 ;  /* 0x00000004ff297803 */ /* 0x000fe20000000000 */
[----:B------:R-:W-:Y:S01]  /*4c80*/  VIADD R15, R13, 0x8 ;  /* 0x000000080d0f7836 */ /* 0x000fe20000000000 */
[----:B------:R-:W-:Y:S01]  /*4c90*/  ISETP.GE.OR P6, PT, R3, R0, P6 ;  /* 0x000000000300720c */ /* 0x000fe200037c6670 */
[----:B------:R-:W-:Y:S01]  /*4ca0*/  @!P2 IMAD.MOV R5, RZ, RZ, R6 ;  /* 0x000000ffff05a224 */ /* 0x000fe200078e0206 */
[----:B------:R-:W-:-:S02]  /*4cb0*/  ISETP.NE.AND P2, PT, R16, R11, PT ;  /* 0x0000000b1000720c */ /* 0x000fc40003f45270 */
[----:B------:R-:W-:Y:S01]  /*4cc0*/  P2R R45, PR, RZ, 0x2 ;  /* 0x00000002ff2d7803 */ /* 0x000fe20000000000 */
[----:B------:R-:W-:Y:S01]  /*4cd0*/  VIADD R4, R5, 0x1 ;  /* 0x0000000105047836 */ /* 0x000fe20000000000 */
[----:B------:R-:W-:Y:S01]  /*4ce0*/  ISETP.GE.OR P2, PT, R15, R0, P2 ;  /* 0x000000000f00720c */ /* 0x000fe20001746670 */
[----:B------:R-:W-:Y:S01]  /*4cf0*/  @!P1 IMAD.MOV R4, RZ, RZ, R5 ;  /* 0x000000ffff049224 */ /* 0x000fe200078e0205 */
[----:B------:R-:W-:Y:S01]  /*4d00*/  ISETP.NE.AND P1, PT, R11, R10, PT ;  /* 0x0000000a0b00720c */ /* 0x000fe20003f25270 */
[C---:B------:R-:W-:Y:S01]  /*4d10*/  VIADD R15, R13.reuse, 0x9 ;  /* 0x000000090d0f7836 */ /* 0x040fe20000000000 */
[----:B------:R-:W-:Y:S01]  /*4d20*/  P2R R2, PR, RZ, 0x10 ;  /* 0x00000010ff027803 */ /* 0x000fe20000000000 */
[----:B------:R-:W-:Y:S01]  /*4d30*/  VIADD R13, R13, 0xa ;  /* 0x0000000a0d0d7836 */ /* 0x000fe20000000000 */
[----:B------:R-:W-:Y:S02]  /*4d40*/  ISETP.NE.AND P0, PT, R10, R29, PT ;  /* 0x0000001d0a00720c */ /* 0x000fe40003f05270 */
[----:B------:R-:W-:Y:S01]  /*4d50*/  ISETP.GE.OR P1, PT, R15, R0, P1 ;  /* 0x000000000f00720c */ /* 0x000fe20000f26670 */
[----:B------:R-:W-:-:S02]  /*4d60*/  VIADD R3, R4, 0x1 ;  /* 0x0000000104037836 */ /* 0x000fc40000000000 */
[----:B------:R-:W-:Y:S01]  /*4d70*/  @!P6 IMAD.MOV R3, RZ, RZ, R4 ;  /* 0x000000ffff03e224 */ /* 0x000fe200078e0204 */
[----:B------:R-:W-:Y:S01]  /*4d80*/  ISETP.GE.OR P0, PT, R13, R0, P0 ;  /* 0x000000000d00720c */ /* 0x000fe20000706670 */
[----:B------:R0:W-:Y:S02]  /*4d90*/  STL [R1], R2 ;  /* 0x0000000201007387 */ /* 0x0001e40000100800 */
[----:B0-----:R-:W-:Y:S02]  /*4da0*/  VIADD R2, R3, 0x1 ;  /* 0x0000000103027836 */ /* 0x001fe40000000000 */
[----:B------:R-:W-:-:S04]  /*4db0*/  @!P2 IMAD.MOV R2, RZ, RZ, R3 ;  /* 0x000000ffff02a224 */ /* 0x000fc800078e0203 */
[----:B------:R-:W-:Y:S02]  /*4dc0*/  VIADD R0, R2, 0x1 ;  /* 0x0000000102007836 */ /* 0x000fe40000000000 */
[----:B------:R-:W-:-:S04]  /*4dd0*/  @!P1 IMAD.MOV R0, RZ, RZ, R2 ;  /* 0x000000ffff009224 */ /* 0x000fc800078e0202 */
[----:B------:R-:W-:Y:S02]  /*4de0*/  VIADD R13, R0, 0x1 ;  /* 0x00000001000d7836 */ /* 0x000fe40000000000 */
[----:B------:R-:W-:-:S05]  /*4df0*/  @!P0 IMAD.MOV R13, RZ, RZ, R0 ;  /* 0x000000ffff0d8224 */ /* 0x000fca00078e0200 */
        /* <DEDUP_REMOVED lines=13> */
[----:B------:R-:W-:Y:S01]  /*4ed0*/  IMAD.IADD R31, R22, 0x1, -R13 ;  /* 0x00000001161f7824 */ /* 0x000fe200078e0a0d */
[----:B------:R-:W-:Y:S06]  /*4ee0*/  BAR.SYNC.DEFER_BLOCKING 0x0 ;  /* 0x0000000000007b1d */ /* 0x000fec0000010000 */
[----:B------:R-:W0:Y:S01]  /*4ef0*/  LDS.64 R12, [UR4] ;  /* 0x00000004ff0c7984 */ /* 0x000e220008000a00 */
[----:B------:R-:W-:-:S04]  /*4f00*/  ISETP.NE.AND P4, PT, R28, RZ, PT ;  /* 0x000000ff1c00720c */ /* 0x000fc80003f85270 */
[----:B------:R-:W-:Y:S02]  /*4f10*/  SEL R15, R31, RZ, P4 ;  /* 0x000000ff1f0f7207 */ /* 0x000fe40002000000 */
[----:B------:R-:W-:-:S03]  /*4f20*/  ISETP.GE.U32.AND P4, PT, R27, 0x20, PT ;  /* 0x000000201b00780c */ /* 0x000fc60003f86070 */
[----:B0-----:R-:W-:-:S05]  /*4f30*/  IMAD.IADD R20, R12, 0x1, R15 ;  /* 0x000000010c147824 */ /* 0x001fca00078e020f */
[----:B------:R-:W-:Y:S02]  /*4f40*/  SEL R40, R31, R20, !P4 ;  /* 0x000000141f287207 */ /* 0x000fe40006000000 */
[----:B------:R-:W-:Y:S01]  /*4f50*/  ISETP.GT.U32.AND P4, PT, R27, 0x1f, PT ;  /* 0x0000001f1b00780c */ /* 0x000fe20003f84070 */
[----:B------:R-:W-:-:S12]  /*4f60*/  IMAD.IADD R13, R12, 0x1, R13 ;  /* 0x000000010c0d7824 */ /* 0x000fd800078e020d */
[----:B------:R-:W-:Y:S05]  /*4f70*/  @P4 BRA `(.L_x_1631) ;  /* 0x0000000800644947 */ /* 0x000fea0003800000 */
[----:B------:R-:W0:Y:S01]  /*4f80*/  S2R R28, SR_CTAID.X ;  /* 0x00000000001c7919 */ /* 0x000e220000002500 */
[----:B------:R-:W0:Y:S01]  /*4f90*/  LDC.64 R22, c[0x0][0x3a8] ;  /* 0x0000ea00ff167b82 */ /* 0x000e220000000a00 */
[----:B------:R-:W-:Y:S02]  /*4fa0*/  ISETP.NE.AND P4, PT, R27, RZ, PT ;  /* 0x000000ff1b00720c */ /* 0x000fe40003f85270 */
[----:B------:R-:W-:-:S11]  /*4fb0*/  LOP3.LUT R36, RZ, R27, RZ, 0x33, !PT ;  /* 0x0000001bff247212 */ /* 0x000fd600078e33ff */
[----:B------:R-:W-:Y:S01]  /*4fc0*/  @!P4 IMAD.MOV.U32 R12, RZ, RZ, 0x64 ;  /* 0x00000064ff0cc424 */ /* 0x000fe200078e00ff */
[----:B------:R-:W-:Y:S01]  /*4fd0*/  @!P4 STS [UR4+0x2c], R13 ;  /* 0x00002c0dff00c988 */ /* 0x000fe20008000804 */
[----:B0-----:R-:W-:-:S05]  /*4fe0*/  IMAD.WIDE.U32 R22, R28, 0x8, R22 ;  /* 0x000000081c167825 */ /* 0x001fca00078e0016 */
[----:B------:R0:W-:Y:S02]  /*4ff0*/  @!P4 ST.E.64.STRONG.GPU desc[UR8][R22.64+0x100], R12 ;  /* 0x0001000c1600c985 */ /* 0x0001e4000c10fb08 */
[----:B0-----:R-:W0:Y:S02]  /*5000*/  LDC R12, c[0x0][0x370] ;  /* 0x0000dc00ff0c7b82 */ /* 0x001e240000000800 */
[----:B0-----:R-:W-:-:S13]  /*5010*/  ISETP.GT.U32.AND P5, PT, R12, 0x1f3, PT ;  /* 0x000001f30c00780c */ /* 0x001fda0003fa4070 */
[----:B------:R-:W-:Y:S05]  /*5020*/  @P5 BRA `(.L_x_1632) ;  /* 0x0000000000085947 */ /* 0x000fea0003800000 */
[----:B------:R0:W-:Y:S06]  /*5030*/  MEMBAR.SC.CTA ;  /* 0x0000000000007992 */ /* 0x0001ec0000000000 */
[----:B0-----:R-:W-:Y:S05]  /*5040*/  BRA `(.L_x_1633) ;  /* 0x0000000000087947 */ /* 0x001fea0003800000 */
.L_x_1632:
[----:B------:R-:W-:Y:S05]  /*5050*/  NANOSLEEP 0x1c2 ;  /* 0x000001c20000795d */ /* 0x000fea0003800000 */
[----:B------:R-:W-:Y:S01]  /*5060*/  NOP ;  /* 0x0000000000007918 */ /* 0x000fe20000000000 */
.L_x_1633:
[----:B------:R-:W-:-:S05]  /*5070*/  IMAD.WIDE R22, R36, 0x8, R22 ;  /* 0x0000000824167825 */ /* 0x000fca00078e0216 */
[----:B------:R-:W2:Y:S01]  /*5080*/  LD.E.64.STRONG.GPU R14, desc[UR8][R22.64+0x100] ;  /* 0x00010008160e7980 */ /* 0x000ea2000c10fb00 */
[----:B------:R-:W-:Y:S01]  /*5090*/  UMOV UR5, 0xffffffff ;  /* 0xffffffff00057882 */ /* 0x000fe20000000000 */
[----:B--2---:R-:W-:Y:S02]  /*50a0*/  ISETP.NE.AND P4, PT, R14, 0x63, PT ;  /* 0x000000630e00780c */ /* 0x004fe40003f85270 */
[----:B------:R-:W-:Y:S11]  /*50b0*/  BRA.DIV UR5, `(.L_x_1634) ;  /* 0x0000001e05c07947 */ /* 0x000ff6000b800000 */
[----:B------:R-:W-:-:S13]  /*50c0*/  VOTE.ANY P4, !P4 ;  /* 0x0000000000ff7806 */ /* 0x000fda0006080100 */
.L_x_1692:
[----:B------:R-:W-:Y:S05]  /*50d0*/  @!P4 BRA `(.L_x_1635) ;  /* 0x000000000030c947 */ /* 0x000fea0003800000 */
.L_x_1639:
[----:B------:R-:W-:Y:S05]  /*50e0*/  YIELD ;  /* 0x0000000000007946 */ /* 0x000fea0003800000 */
[----:B------:R-:W-:Y:S05]  /*50f0*/  @P5 BRA `(.L_x_1636) ;  /* 0x0000000000085947 */ /* 0x000fea0003800000 */
[----:B------:R0:W-:Y:S06]  /*5100*/  MEMBAR.SC.CTA ;  /* 0x0000000000007992 */ /* 0x0001ec0000000000 */
[----:B0-----:R-:W-:Y:S05]  /*5110*/  BRA `(.L_x_1637) ;  /* 0x0000000000087947 */ /* 0x001fea0003800000 */
.L_x_1636:
[----:B------:R-:W-:Y:S05]  /*5120*/  NANOSLEEP 0x15e ;  /* 0x0000015e0000795d */ /* 0x000fea0003800000 */
[----:B------:R-:W-:Y:S01]  /*5130*/  NOP ;  /* 0x0000000000007918 */ /* 0x000fe20000000000 */
.L_x_1637:
[----:B------:R-:W2:Y:S01]  /*5140*/  LD.E.64.STRONG.GPU R14, desc[UR8][R22.64+0x100] ;  /* 0x00010008160e7980 */ /* 0x000ea2000c10fb00 */
[----:B------:R-:W-:Y:S01]  /*5150*/  UMOV UR5, 0xffffffff ;  /* 0xffffffff00057882 */ /* 0x000fe20000000000 */
[----:B--2---:R-:W-:Y:S02]  /*5160*/  ISETP.NE.AND P4, PT, R14, 0x63, PT ;  /* 0x000000630e00780c */ /* 0x004fe40003f85270 */
[----:B------:R-:W-:Y:S11]  /*5170*/  BRA.DIV UR5, `(.L_x_1638) ;  /* 0x0000001e05b07947 */ /* 0x000ff6000b800000 */
[----:B------:R-:W-:-:S13]  /*5180*/  VOTE.ANY P4, !P4 ;  /* 0x0000000000ff7806 */ /* 0x000fda0006080100 */
.L_x_1695:
[----:B------:R-:W-:Y:S05]  /*5190*/  @P4 BRA `(.L_x_1639) ;  /* 0xfffffffc00d04947 */ /* 0x000fea000383ffff */
.L_x_1635:
[----:B------:R-:W-:Y:S01]  /*51a0*/  UMOV UR5, 0xffffffff ;  /* 0xffffffff00057882 */ /* 0x000fe20000000000 */
[----:B------:R-:W-:Y:S02]  /*51b0*/  ISETP.NE.AND P4, PT, R14, 0x65, PT ;  /* 0x000000650e00780c */ /* 0x000fe40003f85270 */
[----:B------:R-:W-:Y:S11]  /*51c0*/  BRA.DIV UR5, `(.L_x_1640) ;  /* 0x0000001e05bc7947 */ /* 0x000ff6000b800000 */
[----:B------:R-:W0:Y:S01]  /*51d0*/  S2R R22, SR_GEMASK ;  /* 0x0000000000167919 */ /* 0x000e220000003c00 */
[----:B------:R-:W-:Y:S01]  /*51e0*/  VOTE.ANY R20, PT, !P4 ;  /* 0x0000000000147806 */ /* 0x000fe200060e0100 */
[----:B------:R-:W1:Y:S03]  /*51f0*/  S2R R25, SR_LANEID ;  /* 0x0000000000197919 */ /* 0x000e660000000000 */
[----:B0-----:R-:W-:Y:S01]  /*5200*/  LOP3.LUT R20, R20, 0x80000000, R22, 0xec, !PT ;  /* 0x8000000014147812 */ /* 0x001fe200078eec16 */
[----:B-1----:R-:W-:-:S04]  /*5210*/  VIADD R32, R25, 0x2 ;  /* 0x0000000219207836 */ /* 0x002fc80000000000 */
[----:B------:R-:W-:Y:S02]  /*5220*/  VIADD R23, R20, 0xffffffff ;  /* 0xffffffff14177836 */ /* 0x000fe40000000000 */
[----:B------:R-:W-:-:S03]  /*5230*/  VIADD R31, R25, 0x4 ;  /* 0x00000004191f7836 */ /* 0x000fc60000000000 */
        /* <DEDUP_REMOVED lines=17> */
[----:B------:R-:W-:Y:S02]  /*5350*/  VIADD R33, R25, 0x10 ;  /* 0x0000001019217836 */ /* 0x000fe40000000000 */
[----:B------:R-:W1:Y:S01]  /*5360*/  S2R R25, SR_CTAID.X ;  /* 0x0000000000197919 */ /* 0x000e620000002500 */
[----:B------:R-:W2:Y:S02]  /*5370*/  SHFL.DOWN PT, R28, R15, 0x8, R35 ;  /* 0x090000000f1c7989 */ /* 0x000ea400000e0023 */
[----:B--2---:R-:W-:Y:S02]  /*5380*/  SEL R20, R28, RZ, !P4 ;  /* 0x000000ff1c147207 */ /* 0x004fe40006000000 */
[----:B0-----:R-:W-:Y:S01]  /*5390*/  IADD3 R34, P4, PT, R22, 0x100, RZ ;  /* 0x0000010016227810 */ /* 0x001fe20007f9e0ff */
[----:B-1----:R-:W-:-:S02]  /*53a0*/  IMAD.IADD R36, R36, 0x1, R25 ;  /* 0x0000000124247824 */ /* 0x002fc400078e0219 */
[----:B------:R-:W-:Y:S02]  /*53b0*/  IMAD.IADD R15, R15, 0x1, R20 ;  /* 0x000000010f0f7824 */ /* 0x000fe400078e0214 */
[----:B------:R-:W-:Y:S01]  /*53c0*/  IMAD.X R37, RZ, RZ, R23, P4 ;  /* 0x000000ffff257224 */ /* 0x000fe200020e0617 */
[----:B------:R-:W-:Y:S02]  /*53d0*/  ISETP.GT.AND P4, PT, R33, R35, PT ;  /* 0x000000232100720c */ /* 0x000fe40003f84270 */
[----:B------:R-:W0:Y:S02]  /*53e0*/  SHFL.DOWN PT, R28, R15, 0x10, R35 ;  /* 0x0a0000000f1c7989 */ /* 0x000e2400000e0023 */
[----:B0-----:R-:W-:Y:S02]  /*53f0*/  SEL R28, R28, RZ, !P4 ;  /* 0x000000ff1c1c7207 */ /* 0x001fe40006000000 */
[----:B------:R-:W-:-:S03]  /*5400*/  ISETP.NE.AND P4, PT, R14, 0x65, PT ;  /* 0x000000650e00780c */ /* 0x000fc60003f85270 */
[----:B------:R-:W-:-:S10]  /*5410*/  IMAD.IADD R35, R15, 0x1, R28 ;  /* 0x000000010f237824 */ /* 0x000fd400078e021c */
[----:B------:R-:W-:-:S13]  /*5420*/  VOTE.ALL P4, P4 ;  /* 0x0000000000ff7806 */ /* 0x000fda0002080000 */
.L_x_1704:
[----:B------:R-:W-:Y:S05]  /*5430*/  @!P4 BRA `(.L_x_1641) ;  /* 0x0000000000e4c947 */ /* 0x000fea0003800000 */
.L_x_1649:
        /* <DEDUP_REMOVED lines=9> */
.L_x_1707:
[----:B------:R-:W-:Y:S05]  /*54d0*/  @!P4 BRA `(.L_x_1643) ;  /* 0x000000000034c947 */ /* 0x000fea0003800000 */
[----:B------:R-:W-:-:S13]  /*54e0*/  ISETP.GT.U32.AND P5, PT, R12, 0x1f3, PT ;  /* 0x000001f30c00780c */ /* 0x000fda0003fa4070 */
.L_x_1647:
[----:B------:R-:W-:Y:S05]  /*54f0*/  YIELD ;  /* 0x0000000000007946 */ /* 0x000fea0003800000 */
[----:B------:R-:W-:Y:S05]  /*5500*/  @P5 BRA `(.L_x_1644) ;  /* 0x0000000000085947 */ /* 0x000fea0003800000 */
[----:B------:R0:W-:Y:S06]  /*5510*/  MEMBAR.SC.CTA ;  /* 0x0000000000007992 */ /* 0x0001ec0000000000 */
[----:B0-----:R-:W-:Y:S05]  /*5520*/  BRA `(.L_x_1645) ;  /* 0x0000000000087947 */ /* 0x001fea0003800000 */
.L_x_1644:
[----:B------:R-:W-:Y:S05]  /*5530*/  NANOSLEEP 0x15e ;  /* 0x0000015e0000795d */ /* 0x000fea0003800000 */
[----:B------:R-:W-:Y:S01]  /*5540*/  NOP ;  /* 0x0000000000007918 */ /* 0x000fe20000000000 */
.L_x_1645:
[----:B------:R-:W2:Y:S01]  /*5550*/  LD.E.64.STRONG.GPU R14, desc[UR8][R22.64+-0x100] ;  /* 0xffff0008160e7980 */ /* 0x000ea2000c10fb00 */
[----:B------:R-:W-:Y:S01]  /*5560*/  UMOV UR5, 0xffffffff ;  /* 0xffffffff00057882 */ /* 0x000fe20000000000 */
[----:B--2---:R-:W-:Y:S02]  /*5570*/  ISETP.NE.AND P4, PT, R14, 0x63, PT ;  /* 0x000000630e00780c */ /* 0x004fe40003f85270 */
[----:B------:R-:W-:Y:S11]  /*5580*/  BRA.DIV UR5, `(.L_x_1646) ;  /* 0x0000002205007947 */ /* 0x000ff6000b800000 */
[----:B------:R-:W-:-:S13]  /*5590*/  VOTE.ANY P4, !P4 ;  /* 0x0000000000ff7806 */ /* 0x000fda0006080100 */
.L_x_1710:
[----:B------:R-:W-:Y:S05]  /*55a0*/  @P4 BRA `(.L_x_1647) ;  /* 0xfffffffc00d04947 */ /* 0x000fea000383ffff */
.L_x_1643:
[----:B------:R-:W-:Y:S01]  /*55b0*/  UMOV UR5, 0xffffffff ;  /* 0xffffffff00057882 */ /* 0x000fe20000000000 */
[----:B------:R-:W-:Y:S02]  /*55c0*/  ISETP.NE.AND P4, PT, R14, 0x65, PT ;  /* 0x000000650e00780c */ /* 0x000fe40003f85270 */
[----:B------:R-:W-:Y:S11]  /*55d0*/  BRA.DIV UR5, `(.L_x_1648) ;  /* 0x00000022050c7947 */ /* 0x000ff6000b800000 */
[----:B------:R-:W0:Y:S01]  /*55e0*/  S2R R22, SR_GEMASK ;  /* 0x0000000000167919 */ /* 0x000e220000003c00 */
[----:B------:R-:W-:Y:S01]  /*55f0*/  VOTE.ANY R20, PT, !P4 ;  /* 0x0000000000147806 */ /* 0x000fe200060e0100 */
[----:B------:R-:W-:Y:S01]  /*5600*/  VIADD R36, R36, 0xffffffe0 ;  /* 0xffffffe024247836 */ /* 0x000fe20000000000 */
[----:B------:R-:W1:Y:S02]  /*5610*/  S2R R23, SR_LANEID ;  /* 0x0000000000177919 */ /* 0x000e640000000000 */
[----:B0-----:R-:W-:-:S05]  /*5620*/  LOP3.LUT R20, R20, 0x80000000, R22, 0xec, !PT ;  /* 0x8000000014147812 */ /* 0x001fca00078eec16 */
[----:B------:R-:W-:-:S05]  /*5630*/  VIADD R22, R20, 0xffffffff ;  /* 0xffffffff14167836 */ /* 0x000fca0000000000 */
[----:B------:R-:W-:-:S06]  /*5640*/  LOP3.LUT R22, R20, R22, RZ, 0xc, !PT ;  /* 0x0000001614167212 */ /* 0x000fcc00078e0cff */
[----:B------:R-:W0:Y:S02]  /*5650*/  POPC R22, R22 ;  /* 0x0000001600167309 */ /* 0x000e240000000000 */
[----:B0-----:R-:W0:Y:S01]  /*5660*/  SHFL.DOWN PT, R28, R15, 0x1, R22 ;  /* 0x082000000f1c7989 */ /* 0x001e2200000e0016 */
[----:B-1----:R-:W-:-:S04]  /*5670*/  ISETP.GE.AND P4, PT, R23, R22, PT ;  /* 0x000000161700720c */ /* 0x002fc80003f86270 */
        /* <DEDUP_REMOVED lines=17> */
[----:B------:R-:W-:Y:S02]  /*5790*/  ISETP.NE.AND P4, PT, R14, 0x65, PT ;  /* 0x000000650e00780c */ /* 0x000fe40003f85270 */
[----:B------:R-:W-:-:S11]  /*57a0*/  IADD3 R35, PT, PT, R15, R28, R35 ;  /* 0x0000001c0f237210 */ /* 0x000fd60007ffe023 */
[----:B------:R-:W-:-:S13]  /*57b0*/  VOTE.ALL P4, P4 ;  /* 0x0000000000ff7806 */ /* 0x000fda0002080000 */
.L_x_1719:
[----:B------:R-:W-:Y:S05]  /*57c0*/  @P4 BRA `(.L_x_1649) ;  /* 0xfffffffc001c4947 */ /* 0x000fea000383ffff */
.L_x_1641:
[----:B------:R-:W-:Y:S01]  /*57d0*/  ISETP.NE.AND P4, PT, R27, RZ, PT ;  /* 0x000000ff1b00720c */ /* 0x000fe20003f85270 */
[----:B------:R-:W0:Y:S01]  /*57e0*/  S2R R22, SR_CTAID.X ;  /* 0x0000000000167919 */ /* 0x000e220000002500 */
[----:B------:R-:W0:Y:S01]  /*57f0*/  LDC.64 R14, c[0x0][0x3a8] ;  /* 0x0000ea00ff0e7b82 */ /* 0x000e220000000a00 */
[----:B------:R-:W1:Y:S10]  /*5800*/  S2R R25, SR_LANEID ;  /* 0x0000000000197919 */ /* 0x000e740000000000 */
[----:B------:R-:W2:Y:S01]  /*5810*/  @!P4 S2R R23, SR_CgaCtaId ;  /* 0x000000000017c919 */ /* 0x000ea20000008800 */
[----:B------:R-:W-:Y:S01]  /*5820*/  @!P4 MOV R20, 0x400 ;  /* 0x000004000014c802 */ /* 0x000fe20000000f00 */
[----:B------:R-:W-:-:S02]  /*5830*/  @!P4 IMAD.IADD R13, R13, 0x1, R35 ;  /* 0x000000010d0dc824 */ /* 0x000fc400078e0223 */
[----:B------:R-:W-:Y:S02]  /*5840*/  @!P4 IMAD.MOV.U32 R12, RZ, RZ, 0x65 ;  /* 0x00000065ff0cc424 */ /* 0x000fe400078e00ff */
[----:B0-----:R-:W-:-:S05]  /*5850*/  IMAD.WIDE.U32 R14, R22, 0x8, R14 ;  /* 0x00000008160e7825 */ /* 0x001fca00078e000e */
[----:B------:R0:W-:Y:S01]  /*5860*/  @!P4 ST.E.64.STRONG.GPU desc[UR8][R14.64+0x100], R12 ;  /* 0x0001000c0e00c985 */ /* 0x0001e2000c10fb08 */
[----:B--2---:R-:W-:-:S05]  /*5870*/  @!P4 LEA R22, R23, R20, 0x18 ;  /* 0x000000141716c211 */ /* 0x004fca00078ec0ff */
[----:B------:R0:W-:Y:S04]  /*5880*/  @!P4 STS [R22+0x28], R13 ;  /* 0x0000280d1600c388 */ /* 0x0001e80000000800 */
[----:B------:R0:W-:Y:S01]  /*5890*/  @!P4 STS [R22+0x24], R35 ;  /* 0x000024231600c388 */ /* 0x0001e20000000800 */
[----:B-1----:R-:W-:-:S13]  /*58a0*/  ISETP.NE.AND P4, PT, R25, RZ, PT ;  /* 0x000000ff1900720c */ /* 0x002fda0003f85270 */
[----:B------:R-:W1:Y:S01]  /*58b0*/  @!P4 S2R R23, SR_CgaCtaId ;  /* 0x000000000017c919 */ /* 0x000e620000008800 */
[----:B------:R-:W-:-:S04]  /*58c0*/  @!P4 MOV R20, 0x400 ;  /* 0x000004000014c802 */ /* 0x000fc80000000f00 */
[----:B-1----:R-:W-:Y:S01]  /*58d0*/  @!P4 LEA R28, R23, R20, 0x18 ;  /* 0x00000014171cc211 */ /* 0x002fe200078ec0ff */
[----:B------:R-:W-:Y:S02]  /*58e0*/  IMAD.MOV.U32 R20, RZ, RZ, R40 ;  /* 0x000000ffff147224 */ /* 0x000fe400078e0028 */
[----:B------:R-:W-:Y:S02]  /*58f0*/  @!P4 IMAD.MOV.U32 R20, RZ, RZ, R35 ;  /* 0x000000ffff14c224 */ /* 0x000fe400078e0023 */
[----:B------:R0:W-:Y:S05]  /*5900*/  @!P4 STS [R28+0xc], R35 ;  /* 0x00000c231c00c388 */ /* 0x0001ea0000000800 */
.L_x_1631:
[----:B0-----:R-:W0:Y:S01]  /*5910*/  S2R R12, SR_CTAID.X ;  /* 0x00000000000c7919 */ /* 0x001e220000002500 */
[----:B------:R-:W1:Y:S01]  /*5920*/  LDCU UR5, c[0x0][0x3a0] ;  /* 0x00007400ff0577ac */ /* 0x000e620008000800 */
[----:B------:R-:W-:Y:S01]  /*5930*/  ISETP.NE.AND P4, PT, R27, RZ, PT ;  /* 0x000000ff1b00720c */ /* 0x000fe20003f85270 */
[----:B0-----:R-:W-:-:S05]  /*5940*/  IMAD R22, R12, 0x2c0, RZ ;  /* 0x000002c00c167824 */ /* 0x001fca00078e02ff */
[----:B-1----:R-:W-:Y:S01]  /*5950*/  IADD3 R23, PT, PT, -R22, UR5, RZ ;  /* 0x0000000516177c10 */ /* 0x002fe2000fffe1ff */
[----:B------:R-:W-:Y:S05]  /*5960*/  WARPSYNC.ALL ;  /* 0x0000000000007948 */ /* 0x000fea0003800000 */
[----:B------:R-:W2:Y:S01]  /*5970*/  LDL.LU R31, [R1] ;  /* 0x00000000011f7983 */ /* 0x000ea20000300800 */
[----:B------:R-:W0:Y:S01]  /*5980*/  S2UR UR5, SR_CgaCtaId ;  /* 0x00000000000579c3 */ /* 0x000e220000008800 */
[----:B------:R-:W-:Y:S01]  /*5990*/  UMOV UR4, 0x400 ;  /* 0x0000040000047882 */ /* 0x000fe20000000000 */
[----:B------:R-:W-:Y:S01]  /*59a0*/  P2R R30, PR, RZ, 0x2 ;  /* 0x00000002ff1e7803 */ /* 0x000fe20000000000 */
[----:B------:R-:W-:Y:S05]  /*59b0*/  BSSY.RECONVERGENT B0, `(.L_x_1650) ;  /* 0x00000bf000007945 */ /* 0x000fea0003800200 */
[----:B------:R-:W-:Y:S01]  /*59c0*/  BAR.SYNC.DEFER_BLOCKING 0x0 ;  /* 0x0000000000007b1d */ /* 0x000fe20000010000 */
[----:B------:R-:W-:-:S02]  /*59d0*/  ISETP.NE.AND P1, PT, R44, RZ, PT ;  /* 0x000000ff2c00720c */ /* 0x000fc40003f25270 */
[----:B------:R-:W-:Y:S02]  /*59e0*/  P2R R28, PR, RZ, 0x1 ;  /* 0x00000001ff1c7803 */ /* 0x000fe40000000000 */
[----:B------:R-:W-:Y:S02]  /*59f0*/  ISETP.NE.AND P0, PT, R43, RZ, PT ;  /* 0x000000ff2b00720c */ /* 0x000fe40003f05270 */
[----:B------:R-:W-:Y:S02]  /*5a00*/  ISETP.NE.AND P5, PT, R41, RZ, PT ;  /* 0x000000ff2900720c */ /* 0x000fe40003fa5270 */
[----:B------:R-:W-:Y:S01]  /*5a10*/  IADD3 R23, PT, PT, -R23, 0x2c0, RZ ;  /* 0x000002c017177810 */ /* 0x000fe20007ffe1ff */
[----:B0-----:R-:W-:-:S09]  /*5a20*/  ULEA UR4, UR5, UR4, 0x18 ;  /* 0x0000000405047291 */ /* 0x001fd2000f8ec0ff */
[----:B------:R-:W0:Y:S02]  /*5a30*/  @P4 LDS R13, [UR4+0xc] ;  /* 0x00000c04ff0d4984 */ /* 0x000e240008000800 */
[----:B0-----:R-:W-:Y:S01]  /*5a40*/  @P4 IMAD.IADD R20, R20, 0x1, R13 ;  /* 0x0000000114144824 */ /* 0x001fe200078e020d */
[----:B------:R-:W-:Y:S01]  /*5a50*/  ISETP.NE.AND P4, PT, R42, RZ, PT ;  /* 0x000000ff2a00720c */ /* 0x000fe20003f85270 */
[----:B------:R-:W0:Y:S02]  /*5a60*/  LDS.128 R12, [UR4+0x20] ;  /* 0x00002004ff0c7984 */ /* 0x000e240008000c00 */
[--C-:B------:R-:W-:Y:S02]  /*5a70*/  IMAD.IADD R8, R8, 0x1, R20.reuse ;  /* 0x0000000108087824 */ /* 0x100fe400078e0214 */
[--C-:B------:R-:W-:Y:S02]  /*5a80*/  IMAD.IADD R4, R4, 0x1, R20.reuse ;  /* 0x0000000104047824 */ /* 0x100fe400078e0214 */
[----:B------:R-:W-:-:S02]  /*5a90*/  IMAD.IADD R2, R2, 0x1, R20 ;  /* 0x0000000102027824 */ /* 0x000fc400078e0214 */
[----:B0-----:R-:W-:Y:S01]  /*5aa0*/  @P3 IMAD.IADD R12, R20, 0x1, -R13 ;  /* 0x00000001140c3824 */ /* 0x001fe200078e0a0d */
[----:B------:R-:W-:Y:S01]  /*5ab0*/  @P1 IADD3 R39, PT, PT, -R13, R20, R39 ;  /* 0x000000140d271210 */ /* 0x000fe20007ffe127 */
[----:B------:R-:W-:-:S03]  /*5ac0*/  @P0 IMAD.IADD R8, R8, 0x1, -R13 ;  /* 0x0000000108080824 */ /* 0x000fc600078e0a0d */
[----:B------:R-:W-:Y:S01]  /*5ad0*/  @P3 LEA R25, R12, UR4, 0x2 ;  /* 0x000000040c193c11 */ /* 0x000fe2000f8e10ff */
[----:B------:R-:W-:Y:S01]  /*5ae0*/  BAR.SYNC.DEFER_BLOCKING 0x0 ;  /* 0x0000000000007b1d */ /* 0x000fe20000010000 */
[----:B------:R-:W-:Y:S01]  /*5af0*/  IMAD.IADD R12, R9, 0x1, R20 ;  /* 0x00000001090c7824 */ /* 0x000fe200078e0214 */
[----:B------:R-:W-:Y:S02]  /*5b00*/  @P1 LEA R39, R39, UR4, 0x2 ;  /* 0x0000000427271c11 */ /* 0x000fe4000f8e10ff */
[----:B------:R-:W-:Y:S02]  /*5b10*/  @P0 LEA R8, R8, UR4, 0x2 ;  /* 0x0000000408080c11 */ /* 0x000fe4000f8e10ff */
[----:B------:R-:W-:Y:S04]  /*5b20*/  @P3 STS [R25], R38 ;  /* 0x0000002619003388 */ /* 0x000fe80000000800 */
[----:B------:R-:W-:Y:S01]  /*5b30*/  @P1 STS [R39], R26 ;  /* 0x0000001a27001388 */ /* 0x000fe20000000800 */
[----:B------:R-:W-:-:S02]  /*5b40*/  ISETP.NE.AND P1, PT, R30, RZ, PT ;  /* 0x000000ff1e00720c */ /* 0x000fc40003f25270 */
[----:B--2---:R-:W-:-:S13]  /*5b50*/  ISETP.NE.AND P3, PT, R31, RZ, PT ;  /* 0x000000ff1f00720c */ /* 0x004fda0003f65270 */
[----:B------:R-:W-:Y:S02]  /*5b60*/  @P3 IMAD.IADD R9, R12, 0x1, -R13 ;  /* 0x000000010c093824 */ /* 0x000fe400078e0a0d */
[----:B------:R-:W-:-:S03]  /*5b70*/  IMAD.IADD R12, R7, 0x1, R20 ;  /* 0x00000001070c7824 */ /* 0x000fc600078e0214 */
[----:B------:R-:W-:-:S05]  /*5b80*/  @P3 LEA R9, R9, UR4, 0x2 ;  /* 0x0000000409093c11 */ /* 0x000fca000f8e10ff */
[----:B------:R0:W-:Y:S01]  /*5b90*/  @P3 STS [R9], R24 ;  /* 0x0000001809003388 */ /* 0x0001e20000000800 */
[----:B------:R-:W-:-:S03]  /*5ba0*/  ISETP.NE.AND P3, PT, R45, RZ, PT ;  /* 0x000000ff2d00720c */ /* 0x000fc60003f65270 */
[----:B------:R1:W-:Y:S01]  /*5bb0*/  @P0 STS [R8], R21 ;  /* 0x0000001508000388 */ /* 0x0003e20000000800 */
[----:B------:R-:W-:Y:S02]  /*5bc0*/  ISETP.NE.AND P0, PT, R28, RZ, PT ;  /* 0x000000ff1c00720c */ /* 0x000fe40003f05270 */
[----:B------:R-:W-:Y:S01]  /*5bd0*/  IADD3 R28, PT, PT, R6, R20, RZ ;  /* 0x00000014061c7210 */ /* 0x000fe20007ffe0ff */
[--C-:B------:R-:W-:Y:S02]  /*5be0*/  @P4 IMAD.IADD R6, R12, 0x1, -R13.reuse ;  /* 0x000000010c064824 */ /* 0x100fe400078e0a0d */
[--C-:B------:R-:W-:Y:S02]  /*5bf0*/  IMAD.IADD R12, R5, 0x1, R20.reuse ;  /* 0x00000001050c7824 */ /* 0x100fe400078e0214 */
[----:B0-----:R-:W-:Y:S01]  /*5c00*/  IMAD.IADD R24, R3, 0x1, R20 ;  /* 0x0000000103187824 */ /* 0x001fe200078e0214 */
[----:B------:R-:W-:Y:S01]  /*5c10*/  @P4 LEA R6, R6, UR4, 0x2 ;  /* 0x0000000406064c11 */ /* 0x000fe2000f8e10ff */
[----:B------:R-:W-:-:S02]  /*5c20*/  @P5 IMAD.IADD R7, R28, 0x1, -R13 ;  /* 0x000000011c075824 */ /* 0x000fc400078e0a0d */
[----:B-1----:R-:W-:Y:S02]  /*5c30*/  IMAD.IADD R8, R0, 0x1, R20 ;  /* 0x0000000100087824 */ /* 0x002fe400078e0214 */
[--C-:B------:R-:W-:Y:S01]  /*5c40*/  @P3 IMAD.IADD R0, R12, 0x1, -R13.reuse ;  /* 0x000000010c003824 */ /* 0x100fe200078e0a0d */
[----:B------:R-:W-:Y:S01]  /*5c50*/  @P5 LEA R7, R7, UR4, 0x2 ;  /* 0x0000000407075c11 */ /* 0x000fe2000f8e10ff */
[--C-:B------:R-:W-:Y:S01]  /*5c60*/  @P6 IMAD.IADD R3, R4, 0x1, -R13.reuse ;  /* 0x0000000104036824 */ /* 0x100fe200078e0a0d */
[----:B------:R0:W-:Y:S01]  /*5c70*/  @P4 STS [R6], R19 ;  /* 0x0000001306004388 */ /* 0x0001e20000000800 */
[--C-:B------:R-:W-:Y:S02]  /*5c80*/  @P2 IMAD.IADD R4, R24, 0x1, -R13.reuse ;  /* 0x0000000118042824 */ /* 0x100fe400078e0a0d */
[--C-:B------:R-:W-:Y:S01]  /*5c90*/  @P1 IMAD.IADD R5, R2, 0x1, -R13.reuse ;  /* 0x0000000102051824 */ /* 0x100fe200078e0a0d */
[----:B------:R-:W-:Y:S01]  /*5ca0*/  @P3 LEA R2, R0, UR4, 0x2 ;  /* 0x0000000400023c11 */ /* 0x000fe2000f8e10ff */
[----:B------:R-:W-:Y:S01]  /*5cb0*/  @P0 IMAD.IADD R8, R8, 0x1, -R13 ;  /* 0x0000000108080824 */ /* 0x000fe200078e0a0d */
[----:B------:R-:W-:Y:S01]  /*5cc0*/  @P6 LEA R3, R3, UR4, 0x2 ;  /* 0x0000000403036c11 */ /* 0x000fe2000f8e10ff */
[----:B------:R0:W-:Y:S01]  /*5cd0*/  @P5 STS [R7], R18 ;  /* 0x0000001207005388 */ /* 0x0001e20000000800 */
[----:B------:R-:W-:Y:S01]  /*5ce0*/  @P2 LEA R4, R4, UR4, 0x2 ;  /* 0x0000000404042c11 */ /* 0x000fe2000f8e10ff */
[--C-:B------:R-:W-:Y:S01]  /*5cf0*/  IMAD.IADD R0, R15, 0x1, -R23.reuse ;  /* 0x000000010f007824 */ /* 0x100fe200078e0a17 */
[----:B------:R-:W-:Y:S01]  /*5d00*/  @P1 LEA R9, R5, UR4, 0x2 ;  /* 0x0000000405091c11 */ /* 0x000fe2000f8e10ff */
[----:B------:R0:W-:Y:S01]  /*5d10*/  @P3 STS [R2], R17 ;  /* 0x0000001102003388 */ /* 0x0001e20000000800 */
[----:B------:R-:W-:Y:S01]  /*5d20*/  @P0 LEA R8, R8, UR4, 0x2 ;  /* 0x0000000408080c11 */ /* 0x000fe2000f8e10ff */
[----:B------:R-:W-:-:S02]  /*5d30*/  IMAD.IADD R5, R14, 0x1, -R23 ;  /* 0x000000010e057824 */ /* 0x000fc400078e0a17 */
[----:B------:R0:W-:Y:S04]  /*5d40*/  @P6 STS [R3], R16 ;  /* 0x0000001003006388 */ /* 0x0001e80000000800 */
[----:B------:R0:W-:Y:S04]  /*5d50*/  @P2 STS [R4], R11 ;  /* 0x0000000b04002388 */ /* 0x0001e80000000800 */
[----:B------:R0:W-:Y:S04]  /*5d60*/  @P1 STS [R9], R10 ;  /* 0x0000000a09001388 */ /* 0x0001e80000000800 */
[----:B------:R0:W-:Y:S01]  /*5d70*/  @P0 STS [R8], R29 ;  /* 0x0000001d08000388 */ /* 0x0001e20000000800 */
[----:B------:R-:W-:Y:S01]  /*5d80*/  BAR.SYNC.DEFER_BLOCKING 0x0 ;  /* 0x0000000000007b1d */ /* 0x000fe20000010000 */
[----:B------:R-:W-:-:S13]  /*5d90*/  ISETP.GE.AND P0, PT, R27, R0, PT ;  /* 0x000000001b00720c */ /* 0x000fda0003f06270 */
[----:B0-----:R-:W-:Y:S05]  /*5da0*/  @P0 BRA `(.L_x_1651) ;  /* 0x0000000400fc0947 */ /* 0x001fea0003800000 */
[----:B------:R-:W0:Y:S01]  /*5db0*/  LDCU UR5, c[0x0][0x3a0] ;  /* 0x00007400ff0577ac */ /* 0x000e220008000800 */
[----:B------:R-:W-:Y:S01]  /*5dc0*/  IMAD.IADD R22, R22, 0x1, R27 ;  /* 0x0000000116167824 */ /* 0x000fe200078e021b */
[----:B------:R-:W-:Y:S04]  /*5dd0*/  BSSY.RECONVERGENT B1, `(.L_x_1652) ;  /* 0x0000018000017945 */ /* 0x000fe80003800200 */
[----:B0-----:R-:W-:-:S05]  /*5de0*/  IADD3 R22, PT, PT, -R22, UR5, R15 ;  /* 0x0000000516167c10 */ /* 0x001fca000fffe10f */
[----:B------:R-:W-:-:S05]  /*5df0*/  VIADD R22, R22, 0xfffffd3f ;  /* 0xfffffd3f16167836 */ /* 0x000fca0000000000 */
        /* <DEDUP_REMOVED lines=13> */
.L_x_1654:
        /* <DEDUP_REMOVED lines=8> */
.L_x_1653:
[----:B------:R-:W-:Y:S05]  /*5f50*/  BSYNC.RECONVERGENT B1 ;  /* 0x0000000000017941 */ /* 0x000fea0003800200 */
.L_x_1652:
[----:B------:R-:W-:Y:S05]  /*5f60*/  @!P1 BRA `(.L_x_1651) ;  /* 0x00000004008c9947 */ /* 0x000fea0003800000 */
[----:B------:R-:W0:Y:S01]  /*5f70*/  LDCU.64 UR6, c[0x0][0x388] ;  /* 0x00007100ff0677ac */ /* 0x000e220008000a00 */
[----:B-1----:R-:W-:Y:S01]  /*5f80*/  IMAD.IADD R2, R0, 0x1, -R27 ;  /* 0x0000000100027824 */ /* 0x002fe200078e0a1b */
[C---:B------:R-:W-:Y:S01]  /*5f90*/  LEA R4, R27.reuse, UR4, 0x2 ;  /* 0x000000041b047c11 */ /* 0x040fe2000f8e10ff */
[----:B------:R-:W-:Y:S01]  /*5fa0*/  BSSY.RECONVERGENT B1, `(.L_x_1655) ;  /* 0x0000038000017945 */ /* 0x000fe20003800200 */
[----:B------:R-:W-:Y:S01]  /*5fb0*/  IMAD.IADD R13, R27, 0x1, R13 ;  /* 0x000000011b0d7824 */ /* 0x000fe200078e020d */
[----:B------:R-:W-:Y:S02]  /*5fc0*/  PLOP3.LUT P0, PT, PT, PT, PT, 0x80, 0x8 ;  /* 0x000000000008781c */ /* 0x000fe40003f0f070 */
[----:B------:R-:W-:Y:S01]  /*5fd0*/  ISETP.GT.AND P1, PT, R2, 0x300, PT ;  /* 0x000003000200780c */ /* 0x000fe20003f24270 */
        /* <DEDUP_REMOVED lines=8> */
.L_x_1657:
[----:B-1----:R-:W0:Y:S01]  /*6060*/  LDS R15, [R4+-0x200] ;  /* 0xfffe0000040f7984 */ /* 0x002e220000000800 */
[----:B------:R-:W-:-:S03]  /*6070*/  IMAD.WIDE R6, R13, 0x4, R2 ;  /* 0x000000040d067825 */ /* 0x000fc600078e0202 */
[----:B------:R-:W1:Y:S01]  /*6080*/  LDS R17, [R4+-0x100] ;  /* 0xffff000004117984 */ /* 0x000e620000000800 */
[C---:B------:R-:W-:Y:S02]  /*6090*/  VIADD R9, R13.reuse, 0x100 ;  /* 0x000001000d097836 */ /* 0x040fe40000000000 */
[C---:B------:R-:W-:Y:S01]  /*60a0*/  VIADD R11, R13.reuse, 0x200 ;  /* 0x000002000d0b7836 */ /* 0x040fe20000000000 */
[----:B------:R-:W2:Y:S01]  /*60b0*/  LDS R19, [R4] ;  /* 0x0000000004137984 */ /* 0x000ea20000000800 */
[----:B------:R-:W-:Y:S02]  /*60c0*/  VIADD R41, R13, 0x300 ;  /* 0x000003000d297836 */ /* 0x000fe40000000000 */
[--C-:B------:R-:W-:Y:S01]  /*60d0*/  IMAD.WIDE R8, R9, 0x4, R2.reuse ;  /* 0x0000000409087825 */ /* 0x100fe200078e0202 */
[----:B------:R-:W3:Y:S03]  /*60e0*/  LDS R21, [R4+0x100] ;  /* 0x0001000004157984 */ /* 0x000ee60000000800 */
[----:B------:R-:W-:Y:S01]  /*60f0*/  IMAD.WIDE R10, R11, 0x4, R2 ;  /* 0x000000040b0a7825 */ /* 0x000fe200078e0202 */
[----:B------:R-:W4:Y:S03]  /*6100*/  LDS R23, [R4+0x200] ;  /* 0x0002000004177984 */ /* 0x000f260000000800 */
        /* <DEDUP_REMOVED lines=17> */
[----:B------:R1:W-:Y:S01]  /*6220*/  STG.E desc[UR8][R6.64], R19 ;  /* 0x0000001306007986 */ /* 0x0003e2000c101908 */
[----:B0-----:R-:W-:-:S03]  /*6230*/  IMAD.WIDE R14, R41, 0x4, R2 ;  /* 0x00000004290e7825 */ /* 0x001fc600078e0202 */
        /* <DEDUP_REMOVED lines=14> */
.L_x_1656:
[----:B------:R-:W-:Y:S05]  /*6320*/  BSYNC.RECONVERGENT B1 ;  /* 0x0000000000017941 */ /* 0x000fea0003800200 */
.L_x_1655:
[----:B-1----:R-:W-:Y:S01]  /*6330*/  IMAD.IADD R6, R0, 0x1, -R27 ;  /* 0x0000000100067824 */ /* 0x002fe200078e0a1b */
        /* <DEDUP_REMOVED lines=26> */
.L_x_1659:
[----:B------:R-:W-:Y:S05]  /*64e0*/  BSYNC.RECONVERGENT B1 ;  /* 0x0000000000017941 */ /* 0x000fea0003800200 */
.L_x_1658:
        /* <DEDUP_REMOVED lines=11> */
.L_x_1651:
[----:B------:R-:W-:Y:S05]  /*65a0*/  BSYNC.RECONVERGENT B0 ;  /* 0x0000000000007941 */ /* 0x000fea0003800200 */
.L_x_1650:
[----:B------:R-:W-:Y:S06]  /*65b0*/  BAR.SYNC.DEFER_BLOCKING 0x0 ;  /* 0x0000000000007b1d */ /* 0x000fec0000010000 */
.L_x_1630:
[----:B------:R-:W2:Y:S02]  /*65c0*/  S2R R0, SR_TID.X ;  /* 0x0000000000007919 */ /* 0x000ea40000002100 */
[----:B--2---:R-:W-:-:S13]  /*65d0*/  ISETP.NE.AND P0, PT, R0, RZ, PT ;  /* 0x000000ff0000720c */ /* 0x004fda0003f05270 */
[----:B------:R-:W-:Y:S05]  /*65e0*/  @P0 EXIT ;  /* 0x000000000000094d */ /* 0x000fea0003800000 */
[----:B-1--4-:R-:W1:Y:S02]  /*65f0*/  LDC.64 R2, c[0x0][0x398] ;  /* 0x0000e600ff027b82 */ /* 0x012e640000000a00 */
[----:B-1----:R-:W-:Y:S01]  /*6600*/  STG.E desc[UR8][R2.64], R5 ;  /* 0x0000000502007986 */ /* 0x002fe2000c101908 */
[----:B------:R-:W-:Y:S05]  /*6610*/  EXIT ;  /* 0x000000000000794d */ /* 0x000fea0003800000 */
.L_x_1593:
[----:B------:R-:W-:Y:S01]  /*6620*/  BSSY B0, `(.L_x_1660) ;  /* 0x0000006000007945 */ /* 0x000fe20003800000 */
[----:B------:R-:W-:Y:S01]  /*6630*/  PLOP3.LUT P4, PT, P4, PT, PT, 0x8, 0x80 ;  /* 0x000000000080781c */ /* 0x000fe2000278e170 */
[----:B------:R-:W-:-:S12]  /*6640*/  IMAD.MOV.U32 R20, RZ, RZ, -0x1 ;  /* 0xffffffffff147424 */ /* 0x000fd800078e00ff */
[----:B------:R-:W-:Y:S05]  /*6650*/  WARPSYNC.COLLECTIVE R20, `(.L_x_1661) ;  /* 0x0000000014087348 */ /* 0x000fea0003c00000 */
[----:B------:R-:W-:Y:S01]  /*6660*/  VOTE.ANY P4, P4 ;  /* 0x0000000000ff7806 */ /* 0x000fe20002080100 */
[----:B------:R-:W-:-:S12]  /*6670*/  ENDCOLLECTIVE ;  /* 0x000000000000791b */ /* 0x000fd80003800000 */
.L_x_1661:
[----:B------:R-:W-:Y:S05]  /*6680*/  BSYNC B0 ;  /* 0x0000000000007941 */ /* 0x000fea0003800000 */
.L_x_1660:
[----:B------:R-:W-:Y:S05]  /*6690*/  BRA `(.L_x_1662) ;  /* 0xffffffb400087947 */ /* 0x000fea000383ffff */
.L_x_1597:
[----:B------:R-:W-:Y:S01]  /*66a0*/  BSSY B0, `(.L_x_1663) ;  /* 0x0000006000007945 */ /* 0x000fe20003800000 */
[----:B------:R-:W-:Y:S01]  /*66b0*/  PLOP3.LUT P4, PT, P4, PT, PT, 0x8, 0x80 ;  /* 0x000000000080781c */ /* 0x000fe2000278e170 */
[----:B------:R-:W-:-:S12]  /*66c0*/  IMAD.MOV.U32 R20, RZ, RZ, -0x1 ;  /* 0xffffffffff147424 */ /* 0x000fd800078e00ff */
[----:B------:R-:W-:Y:S05]  /*66d0*/  WARPSYNC.COLLECTIVE R20, `(.L_x_1664) ;  /* 0x0000000014087348 */ /* 0x000fea0003c00000 */
[----:B------:R-:W-:Y:S01]  /*66e0*/  VOTE.ANY P4, P4 ;  /* 0x0000000000ff7806 */ /* 0x000fe20002080100 */
[----:B------:R-:W-:-:S12]  /*66f0*/  ENDCOLLECTIVE ;  /* 0x000000000000791b */ /* 0x000fd80003800000 */
.L_x_1664:
[----:B------:R-:W-:Y:S05]  /*6700*/  BSYNC B0 ;  /* 0x0000000000007941 */ /* 0x000fea0003800000 */
.L_x_1663:
[----:B------:R-:W-:Y:S05]  /*6710*/  BRA `(.L_x_1665) ;  /* 0xffffffb400187947 */ /* 0x000fea000383ffff */
.L_x_1599:
[----:B------:R-:W0:Y:S01]  /*6720*/  S2R R20, SR_CTAID.X ;  /* 0x0000000000147919 */ /* 0x000e220000002500 */
[----:B------:R-:W-:Y:S01]  /*6730*/  BSSY B0, `(.L_x_1666) ;  /* 0x0000008000007945 */ /* 0x000fe20003800000 */
[----:B------:R-:W-:Y:S01]  /*6740*/  PLOP3.LUT P4, PT, P4, PT, PT, 0x8, 0x80 ;  /* 0x000000000080781c */ /* 0x000fe2000278e170 */
[----:B------:R-:W1:Y:S01]  /*6750*/  S2R R41, SR_GEMASK ;  /* 0x0000000000297919 */ /* 0x000e620000003c00 */
[----:B0-----:R-:W-:Y:S02]  /*6760*/  IMAD.IADD R37, R37, 0x1, R20 ;  /* 0x0000000125257824 */ /* 0x001fe400078e0214 */
[----:B------:R-:W-:-:S09]  /*6770*/  IMAD.MOV.U32 R20, RZ, RZ, -0x1 ;  /* 0xffffffffff147424 */ /* 0x000fd200078e00ff */
[----:B-1----:R-:W-:Y:S05]  /*6780*/  WARPSYNC.COLLECTIVE R20, `(.L_x_1667) ;  /* 0x0000000014087348 */ /* 0x002fea0003c00000 */
[----:B------:R-:W-:Y:S01]  /*6790*/  VOTE.ANY R20, PT, P4 ;  /* 0x0000000000147806 */ /* 0x000fe200020e0100 */
[----:B-1----:R-:W-:Y:S06]  /*67a0*/  ENDCOLLECTIVE ;  /* 0x000000000000791b */ /* 0x002fec0003800000 */
.L_x_1667:
[----:B------:R-:W-:Y:S05]  /*67b0*/  BSYNC B0 ;  /* 0x0000000000007941 */ /* 0x000fea0003800000 */
.L_x_1666:
[----:B------:R-:W-:Y:S01]  /*67c0*/  LOP3.LUT R20, R20, 0x80000000, R41, 0xec, !PT ;  /* 0x8000000014147812 */ /* 0x000fe200078eec29 */
[----:B------:R-:W-:Y:S01]  /*67d0*/  VIADD R31, R40, 0x2 ;  /* 0x00000002281f7836 */ /* 0x000fe20000000000 */
[----:B------:R-:W-:Y:S01]  /*67e0*/  ISETP.NE.AND P4, PT, R24, 0x65, PT ;  /* 0x000000651800780c */ /* 0x000fe20003f85270 */
[----:B------:R-:W-:Y:S02]  /*67f0*/  VIADD R30, R40, 0x4 ;  /* 0x00000004281e7836 */ /* 0x000fe40000000000 */
[----:B------:R-:W-:-:S05]  /*6800*/  VIADD R23, R20, 0xffffffff ;  /* 0xffffffff14177836 */ /* 0x000fca0000000000 */
[----:B------:R-:W-:Y:S01]  /*6810*/  LOP3.LUT R32, R20, R23, RZ, 0xc, !PT ;  /* 0x0000001714207212 */ /* 0x000fe200078e0cff */
[----:B------:R-:W-:Y:S02]  /*6820*/  IMAD.MOV.U32 R23, RZ, RZ, 0x1 ;  /* 0x00000001ff177424 */ /* 0x000fe400078e00ff */
[----:B------:R-:W-:-:S03]  /*6830*/  IMAD.MOV.U32 R20, RZ, RZ, -0x1 ;  /* 0xffffffffff147424 */ /* 0x000fc600078e00ff */
[----:B------:R-:W0:Y:S02]  /*6840*/  POPC R32, R32 ;  /* 0x0000002000207309 */ /* 0x000e240000000000 */
[----:B0-----:R-:W-:Y:S01]  /*6850*/  IMAD.MOV.U32 R22, RZ, RZ, R32 ;  /* 0x000000ffff167224 */ /* 0x001fe200078e0020 */
[----:B------:R-:W-:-:S13]  /*6860*/  ISETP.GE.AND P1, PT, R40, R32, PT ;  /* 0x000000202800720c */ /* 0x000fda0003f26270 */
[----:B------:R-:W-:Y:S05]  /*6870*/  WARPSYNC.COLLECTIVE R20, `(.L_x_1668) ;  /* 0x0000000014087348 */ /* 0x000fea0003c00000 */
[----:B------:R0:W1:Y:S02]  /*6880*/  SHFL.DOWN P5, R28, R25, R23, R22 ;  /* 0x08000017191c7389 */ /* 0x00006400000a0016 */
[----:B01----:R-:W-:Y:S05]  /*6890*/  ENDCOLLECTIVE ;  /* 0x000000000000791b */ /* 0x003fea0003800000 */
.L_x_1668:
[----:B------:R-:W-:Y:S01]  /*68a0*/  IMAD.MOV.U32 R23, RZ, RZ, 0x2 ;  /* 0x00000002ff177424 */ /* 0x000fe200078e00ff */
[----:B------:R-:W-:Y:S02]  /*68b0*/  SEL R28, R28, RZ, !P1 ;  /* 0x000000ff1c1c7207 */ /* 0x000fe40004800000 */
[----:B------:R-:W-:-:S03]  /*68c0*/  ISETP.GT.AND P1, PT, R31, R32, PT ;  /* 0x000000201f00720c */ /* 0x000fc60003f24270 */
[----:B------:R-:W-:-:S04]  /*68d0*/  IMAD.IADD R29, R28, 0x1, R25 ;  /* 0x000000011c1d7824 */ /* 0x000fc800078e0219 */
[----:B------:R-:W-:-:S07]  /*68e0*/  IMAD.MOV.U32 R25, RZ, RZ, R29 ;  /* 0x000000ffff197224 */ /* 0x000fce00078e001d */
[----:B------:R-:W-:Y:S05]  /*68f0*/  WARPSYNC.COLLECTIVE R20, `(.L_x_1669) ;  /* 0x0000000014087348 */ /* 0x000fea0003c00000 */
[----:B------:R0:W1:Y:S02]  /*6900*/  SHFL.DOWN P5, R28, R25, R23, R22 ;  /* 0x08000017191c7389 */ /* 0x00006400000a0016 */
[----:B01----:R-:W-:Y:S05]  /*6910*/  ENDCOLLECTIVE ;  /* 0x000000000000791b */ /* 0x003fea0003800000 */
.L_x_1669:
[----:B------:R-:W-:Y:S01]  /*6920*/  IMAD.MOV.U32 R23, RZ, RZ, 0x4 ;  /* 0x00000004ff177424 */ /* 0x000fe200078e00ff */
[----:B------:R-:W-:Y:S02]  /*6930*/  SEL R28, R28, RZ, !P1 ;  /* 0x000000ff1c1c7207 */ /* 0x000fe40004800000 */
[----:B------:R-:W-:-:S03]  /*6940*/  ISETP.GT.AND P1, PT, R30, R32, PT ;  /* 0x000000201e00720c */ /* 0x000fc60003f24270 */
[----:B------:R-:W-:Y:S02]  /*6950*/  IMAD.IADD R33, R29, 0x1, R28 ;  /* 0x000000011d217824 */ /* 0x000fe400078e021c */
[----:B------:R-:W-:Y:S02]  /*6960*/  VIADD R29, R40, 0x8 ;  /* 0x00000008281d7836 */ /* 0x000fe40000000000 */
[----:B------:R-:W-:-:S07]  /*6970*/  IMAD.MOV.U32 R25, RZ, RZ, R33 ;  /* 0x000000ffff197224 */ /* 0x000fce00078e0021 */
[----:B------:R-:W-:Y:S05]  /*6980*/  WARPSYNC.COLLECTIVE R20, `(.L_x_1670) ;  /* 0x0000000014087348 */ /* 0x000fea0003c00000 */
[----:B------:R0:W1:Y:S02]  /*6990*/  SHFL.DOWN P5, R28, R25, R23, R22 ;  /* 0x08000017191c7389 */ /* 0x00006400000a0016 */
[----:B01----:R-:W-:Y:S05]  /*69a0*/  ENDCOLLECTIVE ;  /* 0x000000000000791b */ /* 0x003fea0003800000 */
.L_x_1670:
        /* <DEDUP_REMOVED lines=9> */
.L_x_1671:
[----:B------:R-:W-:Y:S01]  /*6a40*/  IMAD.MOV.U32 R23, RZ, RZ, 0x10 ;  /* 0x00000010ff177424 */ /* 0x000fe200078e00ff */
[----:B------:R-:W-:Y:S02]  /*6a50*/  SEL R28, R28, RZ, !P1 ;  /* 0x000000ff1c1c7207 */ /* 0x000fe40004800000 */
[----:B------:R-:W-:-:S03]  /*6a60*/  ISETP.GT.AND P1, PT, R33, R32, PT ;  /* 0x000000202100720c */ /* 0x000fc60003f24270 */
[----:B------:R-:W-:-:S10]  /*6a70*/  IMAD.IADD R25, R35, 0x1, R28 ;  /* 0x0000000123197824 */ /* 0x000fd400078e021c */
[----:B------:R-:W-:Y:S05]  /*6a80*/  WARPSYNC.COLLECTIVE R20, `(.L_x_1672) ;  /* 0x0000000014087348 */ /* 0x000fea0003c00000 */
[----:B------:R0:W1:Y:S02]  /*6a90*/  SHFL.DOWN P5, R28, R25, R23, R22 ;  /* 0x08000017191c7389 */ /* 0x00006400000a0016 */
[----:B01----:R-:W-:Y:S05]  /*6aa0*/  ENDCOLLECTIVE ;  /* 0x000000000000791b */ /* 0x003fea0003800000 */
.L_x_1672:
[----:B------:R-:W-:Y:S05]  /*6ab0*/  WARPSYNC.COLLECTIVE R20, `(.L_x_1673) ;  /* 0x0000000014087348 */ /* 0x000fea0003c00000 */
[----:B------:R-:W-:Y:S01]  /*6ac0*/  VOTE.ALL P4, P4 ;  /* 0x0000000000ff7806 */ /* 0x000fe20002080000 */
[----:B------:R-:W-:-:S12]  /*6ad0*/  ENDCOLLECTIVE ;  /* 0x000000000000791b */ /* 0x000fd80003800000 */
.L_x_1673:
[----:B------:R-:W0:Y:S01]  /*6ae0*/  LDC.64 R22, c[0x0][0x3a8] ;  /* 0x0000ea00ff167b82 */ /* 0x000e220000000a00 */
[----:B------:R-:W-:-:S05]  /*6af0*/  SEL R28, R28, RZ, !P1 ;  /* 0x000000ff1c1c7207 */ /* 0x000fca0004800000 */
[----:B------:R-:W-:Y:S01]  /*6b00*/  IMAD.IADD R32, R25, 0x1, R28 ;  /* 0x0000000119207824 */ /* 0x000fe200078e021c */
[----:B0-----:R-:W-:-:S05]  /*6b10*/  IADD3 R35, P1, PT, R22, 0x100, RZ ;  /* 0x0000010016237810 */ /* 0x001fca0007f3e0ff */
[----:B------:R-:W-:Y:S01]  /*6b20*/  IMAD.X R36, RZ, RZ, R23, P1 ;  /* 0x000000ffff247224 */ /* 0x000fe200008e0617 */
[----:B------:R-:W-:Y:S07]  /*6b30*/  BRA `(.L_x_1674) ;  /* 0xffffffb000b47947 */ /* 0x000fee000383ffff */
.L_x_1601:
[----:B------:R-:W-:Y:S01]  /*6b40*/  BSSY B0, `(.L_x_1675) ;  /* 0x0000006000007945 */ /* 0x000fe20003800000 */
[----:B------:R-:W-:Y:S01]  /*6b50*/  PLOP3.LUT P4, PT, P4, PT, PT, 0x8, 0x80 ;  /* 0x000000000080781c */ /* 0x000fe2000278e170 */
[----:B------:R-:W-:-:S12]  /*6b60*/  IMAD.MOV.U32 R20, RZ, RZ, -0x1 ;  /* 0xffffffffff147424 */ /* 0x000fd800078e00ff */
[----:B------:R-:W-:Y:S05]  /*6b70*/  WARPSYNC.COLLECTIVE R20, `(.L_x_1676) ;  /* 0x0000000014087348 */ /* 0x000fea0003c00000 */
[----:B------:R-:W-:Y:S01]  /*6b80*/  VOTE.ANY P4, P4 ;  /* 0x0000000000ff7806 */ /* 0x000fe20002080100 */
[----:B------:R-:W-:-:S12]  /*6b90*/  ENDCOLLECTIVE ;  /* 0x000000000000791b */ /* 0x000fd80003800000 */
.L_x_1676:
[----:B------:R-:W-:Y:S05]  /*6ba0*/  BSYNC B0 ;  /* 0x0000000000007941 */ /* 0x000fea0003800000 */
.L_x_1675:
[----:B------:R-:W-:Y:S05]  /*6bb0*/  BRA `(.L_x_1677) ;  /* 0xffffffb000bc7947 */ /* 0x000fea000383ffff */
.L_x_1605:
[----:B------:R-:W-:Y:S01]  /*6bc0*/  BSSY B0, `(.L_x_1678) ;  /* 0x0000006000007945 */ /* 0x000fe20003800000 */
[----:B------:R-:W-:Y:S02]  /*6bd0*/  PLOP3.LUT P4, PT, P4, PT, PT, 0x8, 0x80 ;  /* 0x000000000080781c */ /* 0x000fe4000278e170 */
[----:B------:R-:W-:-:S11]  /*6be0*/  MOV R20, 0xffffffff ;  /* 0xffffffff00147802 */ /* 0x000fd60000000f00 */
[----:B------:R-:W-:Y:S05]  /*6bf0*/  WARPSYNC.COLLECTIVE R20, `(.L_x_1679) ;  /* 0x0000000014087348 */ /* 0x000fea0003c00000 */
[----:B------:R-:W-:Y:S01]  /*6c00*/  VOTE.ANY P4, P4 ;  /* 0x0000000000ff7806 */ /* 0x000fe20002080100 */
[----:B------:R-:W-:-:S12]  /*6c10*/  ENDCOLLECTIVE ;  /* 0x000000000000791b */ /* 0x000fd80003800000 */
.L_x_1679:
[----:B------:R-:W-:Y:S05]  /*6c20*/  BSYNC B0 ;  /* 0x0000000000007941 */ /* 0x000fea0003800000 */
.L_x_1678:
[----:B------:R-:W-:Y:S05]  /*6c30*/  BRA `(.L_x_1680) ;  /* 0xffffffb000cc7947 */ /* 0x000fea000383ffff */
.L_x_1607:
[----:B------:R-:W-:Y:S01]  /*6c40*/  BSSY B0, `(.L_x_1681) ;  /* 0x0000006000007945 */ /* 0x000fe20003800000 */
[----:B------:R-:W-:Y:S01]  /*6c50*/  PLOP3.LUT P4, PT, P4, PT, PT, 0x8, 0x80 ;  /* 0x000000000080781c */ /* 0x000fe2000278e170 */
[----:B------:R-:W-:-:S12]  /*6c60*/  IMAD.MOV.U32 R20, RZ, RZ, -0x1 ;  /* 0xffffffffff147424 */ /* 0x000fd800078e00ff */
[----:B------:R-:W-:Y:S05]  /*6c70*/  WARPSYNC.COLLECTIVE R20, `(.L_x_1682) ;  /* 0x0000000014087348 */ /* 0x000fea0003c00000 */
[----:B------:R-:W-:Y:S01]  /*6c80*/  VOTE.ANY R20, PT, P4 ;  /* 0x0000000000147806 */ /* 0x000fe200020e0100 */
[----:B------:R-:W-:Y:S06]  /*6c90*/  ENDCOLLECTIVE ;  /* 0x000000000000791b */ /* 0x000fec0003800000 */
.L_x_1682:
[----:B------:R-:W-:Y:S05]  /*6ca0*/  BSYNC B0 ;  /* 0x0000000000007941 */ /* 0x000fea0003800000 */
.L_x_1681:
[----:B------:R-:W-:Y:S01]  /*6cb0*/  LOP3.LUT R20, R20, 0x80000000, R41, 0xec, !PT ;  /* 0x8000000014147812 */ /* 0x000fe200078eec29 */
[----:B------:R-:W-:Y:S01]  /*6cc0*/  VIADD R37, R37, 0xffffffe0 ;  /* 0xffffffe025257836 */ /* 0x000fe20000000000 */
[----:B------:R-:W-:-:S03]  /*6cd0*/  ISETP.NE.AND P4, PT, R24, 0x65, PT ;  /* 0x000000651800780c */ /* 0x000fc60003f85270 */
[----:B------:R-:W-:-:S05]  /*6ce0*/  VIADD R23, R20, 0xffffffff ;  /* 0xffffffff14177836 */ /* 0x000fca0000000000 */
[----:B------:R-:W-:Y:S01]  /*6cf0*/  LOP3.LUT R44, R20, R23, RZ, 0xc, !PT ;  /* 0x00000017142c7212 */ /* 0x000fe200078e0cff */
[----:B------:R-:W-:Y:S02]  /*6d00*/  IMAD.MOV.U32 R23, RZ, RZ, 0x1 ;  /* 0x00000001ff177424 */ /* 0x000fe400078e00ff */
[----:B------:R-:W-:Y:S01]  /*6d10*/  IMAD.MOV.U32 R20, RZ, RZ, -0x1 ;  /* 0xffffffffff147424 */ /* 0x000fe200078e00ff */
[----:B------:R0:W1:Y:S06]  /*6d20*/  POPC R22, R44 ;  /* 0x0000002c00167309 */ /* 0x00006c0000000000 */
[----:B01----:R-:W-:Y:S05]  /*6d30*/  WARPSYNC.COLLECTIVE R20, `(.L_x_1683) ;  /* 0x0000000014087348 */ /* 0x003fea0003c00000 */
[----:B-1----:R1:W2:Y:S02]  /*6d40*/  SHFL.DOWN P5, R28, R25, R23, R22 ;  /* 0x08000017191c7389 */ /* 0x0022a400000a0016 */
[----:B012---:R-:W-:Y:S05]  /*6d50*/  ENDCOLLECTIVE ;  /* 0x000000000000791b */ /* 0x007fea0003800000 */
.L_x_1683:
[----:B------:R-:W-:Y:S01]  /*6d60*/  ISETP.GE.AND P1, PT, R40, R22, PT ;  /* 0x000000162800720c */ /* 0x000fe20003f26270 */
[----:B------:R-:W-:-:S03]  /*6d70*/  IMAD.MOV.U32 R23, RZ, RZ, 0x2 ;  /* 0x00000002ff177424 */ /* 0x000fc600078e00ff */
[----:B------:R-:W-:Y:S02]  /*6d80*/  SEL R28, R28, RZ, !P1 ;  /* 0x000000ff1c1c7207 */ /* 0x000fe40004800000 */
[----:B------:R-:W-:-:S03]  /*6d90*/  ISETP.GT.AND P1, PT, R31, R22, PT ;  /* 0x000000161f00720c */ /* 0x000fc60003f24270 */
[----:B------:R-:W-:-:S04]  /*6da0*/  IMAD.IADD R45, R28, 0x1, R25 ;  /* 0x000000011c2d7824 */ /* 0x000fc800078e0219 */
[----:B------:R-:W-:-:S07]  /*6db0*/  IMAD.MOV.U32 R25, RZ, RZ, R45 ;  /* 0x000000ffff197224 */ /* 0x000fce00078e002d */
[----:B------:R-:W-:Y:S05]  /*6dc0*/  WARPSYNC.COLLECTIVE R20, `(.L_x_1684) ;  /* 0x0000000014087348 */ /* 0x000fea0003c00000 */
[----:B------:R0:W1:Y:S02]  /*6dd0*/  SHFL.DOWN P5, R28, R25, R23, R22 ;  /* 0x08000017191c7389 */ /* 0x00006400000a0016 */
[----:B01----:R-:W-:Y:S05]  /*6de0*/  ENDCOLLECTIVE ;  /* 0x000000000000791b */ /* 0x003fea0003800000 */
.L_x_1684:
        /* <DEDUP_REMOVED lines=8> */
.L_x_1685:
[----:B------:R-:W-:Y:S01]  /*6e70*/  IMAD.MOV.U32 R23, RZ, RZ, 0x8 ;  /* 0x00000008ff177424 */ /* 0x000fe200078e00ff */
[----:B------:R-:W-:Y:S02]  /*6e80*/  SEL R45, R28, RZ, !P1 ;  /* 0x000000ff1c2d7207 */ /* 0x000fe40004800000 */
[----:B------:R-:W-:-:S03]  /*6e90*/  ISETP.GT.AND P1, PT, R29, R22, PT ;  /* 0x000000161d00720c */ /* 0x000fc60003f24270 */
[----:B------:R-:W-:-:S10]  /*6ea0*/  IMAD.IADD R25, R44, 0x1, R45 ;  /* 0x000000012c197824 */ /* 0x000fd400078e022d */
[----:B------:R-:W-:Y:S05]  /*6eb0*/  WARPSYNC.COLLECTIVE R20, `(.L_x_1686) ;  /* 0x0000000014087348 */ /* 0x000fea0003c00000 */
[----:B------:R0:W1:Y:S02]  /*6ec0*/  SHFL.DOWN P5, R28, R25, R23, R22 ;  /* 0x08000017191c7389 */ /* 0x00006400000a0016 */
[----:B01----:R-:W-:Y:S05]  /*6ed0*/  ENDCOLLECTIVE ;  /* 0x000000000000791b */ /* 0x003fea0003800000 */
.L_x_1686:
        /* <DEDUP_REMOVED lines=8> */
.L_x_1687:
[----:B------:R-:W-:Y:S05]  /*6f60*/  WARPSYNC.COLLECTIVE R20, `(.L_x_1688) ;  /* 0x0000000014087348 */ /* 0x000fea0003c00000 */
[----:B------:R-:W-:Y:S01]  /*6f70*/  VOTE.ALL P4, P4 ;  /* 0x0000000000ff7806 */ /* 0x000fe20002080000 */
[----:B------:R-:W-:-:S12]  /*6f80*/  ENDCOLLECTIVE ;  /* 0x000000000000791b */ /* 0x000fd80003800000 */
.L_x_1688:
[----:B------:R-:W-:-:S04]  /*6f90*/  SEL R28, R28, RZ, !P1 ;  /* 0x000000ff1c1c7207 */ /* 0x000fc80004800000 */
[----:B------:R-:W-:Y:S01]  /*6fa0*/  IADD3 R32, PT, PT, R45, R28, R32 ;  /* 0x0000001c2d207210 */ /* 0x000fe20007ffe020 */
[----:B------:R-:W-:Y:S06]  /*6fb0*/  BRA `(.L_x_1689) ;  /* 0xffffffb0006c7947 */ /* 0x000fec000383ffff */
.L_x_1634:
[----:B------:R-:W-:Y:S01]  /*6fc0*/  BSSY B0, `(.L_x_1690) ;  /* 0x0000006000007945 */ /* 0x000fe20003800000 */
[----:B------:R-:W-:Y:S01]  /*6fd0*/  PLOP3.LUT P4, PT, P4, PT, PT, 0x8, 0x80 ;  /* 0x000000000080781c */ /* 0x000fe2000278e170 */
[----:B------:R-:W-:-:S12]  /*6fe0*/  IMAD.MOV.U32 R20, RZ, RZ, -0x1 ;  /* 0xffffffffff147424 */ /* 0x000fd800078e00ff */
[----:B------:R-:W-:Y:S05]  /*6ff0*/  WARPSYNC.COLLECTIVE R20, `(.L_x_1691) ;  /* 0x0000000014087348 */ /* 0x000fea0003c00000 */
[----:B------:R-:W-:Y:S01]  /*7000*/  VOTE.ANY P4, P4 ;  /* 0x0000000000ff7806 */ /* 0x000fe20002080100 */
[----:B------:R-:W-:-:S12]  /*7010*/  ENDCOLLECTIVE ;  /* 0x000000000000791b */ /* 0x000fd80003800000 */
.L_x_1691:
[----:B------:R-:W-:Y:S05]  /*7020*/  BSYNC B0 ;  /* 0x0000000000007941 */ /* 0x000fea0003800000 */
.L_x_1690:
[----:B------:R-:W-:Y:S05]  /*7030*/  BRA `(.L_x_1692) ;  /* 0xffffffe000247947 */ /* 0x000fea000383ffff */
.L_x_1638:
[----:B------:R-:W-:Y:S01]  /*7040*/  BSSY B0, `(.L_x_1693) ;  /* 0x0000006000007945 */ /* 0x000fe20003800000 */
[----:B------:R-:W-:Y:S01]  /*7050*/  PLOP3.LUT P4, PT, P4, PT, PT, 0x8, 0x80 ;  /* 0x000000000080781c */ /* 0x000fe2000278e170 */
[----:B------:R-:W-:-:S12]  /*7060*/  IMAD.MOV.U32 R20, RZ, RZ, -0x1 ;  /* 0xffffffffff147424 */ /* 0x000fd800078e00ff */
[----:B------:R-:W-:Y:S05]  /*7070*/  WARPSYNC.COLLECTIVE R20, `(.L_x_1694) ;  /* 0x0000000014087348 */ /* 0x000fea0003c00000 */
[----:B------:R-:W-:Y:S01]  /*7080*/  VOTE.ANY P4, P4 ;  /* 0x0000000000ff7806 */ /* 0x000fe20002080100 */
[----:B------:R-:W-:-:S12]  /*7090*/  ENDCOLLECTIVE ;  /* 0x000000000000791b */ /* 0x000fd80003800000 */
.L_x_1694:
[----:B------:R-:W-:Y:S05]  /*70a0*/  BSYNC B0 ;  /* 0x0000000000007941 */ /* 0x000fea0003800000 */
.L_x_1693:
[----:B------:R-:W-:Y:S05]  /*70b0*/  BRA `(.L_x_1695) ;  /* 0xffffffe000347947 */ /* 0x000fea000383ffff */
.L_x_1640:
[----:B------:R-:W-:Y:S01]  /*70c0*/  BSSY B0, `(.L_x_1696) ;  /* 0x0000006000007945 */ /* 0x000fe20003800000 */
[----:B------:R-:W-:Y:S01]  /*70d0*/  PLOP3.LUT P4, PT, P4, PT, PT, 0x8, 0x80 ;  /* 0x000000000080781c */ /* 0x000fe2000278e170 */
[----:B------:R-:W-:-:S12]  /*70e0*/  IMAD.MOV.U32 R20, RZ, RZ, -0x1 ;  /* 0xffffffffff147424 */ /* 0x000fd800078e00ff */
[----:B------:R-:W-:Y:S05]  /*70f0*/  WARPSYNC.COLLECTIVE R20, `(.L_x_1697) ;  /* 0x0000000014087348 */ /* 0x000fea0003c00000 */
[----:B------:R-:W-:Y:S01]  /*7100*/  VOTE.ANY R20, PT, P4 ;  /* 0x0000000000147806 */ /* 0x000fe200020e0100 */
[----:B------:R-:W-:Y:S06]  /*7110*/  ENDCOLLECTIVE ;  /* 0x000000000000791b */ /* 0x000fec0003800000 */
.L_x_1697:
[----:B------:R-:W-:Y:S05]  /*7120*/  BSYNC B0 ;  /* 0x0000000000007941 */ /* 0x000fea0003800000 */
.L_x_1696:
[----:B------:R-:W0:Y:S01]  /*7130*/  S2R R22, SR_GEMASK ;  /* 0x0000000000167919 */ /* 0x000e220000003c00 */
[----:B------:R-:W-:Y:S01]  /*7140*/  IMAD.MOV.U32 R25, RZ, RZ, R15 ;  /* 0x000000ffff197224 */ /* 0x000fe200078e000f */
[----:B------:R-:W1:Y:S01]  /*7150*/  S2R R34, SR_LANEID ;  /* 0x0000000000227919 */ /* 0x000e620000000000 */
[----:B0-----:R-:W-:Y:S01]  /*7160*/  LOP3.LUT R20, R20, 0x80000000, R22, 0xec, !PT ;  /* 0x8000000014147812 */ /* 0x001fe200078eec16 */
[----:B-1----:R-:W-:-:S04]  /*7170*/  VIADD R32, R34, 0x2 ;  /* 0x0000000222207836 */ /* 0x002fc80000000000 */
[----:B------:R-:W-:Y:S02]  /*7180*/  VIADD R23, R20, 0xffffffff ;  /* 0xffffffff14177836 */ /* 0x000fe40000000000 */
[----:B------:R-:W-:-:S03]  /*7190*/  VIADD R31, R34, 0x4 ;  /* 0x00000004221f7836 */ /* 0x000fc60000000000 */
        /* <DEDUP_REMOVED lines=9> */
.L_x_1698:
        /* <DEDUP_REMOVED lines=8> */
.L_x_1699:
[----:B------:R-:W-:Y:S01]  /*72b0*/  IMAD.MOV.U32 R23, RZ, RZ, 0x4 ;  /* 0x00000004ff177424 */ /* 0x000fe200078e00ff */
[----:B------:R-:W-:Y:S02]  /*72c0*/  SEL R33, R28, RZ, !P4 ;  /* 0x000000ff1c217207 */ /* 0x000fe40006000000 */
[----:B------:R-:W-:-:S03]  /*72d0*/  ISETP.NE.AND P4, PT, R14, 0x65, PT ;  /* 0x000000650e00780c */ /* 0x000fc60003f85270 */
[----:B------:R-:W-:Y:S02]  /*72e0*/  IMAD.IADD R33, R30, 0x1, R33 ;  /* 0x000000011e217824 */ /* 0x000fe400078e0221 */
[----:B------:R-:W-:Y:S02]  /*72f0*/  VIADD R30, R34, 0x8 ;  /* 0x00000008221e7836 */ /* 0x000fe40000000000 */
[----:B------:R-:W-:-:S07]  /*7300*/  IMAD.MOV.U32 R25, RZ, RZ, R33 ;  /* 0x000000ffff197224 */ /* 0x000fce00078e0021 */
[----:B------:R-:W-:Y:S05]  /*7310*/  WARPSYNC.COLLECTIVE R20, `(.L_x_1700) ;  /* 0x0000000014087348 */ /* 0x000fea0003c00000 */
[----:B------:R0:W1:Y:S02]  /*7320*/  SHFL.DOWN P5, R28, R25, R23, R22 ;  /* 0x08000017191c7389 */ /* 0x00006400000a0016 */
[----:B01----:R-:W-:Y:S05]  /*7330*/  ENDCOLLECTIVE ;  /* 0x000000000000791b */ /* 0x003fea0003800000 */
.L_x_1700:
[----:B------:R-:W-:Y:S01]  /*7340*/  IMAD.MOV.U32 R23, RZ, RZ, 0x8 ;  /* 0x00000008ff177424 */ /* 0x000fe200078e00ff */
[----:B------:R-:W-:-:S04]  /*7350*/  ISETP.GT.AND P5, PT, R31, R35, PT ;  /* 0x000000231f00720c */ /* 0x000fc80003fa4270 */
[----:B------:R-:W-:-:S05]  /*7360*/  SEL R28, R28, RZ, !P5 ;  /* 0x000000ff1c1c7207 */ /* 0x000fca0006800000 */
[----:B------:R-:W-:Y:S02]  /*7370*/  IMAD.IADD R15, R33, 0x1, R28 ;  /* 0x00000001210f7824 */ /* 0x000fe400078e021c */
[----:B------:R-:W-:Y:S02]  /*7380*/  VIADD R33, R34, 0x10 ;  /* 0x0000001022217836 */ /* 0x000fe40000000000 */
[----:B------:R-:W-:-:S07]  /*7390*/  IMAD.MOV.U32 R25, RZ, RZ, R15 ;  /* 0x000000ffff197224 */ /* 0x000fce00078e000f */
[----:B------:R-:W-:Y:S05]  /*73a0*/  WARPSYNC.COLLECTIVE R20, `(.L_x_1701) ;  /* 0x0000000014087348 */ /* 0x000fea0003c00000 */
[----:B------:R0:W1:Y:S02]  /*73b0*/  SHFL.DOWN P5, R28, R25, R23, R22 ;  /* 0x08000017191c7389 */ /* 0x00006400000a0016 */
[----:B01----:R-:W-:Y:S05]  /*73c0*/  ENDCOLLECTIVE ;  /* 0x000000000000791b */ /* 0x003fea0003800000 */
.L_x_1701:
[----:B------:R-:W-:Y:S01]  /*73d0*/  IMAD.MOV.U32 R23, RZ, RZ, 0x10 ;  /* 0x00000010ff177424 */ /* 0x000fe200078e00ff */
[----:B------:R-:W-:-:S04]  /*73e0*/  ISETP.GT.AND P5, PT, R30, R35, PT ;  /* 0x000000231e00720c */ /* 0x000fc80003fa4270 */
[----:B------:R-:W-:-:S05]  /*73f0*/  SEL R28, R28, RZ, !P5 ;  /* 0x000000ff1c1c7207 */ /* 0x000fca0006800000 */
[----:B------:R-:W-:-:S04]  /*7400*/  IMAD.IADD R15, R15, 0x1, R28 ;  /* 0x000000010f0f7824 */ /* 0x000fc800078e021c */
[----:B------:R-:W-:-:S07]  /*7410*/  IMAD.MOV.U32 R25, RZ, RZ, R15 ;  /* 0x000000ffff197224 */ /* 0x000fce00078e000f */
[----:B------:R-:W-:Y:S05]  /*7420*/  WARPSYNC.COLLECTIVE R20, `(.L_x_1702) ;  /* 0x0000000014087348 */ /* 0x000fea0003c00000 */
[----:B------:R0:W1:Y:S02]  /*7430*/  SHFL.DOWN P5, R28, R25, R23, R22 ;  /* 0x08000017191c7389 */ /* 0x00006400000a0016 */
[----:B01----:R-:W-:Y:S05]  /*7440*/  ENDCOLLECTIVE ;  /* 0x000000000000791b */ /* 0x003fea0003800000 */
.L_x_1702:
[----:B------:R-:W-:Y:S05]  /*7450*/  WARPSYNC.COLLECTIVE R20, `(.L_x_1703) ;  /* 0x0000000014087348 */ /* 0x000fea0003c00000 */
[----:B------:R-:W-:Y:S01]  /*7460*/  VOTE.ALL P4, P4 ;  /* 0x0000000000ff7806 */ /* 0x000fe20002080000 */
[----:B------:R-:W-:-:S12]  /*7470*/  ENDCOLLECTIVE ;  /* 0x000000000000791b */ /* 0x000fd80003800000 */
.L_x_1703:
[----:B------:R-:W0:Y:S01]  /*7480*/  S2R R22, SR_CTAID.X ;  /* 0x0000000000167919 */ /* 0x000e220000002500 */
[----:B------:R-:W-:-:S04]  /*7490*/  ISETP.GT.AND P5, PT, R33, R35, PT ;  /* 0x000000232100720c */ /* 0x000fc80003fa4270 */
[----:B------:R-:W-:-:S05]  /*74a0*/  SEL R28, R28, RZ, !P5 ;  /* 0x000000ff1c1c7207 */ /* 0x000fca0006800000 */
[----:B------:R-:W-:Y:S02]  /*74b0*/  IMAD.IADD R35, R15, 0x1, R28 ;  /* 0x000000010f237824 */ /* 0x000fe400078e021c */
[----:B------:R-:W1:Y:S01]  /*74c0*/  LDC.64 R14, c[0x0][0x3a8] ;  /* 0x0000ea00ff0e7b82 */ /* 0x000e620000000a00 */
[----:B0-----:R-:W-:Y:S01]  /*74d0*/  IMAD.IADD R36, R36, 0x1, R22 ;  /* 0x0000000124247824 */ /* 0x001fe200078e0216 */
[----:B-1----:R-:W-:-:S05]  /*74e0*/  IADD3 R34, P5, PT, R14, 0x100, RZ ;  /* 0x000001000e227810 */ /* 0x002fca0007fbe0ff */
[----:B------:R-:W-:Y:S01]  /*74f0*/  IMAD.X R37, RZ, RZ, R15, P5 ;  /* 0x000000ffff257224 */ /* 0x000fe200028e060f */
[----:B------:R-:W-:Y:S07]  /*7500*/  BRA `(.L_x_1704) ;  /* 0xffffffdc00c87947 */ /* 0x000fee000383ffff */
.L_x_1642:
[----:B------:R-:W-:Y:S01]  /*7510*/  BSSY B0, `(.L_x_1705) ;  /* 0x0000006000007945 */ /* 0x000fe20003800000 */
[----:B------:R-:W-:Y:S01]  /*7520*/  PLOP3.LUT P4, PT, P4, PT, PT, 0x8, 0x80 ;  /* 0x000000000080781c */ /* 0x000fe2000278e170 */
[----:B------:R-:W-:-:S12]  /*7530*/  IMAD.MOV.U32 R20, RZ, RZ, -0x1 ;  /* 0xffffffffff147424 */ /* 0x000fd800078e00ff */
[----:B------:R-:W-:Y:S05]  /*7540*/  WARPSYNC.COLLECTIVE R20, `(.L_x_1706) ;  /* 0x0000000014087348 */ /* 0x000fea0003c00000 */
[----:B------:R-:W-:Y:S01]  /*7550*/  VOTE.ANY P4, P4 ;  /* 0x0000000000ff7806 */ /* 0x000fe20002080100 */
[----:B------:R-:W-:-:S12]  /*7560*/  ENDCOLLECTIVE ;  /* 0x000000000000791b */ /* 0x000fd80003800000 */
.L_x_1706:
[----:B------:R-:W-:Y:S05]  /*7570*/  BSYNC B0 ;  /* 0x0000000000007941 */ /* 0x000fea0003800000 */
.L_x_1705:
[----:B------:R-:W-:Y:S05]  /*7580*/  BRA `(.L_x_1707) ;  /* 0xffffffdc00d07947 */ /* 0x000fea000383ffff */
.L_x_1646:
[----:B------:R-:W-:Y:S01]  /*7590*/  BSSY B0, `(.L_x_1708) ;  /* 0x0000006000007945 */ /* 0x000fe20003800000 */
[----:B------:R-:W-:Y:S01]  /*75a0*/  PLOP3.LUT P4, PT, P4, PT, PT, 0x8, 0x80 ;  /* 0x000000000080781c */ /* 0x000fe2000278e170 */
[----:B------:R-:W-:-:S12]  /*75b0*/  IMAD.MOV.U32 R20, RZ, RZ, -0x1 ;  /* 0xffffffffff147424 */ /* 0x000fd800078e00ff */
[----:B------:R-:W-:Y:S05]  /*75c0*/  WARPSYNC.COLLECTIVE R20, `(.L_x_1709) ;  /* 0x0000000014087348 */ /* 0x000fea0003c00000 */
[----:B------:R-:W-:Y:S01]  /*75d0*/  VOTE.ANY P4, P4 ;  /* 0x0000000000ff7806 */ /* 0x000fe20002080100 */
[----:B------:R-:W-:-:S12]  /*75e0*/  ENDCOLLECTIVE ;  /* 0x000000000000791b */ /* 0x000fd80003800000 */
.L_x_1709:
[----:B------:R-:W-:Y:S05]  /*75f0*/  BSYNC B0 ;  /* 0x0000000000007941 */ /* 0x000fea0003800000 */
.L_x_1708:
[----:B------:R-:W-:Y:S05]  /*7600*/  BRA `(.L_x_1710) ;  /* 0xffffffdc00e47947 */ /* 0x000fea000383ffff */
.L_x_1648:
[----:B------:R-:W-:Y:S01]  /*7610*/  BSSY B0, `(.L_x_1711) ;  /* 0x0000006000007945 */ /* 0x000fe20003800000 */
[----:B------:R-:W-:Y:S01]  /*7620*/  PLOP3.LUT P4, PT, P4, PT, PT, 0x8, 0x80 ;  /* 0x000000000080781c */ /* 0x000fe2000278e170 */
[----:B------:R-:W-:-:S12]  /*7630*/  IMAD.MOV.U32 R20, RZ, RZ, -0x1 ;  /* 0xffffffffff147424 */ /* 0x000fd800078e00ff */
[----:B------:R-:W-:Y:S05]  /*7640*/  WARPSYNC.COLLECTIVE R20, `(.L_x_1712) ;  /* 0x0000000014087348 */ /* 0x000fea0003c00000 */
[----:B------:R-:W-:Y:S01]  /*7650*/  VOTE.ANY R20, PT, P4 ;  /* 0x0000000000147806 */ /* 0x000fe200020e0100 */
[----:B------:R-:W-:Y:S06]  /*7660*/  ENDCOLLECTIVE ;  /* 0x000000000000791b */ /* 0x000fec0003800000 */
.L_x_1712:
[----:B------:R-:W-:Y:S05]  /*7670*/  BSYNC B0 ;  /* 0x0000000000007941 */ /* 0x000fea0003800000 */
.L_x_1711:
[----:B------:R-:W0:Y:S01]  /*7680*/  S2R R22, SR_GEMASK ;  /* 0x0000000000167919 */ /* 0x000e220000003c00 */
[----:B------:R-:W-:Y:S02]  /*7690*/  IMAD.MOV.U32 R25, RZ, RZ, R15 ;  /* 0x000000ffff197224 */ /* 0x000fe400078e000f */
[----:B------:R-:W-:Y:S02]  /*76a0*/  IMAD.MOV.U32 R23, RZ, RZ, 0x1 ;  /* 0x00000001ff177424 */ /* 0x000fe400078e00ff */
[----:B------:R-:W-:Y:S01]  /*76b0*/  VIADD R36, R36, 0xffffffe0 ;  /* 0xffffffe024247836 */ /* 0x000fe20000000000 */
[----:B0-----:R-:W-:-:S05]  /*76c0*/  LOP3.LUT R20, R20, 0x80000000, R22, 0xec, !PT ;  /* 0x8000000014147812 */ /* 0x001fca00078eec16 */
[----:B------:R-:W-:-:S05]  /*76d0*/  VIADD R22, R20, 0xffffffff ;  /* 0xffffffff14167836 */ /* 0x000fca0000000000 */
[----:B------:R-:W-:Y:S01]  /*76e0*/  LOP3.LUT R22, R20, R22, RZ, 0xc, !PT ;  /* 0x0000001614167212 */ /* 0x000fe200078e0cff */
[----:B------:R-:W-:-:S05]  /*76f0*/  IMAD.MOV.U32 R20, RZ, RZ, -0x1 ;  /* 0xffffffffff147424 */ /* 0x000fca00078e00ff */
[----:B------:R-:W0:Y:S02]  /*7700*/  POPC R22, R22 ;  /* 0x0000001600167309 */ /* 0x000e240000000000 */
[----:B0-----:R-:W-:Y:S05]  /*7710*/  WARPSYNC.COLLECTIVE R20, `(.L_x_1713) ;  /* 0x0000000014087348 */ /* 0x001fea0003c00000 */
[----:B0-----:R0:W1:Y:S02]  /*7720*/  SHFL.DOWN P5, R28, R25, R23, R22 ;  /* 0x08000017191c7389 */ /* 0x00106400000a0016 */
[----:B01----:R-:W-:Y:S05]  /*7730*/  ENDCOLLECTIVE ;  /* 0x000000000000791b */ /* 0x003fea0003800000 */
.L_x_1713:
[----:B------:R-:W0:Y:S01]  /*7740*/  S2R R20, SR_LANEID ;  /* 0x0000000000147919 */ /* 0x000e220000000000 */
[----:B------:R-:W-:Y:S01]  /*7750*/  IMAD.MOV.U32 R23, RZ, RZ, 0x2 ;  /* 0x00000002ff177424 */ /* 0x000fe200078e00ff */
[----:B0-----:R-:W-:Y:S01]  /*7760*/  ISETP.GE.AND P4, PT, R20, R22, PT ;  /* 0x000000161400720c */ /* 0x001fe20003f86270 */
[----:B------:R-:W-:-:S03]  /*7770*/  IMAD.MOV.U32 R20, RZ, RZ, -0x1 ;  /* 0xffffffffff147424 */ /* 0x000fc600078e00ff */
[----:B------:R-:W-:Y:S02]  /*7780*/  SEL R28, R28, RZ, !P4 ;  /* 0x000000ff1c1c7207 */ /* 0x000fe40006000000 */
[----:B------:R-:W-:-:S03]  /*7790*/  ISETP.GT.AND P4, PT, R32, R22, PT ;  /* 0x000000162000720c */ /* 0x000fc60003f84270 */
[----:B------:R-:W-:-:S04]  /*77a0*/  IMAD.IADD R15, R28, 0x1, R15 ;  /* 0x000000011c0f7824 */ /* 0x000fc800078e020f */
[----:B------:R-:W-:-:S07]  /*77b0*/  IMAD.MOV.U32 R25, RZ, RZ, R15 ;  /* 0x000000ffff197224 */ /* 0x000fce00078e000f */
[----:B------:R-:W-:Y:S05]  /*77c0*/  WARPSYNC.COLLECTIVE R20, `(.L_x_1714) ;  /* 0x0000000014087348 */ /* 0x000fea0003c00000 */
[----:B------:R0:W1:Y:S02]  /*77d0*/  SHFL.DOWN P5, R28, R25, R23, R22 ;  /* 0x08000017191c7389 */ /* 0x00006400000a0016 */
[----:B01----:R-:W-:Y:S05]  /*77e0*/  ENDCOLLECTIVE ;  /* 0x000000000000791b */ /* 0x003fea0003800000 */
.L_x_1714:
        /* <DEDUP_REMOVED lines=8> */
.L_x_1715:
        /* <DEDUP_REMOVED lines=8> */
.L_x_1716:
        /* <DEDUP_REMOVED lines=8> */
.L_x_1717:
[----:B------:R-:W-:Y:S02]  /*7970*/  SEL R28, R28, RZ, !P4 ;  /* 0x000000ff1c1c7207 */ /* 0x000fe40006000000 */
[----:B------:R-:W-:Y:S02]  /*7980*/  ISETP.NE.AND P4, PT, R14, 0x65, PT ;  /* 0x000000650e00780c */ /* 0x000fe40003f85270 */
[----:B------:R-:W-:-:S11]  /*7990*/  IADD3 R35, PT, PT, R15, R28, R35 ;  /* 0x0000001c0f237210 */ /* 0x000fd60007ffe023 */
[----:B------:R-:W-:Y:S05]  /*79a0*/  WARPSYNC.COLLECTIVE R20, `(.L_x_1718) ;  /* 0x0000000014087348 */ /* 0x000fea0003c00000 */
[----:B------:R-:W-:Y:S01]  /*79b0*/  VOTE.ALL P4, P4 ;  /* 0x0000000000ff7806 */ /* 0x000fe20002080000 */
[----:B------:R-:W-:-:S12]  /*79c0*/  ENDCOLLECTIVE ;  /* 0x000000000000791b */ /* 0x000fd80003800000 */
.L_x_1718:
[----:B------:R-:W-:Y:S05]  /*79d0*/  BRA `(.L_x_1719) ;  /* 0xffffffdc00787947 */ /* 0x000fea000383ffff */
.L_x_1720:
        /* <DEDUP_REMOVED lines=10> */
.L_x_1763:


//--------------------- .text._ZN6thrust24THRUST_300001_SM_1000_NS8cuda_cub4core6detail13_kernel_agentINS1_8__unique9InitAgentIN3cub18CUB_300001_SM_100013ScanTileStateIiLb1EEEPiiEEJSA_mSB_EEEvDpT0_ --------------------------
	.section	.text._ZN6thrust24THRUST_300001_SM_1000_NS8cuda_cub4core6detail13_kernel_agentINS1_8__unique9InitAgentIN3cub18CUB_300001_SM_100013ScanTileStateIiLb1EEEPiiEEJSA_mSB_EEEvDpT0_,"ax",@progbits
	.align	128
        .global         _ZN6thrust24THRUST_300001_SM_1000_NS8cuda_cub4core6detail13_kernel_agentINS1_8__unique9InitAgentIN3cub18CUB_300001_SM_100013ScanTileStateIiLb1EEEPiiEEJSA_mSB_EEEvDpT0_
        .type           _ZN6thrust24THRUST_300001_SM_1000_NS8cuda_cub4core6detail13_kernel_agentINS1_8__unique9InitAgentIN3cub18CUB_300001_SM_100013ScanTileStateIiLb1EEEPiiEEJSA_mSB_EEEvDpT0_,@function
        .size           _ZN6thrust24THRUST_300001_SM_1000_NS8cuda_cub4core6detail13_kernel_agentINS1_8__unique9InitAgentIN3cub18CUB_300001_SM_100013ScanTileStateIiLb1EEEPiiEEJSA_mSB_EEEvDpT0_,(.L_x_1764 - _ZN6thrust24THRUST_300001_SM_1000_NS8cuda_cub4core6detail13_kernel_agentINS1_8__unique9InitAgentIN3cub18CUB_300001_SM_100013ScanTileStateIiLb1EEEPiiEEJSA_mSB_EEEvDpT0_)
        .other          _ZN6thrust24THRUST_300001_SM_1000_NS8cuda_cub4core6detail13_kernel_agentINS1_8__unique9InitAgentIN3cub18CUB_300001_SM_100013ScanTileStateIiLb1EEEPiiEEJSA_mSB_EEEvDpT0_,@"STO_CUDA_ENTRY STV_DEFAULT"
_ZN6thrust24THRUST_300001_SM_1000_NS8cuda_cub4core6detail13_kernel_agentINS1_8__unique9InitAgentIN3cub18CUB_300001_SM_100013ScanTileStateIiLb1EEEPiiEEJSA_mSB_EEEvDpT0_:
.text._ZN6thrust24THRUST_300001_SM_1000_NS8cuda_cub4core6detail13_kernel_agentINS1_8__unique9InitAgentIN3cub18CUB_300001_SM_100013ScanTileStateIiLb1EEEPiiEEJSA_mSB_EEEvDpT0_:
[----:B------:R-:W-:Y:S01]  /*0000*/  LDC R1, c[0x0][0x37c] ;  /* 0x0000df00ff017b82 */ /* 0x000fe20000000800 */
[----:B------:R-:W0:Y:S07]  /*0010*/  S2R R0, SR_TID.X ;  /* 0x0000000000007919 */ /* 0x000e2e0000002100 */
[----:B------:R-:W1:Y:S01]  /*0020*/  S2UR UR6, SR_CTAID.X ;  /* 0x00000000000679c3 */ /* 0x000e620000002500 */
[----:B------:R-:W2:Y:S07]  /*0030*/  LDCU UR4, c[0x0][0x388] ;  /* 0x00007100ff0477ac */ /* 0x000eae0008000800 */
[----:B------:R-:W1:Y:S01]  /*0040*/  LDC R7, c[0x0][0x360] ;  /* 0x0000d800ff077b82 */ /* 0x000e620000000800 */
[C---:B0-----:R-:W-:Y:S01]  /*0050*/  ISETP.GT.U32.AND P0, PT, R0.reuse, 0x1f, PT ;  /* 0x0000001f0000780c */ /* 0x041fe20003f04070 */
[----:B-1----:R-:W-:Y:S01]  /*0060*/  IMAD R7, R7, UR6, R0 ;  /* 0x0000000607077c24 */ /* 0x002fe2000f8e0200 */
[----:B------:R-:W-:-:S02]  /*0070*/  LOP3.LUT P2, RZ, R0, UR6, RZ, 0xfc, !PT ;  /* 0x0000000600ff7c12 */ /* 0x000fc4000f84fcff */
[----:B------:R-:W-:Y:S02]  /*0080*/  ISETP.NE.OR P0, PT, RZ, UR6, P0 ;  /* 0x00000006ff007c0c */ /* 0x000fe40008705670 */
[----:B--2---:R-:W-:Y:S01]  /*0090*/  ISETP.GE.AND P1, PT, R7, UR4, PT ;  /* 0x0000000407007c0c */ /* 0x004fe2000bf26270 */
[----:B------:R-:W0:Y:S10]  /*00a0*/  LDCU.64 UR4, c[0x0][0x358] ;  /* 0x00006b00ff0477ac */ /* 0x000e340008000a00 */
[----:B------:R-:W1:Y:S02]  /*00b0*/  @!P0 LDC.64 R4, c[0x0][0x380] ;  /* 0x0000e000ff048b82 */ /* 0x000e640000000a00 */
[----:B------:R-:W-:-:S06]  /*00c0*/  @!P1 MOV R6, 0x63 ;  /* 0x0000006300069802 */ /* 0x000fcc0000000f00 */
[----:B------:R-:W2:Y:S01]  /*00d0*/  @!P1 LDC.64 R2, c[0x0][0x380] ;  /* 0x0000e000ff029b82 */ /* 0x000ea20000000a00 */
[----:B-1----:R-:W-:-:S04]  /*00e0*/  @!P0 IMAD.WIDE.U32 R4, R0, 0x8, R4 ;  /* 0x0000000800048825 */ /* 0x002fc800078e0004 */
[----:B--2---:R-:W-:-:S04]  /*00f0*/  @!P1 IMAD.WIDE R2, R7, 0x8, R2 ;  /* 0x0000000807029825 */ /* 0x004fc800078e0202 */
[----:B------:R-:W-:-:S05]  /*0100*/  IMAD.MOV.U32 R7, RZ, RZ, RZ ;  /* 0x000000ffff077224 */ /* 0x000fca00078e00ff */
[----:B0-----:R0:W-:Y:S04]  /*0110*/  @!P1 STG.E.64 desc[UR4][R2.64+0x100], R6 ;  /* 0x0001000602009986 */ /* 0x0011e8000c101b04 */
[----:B------:R0:W-:Y:S01]  /*0120*/  @!P0 STG.E.64 desc[UR4][R4.64], RZ ;  /* 0x000000ff04008986 */ /* 0x0001e2000c101b04 */
[----:B------:R-:W-:Y:S05]  /*0130*/  @P2 EXIT ;  /* 0x000000000000294d */ /* 0x000fea0003800000 */
[----:B0-----:R-:W0:Y:S02]  /*0140*/  LDC.64 R2, c[0x0][0x390] ;  /* 0x0000e400ff027b82 */ /* 0x001e240000000a00 */
[----:B0-----:R-:W-:Y:S01]  /*0150*/  STG.E desc[UR4][R2.64], RZ ;  /* 0x000000ff02007986 */ /* 0x001fe2000c101904 */
[----:B------:R-:W-:Y:S05]  /*0160*/  EXIT ;  /* 0x000000000000794d */ /* 0x000fea0003800000 */
.L_x_1721:
        /* <DEDUP_REMOVED lines=9> */
.L_x_1764:


//--------------------- .nv.shared._ZN3cub18CUB_300001_SM_10006detail10radix_sort29DeviceRadixSortOnesweepKernelINS1_5radix10policy_hubIjNS0_8NullTypeEyE10Policy1000ELNS0_9SortOrderE0EjS6_yiiNS1_21identity_decomposer_tEEEvPT5_SC_PT3_PKSD_PT1_PKSH_PT2_PKSL_T4_iiT6_ --------------------------
	.section	.nv.shared._ZN3cub18CUB_300001_SM_10006detail10radix_sort29DeviceRadixSortOnesweepKernelINS1_5radix10policy_hubIjNS0_8NullTypeEyE10Policy1000ELNS0_9SortOrderE0EjS6_yiiNS1_21identity_decomposer_tEEEvPT5_SC_PT3_PKSD_PT1_PKSH_PT2_PKSL_T4_iiT6_,"aw",@nobits
	.sectionflags	@""
	.align	128
.nv.shared._ZN3cub18CUB_300001_SM_10006detail10radix_sort29DeviceRadixSortOnesweepKernelINS1_5radix10policy_hubIjNS0_8NullTypeEyE10Policy1000ELNS0_9SortOrderE0EjS6_yiiNS1_21identity_decomposer_tEEEvPT5_SC_PT3_PKSD_PT1_PKSH_PT2_PKSL_T4_iiT6_:
	.zero		32256


//--------------------- .nv.shared.reserved.0     --------------------------
	.section	.nv.shared.reserved.0,"aw",@nobits
	.weak		__nv_reservedSMEM_offset_0_alias
	.size		__nv_reservedSMEM_offset_0_alias, 0, 64
	.other		__nv_reservedSMEM_offset_0_alias,@"STO_CUDA_RESERVED_SHARED STV_DEFAULT"
__nv_reservedSMEM_offset_0_alias:
	.zero		0
	.zero		64


//--------------------- .nv.global                --------------------------
	.section	.nv.global,"aw",@nobits
.nv.global:
	.type		_ZN34_INTERNAL_a4463160_4_k_cu_e8e9d5b86thrust24THRUST_300001_SM_1000_NS12placeholders2_8E,@object
	.size		_ZN34_INTERNAL_a4463160_4_k_cu_e8e9d5b86thrust24THRUST_300001_SM_1000_NS12placeholders2_8E,(_ZN34_INTERNAL_a4463160_4_k_cu_e8e9d5b84cuda3std3__436_GLOBAL__N__a4463160_4_k_cu_e8e9d5b86ignoreE - _ZN34_INTERNAL_a4463160_4_k_cu_e8e9d5b86thrust24THRUST_300001_SM_1000_NS12placeholders2_8E)
_ZN34_INTERNAL_a4463160_4_k_cu_e8e9d5b86thrust24THRUST_300001_SM_1000_NS12placeholders2_8E:
	.zero		1
	.type		_ZN34_INTERNAL_a4463160_4_k_cu_e8e9d5b84cuda3std3__436_GLOBAL__N__a4463160_4_k_cu_e8e9d5b86ignoreE,@object
	.size		_ZN34_INTERNAL_a4463160_4_k_cu_e8e9d5b84cuda3std3__436_GLOBAL__N__a4463160_4_k_cu_e8e9d5b86ignoreE,(_ZN34_INTERNAL_a4463160_4_k_cu_e8e9d5b84cuda3std6ranges3__45__cpo4dataE - _ZN34_INTERNAL_a4463160_4_k_cu_e8e9d5b84cuda3std3__436_GLOBAL__N__a4463160_4_k_cu_e8e9d5b86ignoreE)
_ZN34_INTERNAL_a4463160_4_k_cu_e8e9d5b84cuda3std3__436_GLOBAL__N__a4463160_4_k_cu_e8e9d5b86ignoreE:
	.zero		1
	.type		_ZN34_INTERNAL_a4463160_4_k_cu_e8e9d5b84cuda3std6ranges3__45__cpo4dataE,@object
	.size		_ZN34_INTERNAL_a4463160_4_k_cu_e8e9d5b84cuda3std6ranges3__45__cpo4dataE,(_ZN34_INTERNAL_a4463160_4_k_cu_e8e9d5b86thrust24THRUST_300001_SM_1000_NS6system3cpp3parE - _ZN34_INTERNAL_a4463160_4_k_cu_e8e9d5b84cuda3std6ranges3__45__cpo4dataE)
_ZN34_INTERNAL_a4463160_4_k_cu_e8e9d5b84cuda3std6ranges3__45__cpo4dataE:
	.zero		1
	.type		_ZN34_INTERNAL_a4463160_4_k_cu_e8e9d5b86thrust24THRUST_300001_SM_1000_NS6system3cpp3parE,@object
	.size		_ZN34_INTERNAL_a4463160_4_k_cu_e8e9d5b86thrust24THRUST_300001_SM_1000_NS6system3cpp3parE,(_ZN34_INTERNAL_a4463160_4_k_cu_e8e9d5b84cuda3std3__45__cpo5beginE - _ZN34_INTERNAL_a4463160_4_k_cu_e8e9d5b86thrust24THRUST_300001_SM_1000_NS6system3cpp3parE)
_ZN34_INTERNAL_a4463160_4_k_cu_e8e9d5b86thrust24THRUST_300001_SM_1000_NS6system3cpp3parE:
	.zero		1
	.type		_ZN34_INTERNAL_a4463160_4_k_cu_e8e9d5b84cuda3std3__45__cpo5beginE,@object
	.size		_ZN34_INTERNAL_a4463160_4_k_cu_e8e9d5b84cuda3std3__45__cpo5beginE,(_ZN34_INTERNAL_a4463160_4_k_cu_e8e9d5b84cuda3std6ranges3__45__cpo5beginE - _ZN34_INTERNAL_a4463160_4_k_cu_e8e9d5b84cuda3std3__45__cpo5beginE)
_ZN34_INTERNAL_a4463160_4_k_cu_e8e9d5b84cuda3std3__45__cpo5beginE:
	.zero		1
	.type		_ZN34_INTERNAL_a4463160_4_k_cu_e8e9d5b84cuda3std6ranges3__45__cpo5beginE,@object
	.size		_ZN34_INTERNAL_a4463160_4_k_cu_e8e9d5b84cuda3std6ranges3__45__cpo5beginE,(_ZN34_INTERNAL_a4463160_4_k_cu_e8e9d5b86thrust24THRUST_300001_SM_1000_NS6deviceE - _ZN34_INTERNAL_a4463160_4_k_cu_e8e9d5b84cuda3std6ranges3__45__cpo5beginE)
_ZN34_INTERNAL_a4463160_4_k_cu_e8e9d5b84cuda3std6ranges3__45__cpo5beginE:
	.zero		1
	.type		_ZN34_INTERNAL_a4463160_4_k_cu_e8e9d5b86thrust24THRUST_300001_SM_1000_NS6deviceE,@object
	.size		_ZN34_INTERNAL_a4463160_4_k_cu_e8e9d5b86thrust24THRUST_300001_SM_1000_NS6deviceE,(_ZN34_INTERNAL_a4463160_4_k_cu_e8e9d5b84cuda3std3__47nulloptE - _ZN34_INTERNAL_a4463160_4_k_cu_e8e9d5b86thrust24THRUST_300001_SM_1000_NS6deviceE)
_ZN34_INTERNAL_a4463160_4_k_cu_e8e9d5b86thrust24THRUST_300001_SM_1000_NS6deviceE:
	.zero		1
	.type		_ZN34_INTERNAL_a4463160_4_k_cu_e8e9d5b84cuda3std3__47nulloptE,@object
	.size		_ZN34_INTERNAL_a4463160_4_k_cu_e8e9d5b84cuda3std3__47nulloptE,(_ZN34_INTERNAL_a4463160_4_k_cu_e8e9d5b84cuda3std6ranges3__45__cpo8distanceE - _ZN34_INTERNAL_a4463160_4_k_cu_e8e9d5b84cuda3std3__47nulloptE)
_ZN34_INTERNAL_a4463160_4_k_cu_e8e9d5b84cuda3std3__47nulloptE:
	.zero		1
	.type		_ZN34_INTERNAL_a4463160_4_k_cu_e8e9d5b84cuda3std6ranges3__45__cpo8distanceE,@object
	.size		_ZN34_INTERNAL_a4463160_4_k_cu_e8e9d5b84cuda3std6ranges3__45__cpo8distanceE,(_ZN34_INTERNAL_a4463160_4_k_cu_e8e9d5b86thrust24THRUST_300001_SM_1000_NS12placeholders2_4E - _ZN34_INTERNAL_a4463160_4_k_cu_e8e9d5b84cuda3std6ranges3__45__cpo8distanceE)
_ZN34_INTERNAL_a4463160_4_k_cu_e8e9d5b84cuda3std6ranges3__45__cpo8distanceE:
	.zero		1
	.type		_ZN34_INTERNAL_a4463160_4_k_cu_e8e9d5b86thrust24THRUST_300001_SM_1000_NS12placeholders2_4E,@object
	.size		_ZN34_INTERNAL_a4463160_4_k_cu_e8e9d5b86thrust24THRUST_300001_SM_1000_NS12placeholders2_4E,(_ZN34_INTERNAL_a4463160_4_k_cu_e8e9d5b84cuda3std3__45__cpo6rbeginE - _ZN34_INTERNAL_a4463160_4_k_cu_e8e9d5b86thrust24THRUST_300001_SM_1000_NS12placeholders2_4E)
_ZN34_INTERNAL_a4463160_4_k_cu_e8e9d5b86thrust24THRUST_300001_SM_1000_NS12placeholders2_4E:
	.zero		1
	.type		_ZN34_INTERNAL_a4463160_4_k_cu_e8e9d5b84cuda3std3__45__cpo6rbeginE,@object
	.size		_ZN34_INTERNAL_a4463160_4_k_cu_e8e9d5b84cuda3std3__45__cpo6rbeginE,(_ZN34_INTERNAL_a4463160_4_k_cu_e8e9d5b84cuda3std6ranges3__45__cpo7advanceE - _ZN34_INTERNAL_a4463160_4_k_cu_e8e9d5b84cuda3std3__45__cpo6rbeginE)
_ZN34_INTERNAL_a4463160_4_k_cu_e8e9d5b84cuda3std3__45__cpo6rbeginE:
	.zero		1
	.type		_ZN34_INTERNAL_a4463160_4_k_cu_e8e9d5b84cuda3std6ranges3__45__cpo7advanceE,@object
	.size		_ZN34_INTERNAL_a4463160_4_k_cu_e8e9d5b84cuda3std6ranges3__45__cpo7advanceE,(_ZN34_INTERNAL_a4463160_4_k_cu_e8e9d5b86thrust24THRUST_300001_SM_1000_NS12placeholders3_10E - _ZN34_INTERNAL_a4463160_4_k_cu_e8e9d5b84cuda3std6ranges3__45__cpo7advanceE)
_ZN34_INTERNAL_a4463160_4_k_cu_e8e9d5b84cuda3std6ranges3__45__cpo7advanceE:
	.zero		1
	.type		_ZN34_INTERNAL_a4463160_4_k_cu_e8e9d5b86thrust24THRUST_300001_SM_1000_NS12placeholders3_10E,@object
	.size		_ZN34_INTERNAL_a4463160_4_k_cu_e8e9d5b86thrust24THRUST_300001_SM_1000_NS12placeholders3_10E,(_ZN34_INTERNAL_a4463160_4_k_cu_e8e9d5b84cuda3std3__48in_placeE - _ZN34_INTERNAL_a4463160_4_k_cu_e8e9d5b86thrust24THRUST_300001_SM_1000_NS12placeholders3_10E)
_ZN34_INTERNAL_a4463160_4_k_cu_e8e9d5b86thrust24THRUST_300001_SM_1000_NS12placeholders3_10E:
	.zero		1
	.type		_ZN34_INTERNAL_a4463160_4_k_cu_e8e9d5b84cuda3std3__48in_placeE,@object
	.size		_ZN34_INTERNAL_a4463160_4_k_cu_e8e9d5b84cuda3std3__48in_placeE,(_ZN34_INTERNAL_a4463160_4_k_cu_e8e9d5b84cuda3std6ranges3__45__cpo4sizeE - _ZN34_INTERNAL_a4463160_4_k_cu_e8e9d5b84cuda3std3__48in_placeE)
_ZN34_INTERNAL_a4463160_4_k_cu_e8e9d5b84cuda3std3__48in_placeE:
	.zero		1
	.type		_ZN34_INTERNAL_a4463160_4_k_cu_e8e9d5b84cuda3std6ranges3__45__cpo4sizeE,@object
	.size		_ZN34_INTERNAL_a4463160_4_k_cu_e8e9d5b84cuda3std6ranges3__45__cpo4sizeE,(_ZN34_INTERNAL_a4463160_4_k_cu_e8e9d5b86thrust24THRUST_300001_SM_1000_NS12placeholders2_2E - _ZN34_INTERNAL_a4463160_4_k_cu_e8e9d5b84cuda3std6ranges3__45__cpo4sizeE)
_ZN34_INTERNAL_a4463160_4_k_cu_e8e9d5b84cuda3std6ranges3__45__cpo4sizeE:
	.zero		1
	.type		_ZN34_INTERNAL_a4463160_4_k_cu_e8e9d5b86thrust24THRUST_300001_SM_1000_NS12placeholders2_2E,@object
	.size		_ZN34_INTERNAL_a4463160_4_k_cu_e8e9d5b86thrust24THRUST_300001_SM_1000_NS12placeholders2_2E,(_ZN34_INTERNAL_a4463160_4_k_cu_e8e9d5b84cuda3std3__45__cpo6cbeginE - _ZN34_INTERNAL_a4463160_4_k_cu_e8e9d5b86thrust24THRUST_300001_SM_1000_NS12placeholders2_2E)
_ZN34_INTERNAL_a4463160_4_k_cu_e8e9d5b86thrust24THRUST_300001_SM_1000_NS12placeholders2_2E:
	.zero		1
	.type		_ZN34_INTERNAL_a4463160_4_k_cu_e8e9d5b84cuda3std3__45__cpo6cbeginE,@object
	.size		_ZN34_INTERNAL_a4463160_4_k_cu_e8e9d5b84cuda3std3__45__cpo6cbeginE,(_ZN34_INTERNAL_a4463160_4_k_cu_e8e9d5b84cuda3std6ranges3__45__cpo6cbeginE - _ZN34_INTERNAL_a4463160_4_k_cu_e8e9d5b84cuda3std3__45__cpo6cbeginE)
_ZN34_INTERNAL_a4463160_4_k_cu_e8e9d5b84cuda3std3__45__cpo6cbeginE:
	.zero		1
	.type		_ZN34_INTERNAL_a4463160_4_k_cu_e8e9d5b84cuda3std6ranges3__45__cpo6cbeginE,@object
	.size		_ZN34_INTERNAL_a4463160_4_k_cu_e8e9d5b84cuda3std6ranges3__45__cpo6cbeginE,(_ZN34_INTERNAL_a4463160_4_k_cu_e8e9d5b86thrust24THRUST_300001_SM_1000_NS12placeholders2_6E - _ZN34_INTERNAL_a4463160_4_k_cu_e8e9d5b84cuda3std6ranges3__45__cpo6cbeginE)
_ZN34_INTERNAL_a4463160_4_k_cu_e8e9d5b84cuda3std6ranges3__45__cpo6cbeginE:
	.zero		1
	.type		_ZN34_INTERNAL_a4463160_4_k_cu_e8e9d5b86thrust24THRUST_300001_SM_1000_NS12placeholders2_6E,@object
	.size		_ZN34_INTERNAL_a4463160_4_k_cu_e8e9d5b86thrust24THRUST_300001_SM_1000_NS12placeholders2_6E,(_ZN34_INTERNAL_a4463160_4_k_cu_e8e9d5b84cuda3std3__45__cpo7crbeginE - _ZN34_INTERNAL_a4463160_4_k_cu_e8e9d5b86thrust24THRUST_300001_SM_1000_NS12placeholders2_6E)
_ZN34_INTERNAL_a4463160_4_k_cu_e8e9d5b86thrust24THRUST_300001_SM_1000_NS12placeholders2_6E:
	.zero		1
	.type		_ZN34_INTERNAL_a4463160_4_k_cu_e8e9d5b84cuda3std3__45__cpo7crbeginE,@object
	.size		_ZN34_INTERNAL_a4463160_4_k_cu_e8e9d5b84cuda3std3__45__cpo7crbeginE,(_ZN34_INTERNAL_a4463160_4_k_cu_e8e9d5b84cuda3std6ranges3__45__cpo4nextE - _ZN34_INTERNAL_a4463160_4_k_cu_e8e9d5b84cuda3std3__45__cpo7crbeginE)
_ZN34_INTERNAL_a4463160_4_k_cu_e8e9d5b84cuda3std3__45__cpo7crbeginE:
	.zero		1
	.type		_ZN34_INTERNAL_a4463160_4_k_cu_e8e9d5b84cuda3std6ranges3__45__cpo4nextE,@object
	.size		_ZN34_INTERNAL_a4463160_4_k_cu_e8e9d5b84cuda3std6ranges3__45__cpo4nextE,(_ZN34_INTERNAL_a4463160_4_k_cu_e8e9d5b84cuda3std6ranges3__45__cpo4swapE - _ZN34_INTERNAL_a4463160_4_k_cu_e8e9d5b84cuda3std6ranges3__45__cpo4nextE)
_ZN34_INTERNAL_a4463160_4_k_cu_e8e9d5b84cuda3std6ranges3__45__cpo4nextE:
	.zero		1
	.type		_ZN34_INTERNAL_a4463160_4_k_cu_e8e9d5b84cuda3std6ranges3__45__cpo4swapE,@object
	.size		_ZN34_INTERNAL_a4463160_4_k_cu_e8e9d5b84cuda3std6ranges3__45__cpo4swapE,(_ZN34_INTERNAL_a4463160_4_k_cu_e8e9d5b86thrust24THRUST_300001_SM_1000_NS8cuda_cub10par_nosyncE - _ZN34_INTERNAL_a4463160_4_k_cu_e8e9d5b84cuda3std6ranges3__45__cpo4swapE)
_ZN34_INTERNAL_a4463160_4_k_cu_e8e9d5b84cuda3std6ranges3__45__cpo4swapE:
	.zero		1
	.type		_ZN34_INTERNAL_a4463160_4_k_cu_e8e9d5b86thrust24THRUST_300001_SM_1000_NS8cuda_cub10par_nosyncE,@object
	.size		_ZN34_INTERNAL_a4463160_4_k_cu_e8e9d5b86thrust24THRUST_300001_SM_1000_NS8cuda_cub10par_nosyncE,(_ZN34_INTERNAL_a4463160_4_k_cu_e8e9d5b86thrust24THRUST_300001_SM_1000_NS3seqE - _ZN34_INTERNAL_a4463160_4_k_cu_e8e9d5b86thrust24THRUST_300001_SM_1000_NS8cuda_cub10par_nosyncE)
_ZN34_INTERNAL_a4463160_4_k_cu_e8e9d5b86thrust24THRUST_300001_SM_1000_NS8cuda_cub10par_nosyncE:
	.zero		1
	.type		_ZN34_INTERNAL_a4463160_4_k_cu_e8e9d5b86thrust24THRUST_300001_SM_1000_NS3seqE,@object
	.size		_ZN34_INTERNAL_a4463160_4_k_cu_e8e9d5b86thrust24THRUST_300001_SM_1000_NS3seqE,(_ZN34_INTERNAL_a4463160_4_k_cu_e8e9d5b84cuda3std3__420unreachable_sentinelE - _ZN34_INTERNAL_a4463160_4_k_cu_e8e9d5b86thrust24THRUST_300001_SM_1000_NS3seqE)
_ZN34_INTERNAL_a4463160_4_k_cu_e8e9d5b86thrust24THRUST_300001_SM_1000_NS3seqE:
	.zero		1
	.type		_ZN34_INTERNAL_a4463160_4_k_cu_e8e9d5b84cuda3std3__420unreachable_sentinelE,@object
	.size		_ZN34_INTERNAL_a4463160_4_k_cu_e8e9d5b84cuda3std3__420unreachable_sentinelE,(_ZN34_INTERNAL_a4463160_4_k_cu_e8e9d5b84cuda3std6ranges3__45__cpo5ssizeE - _ZN34_INTERNAL_a4463160_4_k_cu_e8e9d5b84cuda3std3__420unreachable_sentinelE)
_ZN34_INTERNAL_a4463160_4_k_cu_e8e9d5b84cuda3std3__420unreachable_sentinelE:
	.zero		1
	.type		_ZN34_INTERNAL_a4463160_4_k_cu_e8e9d5b84cuda3std6ranges3__45__cpo5ssizeE,@object
	.size		_ZN34_INTERNAL_a4463160_4_k_cu_e8e9d5b84cuda3std6ranges3__45__cpo5ssizeE,(_ZN34_INTERNAL_a4463160_4_k_cu_e8e9d5b86thrust24THRUST_300001_SM_1000_NS12placeholders2_3E - _ZN34_INTERNAL_a4463160_4_k_cu_e8e9d5b84cuda3std6ranges3__45__cpo5ssizeE)
_ZN34_INTERNAL_a4463160_4_k_cu_e8e9d5b84cuda3std6ranges3__45__cpo5ssizeE:
	.zero		1
	.type		_ZN34_INTERNAL_a4463160_4_k_cu_e8e9d5b86thrust24THRUST_300001_SM_1000_NS12placeholders2_3E,@object
	.size		_ZN34_INTERNAL_a4463160_4_k_cu_e8e9d5b86thrust24THRUST_300001_SM_1000_NS12placeholders2_3E,(_ZN34_INTERNAL_a4463160_4_k_cu_e8e9d5b84cuda3std3__45__cpo4cendE - _ZN34_INTERNAL_a4463160_4_k_cu_e8e9d5b86thrust24THRUST_300001_SM_1000_NS12placeholders2_3E)
_ZN34_INTERNAL_a4463160_4_k_cu_e8e9d5b86thrust24THRUST_300001_SM_1000_NS12placeholders2_3E:
	.zero		1
	.type		_ZN34_INTERNAL_a4463160_4_k_cu_e8e9d5b84cuda3std3__45__cpo4cendE,@object
	.size		_ZN34_INTERNAL_a4463160_4_k_cu_e8e9d5b84cuda3std3__45__cpo4cendE,(_ZN34_INTERNAL_a4463160_4_k_cu_e8e9d5b84cuda3std6ranges3__45__cpo4cendE - _ZN34_INTERNAL_a4463160_4_k_cu_e8e9d5b84cuda3std3__45__cpo4cendE)
_ZN34_INTERNAL_a4463160_4_k_cu_e8e9d5b84cuda3std3__45__cpo4cendE:
	.zero		1
	.type		_ZN34_INTERNAL_a4463160_4_k_cu_e8e9d5b84cuda3std6ranges3__45__cpo4cendE,@object
	.size		_ZN34_INTERNAL_a4463160_4_k_cu_e8e9d5b84cuda3std6ranges3__45__cpo4cendE,(_ZN34_INTERNAL_a4463160_4_k_cu_e8e9d5b86thrust24THRUST_300001_SM_1000_NS12placeholders2_7E - _ZN34_INTERNAL_a4463160_4_k_cu_e8e9d5b84cuda3std6ranges3__45__cpo4cendE)
_ZN34_INTERNAL_a4463160_4_k_cu_e8e9d5b84cuda3std6ranges3__45__cpo4cendE:
	.zero		1
	.type		_ZN34_INTERNAL_a4463160_4_k_cu_e8e9d5b86thrust24THRUST_300001_SM_1000_NS12placeholders2_7E,@object
	.size		_ZN34_INTERNAL_a4463160_4_k_cu_e8e9d5b86thrust24THRUST_300001_SM_1000_NS12placeholders2_7E,(_ZN34_INTERNAL_a4463160_4_k_cu_e8e9d5b84cuda3std3__45__cpo5crendE - _ZN34_INTERNAL_a4463160_4_k_cu_e8e9d5b86thrust24THRUST_300001_SM_1000_NS12placeholders2_7E)
_ZN34_INTERNAL_a4463160_4_k_cu_e8e9d5b86thrust24THRUST_300001_SM_1000_NS12placeholders2_7E:
	.zero		1
	.type		_ZN34_INTERNAL_a4463160_4_k_cu_e8e9d5b84cuda3std3__45__cpo5crendE,@object
	.size		_ZN34_INTERNAL_a4463160_4_k_cu_e8e9d5b84cuda3std3__45__cpo5crendE,(_ZN34_INTERNAL_a4463160_4_k_cu_e8e9d5b84cuda3std6ranges3__45__cpo4prevE - _ZN34_INTERNAL_a4463160_4_k_cu_e8e9d5b84cuda3std3__45__cpo5crendE)
_ZN34_INTERNAL_a4463160_4_k_cu_e8e9d5b84cuda3std3__45__cpo5crendE:
	.zero		1
	.type		_ZN34_INTERNAL_a4463160_4_k_cu_e8e9d5b84cuda3std6ranges3__45__cpo4prevE,@object
	.size		_ZN34_INTERNAL_a4463160_4_k_cu_e8e9d5b84cuda3std6ranges3__45__cpo4prevE,(_ZN34_INTERNAL_a4463160_4_k_cu_e8e9d5b84cuda3std6ranges3__45__cpo9iter_moveE - _ZN34_INTERNAL_a4463160_4_k_cu_e8e9d5b84cuda3std6ranges3__45__cpo4prevE)
_ZN34_INTERNAL_a4463160_4_k_cu_e8e9d5b84cuda3std6ranges3__45__cpo4prevE:
	.zero		1
	.type		_ZN34_INTERNAL_a4463160_4_k_cu_e8e9d5b84cuda3std6ranges3__45__cpo9iter_moveE,@object
	.size		_ZN34_INTERNAL_a4463160_4_k_cu_e8e9d5b84cuda3std6ranges3__45__cpo9iter_moveE,(_ZN34_INTERNAL_a4463160_4_k_cu_e8e9d5b86thrust24THRUST_300001_SM_1000_NS6system6detail10sequential3seqE - _ZN34_INTERNAL_a4463160_4_k_cu_e8e9d5b84cuda3std6ranges3__45__cpo9iter_moveE)
_ZN34_INTERNAL_a4463160_4_k_cu_e8e9d5b84cuda3std6ranges3__45__cpo9iter_moveE:
	.zero		1
	.type		_ZN34_INTERNAL_a4463160_4_k_cu_e8e9d5b86thrust24THRUST_300001_SM_1000_NS6system6detail10sequential3seqE,@object
	.size		_ZN34_INTERNAL_a4463160_4_k_cu_e8e9d5b86thrust24THRUST_300001_SM_1000_NS6system6detail10sequential3seqE,(_ZN34_INTERNAL_a4463160_4_k_cu_e8e9d5b86thrust24THRUST_300001_SM_1000_NS12placeholders2_9E - _ZN34_INTERNAL_a4463160_4_k_cu_e8e9d5b86thrust24THRUST_300001_SM_1000_NS6system6detail10sequential3seqE)
_ZN34_INTERNAL_a4463160_4_k_cu_e8e9d5b86thrust24THRUST_300001_SM_1000_NS6system6detail10sequential3seqE:
	.zero		1
	.type		_ZN34_INTERNAL_a4463160_4_k_cu_e8e9d5b86thrust24THRUST_300001_SM_1000_NS12placeholders2_9E,@object
	.size		_ZN34_INTERNAL_a4463160_4_k_cu_e8e9d5b86thrust24THRUST_300001_SM_1000_NS12placeholders2_9E,(_ZN34_INTERNAL_a4463160_4_k_cu_e8e9d5b84cuda3std3__419piecewise_constructE - _ZN34_INTERNAL_a4463160_4_k_cu_e8e9d5b86thrust24THRUST_300001_SM_1000_NS12placeholders2_9E)
_ZN34_INTERNAL_a4463160_4_k_cu_e8e9d5b86thrust24THRUST_300001_SM_1000_NS12placeholders2_9E:
	.zero		1
	.type		_ZN34_INTERNAL_a4463160_4_k_cu_e8e9d5b84cuda3std3__419piecewise_constructE,@object
	.size		_ZN34_INTERNAL_a4463160_4_k_cu_e8e9d5b84cuda3std3__419piecewise_constructE,(_ZN34_INTERNAL_a4463160_4_k_cu_e8e9d5b84cuda3std6ranges3__45__cpo5cdataE - _ZN34_INTERNAL_a4463160_4_k_cu_e8e9d5b84cuda3std3__419piecewise_constructE)
_ZN34_INTERNAL_a4463160_4_k_cu_e8e9d5b84cuda3std3__419piecewise_constructE:
	.zero		1
	.type		_ZN34_INTERNAL_a4463160_4_k_cu_e8e9d5b84cuda3std6ranges3__45__cpo5cdataE,@object
	.size		_ZN34_INTERNAL_a4463160_4_k_cu_e8e9d5b84cuda3std6ranges3__45__cpo5cdataE,(_ZN34_INTERNAL_a4463160_4_k_cu_e8e9d5b86thrust24THRUST_300001_SM_1000_NS12placeholders2_1E - _ZN34_INTERNAL_a4463160_4_k_cu_e8e9d5b84cuda3std6ranges3__45__cpo5cdataE)
_ZN34_INTERNAL_a4463160_4_k_cu_e8e9d5b84cuda3std6ranges3__45__cpo5cdataE:
	.zero		1
	.type		_ZN34_INTERNAL_a4463160_4_k_cu_e8e9d5b86thrust24THRUST_300001_SM_1000_NS12placeholders2_1E,@object
	.size		_ZN34_INTERNAL_a4463160_4_k_cu_e8e9d5b86thrust24THRUST_300001_SM_1000_NS12placeholders2_1E,(_ZN34_INTERNAL_a4463160_4_k_cu_e8e9d5b84cuda3std3__45__cpo3endE - _ZN34_INTERNAL_a4463160_4_k_cu_e8e9d5b86thrust24THRUST_300001_SM_1000_NS12placeholders2_1E)
_ZN34_INTERNAL_a4463160_4_k_cu_e8e9d5b86thrust24THRUST_300001_SM_1000_NS12placeholders2_1E:
	.zero		1
	.type		_ZN34_INTERNAL_a4463160_4_k_cu_e8e9d5b84cuda3std3__45__cpo3endE,@object
	.size		_ZN34_INTERNAL_a4463160_4_k_cu_e8e9d5b84cuda3std3__45__cpo3endE,(_ZN34_INTERNAL_a4463160_4_k_cu_e8e9d5b84cuda3std6ranges3__45__cpo3endE - _ZN34_INTERNAL_a4463160_4_k_cu_e8e9d5b84cuda3std3__45__cpo3endE)
_ZN34_INTERNAL_a4463160_4_k_cu_e8e9d5b84cuda3std3__45__cpo3endE:
	.zero		1
	.type		_ZN34_INTERNAL_a4463160_4_k_cu_e8e9d5b84cuda3std6ranges3__45__cpo3endE,@object
	.size		_ZN34_INTERNAL_a4463160_4_k_cu_e8e9d5b84cuda3std6ranges3__45__cpo3endE,(_ZN34_INTERNAL_a4463160_4_k_cu_e8e9d5b86thrust24THRUST_300001_SM_1000_NS12placeholders2_5E - _ZN34_INTERNAL_a4463160_4_k_cu_e8e9d5b84cuda3std6ranges3__45__cpo3endE)
_ZN34_INTERNAL_a4463160_4_k_cu_e8e9d5b84cuda3std6ranges3__45__cpo3endE:
	.zero		1
	.type		_ZN34_INTERNAL_a4463160_4_k_cu_e8e9d5b86thrust24THRUST_300001_SM_1000_NS12placeholders2_5E,@object
	.size		_ZN34_INTERNAL_a4463160_4_k_cu_e8e9d5b86thrust24THRUST_300001_SM_1000_NS12placeholders2_5E,(_ZN34_INTERNAL_a4463160_4_k_cu_e8e9d5b84cuda3std3__45__cpo4rendE - _ZN34_INTERNAL_a4463160_4_k_cu_e8e9d5b86thrust24THRUST_300001_SM_1000_NS12placeholders2_5E)
_ZN34_INTERNAL_a4463160_4_k_cu_e8e9d5b86thrust24THRUST_300001_SM_1000_NS12placeholders2_5E:
	.zero		1
	.type		_ZN34_INTERNAL_a4463160_4_k_cu_e8e9d5b84cuda3std3__45__cpo4rendE,@object
	.size		_ZN34_INTERNAL_a4463160_4_k_cu_e8e9d5b84cuda3std3__45__cpo4rendE,(_ZN34_INTERNAL_a4463160_4_k_cu_e8e9d5b84cuda3std6ranges3__45__cpo9iter_swapE - _ZN34_INTERNAL_a4463160_4_k_cu_e8e9d5b84cuda3std3__45__cpo4rendE)
_ZN34_INTERNAL_a4463160_4_k_cu_e8e9d5b84cuda3std3__45__cpo4rendE:
	.zero		1
	.type		_ZN34_INTERNAL_a4463160_4_k_cu_e8e9d5b84cuda3std6ranges3__45__cpo9iter_swapE,@object
	.size		_ZN34_INTERNAL_a4463160_4_k_cu_e8e9d5b84cuda3std6ranges3__45__cpo9iter_swapE,(_ZN34_INTERNAL_a4463160_4_k_cu_e8e9d5b84cuda3std3__48unexpectE - _ZN34_INTERNAL_a4463160_4_k_cu_e8e9d5b84cuda3std6ranges3__45__cpo9iter_swapE)
_ZN34_INTERNAL_a4463160_4_k_cu_e8e9d5b84cuda3std6ranges3__45__cpo9iter_swapE:
	.zero		1
	.type		_ZN34_INTERNAL_a4463160_4_k_cu_e8e9d5b84cuda3std3__48unexpectE,@object
	.size		_ZN34_INTERNAL_a4463160_4_k_cu_e8e9d5b84cuda3std3__48unexpectE,(_ZN34_INTERNAL_a4463160_4_k_cu_e8e9d5b86thrust24THRUST_300001_SM_1000_NS8cuda_cub3parE - _ZN34_INTERNAL_a4463160_4_k_cu_e8e9d5b84cuda3std3__48unexpectE)
_ZN34_INTERNAL_a4463160_4_k_cu_e8e9d5b84cuda3std3__48unexpectE:
	.zero		1
	.type		_ZN34_INTERNAL_a4463160_4_k_cu_e8e9d5b86thrust24THRUST_300001_SM_1000_NS8cuda_cub3parE,@object
	.size		_ZN34_INTERNAL_a4463160_4_k_cu_e8e9d5b86thrust24THRUST_300001_SM_1000_NS8cuda_cub3parE,(.L_29 - _ZN34_INTERNAL_a4463160_4_k_cu_e8e9d5b86thrust24THRUST_300001_SM_1000_NS8cuda_cub3parE)
_ZN34_INTERNAL_a4463160_4_k_cu_e8e9d5b86thrust24THRUST_300001_SM_1000_NS8cuda_cub3parE:
	.zero		1
.L_29:


//--------------------- .nv.shared._ZN3cub18CUB_300001_SM_10006detail10radix_sort33DeviceRadixSortExclusiveSumKernelINS1_5radix10policy_hubIjNS0_8NullTypeEyE10Policy1000EyEEvPT0_ --------------------------
	.section	.nv.shared._ZN3cub18CUB_300001_SM_10006detail10radix_sort33DeviceRadixSortExclusiveSumKernelINS1_5radix10policy_hubIjNS0_8NullTypeEyE10Policy1000EyEEvPT0_,"aw",@nobits
	.sectionflags	@""
	.align	128
.nv.shared._ZN3cub18CUB_300001_SM_10006detail10radix_sort33DeviceRadixSortExclusiveSumKernelINS1_5radix10policy_hubIjNS0_8NullTypeEyE10Policy1000EyEEvPT0_:
	.zero		3456


//--------------------- .nv.shared._ZN3cub18CUB_300001_SM_10006detail10radix_sort30DeviceRadixSortHistogramKernelINS1_5radix10policy_hubIjNS0_8NullTypeEyE10Policy1000ELNS0_9SortOrderE0EjyNS1_21identity_decomposer_tEEEvPT2_PKT1_SB_iiT3_ --------------------------
	.section	.nv.shared._ZN3cub18CUB_300001_SM_10006detail10radix_sort30DeviceRadixSortHistogramKernelINS1_5radix10policy_hubIjNS0_8NullTypeEyE10Policy1000ELNS0_9SortOrderE0EjyNS1_21identity_decomposer_tEEEvPT2_PKT1_SB_iiT3_,"aw",@nobits
	.sectionflags	@""
	.align	128
.nv.shared._ZN3cub18CUB_300001_SM_10006detail10radix_sort30DeviceRadixSortHistogramKernelINS1_5radix10policy_hubIjNS0_8NullTypeEyE10Policy1000ELNS0_9SortOrderE0EjyNS1_21identity_decomposer_tEEEvPT2_PKT1_SB_iiT3_:
	.zero		5120


//--------------------- .nv.shared._ZN3cub18CUB_300001_SM_10006detail10radix_sort31DeviceRadixSortSingleTileKernelINS1_5radix10policy_hubIjNS0_8NullTypeEyE10Policy1000ELNS0_9SortOrderE0EjS6_yNS1_21identity_decomposer_tEEEvPKT1_PSB_PKT2_PSF_T3_iiT4_ --------------------------
	.section	.nv.shared._ZN3cub18CUB_300001_SM_10006detail10radix_sort31DeviceRadixSortSingleTileKernelINS1_5radix10policy_hubIjNS0_8NullTypeEyE10Policy1000ELNS0_9SortOrderE0EjS6_yNS1_21identity_decomposer_tEEEvPKT1_PSB_PKT2_PSF_T3_iiT4_,"aw",@nobits
	.sectionflags	@""
	.align	128
.nv.shared._ZN3cub18CUB_300001_SM_10006detail10radix_sort31DeviceRadixSortSingleTileKernelINS1_5radix10policy_hubIjNS0_8NullTypeEyE10Policy1000ELNS0_9SortOrderE0EjS6_yNS1_21identity_decomposer_tEEEvPKT1_PSB_PKT2_PSF_T3_iiT4_:
	.zero		34944


//--------------------- .nv.shared._ZN3cub18CUB_300001_SM_10006detail6reduce18DeviceReduceKernelINS2_10policy_hubIlyN4cuda3std3__44plusIlEEE10Policy1000EN6thrust24THRUST_300001_SM_1000_NS18transform_iteratorI16greater_than_tenNSD_6detail15normal_iteratorINSD_10device_ptrIjEEEEllEEyS9_lNS7_10__identityEEEvT0_PT3_T1_NS0_13GridEvenShareISQ_EET2_T4_ --------------------------
	.section	.nv.shared._ZN3cub18CUB_300001_SM_10006detail6reduce18DeviceReduceKernelINS2_10policy_hubIlyN4cuda3std3__44plusIlEEE10Policy1000EN6thrust24THRUST_300001_SM_1000_NS18transform_iteratorI16greater_than_tenNSD_6detail15normal_iteratorINSD_10device_ptrIjEEEEllEEyS9_lNS7_10__identityEEEvT0_PT3_T1_NS0_13GridEvenShareISQ_EET2_T4_,"aw",@nobits
	.sectionflags	@""
	.align	128
.nv.shared._ZN3cub18CUB_300001_SM_10006detail6reduce18DeviceReduceKernelINS2_10policy_hubIlyN4cuda3std3__44plusIlEEE10Policy1000EN6thrust24THRUST_300001_SM_1000_NS18transform_iteratorI16greater_than_tenNSD_6detail15normal_iteratorINSD_10device_ptrIjEEEEllEEyS9_lNS7_10__identityEEEvT0_PT3_T1_NS0_13GridEvenShareISQ_EET2_T4_:
	.zero		1280


//--------------------- .nv.shared._ZN3cub18CUB_300001_SM_10006detail6reduce28DeviceReduceSingleTileKernelINS2_10policy_hubIlyN4cuda3std3__44plusIlEEE10Policy1000EN6thrust24THRUST_300001_SM_1000_NS18transform_iteratorI16greater_than_tenNSD_6detail15normal_iteratorINSD_10device_ptrIjEEEEllEEPlyS9_llNS7_10__identityEEEvT0_T1_T2_T3_T4_T6_ --------------------------
	.section	.nv.shared._ZN3cub18CUB_300001_SM_10006detail6reduce28DeviceReduceSingleTileKernelINS2_10policy_hubIlyN4cuda3std3__44plusIlEEE10Policy1000EN6thrust24THRUST_300001_SM_1000_NS18transform_iteratorI16greater_than_tenNSD_6detail15normal_iteratorINSD_10device_ptrIjEEEEllEEPlyS9_llNS7_10__identityEEEvT0_T1_T2_T3_T4_T6_,"aw",@nobits
	.sectionflags	@""
	.align	128
.nv.shared._ZN3cub18CUB_300001_SM_10006detail6reduce28DeviceReduceSingleTileKernelINS2_10policy_hubIlyN4cuda3std3__44plusIlEEE10Policy1000EN6thrust24THRUST_300001_SM_1000_NS18transform_iteratorI16greater_than_tenNSD_6detail15normal_iteratorINSD_10device_ptrIjEEEEllEEPlyS9_llNS7_10__identityEEEvT0_T1_T2_T3_T4_T6_:
	.zero		1280


//--------------------- .nv.shared._ZN3cub18CUB_300001_SM_10006detail6reduce18DeviceReduceKernelINS2_10policy_hubIljN4cuda3std3__44plusIlEEE10Policy1000EN6thrust24THRUST_300001_SM_1000_NS18transform_iteratorI16greater_than_tenNSD_6detail15normal_iteratorINSD_10device_ptrIjEEEEllEEjS9_lNS7_10__identityEEEvT0_PT3_T1_NS0_13GridEvenShareISQ_EET2_T4_ --------------------------
	.section	.nv.shared._ZN3cub18CUB_300001_SM_10006detail6reduce18DeviceReduceKernelINS2_10policy_hubIljN4cuda3std3__44plusIlEEE10Policy1000EN6thrust24THRUST_300001_SM_1000_NS18transform_iteratorI16greater_than_tenNSD_6detail15normal_iteratorINSD_10device_ptrIjEEEEllEEjS9_lNS7_10__identityEEEvT0_PT3_T1_NS0_13GridEvenShareISQ_EET2_T4_,"aw",@nobits
	.sectionflags	@""
	.align	128
.nv.shared._ZN3cub18CUB_300001_SM_10006detail6reduce18DeviceReduceKernelINS2_10policy_hubIljN4cuda3std3__44plusIlEEE10Policy1000EN6thrust24THRUST_300001_SM_1000_NS18transform_iteratorI16greater_than_tenNSD_6detail15normal_iteratorINSD_10device_ptrIjEEEEllEEjS9_lNS7_10__identityEEEvT0_PT3_T1_NS0_13GridEvenShareISQ_EET2_T4_:
	.zero		1280


//--------------------- .nv.shared._ZN3cub18CUB_300001_SM_10006detail6reduce28DeviceReduceSingleTileKernelINS2_10policy_hubIljN4cuda3std3__44plusIlEEE10Policy1000EN6thrust24THRUST_300001_SM_1000_NS18transform_iteratorI16greater_than_tenNSD_6detail15normal_iteratorINSD_10device_ptrIjEEEEllEEPljS9_llNS7_10__identityEEEvT0_T1_T2_T3_T4_T6_ --------------------------
	.section	.nv.shared._ZN3cub18CUB_300001_SM_10006detail6reduce28DeviceReduceSingleTileKernelINS2_10policy_hubIljN4cuda3std3__44plusIlEEE10Policy1000EN6thrust24THRUST_300001_SM_1000_NS18transform_iteratorI16greater_than_tenNSD_6detail15normal_iteratorINSD_10device_ptrIjEEEEllEEPljS9_llNS7_10__identityEEEvT0_T1_T2_T3_T4_T6_,"aw",@nobits
	.sectionflags	@""
	.align	128
.nv.shared._ZN3cub18CUB_300001_SM_10006detail6reduce28DeviceReduceSingleTileKernelINS2_10policy_hubIljN4cuda3std3__44plusIlEEE10Policy1000EN6thrust24THRUST_300001_SM_1000_NS18transform_iteratorI16greater_than_tenNSD_6detail15normal_iteratorINSD_10device_ptrIjEEEEllEEPljS9_llNS7_10__identityEEEvT0_T1_T2_T3_T4_T6_:
	.zero		1280


//--------------------- .nv.shared._ZN3cub18CUB_300001_SM_10006detail6reduce28DeviceReduceSingleTileKernelINS2_10policy_hubIlyN4cuda3std3__44plusIlEEE10Policy1000EPlSC_iS9_llNS7_10__identityEEEvT0_T1_T2_T3_T4_T6_ --------------------------
	.section	.nv.shared._ZN3cub18CUB_300001_SM_10006detail6reduce28DeviceReduceSingleTileKernelINS2_10policy_hubIlyN4cuda3std3__44plusIlEEE10Policy1000EPlSC_iS9_llNS7_10__identityEEEvT0_T1_T2_T3_T4_T6_,"aw",@nobits
	.sectionflags	@""
	.align	128
.nv.shared._ZN3cub18CUB_300001_SM_10006detail6reduce28DeviceReduceSingleTileKernelINS2_10policy_hubIlyN4cuda3std3__44plusIlEEE10Policy1000EPlSC_iS9_llNS7_10__identityEEEvT0_T1_T2_T3_T4_T6_:
	.zero		1280


//--------------------- .nv.shared._ZN3cub18CUB_300001_SM_10006detail6reduce18DeviceReduceKernelINS2_10policy_hubIlyN4cuda3std3__44plusIlEEE10Policy1000EN6thrust24THRUST_300001_SM_1000_NS18transform_iteratorINSD_6detail14equal_to_valueIjEENSF_15normal_iteratorINSD_10device_ptrIjEEEEllEEyS9_lNS7_10__identityEEEvT0_PT3_T1_NS0_13GridEvenShareISR_EET2_T4_ --------------------------
	.section	.nv.shared._ZN3cub18CUB_300001_SM_10006detail6reduce18DeviceReduceKernelINS2_10policy_hubIlyN4cuda3std3__44plusIlEEE10Policy1000EN6thrust24THRUST_300001_SM_1000_NS18transform_iteratorINSD_6detail14equal_to_valueIjEENSF_15normal_iteratorINSD_10device_ptrIjEEEEllEEyS9_lNS7_10__identityEEEvT0_PT3_T1_NS0_13GridEvenShareISR_EET2_T4_,"aw",@nobits
	.sectionflags	@""
	.align	128
.nv.shared._ZN3cub18CUB_300001_SM_10006detail6reduce18DeviceReduceKernelINS2_10policy_hubIlyN4cuda3std3__44plusIlEEE10Policy1000EN6thrust24THRUST_300001_SM_1000_NS18transform_iteratorINSD_6detail14equal_to_valueIjEENSF_15normal_iteratorINSD_10device_ptrIjEEEEllEEyS9_lNS7_10__identityEEEvT0_PT3_T1_NS0_13GridEvenShareISR_EET2_T4_:
	.zero		1280


//--------------------- .nv.shared._ZN3cub18CUB_300001_SM_10006detail6reduce28DeviceReduceSingleTileKernelINS2_10policy_hubIlyN4cuda3std3__44plusIlEEE10Policy1000EN6thrust24THRUST_300001_SM_1000_NS18transform_iteratorINSD_6detail14equal_to_valueIjEENSF_15normal_iteratorINSD_10device_ptrIjEEEEllEEPlyS9_llNS7_10__identityEEEvT0_T1_T2_T3_T4_T6_ --------------------------
	.section	.nv.shared._ZN3cub18CUB_300001_SM_10006detail6reduce28DeviceReduceSingleTileKernelINS2_10policy_hubIlyN4cuda3std3__44plusIlEEE10Policy1000EN6thrust24THRUST_300001_SM_1000_NS18transform_iteratorINSD_6detail14equal_to_valueIjEENSF_15normal_iteratorINSD_10device_ptrIjEEEEllEEPlyS9_llNS7_10__identityEEEvT0_T1_T2_T3_T4_T6_,"aw",@nobits
	.sectionflags	@""
	.align	128
.nv.shared._ZN3cub18CUB_300001_SM_10006detail6reduce28DeviceReduceSingleTileKernelINS2_10policy_hubIlyN4cuda3std3__44plusIlEEE10Policy1000EN6thrust24THRUST_300001_SM_1000_NS18transform_iteratorINSD_6detail14equal_to_valueIjEENSF_15normal_iteratorINSD_10device_ptrIjEEEEllEEPlyS9_llNS7_10__identityEEEvT0_T1_T2_T3_T4_T6_:
	.zero		1280


//--------------------- .nv.shared._ZN3cub18CUB_300001_SM_10006detail6reduce28DeviceReduceSingleTileKernelINS2_10policy_hubIljN4cuda3std3__44plusIlEEE10Policy1000EPlSC_iS9_llNS7_10__identityEEEvT0_T1_T2_T3_T4_T6_ --------------------------
	.section	.nv.shared._ZN3cub18CUB_300001_SM_10006detail6reduce28DeviceReduceSingleTileKernelINS2_10policy_hubIljN4cuda3std3__44plusIlEEE10Policy1000EPlSC_iS9_llNS7_10__identityEEEvT0_T1_T2_T3_T4_T6_,"aw",@nobits
	.sectionflags	@""
	.align	128
.nv.shared._ZN3cub18CUB_300001_SM_10006detail6reduce28DeviceReduceSingleTileKernelINS2_10policy_hubIljN4cuda3std3__44plusIlEEE10Policy1000EPlSC_iS9_llNS7_10__identityEEEvT0_T1_T2_T3_T4_T6_:
	.zero		1280


//--------------------- .nv.shared._ZN3cub18CUB_300001_SM_10006detail6reduce18DeviceReduceKernelINS2_10policy_hubIljN4cuda3std3__44plusIlEEE10Policy1000EN6thrust24THRUST_300001_SM_1000_NS18transform_iteratorINSD_6detail14equal_to_valueIjEENSF_15normal_iteratorINSD_10device_ptrIjEEEEllEEjS9_lNS7_10__identityEEEvT0_PT3_T1_NS0_13GridEvenShareISR_EET2_T4_ --------------------------
	.section	.nv.shared._ZN3cub18CUB_300001_SM_10006detail6reduce18DeviceReduceKernelINS2_10policy_hubIljN4cuda3std3__44plusIlEEE10Policy1000EN6thrust24THRUST_300001_SM_1000_NS18transform_iteratorINSD_6detail14equal_to_valueIjEENSF_15normal_iteratorINSD_10device_ptrIjEEEEllEEjS9_lNS7_10__identityEEEvT0_PT3_T1_NS0_13GridEvenShareISR_EET2_T4_,"aw",@nobits
	.sectionflags	@""
	.align	128
.nv.shared._ZN3cub18CUB_300001_SM_10006detail6reduce18DeviceReduceKernelINS2_10policy_hubIljN4cuda3std3__44plusIlEEE10Policy1000EN6thrust24THRUST_300001_SM_1000_NS18transform_iteratorINSD_6detail14equal_to_valueIjEENSF_15normal_iteratorINSD_10device_ptrIjEEEEllEEjS9_lNS7_10__identityEEEvT0_PT3_T1_NS0_13GridEvenShareISR_EET2_T4_:
	.zero		1280


//--------------------- .nv.shared._ZN3cub18CUB_300001_SM_10006detail6reduce28DeviceReduceSingleTileKernelINS2_10policy_hubIljN4cuda3std3__44plusIlEEE10Policy1000EN6thrust24THRUST_300001_SM_1000_NS18transform_iteratorINSD_6detail14equal_to_valueIjEENSF_15normal_iteratorINSD_10device_ptrIjEEEEllEEPljS9_llNS7_10__identityEEEvT0_T1_T2_T3_T4_T6_ --------------------------
	.section	.nv.shared._ZN3cub18CUB_300001_SM_10006detail6reduce28DeviceReduceSingleTileKernelINS2_10policy_hubIljN4cuda3std3__44plusIlEEE10Policy1000EN6thrust24THRUST_300001_SM_1000_NS18transform_iteratorINSD_6detail14equal_to_valueIjEENSF_15normal_iteratorINSD_10device_ptrIjEEEEllEEPljS9_llNS7_10__identityEEEvT0_T1_T2_T3_T4_T6_,"aw",@nobits
	.sectionflags	@""
	.align	128
.nv.shared._ZN3cub18CUB_300001_SM_10006detail6reduce28DeviceReduceSingleTileKernelINS2_10policy_hubIljN4cuda3std3__44plusIlEEE10Policy1000EN6thrust24THRUST_300001_SM_1000_NS18transform_iteratorINSD_6detail14equal_to_valueIjEENSF_15normal_iteratorINSD_10device_ptrIjEEEEllEEPljS9_llNS7_10__identityEEEvT0_T1_T2_T3_T4_T6_:
	.zero		1280


//--------------------- .nv.shared._ZN3cub18CUB_300001_SM_10006detail6reduce28DeviceReduceSingleTileKernelINS2_10policy_hubIjyN4cuda3std3__44plusIjEEE10Policy1000EPjSC_iS9_jjNS7_10__identityEEEvT0_T1_T2_T3_T4_T6_ --------------------------
	.section	.nv.shared._ZN3cub18CUB_300001_SM_10006detail6reduce28DeviceReduceSingleTileKernelINS2_10policy_hubIjyN4cuda3std3__44plusIjEEE10Policy1000EPjSC_iS9_jjNS7_10__identityEEEvT0_T1_T2_T3_T4_T6_,"aw",@nobits
	.sectionflags	@""
	.align	128
.nv.shared._ZN3cub18CUB_300001_SM_10006detail6reduce28DeviceReduceSingleTileKernelINS2_10policy_hubIjyN4cuda3std3__44plusIjEEE10Policy1000EPjSC_iS9_jjNS7_10__identityEEEvT0_T1_T2_T3_T4_T6_:
	.zero		1152


//--------------------- .nv.shared._ZN3cub18CUB_300001_SM_10006detail6reduce18DeviceReduceKernelINS2_10policy_hubIjyN4cuda3std3__44plusIjEEE10Policy1000EN6thrust24THRUST_300001_SM_1000_NS6detail15normal_iteratorINSD_10device_ptrIjEEEEyS9_jNS7_10__identityEEEvT0_PT3_T1_NS0_13GridEvenShareISN_EET2_T4_ --------------------------
	.section	.nv.shared._ZN3cub18CUB_300001_SM_10006detail6reduce18DeviceReduceKernelINS2_10policy_hubIjyN4cuda3std3__44plusIjEEE10Policy1000EN6thrust24THRUST_300001_SM_1000_NS6detail15normal_iteratorINSD_10device_ptrIjEEEEyS9_jNS7_10__identityEEEvT0_PT3_T1_NS0_13GridEvenShareISN_EET2_T4_,"aw",@nobits
	.sectionflags	@""
	.align	128
.nv.shared._ZN3cub18CUB_300001_SM_10006detail6reduce18DeviceReduceKernelINS2_10policy_hubIjyN4cuda3std3__44plusIjEEE10Policy1000EN6thrust24THRUST_300001_SM_1000_NS6detail15normal_iteratorINSD_10device_ptrIjEEEEyS9_jNS7_10__identityEEEvT0_PT3_T1_NS0_13GridEvenShareISN_EET2_T4_:
	.zero		1152


//--------------------- .nv.shared._ZN3cub18CUB_300001_SM_10006detail6reduce28DeviceReduceSingleTileKernelINS2_10policy_hubIjyN4cuda3std3__44plusIjEEE10Policy1000EN6thrust24THRUST_300001_SM_1000_NS6detail15normal_iteratorINSD_10device_ptrIjEEEEPjyS9_jjNS7_10__identityEEEvT0_T1_T2_T3_T4_T6_ --------------------------
	.section	.nv.shared._ZN3cub18CUB_300001_SM_10006detail6reduce28DeviceReduceSingleTileKernelINS2_10policy_hubIjyN4cuda3std3__44plusIjEEE10Policy1000EN6thrust24THRUST_300001_SM_1000_NS6detail15normal_iteratorINSD_10device_ptrIjEEEEPjyS9_jjNS7_10__identityEEEvT0_T1_T2_T3_T4_T6_,"aw",@nobits
	.sectionflags	@""
	.align	128
.nv.shared._ZN3cub18CUB_300001_SM_10006detail6reduce28DeviceReduceSingleTileKernelINS2_10policy_hubIjyN4cuda3std3__44plusIjEEE10Policy1000EN6thrust24THRUST_300001_SM_1000_NS6detail15normal_iteratorINSD_10device_ptrIjEEEEPjyS9_jjNS7_10__identityEEEvT0_T1_T2_T3_T4_T6_:
	.zero		1152


//--------------------- .nv.shared._ZN3cub18CUB_300001_SM_10006detail6reduce28DeviceReduceSingleTileKernelINS2_10policy_hubIjjN4cuda3std3__44plusIjEEE10Policy1000EPjSC_iS9_jjNS7_10__identityEEEvT0_T1_T2_T3_T4_T6_ --------------------------
	.section	.nv.shared._ZN3cub18CUB_300001_SM_10006detail6reduce28DeviceReduceSingleTileKernelINS2_10policy_hubIjjN4cuda3std3__44plusIjEEE10Policy1000EPjSC_iS9_jjNS7_10__identityEEEvT0_T1_T2_T3_T4_T6_,"aw",@nobits
	.sectionflags	@""
	.align	128
.nv.shared._ZN3cub18CUB_300001_SM_10006detail6reduce28DeviceReduceSingleTileKernelINS2_10policy_hubIjjN4cuda3std3__44plusIjEEE10Policy1000EPjSC_iS9_jjNS7_10__identityEEEvT0_T1_T2_T3_T4_T6_:
	.zero		1152


//--------------------- .nv.shared._ZN3cub18CUB_300001_SM_10006detail6reduce18DeviceReduceKernelINS2_10policy_hubIjjN4cuda3std3__44plusIjEEE10Policy1000EN6thrust24THRUST_300001_SM_1000_NS6detail15normal_iteratorINSD_10device_ptrIjEEEEjS9_jNS7_10__identityEEEvT0_PT3_T1_NS0_13GridEvenShareISN_EET2_T4_ --------------------------
	.section	.nv.shared._ZN3cub18CUB_300001_SM_10006detail6reduce18DeviceReduceKernelINS2_10policy_hubIjjN4cuda3std3__44plusIjEEE10Policy1000EN6thrust24THRUST_300001_SM_1000_NS6detail15normal_iteratorINSD_10device_ptrIjEEEEjS9_jNS7_10__identityEEEvT0_PT3_T1_NS0_13GridEvenShareISN_EET2_T4_,"aw",@nobits
	.sectionflags	@""
	.align	128
.nv.shared._ZN3cub18CUB_300001_SM_10006detail6reduce18DeviceReduceKernelINS2_10policy_hubIjjN4cuda3std3__44plusIjEEE10Policy1000EN6thrust24THRUST_300001_SM_1000_NS6detail15normal_iteratorINSD_10device_ptrIjEEEEjS9_jNS7_10__identityEEEvT0_PT3_T1_NS0_13GridEvenShareISN_EET2_T4_:
	.zero		1152


//--------------------- .nv.shared._ZN3cub18CUB_300001_SM_10006detail6reduce28DeviceReduceSingleTileKernelINS2_10policy_hubIjjN4cuda3std3__44plusIjEEE10Policy1000EN6thrust24THRUST_300001_SM_1000_NS6detail15normal_iteratorINSD_10device_ptrIjEEEEPjjS9_jjNS7_10__identityEEEvT0_T1_T2_T3_T4_T6_ --------------------------
	.section	.nv.shared._ZN3cub18CUB_300001_SM_10006detail6reduce28DeviceReduceSingleTileKernelINS2_10policy_hubIjjN4cuda3std3__44plusIjEEE10Policy1000EN6thrust24THRUST_300001_SM_1000_NS6detail15normal_iteratorINSD_10device_ptrIjEEEEPjjS9_jjNS7_10__identityEEEvT0_T1_T2_T3_T4_T6_,"aw",@nobits
	.sectionflags	@""
	.align	128
.nv.shared._ZN3cub18CUB_300001_SM_10006detail6reduce28DeviceReduceSingleTileKernelINS2_10policy_hubIjjN4cuda3std3__44plusIjEEE10Policy1000EN6thrust24THRUST_300001_SM_1000_NS6detail15normal_iteratorINSD_10device_ptrIjEEEEPjjS9_jjNS7_10__identityEEEvT0_T1_T2_T3_T4_T6_:
	.zero		1152


//--------------------- .nv.shared._ZN3cub18CUB_300001_SM_10006detail9transform16transform_kernelINS2_10policy_hubILb1EN4cuda3std3__45tupleIJN6thrust24THRUST_300001_SM_1000_NS6detail15normal_iteratorINSA_10device_ptrIjEEEEEEEE10policy1000El7get_daySF_JPjEEEvT0_iT1_T2_DpNS2_10kernel_argIT3_EE --------------------------
	.section	.nv.shared._ZN3cub18CUB_300001_SM_10006detail9transform16transform_kernelINS2_10policy_hubILb1EN4cuda3std3__45tupleIJN6thrust24THRUST_300001_SM_1000_NS6detail15normal_iteratorINSA_10device_ptrIjEEEEEEEE10policy1000El7get_daySF_JPjEEEvT0_iT1_T2_DpNS2_10kernel_argIT3_EE,"aw",@nobits
	.sectionflags	@""
	.align	128
	.zero		1024


//--------------------- .nv.shared._ZN3cub18CUB_300001_SM_10006detail9transform16transform_kernelINS2_10policy_hubILb1EN4cuda3std3__45tupleIJN6thrust24THRUST_300001_SM_1000_NS6detail15normal_iteratorINSA_10device_ptrIjEEEEEEEE10policy1000Ei7get_daySF_JPjEEEvT0_iT1_T2_DpNS2_10kernel_argIT3_EE --------------------------
	.section	.nv.shared._ZN3cub18CUB_300001_SM_10006detail9transform16transform_kernelINS2_10policy_hubILb1EN4cuda3std3__45tupleIJN6thrust24THRUST_300001_SM_1000_NS6detail15normal_iteratorINSA_10device_ptrIjEEEEEEEE10policy1000Ei7get_daySF_JPjEEEvT0_iT1_T2_DpNS2_10kernel_argIT3_EE,"aw",@nobits
	.sectionflags	@""
	.align	128
	.zero		1024


//--------------------- .nv.shared._ZN3cub18CUB_300001_SM_10006detail9transform16transform_kernelINS2_10policy_hubILb1EN4cuda3std3__45tupleIJN6thrust24THRUST_300001_SM_1000_NS6detail15normal_iteratorINSA_10device_ptrIjEEEEEEEE10policy1000El8get_siteSF_JPjEEEvT0_iT1_T2_DpNS2_10kernel_argIT3_EE --------------------------
	.section	.nv.shared._ZN3cub18CUB_300001_SM_10006detail9transform16transform_kernelINS2_10policy_hubILb1EN4cuda3std3__45tupleIJN6thrust24THRUST_300001_SM_1000_NS6detail15normal_iteratorINSA_10device_ptrIjEEEEEEEE10policy1000El8get_siteSF_JPjEEEvT0_iT1_T2_DpNS2_10kernel_argIT3_EE,"aw",@nobits
	.sectionflags	@""
	.align	128
	.zero		1024


//--------------------- .nv.shared._ZN3cub18CUB_300001_SM_10006detail9transform16transform_kernelINS2_10policy_hubILb1EN4cuda3std3__45tupleIJN6thrust24THRUST_300001_SM_1000_NS6detail15normal_iteratorINSA_10device_ptrIjEEEEEEEE10policy1000Ei8get_siteSF_JPjEEEvT0_iT1_T2_DpNS2_10kernel_argIT3_EE --------------------------
	.section	.nv.shared._ZN3cub18CUB_300001_SM_10006detail9transform16transform_kernelINS2_10policy_hubILb1EN4cuda3std3__45tupleIJN6thrust24THRUST_300001_SM_1000_NS6detail15normal_iteratorINSA_10device_ptrIjEEEEEEEE10policy1000Ei8get_siteSF_JPjEEEvT0_iT1_T2_DpNS2_10kernel_argIT3_EE,"aw",@nobits
	.sectionflags	@""
	.align	128
	.zero		1024


//--------------------- .nv.shared._ZN3cub18CUB_300001_SM_10006detail9transform16transform_kernelINS2_10policy_hubILb0EN4cuda3std3__45tupleIJN6thrust24THRUST_300001_SM_1000_NS6detail15normal_iteratorINSA_10device_ptrIjEEEESF_EEEE10policy1000ElNS7_4plusIjEESF_JPjSL_EEEvT0_iT1_T2_DpNS2_10kernel_argIT3_EE --------------------------
	.section	.nv.shared._ZN3cub18CUB_300001_SM_10006detail9transform16transform_kernelINS2_10policy_hubILb0EN4cuda3std3__45tupleIJN6thrust24THRUST_300001_SM_1000_NS6detail15normal_iteratorINSA_10device_ptrIjEEEESF_EEEE10policy1000ElNS7_4plusIjEESF_JPjSL_EEEvT0_iT1_T2_DpNS2_10kernel_argIT3_EE,"aw",@nobits
	.sectionflags	@""
	.align	128
.nv.shared._ZN3cub18CUB_300001_SM_10006detail9transform16transform_kernelINS2_10policy_hubILb0EN4cuda3std3__45tupleIJN6thrust24THRUST_300001_SM_1000_NS6detail15normal_iteratorINSA_10device_ptrIjEEEESF_EEEE10policy1000ElNS7_4plusIjEESF_JPjSL_EEEvT0_iT1_T2_DpNS2_10kernel_argIT3_EE:
	.zero		1152


//--------------------- .nv.shared._ZN3cub18CUB_300001_SM_10006detail9transform16transform_kernelINS2_10policy_hubILb0EN4cuda3std3__45tupleIJN6thrust24THRUST_300001_SM_1000_NS6detail15normal_iteratorINSA_10device_ptrIjEEEESF_EEEE10policy1000EiNS7_4plusIjEESF_JPjSL_EEEvT0_iT1_T2_DpNS2_10kernel_argIT3_EE --------------------------
	.section	.nv.shared._ZN3cub18CUB_300001_SM_10006detail9transform16transform_kernelINS2_10policy_hubILb0EN4cuda3std3__45tupleIJN6thrust24THRUST_300001_SM_1000_NS6detail15normal_iteratorINSA_10device_ptrIjEEEESF_EEEE10policy1000EiNS7_4plusIjEESF_JPjSL_EEEvT0_iT1_T2_DpNS2_10kernel_argIT3_EE,"aw",@nobits
	.sectionflags	@""
	.align	128
.nv.shared._ZN3cub18CUB_300001_SM_10006detail9transform16transform_kernelINS2_10policy_hubILb0EN4cuda3std3__45tupleIJN6thrust24THRUST_300001_SM_1000_NS6detail15normal_iteratorINSA_10device_ptrIjEEEESF_EEEE10policy1000EiNS7_4plusIjEESF_JPjSL_EEEvT0_iT1_T2_DpNS2_10kernel_argIT3_EE:
	.zero		1152


//--------------------- .nv.shared._ZN3cub18CUB_300001_SM_10006detail9transform16transform_kernelINS2_10policy_hubILb1EN4cuda3std3__45tupleIJN6thrust24THRUST_300001_SM_1000_NS6detail15normal_iteratorINSA_10device_ptrIjEEEESF_EEEE10policy1000El8is_equalSF_JPjSK_EEEvT0_iT1_T2_DpNS2_10kernel_argIT3_EE --------------------------
	.section	.nv.shared._ZN3cub18CUB_300001_SM_10006detail9transform16transform_kernelINS2_10policy_hubILb1EN4cuda3std3__45tupleIJN6thrust24THRUST_300001_SM_1000_NS6detail15normal_iteratorINSA_10device_ptrIjEEEESF_EEEE10policy1000El8is_equalSF_JPjSK_EEEvT0_iT1_T2_DpNS2_10kernel_argIT3_EE,"aw",@nobits
	.sectionflags	@""
	.align	128
	.zero		1024


//--------------------- .nv.shared._ZN3cub18CUB_300001_SM_10006detail9transform16transform_kernelINS2_10policy_hubILb1EN4cuda3std3__45tupleIJN6thrust24THRUST_300001_SM_1000_NS6detail15normal_iteratorINSA_10device_ptrIjEEEESF_EEEE10policy1000Ei8is_equalSF_JPjSK_EEEvT0_iT1_T2_DpNS2_10kernel_argIT3_EE --------------------------
	.section	.nv.shared._ZN3cub18CUB_300001_SM_10006detail9transform16transform_kernelINS2_10policy_hubILb1EN4cuda3std3__45tupleIJN6thrust24THRUST_300001_SM_1000_NS6detail15normal_iteratorINSA_10device_ptrIjEEEESF_EEEE10policy1000Ei8is_equalSF_JPjSK_EEEvT0_iT1_T2_DpNS2_10kernel_argIT3_EE,"aw",@nobits
	.sectionflags	@""
	.align	128
	.zero		1024


//--------------------- .nv.shared._ZN3cub18CUB_300001_SM_10006detail9transform16transform_kernelINS2_10policy_hubILb1EN4cuda3std3__45tupleIJN6thrust24THRUST_300001_SM_1000_NS6detail15normal_iteratorINSA_10device_ptrIjEEEESF_EEEE10policy1000El17find_rain_by_daysSF_JPjSK_EEEvT0_iT1_T2_DpNS2_10kernel_argIT3_EE --------------------------
	.section	.nv.shared._ZN3cub18CUB_300001_SM_10006detail9transform16transform_kernelINS2_10policy_hubILb1EN4cuda3std3__45tupleIJN6thrust24THRUST_300001_SM_1000_NS6detail15normal_iteratorINSA_10device_ptrIjEEEESF_EEEE10policy1000El17find_rain_by_daysSF_JPjSK_EEEvT0_iT1_T2_DpNS2_10kernel_argIT3_EE,"aw",@nobits
	.sectionflags	@""
	.align	128
	.zero		1024


//--------------------- .nv.shared._ZN3cub18CUB_300001_SM_10006detail9transform16transform_kernelINS2_10policy_hubILb1EN4cuda3std3__45tupleIJN6thrust24THRUST_300001_SM_1000_NS6detail15normal_iteratorINSA_10device_ptrIjEEEESF_EEEE10policy1000Ei17find_rain_by_daysSF_JPjSK_EEEvT0_iT1_T2_DpNS2_10kernel_argIT3_EE --------------------------
	.section	.nv.shared._ZN3cub18CUB_300001_SM_10006detail9transform16transform_kernelINS2_10policy_hubILb1EN4cuda3std3__45tupleIJN6thrust24THRUST_300001_SM_1000_NS6detail15normal_iteratorINSA_10device_ptrIjEEEESF_EEEE10policy1000Ei17find_rain_by_daysSF_JPjSK_EEEvT0_iT1_T2_DpNS2_10kernel_argIT3_EE,"aw",@nobits
	.sectionflags	@""
	.align	128
	.zero		1024


//--------------------- .nv.shared._ZN3cub18CUB_300001_SM_10006detail9transform16transform_kernelINS2_10policy_hubILb1EN4cuda3std3__45tupleIJN6thrust24THRUST_300001_SM_1000_NS6detail15normal_iteratorINSA_10device_ptrIjEEEESF_EEEE10policy1000El17find_rain_by_siteSF_JPjSK_EEEvT0_iT1_T2_DpNS2_10kernel_argIT3_EE --------------------------
	.section	.nv.shared._ZN3cub18CUB_300001_SM_10006detail9transform16transform_kernelINS2_10policy_hubILb1EN4cuda3std3__45tupleIJN6thrust24THRUST_300001_SM_1000_NS6detail15normal_iteratorINSA_10device_ptrIjEEEESF_EEEE10policy1000El17find_rain_by_siteSF_JPjSK_EEEvT0_iT1_T2_DpNS2_10kernel_argIT3_EE,"aw",@nobits
	.sectionflags	@""
	.align	128
	.zero		1024


//--------------------- .nv.shared._ZN3cub18CUB_300001_SM_10006detail9transform16transform_kernelINS2_10policy_hubILb1EN4cuda3std3__45tupleIJN6thrust24THRUST_300001_SM_1000_NS6detail15normal_iteratorINSA_10device_ptrIjEEEESF_EEEE10policy1000Ei17find_rain_by_siteSF_JPjSK_EEEvT0_iT1_T2_DpNS2_10kernel_argIT3_EE --------------------------
	.section	.nv.shared._ZN3cub18CUB_300001_SM_10006detail9transform16transform_kernelINS2_10policy_hubILb1EN4cuda3std3__45tupleIJN6thrust24THRUST_300001_SM_1000_NS6detail15normal_iteratorINSA_10device_ptrIjEEEESF_EEEE10policy1000Ei17find_rain_by_siteSF_JPjSK_EEEvT0_iT1_T2_DpNS2_10kernel_argIT3_EE,"aw",@nobits
	.sectionflags	@""
	.align	128
	.zero		1024


//--------------------- .nv.shared._ZN3cub18CUB_300001_SM_10006detail8for_each13static_kernelINS2_12policy_hub_t12policy_500_tElN6thrust24THRUST_300001_SM_1000_NS8cuda_cub20__uninitialized_copy7functorINS7_6detail15normal_iteratorINS7_10device_ptrIjEEEENS7_7pointerIjNS8_3tagENS7_11use_defaultESI_EEEEEEvT0_T1_ --------------------------
	.section	.nv.shared._ZN3cub18CUB_300001_SM_10006detail8for_each13static_kernelINS2_12policy_hub_t12policy_500_tElN6thrust24THRUST_300001_SM_1000_NS8cuda_cub20__uninitialized_copy7functorINS7_6detail15normal_iteratorINS7_10device_ptrIjEEEENS7_7pointerIjNS8_3tagENS7_11use_defaultESI_EEEEEEvT0_T1_,"aw",@nobits
	.sectionflags	@""
	.align	128
	.zero		1024


//--------------------- .nv.shared._ZN3cub18CUB_300001_SM_10006detail8for_each13static_kernelINS2_12policy_hub_t12policy_500_tEmN6thrust24THRUST_300001_SM_1000_NS8cuda_cub20__uninitialized_fill7functorINS7_10device_ptrIjEEjEEEEvT0_T1_ --------------------------
	.section	.nv.shared._ZN3cub18CUB_300001_SM_10006detail8for_each13static_kernelINS2_12policy_hub_t12policy_500_tEmN6thrust24THRUST_300001_SM_1000_NS8cuda_cub20__uninitialized_fill7functorINS7_10device_ptrIjEEjEEEEvT0_T1_,"aw",@nobits
	.sectionflags	@""
	.align	128
	.zero		1024


//--------------------- .nv.shared._ZN3cub18CUB_300001_SM_10006detail11EmptyKernelIvEEvv --------------------------
	.section	.nv.shared._ZN3cub18CUB_300001_SM_10006detail11EmptyKernelIvEEvv,"aw",@nobits
	.sectionflags	@""
	.align	128
	.zero		1024


//--------------------- .nv.shared._ZN6thrust24THRUST_300001_SM_1000_NS8cuda_cub4core6detail13_kernel_agentINS1_15__reduce_by_key16ReduceByKeyAgentINS0_6detail15normal_iteratorINS0_10device_ptrIjEEEESB_SB_SB_N4cuda3std3__48equal_toIjEENSE_4plusIjEEPllEEJSB_SB_SB_SB_SJ_N3cub18CUB_300001_SM_100024ReduceByKeyScanTileStateIjlLb1EEESG_SI_llEEEvDpT0_ --------------------------
	.section	.nv.shared._ZN6thrust24THRUST_300001_SM_1000_NS8cuda_cub4core6detail13_kernel_agentINS1_15__reduce_by_key16ReduceByKeyAgentINS0_6detail15normal_iteratorINS0_10device_ptrIjEEEESB_SB_SB_N4cuda3std3__48equal_toIjEENSE_4plusIjEEPllEEJSB_SB_SB_SB_SJ_N3cub18CUB_300001_SM_100024ReduceByKeyScanTileStateIjlLb1EEESG_SI_llEEEvDpT0_,"aw",@nobits
	.sectionflags	@""
	.align	128
	.zero		1024


//--------------------- .nv.shared._ZN6thrust24THRUST_300001_SM_1000_NS8cuda_cub4core6detail13_kernel_agentINS1_15__reduce_by_key9InitAgentIN3cub18CUB_300001_SM_100024ReduceByKeyScanTileStateIjlLb1EEElPlEEJSA_lSB_EEEvDpT0_ --------------------------
	.section	.nv.shared._ZN6thrust24THRUST_300001_SM_1000_NS8cuda_cub4core6detail13_kernel_agentINS1_15__reduce_by_key9InitAgentIN3cub18CUB_300001_SM_100024ReduceByKeyScanTileStateIjlLb1EEElPlEEJSA_lSB_EEEvDpT0_,"aw",@nobits
	.sectionflags	@""
	.align	128
	.zero		1024


//--------------------- .nv.shared._ZN6thrust24THRUST_300001_SM_1000_NS8cuda_cub4core6detail13_kernel_agentINS1_15__reduce_by_key16ReduceByKeyAgentINS0_6detail15normal_iteratorINS0_10device_ptrIjEEEESB_SB_SB_N4cuda3std3__48equal_toIjEENSE_4plusIjEEPiiEEJSB_SB_SB_SB_SJ_N3cub18CUB_300001_SM_100024ReduceByKeyScanTileStateIjiLb1EEESG_SI_iiEEEvDpT0_ --------------------------
	.section	.nv.shared._ZN6thrust24THRUST_300001_SM_1000_NS8cuda_cub4core6detail13_kernel_agentINS1_15__reduce_by_key16ReduceByKeyAgentINS0_6detail15normal_iteratorINS0_10device_ptrIjEEEESB_SB_SB_N4cuda3std3__48equal_toIjEENSE_4plusIjEEPiiEEJSB_SB_SB_SB_SJ_N3cub18CUB_300001_SM_100024ReduceByKeyScanTileStateIjiLb1EEESG_SI_iiEEEvDpT0_,"aw",@nobits
	.sectionflags	@""
	.align	128
	.zero		1024


//--------------------- .nv.shared._ZN6thrust24THRUST_300001_SM_1000_NS8cuda_cub4core6detail13_kernel_agentINS1_15__reduce_by_key9InitAgentIN3cub18CUB_300001_SM_100024ReduceByKeyScanTileStateIjiLb1EEEiPiEEJSA_iSB_EEEvDpT0_ --------------------------
	.section	.nv.shared._ZN6thrust24THRUST_300001_SM_1000_NS8cuda_cub4core6detail13_kernel_agentINS1_15__reduce_by_key9InitAgentIN3cub18CUB_300001_SM_100024ReduceByKeyScanTileStateIjiLb1EEEiPiEEJSA_iSB_EEEvDpT0_,"aw",@nobits
	.sectionflags	@""
	.align	128
	.zero		1024


//--------------------- .nv.shared._ZN6thrust24THRUST_300001_SM_1000_NS8cuda_cub4core6detail13_kernel_agentINS1_8__unique11UniqueAgentINS0_6detail15normal_iteratorINS0_10device_ptrIjEEEESB_N4cuda3std3__48equal_toIjEEiPiEEJSB_SB_SG_SH_iN3cub18CUB_300001_SM_100013ScanTileStateIiLb1EEEmEEEvDpT0_ --------------------------
	.section	.nv.shared._ZN6thrust24THRUST_300001_SM_1000_NS8cuda_cub4core6detail13_kernel_agentINS1_8__unique11UniqueAgentINS0_6detail15normal_iteratorINS0_10device_ptrIjEEEESB_N4cuda3std3__48equal_toIjEEiPiEEJSB_SB_SG_SH_iN3cub18CUB_300001_SM_100013ScanTileStateIiLb1EEEmEEEvDpT0_,"aw",@nobits
	.sectionflags	@""
	.align	128
	.zero		1024


//--------------------- .nv.shared._ZN6thrust24THRUST_300001_SM_1000_NS8cuda_cub4core6detail13_kernel_agentINS1_8__unique9InitAgentIN3cub18CUB_300001_SM_100013ScanTileStateIiLb1EEEPiiEEJSA_mSB_EEEvDpT0_ --------------------------
	.section	.nv.shared._ZN6thrust24THRUST_300001_SM_1000_NS8cuda_cub4core6detail13_kernel_agentINS1_8__unique9InitAgentIN3cub18CUB_300001_SM_100013ScanTileStateIiLb1EEEPiiEEJSA_mSB_EEEvDpT0_,"aw",@nobits
	.sectionflags	@""
	.align	128
	.zero		1024


//--------------------- .nv.constant0._ZN3cub18CUB_300001_SM_10006detail10radix_sort29DeviceRadixSortOnesweepKernelINS1_5radix10policy_hubIjNS0_8NullTypeEyE10Policy1000ELNS0_9SortOrderE0EjS6_yiiNS1_21identity_decomposer_tEEEvPT5_SC_PT3_PKSD_PT1_PKSH_PT2_PKSL_T4_iiT6_ --------------------------
	.section	.nv.constant0._ZN3cub18CUB_300001_SM_10006detail10radix_sort29DeviceRadixSortOnesweepKernelINS1_5radix10policy_hubIjNS0_8NullTypeEyE10Policy1000ELNS0_9SortOrderE0EjS6_yiiNS1_21identity_decomposer_tEEEvPT5_SC_PT3_PKSD_PT1_PKSH_PT2_PKSL_T4_iiT6_,"a",@progbits
	.sectionflags	@""
	.align	4
.nv.constant0._ZN3cub18CUB_300001_SM_10006detail10radix_sort29DeviceRadixSortOnesweepKernelINS1_5radix10policy_hubIjNS0_8NullTypeEyE10Policy1000ELNS0_9SortOrderE0EjS6_yiiNS1_21identity_decomposer_tEEEvPT5_SC_PT3_PKSD_PT1_PKSH_PT2_PKSL_T4_iiT6_:
	.zero		973


//--------------------- .nv.constant0._ZN3cub18CUB_300001_SM_10006detail10radix_sort33DeviceRadixSortExclusiveSumKernelINS1_5radix10policy_hubIjNS0_8NullTypeEyE10Policy1000EyEEvPT0_ --------------------------
	.section	.nv.constant0._ZN3cub18CUB_300001_SM_10006detail10radix_sort33DeviceRadixSortExclusiveSumKernelINS1_5radix10policy_hubIjNS0_8NullTypeEyE10Policy1000EyEEvPT0_,"a",@progbits
	.sectionflags	@""
	.align	4
.nv.constant0._ZN3cub18CUB_300001_SM_10006detail10radix_sort33DeviceRadixSortExclusiveSumKernelINS1_5radix10policy_hubIjNS0_8NullTypeEyE10Policy1000EyEEvPT0_:
	.zero		904


//--------------------- .nv.constant0._ZN3cub18CUB_300001_SM_10006detail10radix_sort30DeviceRadixSortHistogramKernelINS1_5radix10policy_hubIjNS0_8NullTypeEyE10Policy1000ELNS0_9SortOrderE0EjyNS1_21identity_decomposer_tEEEvPT2_PKT1_SB_iiT3_ --------------------------
	.section	.nv.constant0._ZN3cub18CUB_300001_SM_10006detail10radix_sort30DeviceRadixSortHistogramKernelINS1_5radix10policy_hubIjNS0_8NullTypeEyE10Policy1000ELNS0_9SortOrderE0EjyNS1_21identity_decomposer_tEEEvPT2_PKT1_SB_iiT3_,"a",@progbits
	.sectionflags	@""
	.align	4
.nv.constant0._ZN3cub18CUB_300001_SM_10006detail10radix_sort30DeviceRadixSortHistogramKernelINS1_5radix10policy_hubIjNS0_8NullTypeEyE10Policy1000ELNS0_9SortOrderE0EjyNS1_21identity_decomposer_tEEEvPT2_PKT1_SB_iiT3_:
	.zero		929


//--------------------- .nv.constant0._ZN3cub18CUB_300001_SM_10006detail10radix_sort31DeviceRadixSortSingleTileKernelINS1_5radix10policy_hubIjNS0_8NullTypeEyE10Policy1000ELNS0_9SortOrderE0EjS6_yNS1_21identity_decomposer_tEEEvPKT1_PSB_PKT2_PSF_T3_iiT4_ --------------------------
	.section	.nv.constant0._ZN3cub18CUB_300001_SM_10006detail10radix_sort31DeviceRadixSortSingleTileKernelINS1_5radix10policy_hubIjNS0_8NullTypeEyE10Policy1000ELNS0_9SortOrderE0EjS6_yNS1_21identity_decomposer_tEEEvPKT1_PSB_PKT2_PSF_T3_iiT4_,"a",@progbits
	.sectionflags	@""
	.align	4
.nv.constant0._ZN3cub18CUB_300001_SM_10006detail10radix_sort31DeviceRadixSortSingleTileKernelINS1_5radix10policy_hubIjNS0_8NullTypeEyE10Policy1000ELNS0_9SortOrderE0EjS6_yNS1_21identity_decomposer_tEEEvPKT1_PSB_PKT2_PSF_T3_iiT4_:
	.zero		945


//--------------------- .nv.constant0._ZN3cub18CUB_300001_SM_10006detail6reduce18DeviceReduceKernelINS2_10policy_hubIlyN4cuda3std3__44plusIlEEE10Policy1000EN6thrust24THRUST_300001_SM_1000_NS18transform_iteratorI16greater_than_tenNSD_6detail15normal_iteratorINSD_10device_ptrIjEEEEllEEyS9_lNS7_10__identityEEEvT0_PT3_T1_NS0_13GridEvenShareISQ_EET2_T4_ --------------------------
	.section	.nv.constant0._ZN3cub18CUB_300001_SM_10006detail6reduce18DeviceReduceKernelINS2_10policy_hubIlyN4cuda3std3__44plusIlEEE10Policy1000EN6thrust24THRUST_300001_SM_1000_NS18transform_iteratorI16greater_than_tenNSD_6detail15normal_iteratorINSD_10device_ptrIjEEEEllEEyS9_lNS7_10__identityEEEvT0_PT3_T1_NS0_13GridEvenShareISQ_EET2_T4_,"a",@progbits
	.sectionflags	@""
	.align	4
.nv.constant0._ZN3cub18CUB_300001_SM_10006detail6reduce18DeviceReduceKernelINS2_10policy_hubIlyN4cuda3std3__44plusIlEEE10Policy1000EN6thrust24THRUST_300001_SM_1000_NS18transform_iteratorI16greater_than_tenNSD_6detail15normal_iteratorINSD_10device_ptrIjEEEEllEEyS9_lNS7_10__identityEEEvT0_PT3_T1_NS0_13GridEvenShareISQ_EET2_T4_:
	.zero		1002


//--------------------- .nv.constant0._ZN3cub18CUB_300001_SM_10006detail6reduce28DeviceReduceSingleTileKernelINS2_10policy_hubIlyN4cuda3std3__44plusIlEEE10Policy1000EN6thrust24THRUST_300001_SM_1000_NS18transform_iteratorI16greater_than_tenNSD_6detail15normal_iteratorINSD_10device_ptrIjEEEEllEEPlyS9_llNS7_10__identityEEEvT0_T1_T2_T3_T4_T6_ --------------------------
	.section	.nv.constant0._ZN3cub18CUB_300001_SM_10006detail6reduce28DeviceReduceSingleTileKernelINS2_10policy_hubIlyN4cuda3std3__44plusIlEEE10Policy1000EN6thrust24THRUST_300001_SM_1000_NS18transform_iteratorI16greater_than_tenNSD_6detail15normal_iteratorINSD_10device_ptrIjEEEEllEEPlyS9_llNS7_10__identityEEEvT0_T1_T2_T3_T4_T6_,"a",@progbits
	.sectionflags	@""
	.align	4
.nv.constant0._ZN3cub18CUB_300001_SM_10006detail6reduce28DeviceReduceSingleTileKernelINS2_10policy_hubIlyN4cuda3std3__44plusIlEEE10Policy1000EN6thrust24THRUST_300001_SM_1000_NS18transform_iteratorI16greater_than_tenNSD_6detail15normal_iteratorINSD_10device_ptrIjEEEEllEEPlyS9_llNS7_10__identityEEEvT0_T1_T2_T3_T4_T6_:
	.zero		945


//--------------------- .nv.constant0._ZN3cub18CUB_300001_SM_10006detail6reduce18DeviceReduceKernelINS2_10policy_hubIljN4cuda3std3__44plusIlEEE10Policy1000EN6thrust24THRUST_300001_SM_1000_NS18transform_iteratorI16greater_than_tenNSD_6detail15normal_iteratorINSD_10device_ptrIjEEEEllEEjS9_lNS7_10__identityEEEvT0_PT3_T1_NS0_13GridEvenShareISQ_EET2_T4_ --------------------------
	.section	.nv.constant0._ZN3cub18CUB_300001_SM_10006detail6reduce18DeviceReduceKernelINS2_10policy_hubIljN4cuda3std3__44plusIlEEE10Policy1000EN6thrust24THRUST_300001_SM_1000_NS18transform_iteratorI16greater_than_tenNSD_6detail15normal_iteratorINSD_10device_ptrIjEEEEllEEjS9_lNS7_10__identityEEEvT0_PT3_T1_NS0_13GridEvenShareISQ_EET2_T4_,"a",@progbits
	.sectionflags	@""
	.align	4
.nv.constant0._ZN3cub18CUB_300001_SM_10006detail6reduce18DeviceReduceKernelINS2_10policy_hubIljN4cuda3std3__44plusIlEEE10Policy1000EN6thrust24THRUST_300001_SM_1000_NS18transform_iteratorI16greater_than_tenNSD_6detail15normal_iteratorINSD_10device_ptrIjEEEEllEEjS9_lNS7_10__identityEEEvT0_PT3_T1_NS0_13GridEvenShareISQ_EET2_T4_:
	.zero		966


//--------------------- .nv.constant0._ZN3cub18CUB_300001_SM_10006detail6reduce28DeviceReduceSingleTileKernelINS2_10policy_hubIljN4cuda3std3__44plusIlEEE10Policy1000EN6thrust24THRUST_300001_SM_1000_NS18transform_iteratorI16greater_than_tenNSD_6detail15normal_iteratorINSD_10device_ptrIjEEEEllEEPljS9_llNS7_10__identityEEEvT0_T1_T2_T3_T4_T6_ --------------------------
	.section	.nv.constant0._ZN3cub18CUB_300001_SM_10006detail6reduce28DeviceReduceSingleTileKernelINS2_10policy_hubIljN4cuda3std3__44plusIlEEE10Policy1000EN6thrust24THRUST_300001_SM_1000_NS18transform_iteratorI16greater_than_tenNSD_6detail15normal_iteratorINSD_10device_ptrIjEEEEllEEPljS9_llNS7_10__identityEEEvT0_T1_T2_T3_T4_T6_,"a",@progbits
	.sectionflags	@""
	.align	4
.nv.constant0._ZN3cub18CUB_300001_SM_10006detail6reduce28DeviceReduceSingleTileKernelINS2_10policy_hubIljN4cuda3std3__44plusIlEEE10Policy1000EN6thrust24THRUST_300001_SM_1000_NS18transform_iteratorI16greater_than_tenNSD_6detail15normal_iteratorINSD_10device_ptrIjEEEEllEEPljS9_llNS7_10__identityEEEvT0_T1_T2_T3_T4_T6_:
	.zero		937


//--------------------- .nv.constant0._ZN3cub18CUB_300001_SM_10006detail6reduce28DeviceReduceSingleTileKernelINS2_10policy_hubIlyN4cuda3std3__44plusIlEEE10Policy1000EPlSC_iS9_llNS7_10__identityEEEvT0_T1_T2_T3_T4_T6_ --------------------------
	.section	.nv.constant0._ZN3cub18CUB_300001_SM_10006detail6reduce28DeviceReduceSingleTileKernelINS2_10policy_hubIlyN4cuda3std3__44plusIlEEE10Policy1000EPlSC_iS9_llNS7_10__identityEEEvT0_T1_T2_T3_T4_T6_,"a",@progbits
	.sectionflags	@""
	.align	4
.nv.constant0._ZN3cub18CUB_300001_SM_10006detail6reduce28DeviceReduceSingleTileKernelINS2_10policy_hubIlyN4cuda3std3__44plusIlEEE10Policy1000EPlSC_iS9_llNS7_10__identityEEEvT0_T1_T2_T3_T4_T6_:
	.zero		929


//--------------------- .nv.constant0._ZN3cub18CUB_300001_SM_10006detail6reduce18DeviceReduceKernelINS2_10policy_hubIlyN4cuda3std3__44plusIlEEE10Policy1000EN6thrust24THRUST_300001_SM_1000_NS18transform_iteratorINSD_6detail14equal_to_valueIjEENSF_15normal_iteratorINSD_10device_ptrIjEEEEllEEyS9_lNS7_10__identityEEEvT0_PT3_T1_NS0_13GridEvenShareISR_EET2_T4_ --------------------------
	.section	.nv.constant0._ZN3cub18CUB_300001_SM_10006detail6reduce18DeviceReduceKernelINS2_10policy_hubIlyN4cuda3std3__44plusIlEEE10Policy1000EN6thrust24THRUST_300001_SM_1000_NS18transform_iteratorINSD_6detail14equal_to_valueIjEENSF_15normal_iteratorINSD_10device_ptrIjEEEEllEEyS9_lNS7_10__identityEEEvT0_PT3_T1_NS0_13GridEvenShareISR_EET2_T4_,"a",@progbits
	.sectionflags	@""
	.align	4
.nv.constant0._ZN3cub18CUB_300001_SM_10006detail6reduce18DeviceReduceKernelINS2_10policy_hubIlyN4cuda3std3__44plusIlEEE10Policy1000EN6thrust24THRUST_300001_SM_1000_NS18transform_iteratorINSD_6detail14equal_to_valueIjEENSF_15normal_iteratorINSD_10device_ptrIjEEEEllEEyS9_lNS7_10__identityEEEvT0_PT3_T1_NS0_13GridEvenShareISR_EET2_T4_:
	.zero		1002


//--------------------- .nv.constant0._ZN3cub18CUB_300001_SM_10006detail6reduce28DeviceReduceSingleTileKernelINS2_10policy_hubIlyN4cuda3std3__44plusIlEEE10Policy1000EN6thrust24THRUST_300001_SM_1000_NS18transform_iteratorINSD_6detail14equal_to_valueIjEENSF_15normal_iteratorINSD_10device_ptrIjEEEEllEEPlyS9_llNS7_10__identityEEEvT0_T1_T2_T3_T4_T6_ --------------------------
	.section	.nv.constant0._ZN3cub18CUB_300001_SM_10006detail6reduce28DeviceReduceSingleTileKernelINS2_10policy_hubIlyN4cuda3std3__44plusIlEEE10Policy1000EN6thrust24THRUST_300001_SM_1000_NS18transform_iteratorINSD_6detail14equal_to_valueIjEENSF_15normal_iteratorINSD_10device_ptrIjEEEEllEEPlyS9_llNS7_10__identityEEEvT0_T1_T2_T3_T4_T6_,"a",@progbits
	.sectionflags	@""
	.align	4
.nv.constant0._ZN3cub18CUB_300001_SM_10006detail6reduce28DeviceReduceSingleTileKernelINS2_10policy_hubIlyN4cuda3std3__44plusIlEEE10Policy1000EN6thrust24THRUST_300001_SM_1000_NS18transform_iteratorINSD_6detail14equal_to_valueIjEENSF_15normal_iteratorINSD_10device_ptrIjEEEEllEEPlyS9_llNS7_10__identityEEEvT0_T1_T2_T3_T4_T6_:
	.zero		945


//--------------------- .nv.constant0._ZN3cub18CUB_300001_SM_10006detail6reduce28DeviceReduceSingleTileKernelINS2_10policy_hubIljN4cuda3std3__44plusIlEEE10Policy1000EPlSC_iS9_llNS7_10__identityEEEvT0_T1_T2_T3_T4_T6_ --------------------------
	.section	.nv.constant0._ZN3cub18CUB_300001_SM_10006detail6reduce28DeviceReduceSingleTileKernelINS2_10policy_hubIljN4cuda3std3__44plusIlEEE10Policy1000EPlSC_iS9_llNS7_10__identityEEEvT0_T1_T2_T3_T4_T6_,"a",@progbits
	.sectionflags	@""
	.align	4
.nv.constant0._ZN3cub18CUB_300001_SM_10006detail6reduce28DeviceReduceSingleTileKernelINS2_10policy_hubIljN4cuda3std3__44plusIlEEE10Policy1000EPlSC_iS9_llNS7_10__identityEEEvT0_T1_T2_T3_T4_T6_:
	.zero		929


//--------------------- .nv.constant0._ZN3cub18CUB_300001_SM_10006detail6reduce18DeviceReduceKernelINS2_10policy_hubIljN4cuda3std3__44plusIlEEE10Policy1000EN6thrust24THRUST_300001_SM_1000_NS18transform_iteratorINSD_6detail14equal_to_valueIjEENSF_15normal_iteratorINSD_10device_ptrIjEEEEllEEjS9_lNS7_10__identityEEEvT0_PT3_T1_NS0_13GridEvenShareISR_EET2_T4_ --------------------------
	.section	.nv.constant0._ZN3cub18CUB_300001_SM_10006detail6reduce18DeviceReduceKernelINS2_10policy_hubIljN4cuda3std3__44plusIlEEE10Policy1000EN6thrust24THRUST_300001_SM_1000_NS18transform_iteratorINSD_6detail14equal_to_valueIjEENSF_15normal_iteratorINSD_10device_ptrIjEEEEllEEjS9_lNS7_10__identityEEEvT0_PT3_T1_NS0_13GridEvenShareISR_EET2_T4_,"a",@progbits
	.sectionflags	@""
	.align	4
.nv.constant0._ZN3cub18CUB_300001_SM_10006detail6reduce18DeviceReduceKernelINS2_10policy_hubIljN4cuda3std3__44plusIlEEE10Policy1000EN6thrust24THRUST_300001_SM_1000_NS18transform_iteratorINSD_6detail14equal_to_valueIjEENSF_15normal_iteratorINSD_10device_ptrIjEEEEllEEjS9_lNS7_10__identityEEEvT0_PT3_T1_NS0_13GridEvenShareISR_EET2_T4_:
	.zero		966


//--------------------- .nv.constant0._ZN3cub18CUB_300001_SM_10006detail6reduce28DeviceReduceSingleTileKernelINS2_10policy_hubIljN4cuda3std3__44plusIlEEE10Policy1000EN6thrust24THRUST_300001_SM_1000_NS18transform_iteratorINSD_6detail14equal_to_valueIjEENSF_15normal_iteratorINSD_10device_ptrIjEEEEllEEPljS9_llNS7_10__identityEEEvT0_T1_T2_T3_T4_T6_ --------------------------
	.section	.nv.constant0._ZN3cub18CUB_300001_SM_10006detail6reduce28DeviceReduceSingleTileKernelINS2_10policy_hubIljN4cuda3std3__44plusIlEEE10Policy1000EN6thrust24THRUST_300001_SM_1000_NS18transform_iteratorINSD_6detail14equal_to_valueIjEENSF_15normal_iteratorINSD_10device_ptrIjEEEEllEEPljS9_llNS7_10__identityEEEvT0_T1_T2_T3_T4_T6_,"a",@progbits
	.sectionflags	@""
	.align	4
.nv.constant0._ZN3cub18CUB_300001_SM_10006detail6reduce28DeviceReduceSingleTileKernelINS2_10policy_hubIljN4cuda3std3__44plusIlEEE10Policy1000EN6thrust24THRUST_300001_SM_1000_NS18transform_iteratorINSD_6detail14equal_to_valueIjEENSF_15normal_iteratorINSD_10device_ptrIjEEEEllEEPljS9_llNS7_10__identityEEEvT0_T1_T2_T3_T4_T6_:
	.zero		937


//--------------------- .nv.constant0._ZN3cub18CUB_300001_SM_10006detail6reduce28DeviceReduceSingleTileKernelINS2_10policy_hubIjyN4cuda3std3__44plusIjEEE10Policy1000EPjSC_iS9_jjNS7_10__identityEEEvT0_T1_T2_T3_T4_T6_ --------------------------
	.section	.nv.constant0._ZN3cub18CUB_300001_SM_10006detail6reduce28DeviceReduceSingleTileKernelINS2_10policy_hubIjyN4cuda3std3__44plusIjEEE10Policy1000EPjSC_iS9_jjNS7_10__identityEEEvT0_T1_T2_T3_T4_T6_,"a",@progbits
	.sectionflags	@""
	.align	4
.nv.constant0._ZN3cub18CUB_300001_SM_10006detail6reduce28DeviceReduceSingleTileKernelINS2_10policy_hubIjyN4cuda3std3__44plusIjEEE10Policy1000EPjSC_iS9_jjNS7_10__identityEEEvT0_T1_T2_T3_T4_T6_:
	.zero		925


//--------------------- .nv.constant0._ZN3cub18CUB_300001_SM_10006detail6reduce18DeviceReduceKernelINS2_10policy_hubIjyN4cuda3std3__44plusIjEEE10Policy1000EN6thrust24THRUST_300001_SM_1000_NS6detail15normal_iteratorINSD_10device_ptrIjEEEEyS9_jNS7_10__identityEEEvT0_PT3_T1_NS0_13GridEvenShareISN_EET2_T4_ --------------------------
	.section	.nv.constant0._ZN3cub18CUB_300001_SM_10006detail6reduce18DeviceReduceKernelINS2_10policy_hubIjyN4cuda3std3__44plusIjEEE10Policy1000EN6thrust24THRUST_300001_SM_1000_NS6detail15normal_iteratorINSD_10device_ptrIjEEEEyS9_jNS7_10__identityEEEvT0_PT3_T1_NS0_13GridEvenShareISN_EET2_T4_,"a",@progbits
	.sectionflags	@""
	.align	4
.nv.constant0._ZN3cub18CUB_300001_SM_10006detail6reduce18DeviceReduceKernelINS2_10policy_hubIjyN4cuda3std3__44plusIjEEE10Policy1000EN6thrust24THRUST_300001_SM_1000_NS6detail15normal_iteratorINSD_10device_ptrIjEEEEyS9_jNS7_10__identityEEEvT0_PT3_T1_NS0_13GridEvenShareISN_EET2_T4_:
	.zero		994


//--------------------- .nv.constant0._ZN3cub18CUB_300001_SM_10006detail6reduce28DeviceReduceSingleTileKernelINS2_10policy_hubIjyN4cuda3std3__44plusIjEEE10Policy1000EN6thrust24THRUST_300001_SM_1000_NS6detail15normal_iteratorINSD_10device_ptrIjEEEEPjyS9_jjNS7_10__identityEEEvT0_T1_T2_T3_T4_T6_ --------------------------
	.section	.nv.constant0._ZN3cub18CUB_300001_SM_10006detail6reduce28DeviceReduceSingleTileKernelINS2_10policy_hubIjyN4cuda3std3__44plusIjEEE10Policy1000EN6thrust24THRUST_300001_SM_1000_NS6detail15normal_iteratorINSD_10device_ptrIjEEEEPjyS9_jjNS7_10__identityEEEvT0_T1_T2_T3_T4_T6_,"a",@progbits
	.sectionflags	@""
	.align	4
.nv.constant0._ZN3cub18CUB_300001_SM_10006detail6reduce28DeviceReduceSingleTileKernelINS2_10policy_hubIjyN4cuda3std3__44plusIjEEE10Policy1000EN6thrust24THRUST_300001_SM_1000_NS6detail15normal_iteratorINSD_10device_ptrIjEEEEPjyS9_jjNS7_10__identityEEEvT0_T1_T2_T3_T4_T6_:
	.zero		929


//--------------------- .nv.constant0._ZN3cub18CUB_300001_SM_10006detail6reduce28DeviceReduceSingleTileKernelINS2_10policy_hubIjjN4cuda3std3__44plusIjEEE10Policy1000EPjSC_iS9_jjNS7_10__identityEEEvT0_T1_T2_T3_T4_T6_ --------------------------
	.section	.nv.constant0._ZN3cub18CUB_300001_SM_10006detail6reduce28DeviceReduceSingleTileKernelINS2_10policy_hubIjjN4cuda3std3__44plusIjEEE10Policy1000EPjSC_iS9_jjNS7_10__identityEEEvT0_T1_T2_T3_T4_T6_,"a",@progbits
	.sectionflags	@""
	.align	4
.nv.constant0._ZN3cub18CUB_300001_SM_10006detail6reduce28DeviceReduceSingleTileKernelINS2_10policy_hubIjjN4cuda3std3__44plusIjEEE10Policy1000EPjSC_iS9_jjNS7_10__identityEEEvT0_T1_T2_T3_T4_T6_:
	.zero		925


//--------------------- .nv.constant0._ZN3cub18CUB_300001_SM_10006detail6reduce18DeviceReduceKernelINS2_10policy_hubIjjN4cuda3std3__44plusIjEEE10Policy1000EN6thrust24THRUST_300001_SM_1000_NS6detail15normal_iteratorINSD_10device_ptrIjEEEEjS9_jNS7_10__identityEEEvT0_PT3_T1_NS0_13GridEvenShareISN_EET2_T4_ --------------------------
	.section	.nv.constant0._ZN3cub18CUB_300001_SM_10006detail6reduce18DeviceReduceKernelINS2_10policy_hubIjjN4cuda3std3__44plusIjEEE10Policy1000EN6thrust24THRUST_300001_SM_1000_NS6detail15normal_iteratorINSD_10device_ptrIjEEEEjS9_jNS7_10__identityEEEvT0_PT3_T1_NS0_13GridEvenShareISN_EET2_T4_,"a",@progbits
	.sectionflags	@""
	.align	4
.nv.constant0._ZN3cub18CUB_300001_SM_10006detail6reduce18DeviceReduceKernelINS2_10policy_hubIjjN4cuda3std3__44plusIjEEE10Policy1000EN6thrust24THRUST_300001_SM_1000_NS6detail15normal_iteratorINSD_10device_ptrIjEEEEjS9_jNS7_10__identityEEEvT0_PT3_T1_NS0_13GridEvenShareISN_EET2_T4_:
	.zero		958


//--------------------- .nv.constant0._ZN3cub18CUB_300001_SM_10006detail6reduce28DeviceReduceSingleTileKernelINS2_10policy_hubIjjN4cuda3std3__44plusIjEEE10Policy1000EN6thrust24THRUST_300001_SM_1000_NS6detail15normal_iteratorINSD_10device_ptrIjEEEEPjjS9_jjNS7_10__identityEEEvT0_T1_T2_T3_T4_T6_ --------------------------
	.section	.nv.constant0._ZN3cub18CUB_300001_SM_10006detail6reduce28DeviceReduceSingleTileKernelINS2_10policy_hubIjjN4cuda3std3__44plusIjEEE10Policy1000EN6thrust24THRUST_300001_SM_1000_NS6detail15normal_iteratorINSD_10device_ptrIjEEEEPjjS9_jjNS7_10__identityEEEvT0_T1_T2_T3_T4_T6_,"a",@progbits
	.sectionflags	@""
	.align	4
.nv.constant0._ZN3cub18CUB_300001_SM_10006detail6reduce28DeviceReduceSingleTileKernelINS2_10policy_hubIjjN4cuda3std3__44plusIjEEE10Policy1000EN6thrust24THRUST_300001_SM_1000_NS6detail15normal_iteratorINSD_10device_ptrIjEEEEPjjS9_jjNS7_10__identityEEEvT0_T1_T2_T3_T4_T6_:
	.zero		925


//--------------------- .nv.constant0._ZN3cub18CUB_300001_SM_10006detail9transform16transform_kernelINS2_10policy_hubILb1EN4cuda3std3__45tupleIJN6thrust24THRUST_300001_SM_1000_NS6detail15normal_iteratorINSA_10device_ptrIjEEEEEEEE10policy1000El7get_daySF_JPjEEEvT0_iT1_T2_DpNS2_10kernel_argIT3_EE --------------------------
	.section	.nv.constant0._ZN3cub18CUB_300001_SM_10006detail9transform16transform_kernelINS2_10policy_hubILb1EN4cuda3std3__45tupleIJN6thrust24THRUST_300001_SM_1000_NS6detail15normal_iteratorINSA_10device_ptrIjEEEEEEEE10policy1000El7get_daySF_JPjEEEvT0_iT1_T2_DpNS2_10kernel_argIT3_EE,"a",@progbits
	.sectionflags	@""
	.align	4
.nv.constant0._ZN3cub18CUB_300001_SM_10006detail9transform16transform_kernelINS2_10policy_hubILb1EN4cuda3std3__45tupleIJN6thrust24THRUST_300001_SM_1000_NS6detail15normal_iteratorINSA_10device_ptrIjEEEEEEEE10policy1000El7get_daySF_JPjEEEvT0_iT1_T2_DpNS2_10kernel_argIT3_EE:
	.zero		936


//--------------------- .nv.constant0._ZN3cub18CUB_300001_SM_10006detail9transform16transform_kernelINS2_10policy_hubILb1EN4cuda3std3__45tupleIJN6thrust24THRUST_300001_SM_1000_NS6detail15normal_iteratorINSA_10device_ptrIjEEEEEEEE10policy1000Ei7get_daySF_JPjEEEvT0_iT1_T2_DpNS2_10kernel_argIT3_EE --------------------------
	.section	.nv.constant0._ZN3cub18CUB_300001_SM_10006detail9transform16transform_kernelINS2_10policy_hubILb1EN4cuda3std3__45tupleIJN6thrust24THRUST_300001_SM_1000_NS6detail15normal_iteratorINSA_10device_ptrIjEEEEEEEE10policy1000Ei7get_daySF_JPjEEEvT0_iT1_T2_DpNS2_10kernel_argIT3_EE,"a",@progbits
	.sectionflags	@""
	.align	4
.nv.constant0._ZN3cub18CUB_300001_SM_10006detail9transform16transform_kernelINS2_10policy_hubILb1EN4cuda3std3__45tupleIJN6thrust24THRUST_300001_SM_1000_NS6detail15normal_iteratorINSA_10device_ptrIjEEEEEEEE10policy1000Ei7get_daySF_JPjEEEvT0_iT1_T2_DpNS2_10kernel_argIT3_EE:
	.zero		936


//--------------------- .nv.constant0._ZN3cub18CUB_300001_SM_10006detail9transform16transform_kernelINS2_10policy_hubILb1EN4cuda3std3__45tupleIJN6thrust24THRUST_300001_SM_1000_NS6detail15normal_iteratorINSA_10device_ptrIjEEEEEEEE10policy1000El8get_siteSF_JPjEEEvT0_iT1_T2_DpNS2_10kernel_argIT3_EE --------------------------
	.section	.nv.constant0._ZN3cub18CUB_300001_SM_10006detail9transform16transform_kernelINS2_10policy_hubILb1EN4cuda3std3__45tupleIJN6thrust24THRUST_300001_SM_1000_NS6detail15normal_iteratorINSA_10device_ptrIjEEEEEEEE10policy1000El8get_siteSF_JPjEEEvT0_iT1_T2_DpNS2_10kernel_argIT3_EE,"a",@progbits
	.sectionflags	@""
	.align	4
.nv.constant0._ZN3cub18CUB_300001_SM_10006detail9transform16transform_kernelINS2_10policy_hubILb1EN4cuda3std3__45tupleIJN6thrust24THRUST_300001_SM_1000_NS6detail15normal_iteratorINSA_10device_ptrIjEEEEEEEE10policy1000El8get_siteSF_JPjEEEvT0_iT1_T2_DpNS2_10kernel_argIT3_EE:
	.zero		936


//--------------------- .nv.constant0._ZN3cub18CUB_300001_SM_10006detail9transform16transform_kernelINS2_10policy_hubILb1EN4cuda3std3__45tupleIJN6thrust24THRUST_300001_SM_1000_NS6detail15normal_iteratorINSA_10device_ptrIjEEEEEEEE10policy1000Ei8get_siteSF_JPjEEEvT0_iT1_T2_DpNS2_10kernel_argIT3_EE --------------------------
	.section	.nv.constant0._ZN3cub18CUB_300001_SM_10006detail9transform16transform_kernelINS2_10policy_hubILb1EN4cuda3std3__45tupleIJN6thrust24THRUST_300001_SM_1000_NS6detail15normal_iteratorINSA_10device_ptrIjEEEEEEEE10policy1000Ei8get_siteSF_JPjEEEvT0_iT1_T2_DpNS2_10kernel_argIT3_EE,"a",@progbits
	.sectionflags	@""
	.align	4
.nv.constant0._ZN3cub18CUB_300001_SM_10006detail9transform16transform_kernelINS2_10policy_hubILb1EN4cuda3std3__45tupleIJN6thrust24THRUST_300001_SM_1000_NS6detail15normal_iteratorINSA_10device_ptrIjEEEEEEEE10policy1000Ei8get_siteSF_JPjEEEvT0_iT1_T2_DpNS2_10kernel_argIT3_EE:
	.zero		936


//--------------------- .nv.constant0._ZN3cub18CUB_300001_SM_10006detail9transform16transform_kernelINS2_10policy_hubILb0EN4cuda3std3__45tupleIJN6thrust24THRUST_300001_SM_1000_NS6detail15normal_iteratorINSA_10device_ptrIjEEEESF_EEEE10policy1000ElNS7_4plusIjEESF_JPjSL_EEEvT0_iT1_T2_DpNS2_10kernel_argIT3_EE --------------------------
	.section	.nv.constant0._ZN3cub18CUB_300001_SM_10006detail9transform16transform_kernelINS2_10policy_hubILb0EN4cuda3std3__45tupleIJN6thrust24THRUST_300001_SM_1000_NS6detail15normal_iteratorINSA_10device_ptrIjEEEESF_EEEE10policy1000ElNS7_4plusIjEESF_JPjSL_EEEvT0_iT1_T2_DpNS2_10kernel_argIT3_EE,"a",@progbits
	.sectionflags	@""
	.align	4
.nv.constant0._ZN3cub18CUB_300001_SM_10006detail9transform16transform_kernelINS2_10policy_hubILb0EN4cuda3std3__45tupleIJN6thrust24THRUST_300001_SM_1000_NS6detail15normal_iteratorINSA_10device_ptrIjEEEESF_EEEE10policy1000ElNS7_4plusIjEESF_JPjSL_EEEvT0_iT1_T2_DpNS2_10kernel_argIT3_EE:
	.zero		952


//--------------------- .nv.constant0._ZN3cub18CUB_300001_SM_10006detail9transform16transform_kernelINS2_10policy_hubILb0EN4cuda3std3__45tupleIJN6thrust24THRUST_300001_SM_1000_NS6detail15normal_iteratorINSA_10device_ptrIjEEEESF_EEEE10policy1000EiNS7_4plusIjEESF_JPjSL_EEEvT0_iT1_T2_DpNS2_10kernel_argIT3_EE --------------------------
	.section	.nv.constant0._ZN3cub18CUB_300001_SM_10006detail9transform16transform_kernelINS2_10policy_hubILb0EN4cuda3std3__45tupleIJN6thrust24THRUST_300001_SM_1000_NS6detail15normal_iteratorINSA_10device_ptrIjEEEESF_EEEE10policy1000EiNS7_4plusIjEESF_JPjSL_EEEvT0_iT1_T2_DpNS2_10kernel_argIT3_EE,"a",@progbits
	.sectionflags	@""
	.align	4
.nv.constant0._ZN3cub18CUB_300001_SM_10006detail9transform16transform_kernelINS2_10policy_hubILb0EN4cuda3std3__45tupleIJN6thrust24THRUST_300001_SM_1000_NS6detail15normal_iteratorINSA_10device_ptrIjEEEESF_EEEE10policy1000EiNS7_4plusIjEESF_JPjSL_EEEvT0_iT1_T2_DpNS2_10kernel_argIT3_EE:
	.zero		952


//--------------------- .nv.constant0._ZN3cub18CUB_300001_SM_10006detail9transform16transform_kernelINS2_10policy_hubILb1EN4cuda3std3__45tupleIJN6thrust24THRUST_300001_SM_1000_NS6detail15normal_iteratorINSA_10device_ptrIjEEEESF_EEEE10policy1000El8is_equalSF_JPjSK_EEEvT0_iT1_T2_DpNS2_10kernel_argIT3_EE --------------------------
	.section	.nv.constant0._ZN3cub18CUB_300001_SM_10006detail9transform16transform_kernelINS2_10policy_hubILb1EN4cuda3std3__45tupleIJN6thrust24THRUST_300001_SM_1000_NS6detail15normal_iteratorINSA_10device_ptrIjEEEESF_EEEE10policy1000El8is_equalSF_JPjSK_EEEvT0_iT1_T2_DpNS2_10kernel_argIT3_EE,"a",@progbits
	.sectionflags	@""
	.align	4
.nv.constant0._ZN3cub18CUB_300001_SM_10006detail9transform16transform_kernelINS2_10policy_hubILb1EN4cuda3std3__45tupleIJN6thrust24THRUST_300001_SM_1000_NS6detail15normal_iteratorINSA_10device_ptrIjEEEESF_EEEE10policy1000El8is_equalSF_JPjSK_EEEvT0_iT1_T2_DpNS2_10kernel_argIT3_EE:
	.zero		952


//--------------------- .nv.constant0._ZN3cub18CUB_300001_SM_10006detail9transform16transform_kernelINS2_10policy_hubILb1EN4cuda3std3__45tupleIJN6thrust24THRUST_300001_SM_1000_NS6detail15normal_iteratorINSA_10device_ptrIjEEEESF_EEEE10policy1000Ei8is_equalSF_JPjSK_EEEvT0_iT1_T2_DpNS2_10kernel_argIT3_EE --------------------------
	.section	.nv.constant0._ZN3cub18CUB_300001_SM_10006detail9transform16transform_kernelINS2_10policy_hubILb1EN4cuda3std3__45tupleIJN6thrust24THRUST_300001_SM_1000_NS6detail15normal_iteratorINSA_10device_ptrIjEEEESF_EEEE10policy1000Ei8is_equalSF_JPjSK_EEEvT0_iT1_T2_DpNS2_10kernel_argIT3_EE,"a",@progbits
	.sectionflags	@""
	.align	4
.nv.constant0._ZN3cub18CUB_300001_SM_10006detail9transform16transform_kernelINS2_10policy_hubILb1EN4cuda3std3__45tupleIJN6thrust24THRUST_300001_SM_1000_NS6detail15normal_iteratorINSA_10device_ptrIjEEEESF_EEEE10policy1000Ei8is_equalSF_JPjSK_EEEvT0_iT1_T2_DpNS2_10kernel_argIT3_EE:
	.zero		952


//--------------------- .nv.constant0._ZN3cub18CUB_300001_SM_10006detail9transform16transform_kernelINS2_10policy_hubILb1EN4cuda3std3__45tupleIJN6thrust24THRUST_300001_SM_1000_NS6detail15normal_iteratorINSA_10device_ptrIjEEEESF_EEEE10policy1000El17find_rain_by_daysSF_JPjSK_EEEvT0_iT1_T2_DpNS2_10kernel_argIT3_EE --------------------------
	.section	.nv.constant0._ZN3cub18CUB_300001_SM_10006detail9transform16transform_kernelINS2_10policy_hubILb1EN4cuda3std3__45tupleIJN6thrust24THRUST_300001_SM_1000_NS6detail15normal_iteratorINSA_10device_ptrIjEEEESF_EEEE10policy1000El17find_rain_by_daysSF_JPjSK_EEEvT0_iT1_T2_DpNS2_10kernel_argIT3_EE,"a",@progbits
	.sectionflags	@""
	.align	4
.nv.constant0._ZN3cub18CUB_300001_SM_10006detail9transform16transform_kernelINS2_10policy_hubILb1EN4cuda3std3__45tupleIJN6thrust24THRUST_300001_SM_1000_NS6detail15normal_iteratorINSA_10device_ptrIjEEEESF_EEEE10policy1000El17find_rain_by_daysSF_JPjSK_EEEvT0_iT1_T2_DpNS2_10kernel_argIT3_EE:
	.zero		960


//--------------------- .nv.constant0._ZN3cub18CUB_300001_SM_10006detail9transform16transform_kernelINS2_10policy_hubILb1EN4cuda3std3__45tupleIJN6thrust24THRUST_300001_SM_1000_NS6detail15normal_iteratorINSA_10device_ptrIjEEEESF_EEEE10policy1000Ei17find_rain_by_daysSF_JPjSK_EEEvT0_iT1_T2_DpNS2_10kernel_argIT3_EE --------------------------
	.section	.nv.constant0._ZN3cub18CUB_300001_SM_10006detail9transform16transform_kernelINS2_10policy_hubILb1EN4cuda3std3__45tupleIJN6thrust24THRUST_300001_SM_1000_NS6detail15normal_iteratorINSA_10device_ptrIjEEEESF_EEEE10policy1000Ei17find_rain_by_daysSF_JPjSK_EEEvT0_iT1_T2_DpNS2_10kernel_argIT3_EE,"a",@progbits
	.sectionflags	@""
	.align	4
.nv.constant0._ZN3cub18CUB_300001_SM_10006detail9transform16transform_kernelINS2_10policy_hubILb1EN4cuda3std3__45tupleIJN6thrust24THRUST_300001_SM_1000_NS6detail15normal_iteratorINSA_10device_ptrIjEEEESF_EEEE10policy1000Ei17find_rain_by_daysSF_JPjSK_EEEvT0_iT1_T2_DpNS2_10kernel_argIT3_EE:
	.zero		952


//--------------------- .nv.constant0._ZN3cub18CUB_300001_SM_10006detail9transform16transform_kernelINS2_10policy_hubILb1EN4cuda3std3__45tupleIJN6thrust24THRUST_300001_SM_1000_NS6detail15normal_iteratorINSA_10device_ptrIjEEEESF_EEEE10policy1000El17find_rain_by_siteSF_JPjSK_EEEvT0_iT1_T2_DpNS2_10kernel_argIT3_EE --------------------------
	.section	.nv.constant0._ZN3cub18CUB_300001_SM_10006detail9transform16transform_kernelINS2_10policy_hubILb1EN4cuda3std3__45tupleIJN6thrust24THRUST_300001_SM_1000_NS6detail15normal_iteratorINSA_10device_ptrIjEEEESF_EEEE10policy1000El17find_rain_by_siteSF_JPjSK_EEEvT0_iT1_T2_DpNS2_10kernel_argIT3_EE,"a",@progbits
	.sectionflags	@""
	.align	4
.nv.constant0._ZN3cub18CUB_300001_SM_10006detail9transform16transform_kernelINS2_10policy_hubILb1EN4cuda3std3__45tupleIJN6thrust24THRUST_300001_SM_1000_NS6detail15normal_iteratorINSA_10device_ptrIjEEEESF_EEEE10policy1000El17find_rain_by_siteSF_JPjSK_EEEvT0_iT1_T2_DpNS2_10kernel_argIT3_EE:
	.zero		952


//--------------------- .nv.constant0._ZN3cub18CUB_300001_SM_10006detail9transform16transform_kernelINS2_10policy_hubILb1EN4cuda3std3__45tupleIJN6thrust24THRUST_300001_SM_1000_NS6detail15normal_iteratorINSA_10device_ptrIjEEEESF_EEEE10policy1000Ei17find_rain_by_siteSF_JPjSK_EEEvT0_iT1_T2_DpNS2_10kernel_argIT3_EE --------------------------
	.section	.nv.constant0._ZN3cub18CUB_300001_SM_10006detail9transform16transform_kernelINS2_10policy_hubILb1EN4cuda3std3__45tupleIJN6thrust24THRUST_300001_SM_1000_NS6detail15normal_iteratorINSA_10device_ptrIjEEEESF_EEEE10policy1000Ei17find_rain_by_siteSF_JPjSK_EEEvT0_iT1_T2_DpNS2_10kernel_argIT3_EE,"a",@progbits
	.sectionflags	@""
	.align	4
.nv.constant0._ZN3cub18CUB_300001_SM_10006detail9transform16transform_kernelINS2_10policy_hubILb1EN4cuda3std3__45tupleIJN6thrust24THRUST_300001_SM_1000_NS6detail15normal_iteratorINSA_10device_ptrIjEEEESF_EEEE10policy1000Ei17find_rain_by_siteSF_JPjSK_EEEvT0_iT1_T2_DpNS2_10kernel_argIT3_EE:
	.zero		952


//--------------------- .nv.constant0._ZN3cub18CUB_300001_SM_10006detail8for_each13static_kernelINS2_12policy_hub_t12policy_500_tElN6thrust24THRUST_300001_SM_1000_NS8cuda_cub20__uninitialized_copy7functorINS7_6detail15normal_iteratorINS7_10device_ptrIjEEEENS7_7pointerIjNS8_3tagENS7_11use_defaultESI_EEEEEEvT0_T1_ --------------------------
	.section	.nv.constant0._ZN3cub18CUB_300001_SM_10006detail8for_each13static_kernelINS2_12policy_hub_t12policy_500_tElN6thrust24THRUST_300001_SM_1000_NS8cuda_cub20__uninitialized_copy7functorINS7_6detail15normal_iteratorINS7_10device_ptrIjEEEENS7_7pointerIjNS8_3tagENS7_11use_defaultESI_EEEEEEvT0_T1_,"a",@progbits
	.sectionflags	@""
	.align	4
.nv.constant0._ZN3cub18CUB_300001_SM_10006detail8for_each13static_kernelINS2_12policy_hub_t12policy_500_tElN6thrust24THRUST_300001_SM_1000_NS8cuda_cub20__uninitialized_copy7functorINS7_6detail15normal_iteratorINS7_10device_ptrIjEEEENS7_7pointerIjNS8_3tagENS7_11use_defaultESI_EEEEEEvT0_T1_:
	.zero		920


//--------------------- .nv.constant0._ZN3cub18CUB_300001_SM_10006detail8for_each13static_kernelINS2_12policy_hub_t12policy_500_tEmN6thrust24THRUST_300001_SM_1000_NS8cuda_cub20__uninitialized_fill7functorINS7_10device_ptrIjEEjEEEEvT0_T1_ --------------------------
	.section	.nv.constant0._ZN3cub18CUB_300001_SM_10006detail8for_each13static_kernelINS2_12policy_hub_t12policy_500_tEmN6thrust24THRUST_300001_SM_1000_NS8cuda_cub20__uninitialized_fill7functorINS7_10device_ptrIjEEjEEEEvT0_T1_,"a",@progbits
	.sectionflags	@""
	.align	4
.nv.constant0._ZN3cub18CUB_300001_SM_10006detail8for_each13static_kernelINS2_12policy_hub_t12policy_500_tEmN6thrust24THRUST_300001_SM_1000_NS8cuda_cub20__uninitialized_fill7functorINS7_10device_ptrIjEEjEEEEvT0_T1_:
	.zero		920


//--------------------- .nv.constant0._ZN3cub18CUB_300001_SM_10006detail11EmptyKernelIvEEvv --------------------------
	.section	.nv.constant0._ZN3cub18CUB_300001_SM_10006detail11EmptyKernelIvEEvv,"a",@progbits
	.sectionflags	@""
	.align	4
.nv.constant0._ZN3cub18CUB_300001_SM_10006detail11EmptyKernelIvEEvv:
	.zero		896


//--------------------- .nv.constant0._ZN6thrust24THRUST_300001_SM_1000_NS8cuda_cub4core6detail13_kernel_agentINS1_15__reduce_by_key16ReduceByKeyAgentINS0_6detail15normal_iteratorINS0_10device_ptrIjEEEESB_SB_SB_N4cuda3std3__48equal_toIjEENSE_4plusIjEEPllEEJSB_SB_SB_SB_SJ_N3cub18CUB_300001_SM_100024ReduceByKeyScanTileStateIjlLb1EEESG_SI_llEEEvDpT0_ --------------------------
	.section	.nv.constant0._ZN6thrust24THRUST_300001_SM_1000_NS8cuda_cub4core6detail13_kernel_agentINS1_15__reduce_by_key16ReduceByKeyAgentINS0_6detail15normal_iteratorINS0_10device_ptrIjEEEESB_SB_SB_N4cuda3std3__48equal_toIjEENSE_4plusIjEEPllEEJSB_SB_SB_SB_SJ_N3cub18CUB_300001_SM_100024ReduceByKeyScanTileStateIjlLb1EEESG_SI_llEEEvDpT0_,"a",@progbits
	.sectionflags	@""
	.align	4
.nv.constant0._ZN6thrust24THRUST_300001_SM_1000_NS8cuda_cub4core6detail13_kernel_agentINS1_15__reduce_by_key16ReduceByKeyAgentINS0_6detail15normal_iteratorINS0_10device_ptrIjEEEESB_SB_SB_N4cuda3std3__48equal_toIjEENSE_4plusIjEEPllEEJSB_SB_SB_SB_SJ_N3cub18CUB_300001_SM_100024ReduceByKeyScanTileStateIjlLb1EEESG_SI_llEEEvDpT0_:
	.zero		968


//--------------------- .nv.constant0._ZN6thrust24THRUST_300001_SM_1000_NS8cuda_cub4core6detail13_kernel_agentINS1_15__reduce_by_key9InitAgentIN3cub18CUB_300001_SM_100024ReduceByKeyScanTileStateIjlLb1EEElPlEEJSA_lSB_EEEvDpT0_ --------------------------
	.section	.nv.constant0._ZN6thrust24THRUST_300001_SM_1000_NS8cuda_cub4core6detail13_kernel_agentINS1_15__reduce_by_key9InitAgentIN3cub18CUB_300001_SM_100024ReduceByKeyScanTileStateIjlLb1EEElPlEEJSA_lSB_EEEvDpT0_,"a",@progbits
	.sectionflags	@""
	.align	4
.nv.constant0._ZN6thrust24THRUST_300001_SM_1000_NS8cuda_cub4core6detail13_kernel_agentINS1_15__reduce_by_key9InitAgentIN3cub18CUB_300001_SM_100024ReduceByKeyScanTileStateIjlLb1EEElPlEEJSA_lSB_EEEvDpT0_:
	.zero		920


//--------------------- .nv.constant0._ZN6thrust24THRUST_300001_SM_1000_NS8cuda_cub4core6detail13_kernel_agentINS1_15__reduce_by_key16ReduceByKeyAgentINS0_6detail15normal_iteratorINS0_10device_ptrIjEEEESB_SB_SB_N4cuda3std3__48equal_toIjEENSE_4plusIjEEPiiEEJSB_SB_SB_SB_SJ_N3cub18CUB_300001_SM_100024ReduceByKeyScanTileStateIjiLb1EEESG_SI_iiEEEvDpT0_ --------------------------
	.section	.nv.constant0._ZN6thrust24THRUST_300001_SM_1000_NS8cuda_cub4core6detail13_kernel_agentINS1_15__reduce_by_key16ReduceByKeyAgentINS0_6detail15normal_iteratorINS0_10device_ptrIjEEEESB_SB_SB_N4cuda3std3__48equal_toIjEENSE_4plusIjEEPiiEEJSB_SB_SB_SB_SJ_N3cub18CUB_300001_SM_100024ReduceByKeyScanTileStateIjiLb1EEESG_SI_iiEEEvDpT0_,"a",@progbits
	.sectionflags	@""
	.align	4
.nv.constant0._ZN6thrust24THRUST_300001_SM_1000_NS8cuda_cub4core6detail13_kernel_agentINS1_15__reduce_by_key16ReduceByKeyAgentINS0_6detail15normal_iteratorINS0_10device_ptrIjEEEESB_SB_SB_N4cuda3std3__48equal_toIjEENSE_4plusIjEEPiiEEJSB_SB_SB_SB_SJ_N3cub18CUB_300001_SM_100024ReduceByKeyScanTileStateIjiLb1EEESG_SI_iiEEEvDpT0_:
	.zero		956


//--------------------- .nv.constant0._ZN6thrust24THRUST_300001_SM_1000_NS8cuda_cub4core6detail13_kernel_agentINS1_15__reduce_by_key9InitAgentIN3cub18CUB_300001_SM_100024ReduceByKeyScanTileStateIjiLb1EEEiPiEEJSA_iSB_EEEvDpT0_ --------------------------
	.section	.nv.constant0._ZN6thrust24THRUST_300001_SM_1000_NS8cuda_cub4core6detail13_kernel_agentINS1_15__reduce_by_key9InitAgentIN3cub18CUB_300001_SM_100024ReduceByKeyScanTileStateIjiLb1EEEiPiEEJSA_iSB_EEEvDpT0_,"a",@progbits
	.sectionflags	@""
	.align	4
.nv.constant0._ZN6thrust24THRUST_300001_SM_1000_NS8cuda_cub4core6detail13_kernel_agentINS1_15__reduce_by_key9InitAgentIN3cub18CUB_300001_SM_100024ReduceByKeyScanTileStateIjiLb1EEEiPiEEJSA_iSB_EEEvDpT0_:
	.zero		920


//--------------------- .nv.constant0._ZN6thrust24THRUST_300001_SM_1000_NS8cuda_cub4core6detail13_kernel_agentINS1_8__unique11UniqueAgentINS0_6detail15normal_iteratorINS0_10device_ptrIjEEEESB_N4cuda3std3__48equal_toIjEEiPiEEJSB_SB_SG_SH_iN3cub18CUB_300001_SM_100013ScanTileStateIiLb1EEEmEEEvDpT0_ --------------------------
	.section	.nv.constant0._ZN6thrust24THRUST_300001_SM_1000_NS8cuda_cub4core6detail13_kernel_agentINS1_8__unique11UniqueAgentINS0_6detail15normal_iteratorINS0_10device_ptrIjEEEESB_N4cuda3std3__48equal_toIjEEiPiEEJSB_SB_SG_SH_iN3cub18CUB_300001_SM_100013ScanTileStateIiLb1EEEmEEEvDpT0_,"a",@progbits
	.sectionflags	@""
	.align	4
.nv.constant0._ZN6thrust24THRUST_300001_SM_1000_NS8cuda_cub4core6detail13_kernel_agentINS1_8__unique11UniqueAgentINS0_6detail15normal_iteratorINS0_10device_ptrIjEEEESB_N4cuda3std3__48equal_toIjEEiPiEEJSB_SB_SG_SH_iN3cub18CUB_300001_SM_100013ScanTileStateIiLb1EEEmEEEvDpT0_:
	.zero		952


//--------------------- .nv.constant0._ZN6thrust24THRUST_300001_SM_1000_NS8cuda_cub4core6detail13_kernel_agentINS1_8__unique9InitAgentIN3cub18CUB_300001_SM_100013ScanTileStateIiLb1EEEPiiEEJSA_mSB_EEEvDpT0_ --------------------------
	.section	.nv.constant0._ZN6thrust24THRUST_300001_SM_1000_NS8cuda_cub4core6detail13_kernel_agentINS1_8__unique9InitAgentIN3cub18CUB_300001_SM_100013ScanTileStateIiLb1EEEPiiEEJSA_mSB_EEEvDpT0_,"a",@progbits
	.sectionflags	@""
	.align	4
.nv.constant0._ZN6thrust24THRUST_300001_SM_1000_NS8cuda_cub4core6detail13_kernel_agentINS1_8__unique9InitAgentIN3cub18CUB_300001_SM_100013ScanTileStateIiLb1EEEPiiEEJSA_mSB_EEEvDpT0_:
	.zero		920


//--------------------- SYMBOLS --------------------------

	.type		.nv.reservedSmem.offset0,@object
	.size		.nv.reservedSmem.offset0,0x4
	.type		.nv.reservedSmem.cap,@object
	.size		.nv.reservedSmem.cap,0x4
